	.target	sm_80

	.elftype	@"ET_EXEC"


//--------------------- .note.nv.tkinfo           --------------------------
	.section	.note.nv.tkinfo,"",@"SHT_NOTE"
	.sectionflags	@"SHF_NOTE_NV_TKINFO"
	.tkinfo
        /*0018*/ 	.word	0x00000002
        /*0030*/ 	.string	""
        /*0030*/ 	.string	"ptxas"
        /*0030*/ 	.string	"Cuda compilation tools, release 13.0, V13.0.88"
        /*0030*/ 	.string	"Build cuda_13.0.r13.0/compiler.36424714_0"
        /*0030*/ 	.string	"-arch sm_80 -m 64 "



//--------------------- .note.nv.cuinfo           --------------------------
	.section	.note.nv.cuinfo,"",@"SHT_NOTE"
	.sectionflags	@"SHF_NOTE_NV_CUINFO"
        /*0018*/ 	.short	0x0002
        /*001a*/ 	.short	0x0050
        /*001c*/ 	.short	0x0082
	.zero		2


//--------------------- .nv.info                  --------------------------
	.section	.nv.info,"",@"SHT_CUDA_INFO"
	.align	4


	//----- nvinfo : EIATTR_REGCOUNT
	.align		4
        /*0000*/ 	.byte	0x04, 0x2f
        /*0002*/ 	.short	(.L_12 - .L_11)
	.align		4
.L_11:
        /*0004*/ 	.word	index@(_ZN7cutlass13device_kernelIN5flash19enable_sm80_to_sm89INS1_16FlashAttnFwdSm80INS1_25CollectiveMainloopFwdSm80ILi4ELi1ELb0EN4cute5tupleIJNS5_1CILi128EEENS7_ILi48EEENS7_ILi96EEEEEELi96ENS_6half_tEfNS_4arch4Sm80ELb1ELb0ELb1ELb1ELb1ELb1ELb1ELb1EEENS1_21CollectiveEpilogueFwdINS6_IJS8_SA_S9_EEENS6_IJNS7_ILi1EEESI_SI_EEESC_SE_Li128ELb1ELb1ELb1ELb0EEENS1_36VarlenDynamicPersistentTileSchedulerILi128ELi48ELi128ELi128ELb1ELb1ELb0ELb1ELb1ELb1EEEEEEEEEvNT_6ParamsE)
        /*0008*/ 	.word	0x000000ff


	//----- nvinfo : EIATTR_FRAME_SIZE
	.align		4
.L_12:
        /*000c*/ 	.byte	0x04, 0x11
        /*000e*/ 	.short	(.L_14 - .L_13)
	.align		4
.L_13:
        /*0010*/ 	.word	index@($__internal_26_$__cuda_sm70_votesync_ballot)
        /*0014*/ 	.word	0x00000000


	//----- nvinfo : EIATTR_FRAME_SIZE
	.align		4
.L_14:
        /*0018*/ 	.byte	0x04, 0x11
        /*001a*/ 	.short	(.L_16 - .L_15)
	.align		4
.L_15:
        /*001c*/ 	.word	index@($__internal_25_$__cuda_sm70_shflsync_up_p)
        /*0020*/ 	.word	0x00000000


	//----- nvinfo : EIATTR_FRAME_SIZE
	.align		4
.L_16:
        /*0024*/ 	.byte	0x04, 0x11
        /*0026*/ 	.short	(.L_18 - .L_17)
	.align		4
.L_17:
        /*0028*/ 	.word	index@($__internal_24_$__cuda_sm70_shflsync_idx_p)
        /*002c*/ 	.word	0x00000000


	//----- nvinfo : EIATTR_FRAME_SIZE
	.align		4
.L_18:
        /*0030*/ 	.byte	0x04, 0x11
        /*0032*/ 	.short	(.L_20 - .L_19)
	.align		4
.L_19:
        /*0034*/ 	.word	index@($__internal_23_$__cuda_sm70_shflsync_bfly_p)
        /*0038*/ 	.word	0x00000000


	//----- nvinfo : EIATTR_FRAME_SIZE
	.align		4
.L_20:
        /*003c*/ 	.byte	0x04, 0x11
        /*003e*/ 	.short	(.L_22 - .L_21)
	.align		4
.L_21:
        /*0040*/ 	.word	index@(_ZN7cutlass13device_kernelIN5flash19enable_sm80_to_sm89INS1_16FlashAttnFwdSm80INS1_25CollectiveMainloopFwdSm80ILi4ELi1ELb0EN4cute5tupleIJNS5_1CILi128EEENS7_ILi48EEENS7_ILi96EEEEEELi96ENS_6half_tEfNS_4arch4Sm80ELb1ELb0ELb1ELb1ELb1ELb1ELb1ELb1EEENS1_21CollectiveEpilogueFwdINS6_IJS8_SA_S9_EEENS6_IJNS7_ILi1EEESI_SI_EEESC_SE_Li128ELb1ELb1ELb1ELb0EEENS1_36VarlenDynamicPersistentTileSchedulerILi128ELi48ELi128ELi128ELb1ELb1ELb0ELb1ELb1ELb1EEEEEEEEEvNT_6ParamsE)
        /*0044*/ 	.word	0x00000150


	//----- nvinfo : EIATTR_REGCOUNT
	.align		4
.L_22:
        /*0048*/ 	.byte	0x04, 0x2f
        /*004a*/ 	.short	(.L_24 - .L_23)
	.align		4
.L_23:
        /*004c*/ 	.word	index@(_ZN7cutlass13device_kernelIN5flash19enable_sm80_to_sm89INS1_16FlashAttnFwdSm80INS1_25CollectiveMainloopFwdSm80ILi4ELi1ELb0EN4cute5tupleIJNS5_1CILi128EEENS7_ILi48EEENS7_ILi96EEEEEELi96ENS_6half_tEfNS_4arch4Sm80ELb1ELb0ELb1ELb1ELb1ELb0ELb1ELb1EEENS1_21CollectiveEpilogueFwdINS6_IJS8_SA_S9_EEENS6_IJNS7_ILi1EEESI_SI_EEESC_SE_Li128ELb1ELb1ELb1ELb0EEENS1_36VarlenDynamicPersistentTileSchedulerILi128ELi48ELi128ELi128ELb1ELb1ELb0ELb1ELb1ELb1EEEEEEEEEvNT_6ParamsE)
        /*0050*/ 	.word	0x000000ff


	//----- nvinfo : EIATTR_FRAME_SIZE
	.align		4
.L_24:
        /*0054*/ 	.byte	0x04, 0x11
        /*0056*/ 	.short	(.L_26 - .L_25)
	.align		4
.L_25:
        /*0058*/ 	.word	index@($__internal_22_$__cuda_sm70_votesync_ballot)
        /*005c*/ 	.word	0x00000000


	//----- nvinfo : EIATTR_FRAME_SIZE
	.align		4
.L_26:
        /*0060*/ 	.byte	0x04, 0x11
        /*0062*/ 	.short	(.L_28 - .L_27)
	.align		4
.L_27:
        /*0064*/ 	.word	index@($__internal_21_$__cuda_sm70_shflsync_up_p)
        /*0068*/ 	.word	0x00000000


	//----- nvinfo : EIATTR_FRAME_SIZE
	.align		4
.L_28:
        /*006c*/ 	.byte	0x04, 0x11
        /*006e*/ 	.short	(.L_30 - .L_29)
	.align		4
.L_29:
        /*0070*/ 	.word	index@($__internal_20_$__cuda_sm70_shflsync_idx_p)
        /*0074*/ 	.word	0x00000000


	//----- nvinfo : EIATTR_FRAME_SIZE
	.align		4
.L_30:
        /*0078*/ 	.byte	0x04, 0x11
        /*007a*/ 	.short	(.L_32 - .L_31)
	.align		4
.L_31:
        /*007c*/ 	.word	index@($__internal_19_$__cuda_sm70_shflsync_bfly_p)
        /*0080*/ 	.word	0x00000000


	//----- nvinfo : EIATTR_FRAME_SIZE
	.align		4
.L_32:
        /*0084*/ 	.byte	0x04, 0x11
        /*0086*/ 	.short	(.L_34 - .L_33)
	.align		4
.L_33:
        /*0088*/ 	.word	index@(_ZN7cutlass13device_kernelIN5flash19enable_sm80_to_sm89INS1_16FlashAttnFwdSm80INS1_25CollectiveMainloopFwdSm80ILi4ELi1ELb0EN4cute5tupleIJNS5_1CILi128EEENS7_ILi48EEENS7_ILi96EEEEEELi96ENS_6half_tEfNS_4arch4Sm80ELb1ELb0ELb1ELb1ELb1ELb0ELb1ELb1EEENS1_21CollectiveEpilogueFwdINS6_IJS8_SA_S9_EEENS6_IJNS7_ILi1EEESI_SI_EEESC_SE_Li128ELb1ELb1ELb1ELb0EEENS1_36VarlenDynamicPersistentTileSchedulerILi128ELi48ELi128ELi128ELb1ELb1ELb0ELb1ELb1ELb1EEEEEEEEEvNT_6ParamsE)
        /*008c*/ 	.word	0x00000040


	//----- nvinfo : EIATTR_REGCOUNT
	.align		4
.L_34:
        /*0090*/ 	.byte	0x04, 0x2f
        /*0092*/ 	.short	(.L_36 - .L_35)
	.align		4
.L_35:
        /*0094*/ 	.word	index@(_ZN7cutlass13device_kernelIN5flash19enable_sm80_to_sm89INS1_16FlashAttnFwdSm80INS1_25CollectiveMainloopFwdSm80ILi4ELi1ELb0EN4cute5tupleIJNS5_1CILi128EEENS7_ILi64EEENS7_ILi96EEEEEELi96ENS_6half_tEfNS_4arch4Sm80ELb1ELb0ELb1ELb0ELb1ELb0ELb1ELb1EEENS1_21CollectiveEpilogueFwdINS6_IJS8_SA_S9_EEENS6_IJNS7_ILi1EEESI_SI_EEESC_SE_Li128ELb0ELb1ELb1ELb0EEENS1_30DynamicPersistentTileSchedulerILi128ELi128ELb1ELb1ELb0EEEEEEEEEvNT_6ParamsE)
        /*0098*/ 	.word	0x000000ff


	//----- nvinfo : EIATTR_FRAME_SIZE
	.align		4
.L_36:
        /*009c*/ 	.byte	0x04, 0x11
        /*009e*/ 	.short	(.L_38 - .L_37)
	.align		4
.L_37:
        /*00a0*/ 	.word	index@($__internal_18_$__cuda_sm70_shflsync_idx_p)
        /*00a4*/ 	.word	0x00000000


	//----- nvinfo : EIATTR_FRAME_SIZE
	.align		4
.L_38:
        /*00a8*/ 	.byte	0x04, 0x11
        /*00aa*/ 	.short	(.L_40 - .L_39)
	.align		4
.L_39:
        /*00ac*/ 	.word	index@($__internal_17_$__cuda_sm70_shflsync_bfly_p)
        /*00b0*/ 	.word	0x00000000


	//----- nvinfo : EIATTR_FRAME_SIZE
	.align		4
.L_40:
        /*00b4*/ 	.byte	0x04, 0x11
        /*00b6*/ 	.short	(.L_42 - .L_41)
	.align		4
.L_41:
        /*00b8*/ 	.word	index@(_ZN7cutlass13device_kernelIN5flash19enable_sm80_to_sm89INS1_16FlashAttnFwdSm80INS1_25CollectiveMainloopFwdSm80ILi4ELi1ELb0EN4cute5tupleIJNS5_1CILi128EEENS7_ILi64EEENS7_ILi96EEEEEELi96ENS_6half_tEfNS_4arch4Sm80ELb1ELb0ELb1ELb0ELb1ELb0ELb1ELb1EEENS1_21CollectiveEpilogueFwdINS6_IJS8_SA_S9_EEENS6_IJNS7_ILi1EEESI_SI_EEESC_SE_Li128ELb0ELb1ELb1ELb0EEENS1_30DynamicPersistentTileSchedulerILi128ELi128ELb1ELb1ELb0EEEEEEEEEvNT_6ParamsE)
        /*00bc*/ 	.word	0x000000c0


	//----- nvinfo : EIATTR_REGCOUNT
	.align		4
.L_42:
        /*00c0*/ 	.byte	0x04, 0x2f
        /*00c2*/ 	.short	(.L_44 - .L_43)
	.align		4
.L_43:
        /*00c4*/ 	.word	index@(_ZN7cutlass13device_kernelIN5flash19enable_sm80_to_sm89INS1_16FlashAttnFwdSm80INS1_25CollectiveMainloopFwdSm80ILi4ELi1ELb0EN4cute5tupleIJNS5_1CILi128EEENS7_ILi48EEENS7_ILi96EEEEEELi96ENS_6half_tEfNS_4arch4Sm80ELb0ELb1ELb1ELb1ELb1ELb1ELb1ELb1EEENS1_21CollectiveEpilogueFwdINS6_IJS8_SA_S9_EEENS6_IJNS7_ILi1EEESI_SI_EEESC_SE_Li128ELb1ELb1ELb1ELb0EEENS1_36VarlenDynamicPersistentTileSchedulerILi128ELi48ELi128ELi128ELb1ELb1ELb0ELb1ELb0ELb1EEEEEEEEEvNT_6ParamsE)
        /*00c8*/ 	.word	0x000000ff


	//----- nvinfo : EIATTR_FRAME_SIZE
	.align		4
.L_44:
        /*00cc*/ 	.byte	0x04, 0x11
        /*00ce*/ 	.short	(.L_46 - .L_45)
	.align		4
.L_45:
        /*00d0*/ 	.word	index@($__internal_16_$__cuda_sm70_votesync_ballot)
        /*00d4*/ 	.word	0x00000000


	//----- nvinfo : EIATTR_FRAME_SIZE
	.align		4
.L_46:
        /*00d8*/ 	.byte	0x04, 0x11
        /*00da*/ 	.short	(.L_48 - .L_47)
	.align		4
.L_47:
        /*00dc*/ 	.word	index@($__internal_15_$__cuda_sm70_shflsync_up_p)
        /*00e0*/ 	.word	0x00000000


	//----- nvinfo : EIATTR_FRAME_SIZE
	.align		4
.L_48:
        /*00e4*/ 	.byte	0x04, 0x11
        /*00e6*/ 	.short	(.L_50 - .L_49)
	.align		4
.L_49:
        /*00e8*/ 	.word	index@($__internal_14_$__cuda_sm70_shflsync_idx_p)
        /*00ec*/ 	.word	0x00000000


	//----- nvinfo : EIATTR_FRAME_SIZE
	.align		4
.L_50:
        /*00f0*/ 	.byte	0x04, 0x11
        /*00f2*/ 	.short	(.L_52 - .L_51)
	.align		4
.L_51:
        /*00f4*/ 	.word	index@($__internal_13_$__cuda_sm70_shflsync_bfly_p)
        /*00f8*/ 	.word	0x00000000


	//----- nvinfo : EIATTR_FRAME_SIZE
	.align		4
.L_52:
        /*00fc*/ 	.byte	0x04, 0x11
        /*00fe*/ 	.short	(.L_54 - .L_53)
	.align		4
.L_53:
        /*0100*/ 	.word	index@(_ZN7cutlass13device_kernelIN5flash19enable_sm80_to_sm89INS1_16FlashAttnFwdSm80INS1_25CollectiveMainloopFwdSm80ILi4ELi1ELb0EN4cute5tupleIJNS5_1CILi128EEENS7_ILi48EEENS7_ILi96EEEEEELi96ENS_6half_tEfNS_4arch4Sm80ELb0ELb1ELb1ELb1ELb1ELb1ELb1ELb1EEENS1_21CollectiveEpilogueFwdINS6_IJS8_SA_S9_EEENS6_IJNS7_ILi1EEESI_SI_EEESC_SE_Li128ELb1ELb1ELb1ELb0EEENS1_36VarlenDynamicPersistentTileSchedulerILi128ELi48ELi128ELi128ELb1ELb1ELb0ELb1ELb0ELb1EEEEEEEEEvNT_6ParamsE)
        /*0104*/ 	.word	0x000000f0


	//----- nvinfo : EIATTR_REGCOUNT
	.align		4
.L_54:
        /*0108*/ 	.byte	0x04, 0x2f
        /*010a*/ 	.short	(.L_56 - .L_55)
	.align		4
.L_55:
        /*010c*/ 	.word	index@(_ZN7cutlass13device_kernelIN5flash19enable_sm80_to_sm89INS1_16FlashAttnFwdSm80INS1_25CollectiveMainloopFwdSm80ILi4ELi1ELb0EN4cute5tupleIJNS5_1CILi128EEENS7_ILi48EEENS7_ILi96EEEEEELi96ENS_6half_tEfNS_4arch4Sm80ELb0ELb1ELb1ELb1ELb1ELb0ELb1ELb1EEENS1_21CollectiveEpilogueFwdINS6_IJS8_SA_S9_EEENS6_IJNS7_ILi1EEESI_SI_EEESC_SE_Li128ELb1ELb1ELb1ELb0EEENS1_36VarlenDynamicPersistentTileSchedulerILi128ELi48ELi128ELi128ELb1ELb1ELb0ELb1ELb0ELb1EEEEEEEEEvNT_6ParamsE)
        /*0110*/ 	.word	0x000000ff


	//----- nvinfo : EIATTR_FRAME_SIZE
	.align		4
.L_56:
        /*0114*/ 	.byte	0x04, 0x11
        /*0116*/ 	.short	(.L_58 - .L_57)
	.align		4
.L_57:
        /*0118*/ 	.word	index@($__internal_12_$__cuda_sm70_votesync_ballot)
        /*011c*/ 	.word	0x00000000


	//----- nvinfo : EIATTR_FRAME_SIZE
	.align		4
.L_58:
        /*0120*/ 	.byte	0x04, 0x11
        /*0122*/ 	.short	(.L_60 - .L_59)
	.align		4
.L_59:
        /*0124*/ 	.word	index@($__internal_11_$__cuda_sm70_shflsync_up_p)
        /*0128*/ 	.word	0x00000000


	//----- nvinfo : EIATTR_FRAME_SIZE
	.align		4
.L_60:
        /*012c*/ 	.byte	0x04, 0x11
        /*012e*/ 	.short	(.L_62 - .L_61)
	.align		4
.L_61:
        /*0130*/ 	.word	index@($__internal_10_$__cuda_sm70_shflsync_idx_p)
        /*0134*/ 	.word	0x00000000


	//----- nvinfo : EIATTR_FRAME_SIZE
	.align		4
.L_62:
        /*0138*/ 	.byte	0x04, 0x11
        /*013a*/ 	.short	(.L_64 - .L_63)
	.align		4
.L_63:
        /*013c*/ 	.word	index@($__internal_9_$__cuda_sm70_shflsync_bfly_p)
        /*0140*/ 	.word	0x00000000


	//----- nvinfo : EIATTR_FRAME_SIZE
	.align		4
.L_64:
        /*0144*/ 	.byte	0x04, 0x11
        /*0146*/ 	.short	(.L_66 - .L_65)
	.align		4
.L_65:
        /*0148*/ 	.word	index@(_ZN7cutlass13device_kernelIN5flash19enable_sm80_to_sm89INS1_16FlashAttnFwdSm80INS1_25CollectiveMainloopFwdSm80ILi4ELi1ELb0EN4cute5tupleIJNS5_1CILi128EEENS7_ILi48EEENS7_ILi96EEEEEELi96ENS_6half_tEfNS_4arch4Sm80ELb0ELb1ELb1ELb1ELb1ELb0ELb1ELb1EEENS1_21CollectiveEpilogueFwdINS6_IJS8_SA_S9_EEENS6_IJNS7_ILi1EEESI_SI_EEESC_SE_Li128ELb1ELb1ELb1ELb0EEENS1_36VarlenDynamicPersistentTileSchedulerILi128ELi48ELi128ELi128ELb1ELb1ELb0ELb1ELb0ELb1EEEEEEEEEvNT_6ParamsE)
        /*014c*/ 	.word	0x00000038


	//----- nvinfo : EIATTR_REGCOUNT
	.align		4
.L_66:
        /*0150*/ 	.byte	0x04, 0x2f
        /*0152*/ 	.short	(.L_68 - .L_67)
	.align		4
.L_67:
        /*0154*/ 	.word	index@(_ZN7cutlass13device_kernelIN5flash19enable_sm80_to_sm89INS1_16FlashAttnFwdSm80INS1_25CollectiveMainloopFwdSm80ILi4ELi1ELb0EN4cute5tupleIJNS5_1CILi128EEENS7_ILi48EEENS7_ILi96EEEEEELi96ENS_6half_tEfNS_4arch4Sm80ELb0ELb1ELb1ELb0ELb1ELb0ELb1ELb1EEENS1_21CollectiveEpilogueFwdINS6_IJS8_SA_S9_EEENS6_IJNS7_ILi1EEESI_SI_EEESC_SE_Li128ELb0ELb1ELb1ELb0EEENS1_19SingleTileSchedulerILb0ELb1ELb1ELi128EEEEEEEEEvNT_6ParamsE)
        /*0158*/ 	.word	0x000000ff


	//----- nvinfo : EIATTR_FRAME_SIZE
	.align		4
.L_68:
        /*015c*/ 	.byte	0x04, 0x11
        /*015e*/ 	.short	(.L_70 - .L_69)
	.align		4
.L_69:
        /*0160*/ 	.word	index@($__internal_8_$__cuda_sm70_shflsync_idx_p)
        /*0164*/ 	.word	0x00000000


	//----- nvinfo : EIATTR_FRAME_SIZE
	.align		4
.L_70:
        /*0168*/ 	.byte	0x04, 0x11
        /*016a*/ 	.short	(.L_72 - .L_71)
	.align		4
.L_71:
        /*016c*/ 	.word	index@(_ZN7cutlass13device_kernelIN5flash19enable_sm80_to_sm89INS1_16FlashAttnFwdSm80INS1_25CollectiveMainloopFwdSm80ILi4ELi1ELb0EN4cute5tupleIJNS5_1CILi128EEENS7_ILi48EEENS7_ILi96EEEEEELi96ENS_6half_tEfNS_4arch4Sm80ELb0ELb1ELb1ELb0ELb1ELb0ELb1ELb1EEENS1_21CollectiveEpilogueFwdINS6_IJS8_SA_S9_EEENS6_IJNS7_ILi1EEESI_SI_EEESC_SE_Li128ELb0ELb1ELb1ELb0EEENS1_19SingleTileSchedulerILb0ELb1ELb1ELi128EEEEEEEEEvNT_6ParamsE)
        /*0170*/ 	.word	0x00000000


	//----- nvinfo : EIATTR_REGCOUNT
	.align		4
.L_72:
        /*0174*/ 	.byte	0x04, 0x2f
        /*0176*/ 	.short	(.L_74 - .L_73)
	.align		4
.L_73:
        /*0178*/ 	.word	index@(_ZN7cutlass13device_kernelIN5flash19enable_sm80_to_sm89INS1_16FlashAttnFwdSm80INS1_25CollectiveMainloopFwdSm80ILi4ELi1ELb0EN4cute5tupleIJNS5_1CILi128EEENS7_ILi48EEENS7_ILi96EEEEEELi96ENS_6half_tEfNS_4arch4Sm80ELb0ELb0ELb1ELb1ELb1ELb1ELb1ELb1EEENS1_21CollectiveEpilogueFwdINS6_IJS8_SA_S9_EEENS6_IJNS7_ILi1EEESI_SI_EEESC_SE_Li128ELb1ELb1ELb1ELb0EEENS1_36VarlenDynamicPersistentTileSchedulerILi128ELi48ELi128ELi128ELb1ELb1ELb0ELb0ELb1ELb1EEEEEEEEEvNT_6ParamsE)
        /*017c*/ 	.word	0x000000ff


	//----- nvinfo : EIATTR_FRAME_SIZE
	.align		4
.L_74:
        /*0180*/ 	.byte	0x04, 0x11
        /*0182*/ 	.short	(.L_76 - .L_75)
	.align		4
.L_75:
        /*0184*/ 	.word	index@($__internal_7_$__cuda_sm70_votesync_ballot)
        /*0188*/ 	.word	0x00000000


	//----- nvinfo : EIATTR_FRAME_SIZE
	.align		4
.L_76:
        /*018c*/ 	.byte	0x04, 0x11
        /*018e*/ 	.short	(.L_78 - .L_77)
	.align		4
.L_77:
        /*0190*/ 	.word	index@($__internal_6_$__cuda_sm70_shflsync_up_p)
        /*0194*/ 	.word	0x00000000


	//----- nvinfo : EIATTR_FRAME_SIZE
	.align		4
.L_78:
        /*0198*/ 	.byte	0x04, 0x11
        /*019a*/ 	.short	(.L_80 - .L_79)
	.align		4
.L_79:
        /*019c*/ 	.word	index@($__internal_5_$__cuda_sm70_shflsync_idx_p)
        /*01a0*/ 	.word	0x00000000


	//----- nvinfo : EIATTR_FRAME_SIZE
	.align		4
.L_80:
        /*01a4*/ 	.byte	0x04, 0x11
        /*01a6*/ 	.short	(.L_82 - .L_81)
	.align		4
.L_81:
        /*01a8*/ 	.word	index@($__internal_4_$__cuda_sm70_shflsync_bfly_p)
        /*01ac*/ 	.word	0x00000000


	//----- nvinfo : EIATTR_FRAME_SIZE
	.align		4
.L_82:
        /*01b0*/ 	.byte	0x04, 0x11
        /*01b2*/ 	.short	(.L_84 - .L_83)
	.align		4
.L_83:
        /*01b4*/ 	.word	index@(_ZN7cutlass13device_kernelIN5flash19enable_sm80_to_sm89INS1_16FlashAttnFwdSm80INS1_25CollectiveMainloopFwdSm80ILi4ELi1ELb0EN4cute5tupleIJNS5_1CILi128EEENS7_ILi48EEENS7_ILi96EEEEEELi96ENS_6half_tEfNS_4arch4Sm80ELb0ELb0ELb1ELb1ELb1ELb1ELb1ELb1EEENS1_21CollectiveEpilogueFwdINS6_IJS8_SA_S9_EEENS6_IJNS7_ILi1EEESI_SI_EEESC_SE_Li128ELb1ELb1ELb1ELb0EEENS1_36VarlenDynamicPersistentTileSchedulerILi128ELi48ELi128ELi128ELb1ELb1ELb0ELb0ELb1ELb1EEEEEEEEEvNT_6ParamsE)
        /*01b8*/ 	.word	0x00000130


	//----- nvinfo : EIATTR_REGCOUNT
	.align		4
.L_84:
        /*01bc*/ 	.byte	0x04, 0x2f
        /*01be*/ 	.short	(.L_86 - .L_85)
	.align		4
.L_85:
        /*01c0*/ 	.word	index@(_ZN7cutlass13device_kernelIN5flash19enable_sm80_to_sm89INS1_16FlashAttnFwdSm80INS1_25CollectiveMainloopFwdSm80ILi4ELi1ELb0EN4cute5tupleIJNS5_1CILi128EEENS7_ILi48EEENS7_ILi96EEEEEELi96ENS_6half_tEfNS_4arch4Sm80ELb0ELb0ELb1ELb1ELb1ELb0ELb1ELb1EEENS1_21CollectiveEpilogueFwdINS6_IJS8_SA_S9_EEENS6_IJNS7_ILi1EEESI_SI_EEESC_SE_Li128ELb1ELb1ELb1ELb0EEENS1_36VarlenDynamicPersistentTileSchedulerILi128ELi48ELi128ELi128ELb1ELb1ELb0ELb0ELb1ELb1EEEEEEEEEvNT_6ParamsE)
        /*01c4*/ 	.word	0x000000ff


	//----- nvinfo : EIATTR_FRAME_SIZE
	.align		4
.L_86:
        /*01c8*/ 	.byte	0x04, 0x11
        /*01ca*/ 	.short	(.L_88 - .L_87)
	.align		4
.L_87:
        /*01cc*/ 	.word	index@($__internal_3_$__cuda_sm70_votesync_ballot)
        /*01d0*/ 	.word	0x00000000


	//----- nvinfo : EIATTR_FRAME_SIZE
	.align		4
.L_88:
        /*01d4*/ 	.byte	0x04, 0x11
        /*01d6*/ 	.short	(.L_90 - .L_89)
	.align		4
.L_89:
        /*01d8*/ 	.word	index@($__internal_2_$__cuda_sm70_shflsync_up_p)
        /*01dc*/ 	.word	0x00000000


	//----- nvinfo : EIATTR_FRAME_SIZE
	.align		4
.L_90:
        /*01e0*/ 	.byte	0x04, 0x11
        /*01e2*/ 	.short	(.L_92 - .L_91)
	.align		4
.L_91:
        /*01e4*/ 	.word	index@($__internal_1_$__cuda_sm70_shflsync_idx_p)
        /*01e8*/ 	.word	0x00000000


	//----- nvinfo : EIATTR_FRAME_SIZE
	.align		4
.L_92:
        /*01ec*/ 	.byte	0x04, 0x11
        /*01ee*/ 	.short	(.L_94 - .L_93)
	.align		4
.L_93:
        /*01f0*/ 	.word	index@($__internal_0_$__cuda_sm70_shflsync_bfly_p)
        /*01f4*/ 	.word	0x00000000


	//----- nvinfo : EIATTR_FRAME_SIZE
	.align		4
.L_94:
        /*01f8*/ 	.byte	0x04, 0x11
        /*01fa*/ 	.short	(.L_96 - .L_95)
	.align		4
.L_95:
        /*01fc*/ 	.word	index@(_ZN7cutlass13device_kernelIN5flash19enable_sm80_to_sm89INS1_16FlashAttnFwdSm80INS1_25CollectiveMainloopFwdSm80ILi4ELi1ELb0EN4cute5tupleIJNS5_1CILi128EEENS7_ILi48EEENS7_ILi96EEEEEELi96ENS_6half_tEfNS_4arch4Sm80ELb0ELb0ELb1ELb1ELb1ELb0ELb1ELb1EEENS1_21CollectiveEpilogueFwdINS6_IJS8_SA_S9_EEENS6_IJNS7_ILi1EEESI_SI_EEESC_SE_Li128ELb1ELb1ELb1ELb0EEENS1_36VarlenDynamicPersistentTileSchedulerILi128ELi48ELi128ELi128ELb1ELb1ELb0ELb0ELb1ELb1EEEEEEEEEvNT_6ParamsE)
        /*0200*/ 	.word	0x00000098


	//----- nvinfo : EIATTR_REGCOUNT
	.align		4
.L_96:
        /*0204*/ 	.byte	0x04, 0x2f
        /*0206*/ 	.short	(.L_98 - .L_97)
	.align		4
.L_97:
        /*0208*/ 	.word	index@(_ZN7cutlass13device_kernelIN5flash19enable_sm80_to_sm89INS1_16FlashAttnFwdSm80INS1_25CollectiveMainloopFwdSm80ILi4ELi1ELb0EN4cute5tupleIJNS5_1CILi128EEENS7_ILi64EEENS7_ILi96EEEEEELi96ENS_6half_tEfNS_4arch4Sm80ELb0ELb0ELb1ELb0ELb1ELb0ELb1ELb1EEENS1_21CollectiveEpilogueFwdINS6_IJS8_SA_S9_EEENS6_IJNS7_ILi1EEESI_SI_EEESC_SE_Li128ELb0ELb1ELb1ELb0EEENS1_19SingleTileSchedulerILb0ELb1ELb1ELi128EEEEEEEEEvNT_6ParamsE)
        /*020c*/ 	.word	0x000000ff


	//----- nvinfo : EIATTR_FRAME_SIZE
	.align		4
.L_98:
        /*0210*/ 	.byte	0x04, 0x11
        /*0212*/ 	.short	(.L_100 - .L_99)
	.align		4
.L_99:
        /*0214*/ 	.word	index@(_ZN7cutlass13device_kernelIN5flash19enable_sm80_to_sm89INS1_16FlashAttnFwdSm80INS1_25CollectiveMainloopFwdSm80ILi4ELi1ELb0EN4cute5tupleIJNS5_1CILi128EEENS7_ILi64EEENS7_ILi96EEEEEELi96ENS_6half_tEfNS_4arch4Sm80ELb0ELb0ELb1ELb0ELb1ELb0ELb1ELb1EEENS1_21CollectiveEpilogueFwdINS6_IJS8_SA_S9_EEENS6_IJNS7_ILi1EEESI_SI_EEESC_SE_Li128ELb0ELb1ELb1ELb0EEENS1_19SingleTileSchedulerILb0ELb1ELb1ELi128EEEEEEEEEvNT_6ParamsE)
        /*0218*/ 	.word	0x00000060


	//----- nvinfo : EIATTR_MIN_STACK_SIZE
	.align		4
.L_100:
        /*021c*/ 	.byte	0x04, 0x12
        /*021e*/ 	.short	(.L_102 - .L_101)
	.align		4
.L_101:
        /*0220*/ 	.word	index@(_ZN7cutlass13device_kernelIN5flash19enable_sm80_to_sm89INS1_16FlashAttnFwdSm80INS1_25CollectiveMainloopFwdSm80ILi4ELi1ELb0EN4cute5tupleIJNS5_1CILi128EEENS7_ILi64EEENS7_ILi96EEEEEELi96ENS_6half_tEfNS_4arch4Sm80ELb0ELb0ELb1ELb0ELb1ELb0ELb1ELb1EEENS1_21CollectiveEpilogueFwdINS6_IJS8_SA_S9_EEENS6_IJNS7_ILi1EEESI_SI_EEESC_SE_Li128ELb0ELb1ELb1ELb0EEENS1_19SingleTileSchedulerILb0ELb1ELb1ELi128EEEEEEEEEvNT_6ParamsE)
        /*0224*/ 	.word	0x00000060


	//----- nvinfo : EIATTR_MIN_STACK_SIZE
	.align		4
.L_102:
        /*0228*/ 	.byte	0x04, 0x12
        /*022a*/ 	.short	(.L_104 - .L_103)
	.align		4
.L_103:
        /*022c*/ 	.word	index@(_ZN7cutlass13device_kernelIN5flash19enable_sm80_to_sm89INS1_16FlashAttnFwdSm80INS1_25CollectiveMainloopFwdSm80ILi4ELi1ELb0EN4cute5tupleIJNS5_1CILi128EEENS7_ILi48EEENS7_ILi96EEEEEELi96ENS_6half_tEfNS_4arch4Sm80ELb0ELb0ELb1ELb1ELb1ELb0ELb1ELb1EEENS1_21CollectiveEpilogueFwdINS6_IJS8_SA_S9_EEENS6_IJNS7_ILi1EEESI_SI_EEESC_SE_Li128ELb1ELb1ELb1ELb0EEENS1_36VarlenDynamicPersistentTileSchedulerILi128ELi48ELi128ELi128ELb1ELb1ELb0ELb0ELb1ELb1EEEEEEEEEvNT_6ParamsE)
        /*0230*/ 	.word	0x00000098


	//----- nvinfo : EIATTR_MIN_STACK_SIZE
	.align		4
.L_104:
        /*0234*/ 	.byte	0x04, 0x12
        /*0236*/ 	.short	(.L_106 - .L_105)
	.align		4
.L_105:
        /*0238*/ 	.word	index@(_ZN7cutlass13device_kernelIN5flash19enable_sm80_to_sm89INS1_16FlashAttnFwdSm80INS1_25CollectiveMainloopFwdSm80ILi4ELi1ELb0EN4cute5tupleIJNS5_1CILi128EEENS7_ILi48EEENS7_ILi96EEEEEELi96ENS_6half_tEfNS_4arch4Sm80ELb0ELb0ELb1ELb1ELb1ELb1ELb1ELb1EEENS1_21CollectiveEpilogueFwdINS6_IJS8_SA_S9_EEENS6_IJNS7_ILi1EEESI_SI_EEESC_SE_Li128ELb1ELb1ELb1ELb0EEENS1_36VarlenDynamicPersistentTileSchedulerILi128ELi48ELi128ELi128ELb1ELb1ELb0ELb0ELb1ELb1EEEEEEEEEvNT_6ParamsE)
        /*023c*/ 	.word	0x00000130


	//----- nvinfo : EIATTR_MIN_STACK_SIZE
	.align		4
.L_106:
        /*0240*/ 	.byte	0x04, 0x12
        /*0242*/ 	.short	(.L_108 - .L_107)
	.align		4
.L_107:
        /*0244*/ 	.word	index@(_ZN7cutlass13device_kernelIN5flash19enable_sm80_to_sm89INS1_16FlashAttnFwdSm80INS1_25CollectiveMainloopFwdSm80ILi4ELi1ELb0EN4cute5tupleIJNS5_1CILi128EEENS7_ILi48EEENS7_ILi96EEEEEELi96ENS_6half_tEfNS_4arch4Sm80ELb0ELb1ELb1ELb0ELb1ELb0ELb1ELb1EEENS1_21CollectiveEpilogueFwdINS6_IJS8_SA_S9_EEENS6_IJNS7_ILi1EEESI_SI_EEESC_SE_Li128ELb0ELb1ELb1ELb0EEENS1_19SingleTileSchedulerILb0ELb1ELb1ELi128EEEEEEEEEvNT_6ParamsE)
        /*0248*/ 	.word	0x00000000


	//----- nvinfo : EIATTR_MIN_STACK_SIZE
	.align		4
.L_108:
        /*024c*/ 	.byte	0x04, 0x12
        /*024e*/ 	.short	(.L_110 - .L_109)
	.align		4
.L_109:
        /*0250*/ 	.word	index@(_ZN7cutlass13device_kernelIN5flash19enable_sm80_to_sm89INS1_16FlashAttnFwdSm80INS1_25CollectiveMainloopFwdSm80ILi4ELi1ELb0EN4cute5tupleIJNS5_1CILi128EEENS7_ILi48EEENS7_ILi96EEEEEELi96ENS_6half_tEfNS_4arch4Sm80ELb0ELb1ELb1ELb1ELb1ELb0ELb1ELb1EEENS1_21CollectiveEpilogueFwdINS6_IJS8_SA_S9_EEENS6_IJNS7_ILi1EEESI_SI_EEESC_SE_Li128ELb1ELb1ELb1ELb0EEENS1_36VarlenDynamicPersistentTileSchedulerILi128ELi48ELi128ELi128ELb1ELb1ELb0ELb1ELb0ELb1EEEEEEEEEvNT_6ParamsE)
        /*0254*/ 	.word	0x00000038


	//----- nvinfo : EIATTR_MIN_STACK_SIZE
	.align		4
.L_110:
        /*0258*/ 	.byte	0x04, 0x12
        /*025a*/ 	.short	(.L_112 - .L_111)
	.align		4
.L_111:
        /*025c*/ 	.word	index@(_ZN7cutlass13device_kernelIN5flash19enable_sm80_to_sm89INS1_16FlashAttnFwdSm80INS1_25CollectiveMainloopFwdSm80ILi4ELi1ELb0EN4cute5tupleIJNS5_1CILi128EEENS7_ILi48EEENS7_ILi96EEEEEELi96ENS_6half_tEfNS_4arch4Sm80ELb0ELb1ELb1ELb1ELb1ELb1ELb1ELb1EEENS1_21CollectiveEpilogueFwdINS6_IJS8_SA_S9_EEENS6_IJNS7_ILi1EEESI_SI_EEESC_SE_Li128ELb1ELb1ELb1ELb0EEENS1_36VarlenDynamicPersistentTileSchedulerILi128ELi48ELi128ELi128ELb1ELb1ELb0ELb1ELb0ELb1EEEEEEEEEvNT_6ParamsE)
        /*0260*/ 	.word	0x000000f0


	//----- nvinfo : EIATTR_MIN_STACK_SIZE
	.align		4
.L_112:
        /*0264*/ 	.byte	0x04, 0x12
        /*0266*/ 	.short	(.L_114 - .L_113)
	.align		4
.L_113:
        /*0268*/ 	.word	index@(_ZN7cutlass13device_kernelIN5flash19enable_sm80_to_sm89INS1_16FlashAttnFwdSm80INS1_25CollectiveMainloopFwdSm80ILi4ELi1ELb0EN4cute5tupleIJNS5_1CILi128EEENS7_ILi64EEENS7_ILi96EEEEEELi96ENS_6half_tEfNS_4arch4Sm80ELb1ELb0ELb1ELb0ELb1ELb0ELb1ELb1EEENS1_21CollectiveEpilogueFwdINS6_IJS8_SA_S9_EEENS6_IJNS7_ILi1EEESI_SI_EEESC_SE_Li128ELb0ELb1ELb1ELb0EEENS1_30DynamicPersistentTileSchedulerILi128ELi128ELb1ELb1ELb0EEEEEEEEEvNT_6ParamsE)
        /*026c*/ 	.word	0x000000c0


	//----- nvinfo : EIATTR_MIN_STACK_SIZE
	.align		4
.L_114:
        /*0270*/ 	.byte	0x04, 0x12
        /*0272*/ 	.short	(.L_116 - .L_115)
	.align		4
.L_115:
        /*0274*/ 	.word	index@(_ZN7cutlass13device_kernelIN5flash19enable_sm80_to_sm89INS1_16FlashAttnFwdSm80INS1_25CollectiveMainloopFwdSm80ILi4ELi1ELb0EN4cute5tupleIJNS5_1CILi128EEENS7_ILi48EEENS7_ILi96EEEEEELi96ENS_6half_tEfNS_4arch4Sm80ELb1ELb0ELb1ELb1ELb1ELb0ELb1ELb1EEENS1_21CollectiveEpilogueFwdINS6_IJS8_SA_S9_EEENS6_IJNS7_ILi1EEESI_SI_EEESC_SE_Li128ELb1ELb1ELb1ELb0EEENS1_36VarlenDynamicPersistentTileSchedulerILi128ELi48ELi128ELi128ELb1ELb1ELb0ELb1ELb1ELb1EEEEEEEEEvNT_6ParamsE)
        /*0278*/ 	.word	0x00000040


	//----- nvinfo : EIATTR_MIN_STACK_SIZE
	.align		4
.L_116:
        /*027c*/ 	.byte	0x04, 0x12
        /*027e*/ 	.short	(.L_118 - .L_117)
	.align		4
.L_117:
        /*0280*/ 	.word	index@(_ZN7cutlass13device_kernelIN5flash19enable_sm80_to_sm89INS1_16FlashAttnFwdSm80INS1_25CollectiveMainloopFwdSm80ILi4ELi1ELb0EN4cute5tupleIJNS5_1CILi128EEENS7_ILi48EEENS7_ILi96EEEEEELi96ENS_6half_tEfNS_4arch4Sm80ELb1ELb0ELb1ELb1ELb1ELb1ELb1ELb1EEENS1_21CollectiveEpilogueFwdINS6_IJS8_SA_S9_EEENS6_IJNS7_ILi1EEESI_SI_EEESC_SE_Li128ELb1ELb1ELb1ELb0EEENS1_36VarlenDynamicPersistentTileSchedulerILi128ELi48ELi128ELi128ELb1ELb1ELb0ELb1ELb1ELb1EEEEEEEEEvNT_6ParamsE)
        /*0284*/ 	.word	0x00000150
.L_118:


//--------------------- .nv.info._ZN7cutlass13device_kernelIN5flash19enable_sm80_to_sm89INS1_16FlashAttnFwdSm80INS1_25CollectiveMainloopFwdSm80ILi4ELi1ELb0EN4cute5tupleIJNS5_1CILi128EEENS7_ILi64EEENS7_ILi96EEEEEELi96ENS_6half_tEfNS_4arch4Sm80ELb0ELb0ELb1ELb0ELb1ELb0ELb1ELb1EEENS1_21CollectiveEpilogueFwdINS6_IJS8_SA_S9_EEENS6_IJNS7_ILi1EEESI_SI_EEESC_SE_Li128ELb0ELb1ELb1ELb0EEENS1_19SingleTileSchedulerILb0ELb1ELb1ELi128EEEEEEEEEvNT_6ParamsE --------------------------
	.section	.nv.info._ZN7cutlass13device_kernelIN5flash19enable_sm80_to_sm89INS1_16FlashAttnFwdSm80INS1_25CollectiveMainloopFwdSm80ILi4ELi1ELb0EN4cute5tupleIJNS5_1CILi128EEENS7_ILi64EEENS7_ILi96EEEEEELi96ENS_6half_tEfNS_4arch4Sm80ELb0ELb0ELb1ELb0ELb1ELb0ELb1ELb1EEENS1_21CollectiveEpilogueFwdINS6_IJS8_SA_S9_EEENS6_IJNS7_ILi1EEESI_SI_EEESC_SE_Li128ELb0ELb1ELb1ELb0EEENS1_19SingleTileSchedulerILb0ELb1ELb1ELi128EEEEEEEEEvNT_6ParamsE,"",@"SHT_CUDA_INFO"
	.sectionflags	@""
	.align	4


	//----- nvinfo : EIATTR_CUDA_API_VERSION
	.align		4
        /*0000*/ 	.byte	0x04, 0x37
        /*0002*/ 	.short	(.L_120 - .L_119)
.L_119:
        /*0004*/ 	.word	0x00000082


	//----- nvinfo : EIATTR_SW2861232_WAR
	.align		4
.L_120:
        /*0008*/ 	.byte	0x01, 0x35
	.zero		2


	//----- nvinfo : EIATTR_PARAM_CBANK
	.align		4
        /*000c*/ 	.byte	0x04, 0x0a
        /*000e*/ 	.short	(.L_122 - .L_121)
	.align		4
.L_121:
        /*0010*/ 	.word	index@(.nv.constant0._ZN7cutlass13device_kernelIN5flash19enable_sm80_to_sm89INS1_16FlashAttnFwdSm80INS1_25CollectiveMainloopFwdSm80ILi4ELi1ELb0EN4cute5tupleIJNS5_1CILi128EEENS7_ILi64EEENS7_ILi96EEEEEELi96ENS_6half_tEfNS_4arch4Sm80ELb0ELb0ELb1ELb0ELb1ELb0ELb1ELb1EEENS1_21CollectiveEpilogueFwdINS6_IJS8_SA_S9_EEENS6_IJNS7_ILi1EEESI_SI_EEESC_SE_Li128ELb0ELb1ELb1ELb0EEENS1_19SingleTileSchedulerILb0ELb1ELb1ELi128EEEEEEEEEvNT_6ParamsE)
        /*0014*/ 	.short	0x0160
        /*0016*/ 	.short	0x0418


	//----- nvinfo : EIATTR_CBANK_PARAM_SIZE
	.align		4
.L_122:
        /*0018*/ 	.byte	0x03, 0x19
        /*001a*/ 	.short	0x0418


	//----- nvinfo : EIATTR_KPARAM_INFO
	.align		4
        /*001c*/ 	.byte	0x04, 0x17
        /*001e*/ 	.short	(.L_124 - .L_123)
.L_123:
        /*0020*/ 	.word	0x00000000
        /*0024*/ 	.short	0x0000
        /*0026*/ 	.short	0x0000
        /*0028*/ 	.byte	0x00, 0xf0, 0x61, 0x10


	//----- nvinfo : EIATTR_MAXREG_COUNT
	.align		4
.L_124:
        /*002c*/ 	.byte	0x03, 0x1b
        /*002e*/ 	.short	0x00ff


	//----- nvinfo : EIATTR_NUM_BARRIERS
	.align		4
        /*0030*/ 	.byte	0x02, 0x4c
        /*0032*/ 	.byte	0x02
	.zero		1


	//----- nvinfo : EIATTR_ANNOTATIONS
	.align		4
        /*0034*/ 	.byte	0x04, 0x55
        /*0036*/ 	.short	(.L_126 - .L_125)


	//   ....[0]....
.L_125:
        /*0038*/ 	.word	0x00000001
        /*003c*/ 	.byte	0x90, 0x00, 0x00, 0x00, 0x01, 0x00, 0x00, 0x00, 0xf0, 0x00, 0x00, 0x00, 0x01, 0x00, 0x00, 0x00
        /* <DEDUP_REMOVED lines=24> */
        /*01cc*/ 	.byte	0x50, 0x9b, 0x00, 0x00, 0x01, 0x00, 0x00, 0x00, 0x00, 0xb6, 0x00, 0x00


	//----- nvinfo : EIATTR_MERCURY_ISA_VERSION
	.align		4
.L_126:
        /*01d8*/ 	.byte	0x03, 0x5f
        /*01da*/ 	.short	0x0000


	//----- nvinfo : EIATTR_COOP_GROUP_MASK_REGIDS
	.align		4
        /*01dc*/ 	.byte	0x04, 0x29
        /*01de*/ 	.short	(.L_128 - .L_127)


	//   ....[0]....
.L_127:
        /*01e0*/ 	.word	0xffffffff


	//   ....[1]....
        /*01e4*/ 	.word	0xffffffff


	//   ....[2]....
        /*01e8*/ 	.word	0xffffffff


	//   ....[3]....
        /*01ec*/ 	.word	0xffffffff


	//   ....[4]....
        /*01f0*/ 	.word	0xffffffff


	//   ....[5]....
        /*01f4*/ 	.word	0xffffffff


	//   ....[6]....
        /*01f8*/ 	.word	0xffffffff


	//   ....[7]....
        /*01fc*/ 	.word	0xffffffff


	//   ....[8]....
        /*0200*/ 	.word	0xffffffff


	//   ....[9]....
        /*0204*/ 	.word	0xffffffff


	//   ....[10]....
        /*0208*/ 	.word	0xffffffff


	//   ....[11]....
        /*020c*/ 	.word	0xffffffff


	//   ....[12]....
        /*0210*/ 	.word	0xffffffff


	//   ....[13]....
        /*0214*/ 	.word	0xffffffff


	//   ....[14]....
        /*0218*/ 	.word	0xffffffff


	//   ....[15]....
        /*021c*/ 	.word	0xffffffff


	//   ....[16]....
        /*0220*/ 	.word	0xffffffff


	//   ....[17]....
        /*0224*/ 	.word	0xffffffff


	//   ....[18]....
        /*0228*/ 	.word	0xffffffff


	//   ....[19]....
        /*022c*/ 	.word	0xffffffff


	//   ....[20]....
        /*0230*/ 	.word	0xffffffff


	//   ....[21]....
        /*0234*/ 	.word	0xffffffff


	//   ....[22]....
        /*0238*/ 	.word	0xffffffff


	//   ....[23]....
        /*023c*/ 	.word	0xffffffff


	//   ....[24]....
        /*0240*/ 	.word	0xffffffff


	//   ....[25]....
        /*0244*/ 	.word	0xffffffff


	//   ....[26]....
        /*0248*/ 	.word	0xffffffff


	//   ....[27]....
        /*024c*/ 	.word	0xffffffff


	//   ....[28]....
        /*0250*/ 	.word	0xffffffff


	//   ....[29]....
        /*0254*/ 	.word	0xffffffff


	//   ....[30]....
        /*0258*/ 	.word	0xffffffff


	//   ....[31]....
        /*025c*/ 	.word	0xffffffff


	//   ....[32]....
        /*0260*/ 	.word	0xffffffff


	//   ....[33]....
        /*0264*/ 	.word	0xffffffff


	//   ....[34]....
        /*0268*/ 	.word	0xffffffff


	//   ....[35]....
        /*026c*/ 	.word	0xffffffff


	//   ....[36]....
        /*0270*/ 	.word	0xffffffff


	//   ....[37]....
        /*0274*/ 	.word	0xffffffff


	//   ....[38]....
        /*0278*/ 	.word	0xffffffff


	//   ....[39]....
        /*027c*/ 	.word	0xffffffff


	//   ....[40]....
        /*0280*/ 	.word	0xffffffff


	//   ....[41]....
        /*0284*/ 	.word	0xffffffff


	//   ....[42]....
        /*0288*/ 	.word	0xffffffff


	//   ....[43]....
        /*028c*/ 	.word	0xffffffff


	//   ....[44]....
        /*0290*/ 	.word	0xffffffff


	//   ....[45]....
        /*0294*/ 	.word	0xffffffff


	//   ....[46]....
        /*0298*/ 	.word	0xffffffff


	//   ....[47]....
        /*029c*/ 	.word	0xffffffff


	//   ....[48]....
        /*02a0*/ 	.word	0xffffffff


	//   ....[49]....
        /*02a4*/ 	.word	0xffffffff


	//   ....[50]....
        /*02a8*/ 	.word	0xffffffff


	//   ....[51]....
        /*02ac*/ 	.word	0xffffffff


	//   ....[52]....
        /*02b0*/ 	.word	0xffffffff


	//   ....[53]....
        /*02b4*/ 	.word	0xffffffff


	//   ....[54]....
        /*02b8*/ 	.word	0xffffffff


	//   ....[55]....
        /*02bc*/ 	.word	0xffffffff


	//   ....[56]....
        /*02c0*/ 	.word	0xffffffff


	//   ....[57]....
        /*02c4*/ 	.word	0xffffffff


	//   ....[58]....
        /*02c8*/ 	.word	0xffffffff


	//   ....[59]....
        /*02cc*/ 	.word	0xffffffff


	//   ....[60]....
        /*02d0*/ 	.word	0xffffffff


	//   ....[61]....
        /*02d4*/ 	.word	0xffffffff


	//   ....[62]....
        /*02d8*/ 	.word	0xffffffff


	//   ....[63]....
        /*02dc*/ 	.word	0xffffffff


	//   ....[64]....
        /*02e0*/ 	.word	0xffffffff


	//   ....[65]....
        /*02e4*/ 	.word	0xffffffff


	//   ....[66]....
        /*02e8*/ 	.word	0xffffffff


	//   ....[67]....
        /*02ec*/ 	.word	0xffffffff


	//   ....[68]....
        /*02f0*/ 	.word	0xffffffff


	//----- nvinfo : EIATTR_COOP_GROUP_INSTR_OFFSETS
	.align		4
.L_128:
        /*02f4*/ 	.byte	0x04, 0x28
        /*02f6*/ 	.short	(.L_130 - .L_129)


	//   ....[0]....
.L_129:
        /*02f8*/ 	.word	0x00000060


	//   ....[1]....
        /*02fc*/ 	.word	0x00000ce0


	//   ....[2]....
        /*0300*/ 	.word	0x00000d10


	//   ....[3]....
        /*0304*/ 	.word	0x00000ec0


	//   ....[4]....
        /*0308*/ 	.word	0x00000ef0


	//   ....[5]....
        /*030c*/ 	.word	0x00001010


	//   ....[6]....
        /*0310*/ 	.word	0x00001040


	//   ....[7]....
        /*0314*/ 	.word	0x00001160


	//   ....[8]....
        /*0318*/ 	.word	0x000011a0


	//   ....[9]....
        /*031c*/ 	.word	0x000016e0


	//   ....[10]....
        /*0320*/ 	.word	0x00001710


	//   ....[11]....
        /*0324*/ 	.word	0x000017f0


	//   ....[12]....
        /*0328*/ 	.word	0x00001830


	//   ....[13]....
        /*032c*/ 	.word	0x00001860


	//   ....[14]....
        /*0330*/ 	.word	0x00001870


	//   ....[15]....
        /*0334*/ 	.word	0x00001930


	//   ....[16]....
        /*0338*/ 	.word	0x00001960


	//   ....[17]....
        /*033c*/ 	.word	0x00003070


	//   ....[18]....
        /*0340*/ 	.word	0x00003080


	//   ....[19]....
        /*0344*/ 	.word	0x00003090


	//   ....[20]....
        /*0348*/ 	.word	0x000030a0


	//   ....[21]....
        /*034c*/ 	.word	0x00003940


	//   ....[22]....
        /*0350*/ 	.word	0x00003a40


	//   ....[23]....
        /*0354*/ 	.word	0x00003aa0


	//   ....[24]....
        /*0358*/ 	.word	0x00003b80


	//   ....[25]....
        /*035c*/ 	.word	0x00003bb0


	//   ....[26]....
        /*0360*/ 	.word	0x00003cf0


	//   ....[27]....
        /*0364*/ 	.word	0x00003d10


	//   ....[28]....
        /*0368*/ 	.word	0x00003e40


	//   ....[29]....
        /*036c*/ 	.word	0x000057c0


	//   ....[30]....
        /*0370*/ 	.word	0x000057d0


	//   ....[31]....
        /*0374*/ 	.word	0x000057e0


	//   ....[32]....
        /*0378*/ 	.word	0x000057f0


	//   ....[33]....
        /*037c*/ 	.word	0x00005d20


	//   ....[34]....
        /*0380*/ 	.word	0x00005d40


	//   ....[35]....
        /*0384*/ 	.word	0x00005d60


	//   ....[36]....
        /*0388*/ 	.word	0x00005d80


	//   ....[37]....
        /*038c*/ 	.word	0x00006f00


	//   ....[38]....
        /*0390*/ 	.word	0x00007010


	//   ....[39]....
        /*0394*/ 	.word	0x00007050


	//   ....[40]....
        /*0398*/ 	.word	0x000070d0


	//   ....[41]....
        /*039c*/ 	.word	0x00007100


	//   ....[42]....
        /*03a0*/ 	.word	0x00007120


	//   ....[43]....
        /*03a4*/ 	.word	0x00007260


	//   ....[44]....
        /*03a8*/ 	.word	0x000076d0


	//   ....[45]....
        /*03ac*/ 	.word	0x00009240


	//   ....[46]....
        /*03b0*/ 	.word	0x00009250


	//   ....[47]....
        /*03b4*/ 	.word	0x00009260


	//   ....[48]....
        /*03b8*/ 	.word	0x00009270


	//   ....[49]....
        /*03bc*/ 	.word	0x000092a0


	//   ....[50]....
        /*03c0*/ 	.word	0x000092c0


	//   ....[51]....
        /*03c4*/ 	.word	0x000092e0


	//   ....[52]....
        /*03c8*/ 	.word	0x000092f0


	//   ....[53]....
        /*03cc*/ 	.word	0x0000a0d0


	//   ....[54]....
        /*03d0*/ 	.word	0x0000a120


	//   ....[55]....
        /*03d4*/ 	.word	0x0000a150


	//   ....[56]....
        /*03d8*/ 	.word	0x0000a180


	//   ....[57]....
        /*03dc*/ 	.word	0x0000a1b0


	//   ....[58]....
        /*03e0*/ 	.word	0x0000a1e0


	//   ....[59]....
        /*03e4*/ 	.word	0x0000a210


	//   ....[60]....
        /*03e8*/ 	.word	0x0000a230


	//   ....[61]....
        /*03ec*/ 	.word	0x0000a250


	//   ....[62]....
        /*03f0*/ 	.word	0x0000a260


	//   ....[63]....
        /*03f4*/ 	.word	0x0000a790


	//   ....[64]....
        /*03f8*/ 	.word	0x0000a7b0


	//   ....[65]....
        /*03fc*/ 	.word	0x0000ac30


	//   ....[66]....
        /*0400*/ 	.word	0x0000ac50


	//   ....[67]....
        /*0404*/ 	.word	0x0000b0d0


	//   ....[68]....
        /*0408*/ 	.word	0x0000b0e0


	//----- nvinfo : EIATTR_EXIT_INSTR_OFFSETS
	.align		4
.L_130:
        /*040c*/ 	.byte	0x04, 0x1c
        /*040e*/ 	.short	(.L_132 - .L_131)


	//   ....[0]....
.L_131:
        /*0410*/ 	.word	0x000001b0


	//   ....[1]....
        /*0414*/ 	.word	0x0000b0f0


	//   ....[2]....
        /*0418*/ 	.word	0x0000b510


	//   ....[3]....
        /*041c*/ 	.word	0x0000b560


	//   ....[4]....
        /*0420*/ 	.word	0x0000b590


	//   ....[5]....
        /*0424*/ 	.word	0x0000b5f0


	//   ....[6]....
        /*0428*/ 	.word	0x0000b850


	//----- nvinfo : EIATTR_CTAIDZ_USED
	.align		4
.L_132:
        /*042c*/ 	.byte	0x01, 0x04
	.zero		2


	//----- nvinfo : EIATTR_MAX_THREADS
	.align		4
        /*0430*/ 	.byte	0x04, 0x05
        /*0432*/ 	.short	(.L_134 - .L_133)
.L_133:
        /*0434*/ 	.word	0x00000080
        /*0438*/ 	.word	0x00000001
        /*043c*/ 	.word	0x00000001


	//----- nvinfo : EIATTR_CRS_STACK_SIZE
	.align		4
.L_134:
        /*0440*/ 	.byte	0x04, 0x1e
        /*0442*/ 	.short	(.L_136 - .L_135)
.L_135:
        /*0444*/ 	.word	0x00000000
.L_136:


//--------------------- .nv.info._ZN7cutlass13device_kernelIN5flash19enable_sm80_to_sm89INS1_16FlashAttnFwdSm80INS1_25CollectiveMainloopFwdSm80ILi4ELi1ELb0EN4cute5tupleIJNS5_1CILi128EEENS7_ILi48EEENS7_ILi96EEEEEELi96ENS_6half_tEfNS_4arch4Sm80ELb0ELb0ELb1ELb1ELb1ELb0ELb1ELb1EEENS1_21CollectiveEpilogueFwdINS6_IJS8_SA_S9_EEENS6_IJNS7_ILi1EEESI_SI_EEESC_SE_Li128ELb1ELb1ELb1ELb0EEENS1_36VarlenDynamicPersistentTileSchedulerILi128ELi48ELi128ELi128ELb1ELb1ELb0ELb0ELb1ELb1EEEEEEEEEvNT_6ParamsE --------------------------
	.section	.nv.info._ZN7cutlass13device_kernelIN5flash19enable_sm80_to_sm89INS1_16FlashAttnFwdSm80INS1_25CollectiveMainloopFwdSm80ILi4ELi1ELb0EN4cute5tupleIJNS5_1CILi128EEENS7_ILi48EEENS7_ILi96EEEEEELi96ENS_6half_tEfNS_4arch4Sm80ELb0ELb0ELb1ELb1ELb1ELb0ELb1ELb1EEENS1_21CollectiveEpilogueFwdINS6_IJS8_SA_S9_EEENS6_IJNS7_ILi1EEESI_SI_EEESC_SE_Li128ELb1ELb1ELb1ELb0EEENS1_36VarlenDynamicPersistentTileSchedulerILi128ELi48ELi128ELi128ELb1ELb1ELb0ELb0ELb1ELb1EEEEEEEEEvNT_6ParamsE,"",@"SHT_CUDA_INFO"
	.sectionflags	@""
	.align	4


	//----- nvinfo : EIATTR_CUDA_API_VERSION
	.align		4
        /*0000*/ 	.byte	0x04, 0x37
        /*0002*/ 	.short	(.L_138 - .L_137)
.L_137:
        /*0004*/ 	.word	0x00000082


	//----- nvinfo : EIATTR_SW2861232_WAR
	.align		4
.L_138:
        /*0008*/ 	.byte	0x01, 0x35
	.zero		2


	//----- nvinfo : EIATTR_PARAM_CBANK
	.align		4
        /*000c*/ 	.byte	0x04, 0x0a
        /*000e*/ 	.short	(.L_140 - .L_139)
	.align		4
.L_139:
        /*0010*/ 	.word	index@(.nv.constant0._ZN7cutlass13device_kernelIN5flash19enable_sm80_to_sm89INS1_16FlashAttnFwdSm80INS1_25CollectiveMainloopFwdSm80ILi4ELi1ELb0EN4cute5tupleIJNS5_1CILi128EEENS7_ILi48EEENS7_ILi96EEEEEELi96ENS_6half_tEfNS_4arch4Sm80ELb0ELb0ELb1ELb1ELb1ELb0ELb1ELb1EEENS1_21CollectiveEpilogueFwdINS6_IJS8_SA_S9_EEENS6_IJNS7_ILi1EEESI_SI_EEESC_SE_Li128ELb1ELb1ELb1ELb0EEENS1_36VarlenDynamicPersistentTileSchedulerILi128ELi48ELi128ELi128ELb1ELb1ELb0ELb0ELb1ELb1EEEEEEEEEvNT_6ParamsE)
        /*0014*/ 	.short	0x0160
        /*0016*/ 	.short	0x0438


	//----- nvinfo : EIATTR_CBANK_PARAM_SIZE
	.align		4
.L_140:
        /*0018*/ 	.byte	0x03, 0x19
        /*001a*/ 	.short	0x0438


	//----- nvinfo : EIATTR_KPARAM_INFO
	.align		4
        /*001c*/ 	.byte	0x04, 0x17
        /*001e*/ 	.short	(.L_142 - .L_141)
.L_141:
        /*0020*/ 	.word	0x00000000
        /*0024*/ 	.short	0x0000
        /*0026*/ 	.short	0x0000
        /*0028*/ 	.byte	0x00, 0xf0, 0xe1, 0x10


	//----- nvinfo : EIATTR_MAXREG_COUNT
	.align		4
.L_142:
        /*002c*/ 	.byte	0x03, 0x1b
        /*002e*/ 	.short	0x00ff


	//----- nvinfo : EIATTR_NUM_BARRIERS
	.align		4
        /*0030*/ 	.byte	0x02, 0x4c
        /*0032*/ 	.byte	0x06
	.zero		1


	//----- nvinfo : EIATTR_ANNOTATIONS
	.align		4
        /*0034*/ 	.byte	0x04, 0x55
        /*0036*/ 	.short	(.L_144 - .L_143)


	//   ....[0]....
.L_143:
        /* <DEDUP_REMOVED lines=98> */
        /*064c*/ 	.byte	0x00, 0xde, 0x00, 0x00


	//----- nvinfo : EIATTR_MERCURY_ISA_VERSION
	.align		4
.L_144:
        /*0650*/ 	.byte	0x03, 0x5f
        /*0652*/ 	.short	0x0000


	//----- nvinfo : EIATTR_INT_WARP_WIDE_INSTR_OFFSETS
	.align		4
        /*0654*/ 	.byte	0x04, 0x31
        /*0656*/ 	.short	(.L_146 - .L_145)


	//   ....[0]....
.L_145:
        /*0658*/ 	.word	0x00009830


	//   ....[1]....
        /*065c*/ 	.word	0x000098b0


	//----- nvinfo : EIATTR_COOP_GROUP_MASK_REGIDS
	.align		4
.L_146:
        /*0660*/ 	.byte	0x04, 0x29
        /*0662*/ 	.short	(.L_148 - .L_147)


	//   ....[0]....
.L_147:
        /*0664*/ 	.word	0xffffffff


	//   ....[1]....
        /*0668*/ 	.word	0xffffffff


	//   ....[2]....
        /*066c*/ 	.word	0xffffffff


	//   ....[3]....
        /*0670*/ 	.word	0xffffffff


	//   ....[4]....
        /*0674*/ 	.word	0xffffffff


	//   ....[5]....
        /*0678*/ 	.word	0xffffffff


	//   ....[6]....
        /*067c*/ 	.word	0xffffffff


	//   ....[7]....
        /*0680*/ 	.word	0xffffffff


	//   ....[8]....
        /*0684*/ 	.word	0xffffffff


	//   ....[9]....
        /*0688*/ 	.word	0xffffffff


	//   ....[10]....
        /*068c*/ 	.word	0xffffffff


	//   ....[11]....
        /*0690*/ 	.word	0xffffffff


	//   ....[12]....
        /*0694*/ 	.word	0xffffffff


	//   ....[13]....
        /*0698*/ 	.word	0xffffffff


	//   ....[14]....
        /*069c*/ 	.word	0xffffffff


	//   ....[15]....
        /*06a0*/ 	.word	0xffffffff


	//   ....[16]....
        /*06a4*/ 	.word	0xffffffff


	//   ....[17]....
        /*06a8*/ 	.word	0xffffffff


	//   ....[18]....
        /*06ac*/ 	.word	0xffffffff


	//   ....[19]....
        /*06b0*/ 	.word	0xffffffff


	//   ....[20]....
        /*06b4*/ 	.word	0xffffffff


	//   ....[21]....
        /*06b8*/ 	.word	0xffffffff


	//   ....[22]....
        /*06bc*/ 	.word	0xffffffff


	//   ....[23]....
        /*06c0*/ 	.word	0xffffffff


	//   ....[24]....
        /*06c4*/ 	.word	0xffffffff


	//   ....[25]....
        /*06c8*/ 	.word	0xffffffff


	//   ....[26]....
        /*06cc*/ 	.word	0xffffffff


	//   ....[27]....
        /*06d0*/ 	.word	0xffffffff


	//   ....[28]....
        /*06d4*/ 	.word	0xffffffff


	//   ....[29]....
        /*06d8*/ 	.word	0xffffffff


	//   ....[30]....
        /*06dc*/ 	.word	0xffffffff


	//   ....[31]....
        /*06e0*/ 	.word	0xffffffff


	//   ....[32]....
        /*06e4*/ 	.word	0xffffffff


	//   ....[33]....
        /*06e8*/ 	.word	0xffffffff


	//   ....[34]....
        /*06ec*/ 	.word	0xffffffff


	//   ....[35]....
        /*06f0*/ 	.word	0xffffffff


	//   ....[36]....
        /*06f4*/ 	.word	0xffffffff


	//   ....[37]....
        /*06f8*/ 	.word	0xffffffff


	//   ....[38]....
        /*06fc*/ 	.word	0xffffffff


	//   ....[39]....
        /*0700*/ 	.word	0xffffffff


	//   ....[40]....
        /*0704*/ 	.word	0xffffffff


	//   ....[41]....
        /*0708*/ 	.word	0xffffffff


	//   ....[42]....
        /*070c*/ 	.word	0xffffffff


	//   ....[43]....
        /*0710*/ 	.word	0xffffffff


	//   ....[44]....
        /*0714*/ 	.word	0xffffffff


	//   ....[45]....
        /*0718*/ 	.word	0xffffffff


	//   ....[46]....
        /*071c*/ 	.word	0xffffffff


	//   ....[47]....
        /*0720*/ 	.word	0xffffffff


	//   ....[48]....
        /*0724*/ 	.word	0xffffffff


	//   ....[49]....
        /*0728*/ 	.word	0xffffffff


	//   ....[50]....
        /*072c*/ 	.word	0xffffffff


	//   ....[51]....
        /*0730*/ 	.word	0xffffffff


	//   ....[52]....
        /*0734*/ 	.word	0xffffffff


	//   ....[53]....
        /*0738*/ 	.word	0xffffffff


	//   ....[54]....
        /*073c*/ 	.word	0xffffffff


	//   ....[55]....
        /*0740*/ 	.word	0xffffffff


	//   ....[56]....
        /*0744*/ 	.word	0xffffffff


	//   ....[57]....
        /*0748*/ 	.word	0xffffffff


	//   ....[58]....
        /*074c*/ 	.word	0xffffffff


	//   ....[59]....
        /*0750*/ 	.word	0xffffffff


	//   ....[60]....
        /*0754*/ 	.word	0xffffffff


	//   ....[61]....
        /*0758*/ 	.word	0xffffffff


	//   ....[62]....
        /*075c*/ 	.word	0xffffffff


	//   ....[63]....
        /*0760*/ 	.word	0xffffffff


	//   ....[64]....
        /*0764*/ 	.word	0xffffffff


	//   ....[65]....
        /*0768*/ 	.word	0xffffffff


	//   ....[66]....
        /*076c*/ 	.word	0xffffffff


	//   ....[67]....
        /*0770*/ 	.word	0xffffffff


	//   ....[68]....
        /*0774*/ 	.word	0xffffffff


	//   ....[69]....
        /*0778*/ 	.word	0xffffffff


	//   ....[70]....
        /*077c*/ 	.word	0xffffffff


	//   ....[71]....
        /*0780*/ 	.word	0xffffffff


	//   ....[72]....
        /*0784*/ 	.word	0xffffffff


	//   ....[73]....
        /*0788*/ 	.word	0xffffffff


	//   ....[74]....
        /*078c*/ 	.word	0xffffffff


	//   ....[75]....
        /*0790*/ 	.word	0xffffffff


	//   ....[76]....
        /*0794*/ 	.word	0xffffffff


	//   ....[77]....
        /*0798*/ 	.word	0xffffffff


	//   ....[78]....
        /*079c*/ 	.word	0xffffffff


	//   ....[79]....
        /*07a0*/ 	.word	0xffffffff


	//   ....[80]....
        /*07a4*/ 	.word	0xffffffff


	//   ....[81]....
        /*07a8*/ 	.word	0xffffffff


	//   ....[82]....
        /*07ac*/ 	.word	0xffffffff


	//   ....[83]....
        /*07b0*/ 	.word	0xffffffff


	//   ....[84]....
        /*07b4*/ 	.word	0xffffffff


	//   ....[85]....
        /*07b8*/ 	.word	0xffffffff


	//   ....[86]....
        /*07bc*/ 	.word	0xffffffff


	//   ....[87]....
        /*07c0*/ 	.word	0xffffffff


	//   ....[88]....
        /*07c4*/ 	.word	0xffffffff


	//   ....[89]....
        /*07c8*/ 	.word	0xffffffff


	//   ....[90]....
        /*07cc*/ 	.word	0xffffffff


	//   ....[91]....
        /*07d0*/ 	.word	0xffffffff


	//   ....[92]....
        /*07d4*/ 	.word	0xffffffff


	//   ....[93]....
        /*07d8*/ 	.word	0xffffffff


	//   ....[94]....
        /*07dc*/ 	.word	0xffffffff


	//   ....[95]....
        /*07e0*/ 	.word	0xffffffff


	//   ....[96]....
        /*07e4*/ 	.word	0xffffffff


	//   ....[97]....
        /*07e8*/ 	.word	0xffffffff


	//   ....[98]....
        /*07ec*/ 	.word	0xffffffff


	//   ....[99]....
        /*07f0*/ 	.word	0xffffffff


	//   ....[100]....
        /*07f4*/ 	.word	0xffffffff


	//   ....[101]....
        /*07f8*/ 	.word	0xffffffff


	//   ....[102]....
        /*07fc*/ 	.word	0xffffffff


	//   ....[103]....
        /*0800*/ 	.word	0xffffffff


	//   ....[104]....
        /*0804*/ 	.word	0xffffffff


	//   ....[105]....
        /*0808*/ 	.word	0xffffffff


	//   ....[106]....
        /*080c*/ 	.word	0xffffffff


	//   ....[107]....
        /*0810*/ 	.word	0xffffffff


	//   ....[108]....
        /*0814*/ 	.word	0xffffffff


	//   ....[109]....
        /*0818*/ 	.word	0xffffffff


	//   ....[110]....
        /*081c*/ 	.word	0xffffffff


	//   ....[111]....
        /*0820*/ 	.word	0xffffffff


	//   ....[112]....
        /*0824*/ 	.word	0xffffffff


	//   ....[113]....
        /*0828*/ 	.word	0xffffffff


	//   ....[114]....
        /*082c*/ 	.word	0xffffffff


	//   ....[115]....
        /*0830*/ 	.word	0xffffffff


	//   ....[116]....
        /*0834*/ 	.word	0xffffffff


	//   ....[117]....
        /*0838*/ 	.word	0xffffffff


	//   ....[118]....
        /*083c*/ 	.word	0xffffffff


	//   ....[119]....
        /*0840*/ 	.word	0xffffffff


	//   ....[120]....
        /*0844*/ 	.word	0xffffffff


	//   ....[121]....
        /*0848*/ 	.word	0xffffffff


	//   ....[122]....
        /*084c*/ 	.word	0xffffffff


	//   ....[123]....
        /*0850*/ 	.word	0xffffffff


	//   ....[124]....
        /*0854*/ 	.word	0xffffffff


	//   ....[125]....
        /*0858*/ 	.word	0xffffffff


	//   ....[126]....
        /*085c*/ 	.word	0xffffffff


	//   ....[127]....
        /*0860*/ 	.word	0xffffffff


	//   ....[128]....
        /*0864*/ 	.word	0xffffffff


	//   ....[129]....
        /*0868*/ 	.word	0xffffffff


	//   ....[130]....
        /*086c*/ 	.word	0xffffffff


	//   ....[131]....
        /*0870*/ 	.word	0xffffffff


	//   ....[132]....
        /*0874*/ 	.word	0xffffffff


	//   ....[133]....
        /*0878*/ 	.word	0xffffffff


	//   ....[134]....
        /*087c*/ 	.word	0xffffffff


	//   ....[135]....
        /*0880*/ 	.word	0xffffffff


	//   ....[136]....
        /*0884*/ 	.word	0xffffffff


	//   ....[137]....
        /*0888*/ 	.word	0xffffffff


	//   ....[138]....
        /*088c*/ 	.word	0xffffffff


	//   ....[139]....
        /*0890*/ 	.word	0xffffffff


	//   ....[140]....
        /*0894*/ 	.word	0xffffffff


	//   ....[141]....
        /*0898*/ 	.word	0xffffffff


	//   ....[142]....
        /*089c*/ 	.word	0xffffffff


	//   ....[143]....
        /*08a0*/ 	.word	0xffffffff


	//   ....[144]....
        /*08a4*/ 	.word	0xffffffff


	//   ....[145]....
        /*08a8*/ 	.word	0xffffffff


	//   ....[146]....
        /*08ac*/ 	.word	0xffffffff


	//   ....[147]....
        /*08b0*/ 	.word	0xffffffff


	//   ....[148]....
        /*08b4*/ 	.word	0xffffffff


	//   ....[149]....
        /*08b8*/ 	.word	0xffffffff


	//   ....[150]....
        /*08bc*/ 	.word	0xffffffff


	//   ....[151]....
        /*08c0*/ 	.word	0xffffffff


	//   ....[152]....
        /*08c4*/ 	.word	0xffffffff


	//   ....[153]....
        /*08c8*/ 	.word	0xffffffff


	//   ....[154]....
        /*08cc*/ 	.word	0xffffffff


	//   ....[155]....
        /*08d0*/ 	.word	0xffffffff


	//   ....[156]....
        /*08d4*/ 	.word	0xffffffff


	//   ....[157]....
        /*08d8*/ 	.word	0xffffffff


	//   ....[158]....
        /*08dc*/ 	.word	0xffffffff


	//   ....[159]....
        /*08e0*/ 	.word	0xffffffff


	//   ....[160]....
        /*08e4*/ 	.word	0xffffffff


	//   ....[161]....
        /*08e8*/ 	.word	0xffffffff


	//   ....[162]....
        /*08ec*/ 	.word	0xffffffff


	//   ....[163]....
        /*08f0*/ 	.word	0xffffffff


	//   ....[164]....
        /*08f4*/ 	.word	0xffffffff


	//   ....[165]....
        /*08f8*/ 	.word	0xffffffff


	//   ....[166]....
        /*08fc*/ 	.word	0xffffffff


	//   ....[167]....
        /*0900*/ 	.word	0xffffffff


	//   ....[168]....
        /*0904*/ 	.word	0xffffffff


	//   ....[169]....
        /*0908*/ 	.word	0xffffffff


	//   ....[170]....
        /*090c*/ 	.word	0xffffffff


	//   ....[171]....
        /*0910*/ 	.word	0xffffffff


	//   ....[172]....
        /*0914*/ 	.word	0xffffffff


	//   ....[173]....
        /*0918*/ 	.word	0xffffffff


	//   ....[174]....
        /*091c*/ 	.word	0xffffffff


	//   ....[175]....
        /*0920*/ 	.word	0xffffffff


	//   ....[176]....
        /*0924*/ 	.word	0xffffffff


	//   ....[177]....
        /*0928*/ 	.word	0xffffffff


	//   ....[178]....
        /*092c*/ 	.word	0xffffffff


	//   ....[179]....
        /*0930*/ 	.word	0xffffffff


	//   ....[180]....
        /*0934*/ 	.word	0xffffffff


	//   ....[181]....
        /*0938*/ 	.word	0xffffffff


	//   ....[182]....
        /*093c*/ 	.word	0xffffffff


	//   ....[183]....
        /*0940*/ 	.word	0xffffffff


	//   ....[184]....
        /*0944*/ 	.word	0xffffffff


	//   ....[185]....
        /*0948*/ 	.word	0xffffffff


	//   ....[186]....
        /*094c*/ 	.word	0xffffffff


	//   ....[187]....
        /*0950*/ 	.word	0xffffffff


	//   ....[188]....
        /*0954*/ 	.word	0xffffffff


	//   ....[189]....
        /*0958*/ 	.word	0xffffffff


	//   ....[190]....
        /*095c*/ 	.word	0xffffffff


	//   ....[191]....
        /*0960*/ 	.word	0xffffffff


	//   ....[192]....
        /*0964*/ 	.word	0xffffffff


	//   ....[193]....
        /*0968*/ 	.word	0xffffffff


	//   ....[194]....
        /*096c*/ 	.word	0xffffffff


	//   ....[195]....
        /*0970*/ 	.word	0xffffffff


	//   ....[196]....
        /*0974*/ 	.word	0xffffffff


	//   ....[197]....
        /*0978*/ 	.word	0xffffffff


	//   ....[198]....
        /*097c*/ 	.word	0xffffffff


	//   ....[199]....
        /*0980*/ 	.word	0xffffffff


	//   ....[200]....
        /*0984*/ 	.word	0xffffffff


	//   ....[201]....
        /*0988*/ 	.word	0xffffffff


	//   ....[202]....
        /*098c*/ 	.word	0xffffffff


	//   ....[203]....
        /*0990*/ 	.word	0xffffffff


	//   ....[204]....
        /*0994*/ 	.word	0xffffffff


	//   ....[205]....
        /*0998*/ 	.word	0xffffffff


	//   ....[206]....
        /*099c*/ 	.word	0xffffffff


	//   ....[207]....
        /*09a0*/ 	.word	0xffffffff


	//   ....[208]....
        /*09a4*/ 	.word	0xffffffff


	//   ....[209]....
        /*09a8*/ 	.word	0xffffffff


	//   ....[210]....
        /*09ac*/ 	.word	0xffffffff


	//   ....[211]....
        /*09b0*/ 	.word	0xffffffff


	//   ....[212]....
        /*09b4*/ 	.word	0xffffffff


	//   ....[213]....
        /*09b8*/ 	.word	0xffffffff


	//   ....[214]....
        /*09bc*/ 	.word	0xffffffff


	//   ....[215]....
        /*09c0*/ 	.word	0xffffffff


	//----- nvinfo : EIATTR_COOP_GROUP_INSTR_OFFSETS
	.align		4
.L_148:
        /*09c4*/ 	.byte	0x04, 0x28
        /*09c6*/ 	.short	(.L_150 - .L_149)


	//   ....[0]....
.L_149:
        /*09c8*/ 	.word	0x00000050


	//   ....[1]....
        /*09cc*/ 	.word	0x00000200


	//   ....[2]....
        /*09d0*/ 	.word	0x00000230


	//   ....[3]....
        /*09d4*/ 	.word	0x00000260


	//   ....[4]....
        /*09d8*/ 	.word	0x00000290


	//   ....[5]....
        /*09dc*/ 	.word	0x000002c0


	//   ....[6]....
        /*09e0*/ 	.word	0x000002f0


	//   ....[7]....
        /*09e4*/ 	.word	0x00000460


	//   ....[8]....
        /*09e8*/ 	.word	0x000004a0


	//   ....[9]....
        /*09ec*/ 	.word	0x000004d0


	//   ....[10]....
        /*09f0*/ 	.word	0x00000500


	//   ....[11]....
        /*09f4*/ 	.word	0x00000530


	//   ....[12]....
        /*09f8*/ 	.word	0x00000560


	//   ....[13]....
        /*09fc*/ 	.word	0x000005f0


	//   ....[14]....
        /*0a00*/ 	.word	0x00000620


	//   ....[15]....
        /*0a04*/ 	.word	0x00000640


	//   ....[16]....
        /*0a08*/ 	.word	0x000006a0


	//   ....[17]....
        /*0a0c*/ 	.word	0x00002460


	//   ....[18]....
        /*0a10*/ 	.word	0x00002480


	//   ....[19]....
        /*0a14*/ 	.word	0x00002620


	//   ....[20]....
        /*0a18*/ 	.word	0x00002630


	//   ....[21]....
        /*0a1c*/ 	.word	0x000027b0


	//   ....[22]....
        /*0a20*/ 	.word	0x000027d0


	//   ....[23]....
        /*0a24*/ 	.word	0x00002950


	//   ....[24]....
        /*0a28*/ 	.word	0x00002960


	//   ....[25]....
        /*0a2c*/ 	.word	0x00002df0


	//   ....[26]....
        /*0a30*/ 	.word	0x00002e20


	//   ....[27]....
        /*0a34*/ 	.word	0x00002e40


	//   ....[28]....
        /*0a38*/ 	.word	0x00002e60


	//   ....[29]....
        /*0a3c*/ 	.word	0x00002ee0


	//   ....[30]....
        /*0a40*/ 	.word	0x00002f30


	//   ....[31]....
        /*0a44*/ 	.word	0x00003290


	//   ....[32]....
        /*0a48*/ 	.word	0x000032a0


	//   ....[33]....
        /*0a4c*/ 	.word	0x00004230


	//   ....[34]....
        /*0a50*/ 	.word	0x00004250


	//   ....[35]....
        /*0a54*/ 	.word	0x000043a0


	//   ....[36]....
        /*0a58*/ 	.word	0x000043b0


	//   ....[37]....
        /*0a5c*/ 	.word	0x00004b90


	//   ....[38]....
        /*0a60*/ 	.word	0x00004bc0


	//   ....[39]....
        /*0a64*/ 	.word	0x00004bd0


	//   ....[40]....
        /*0a68*/ 	.word	0x00004be0


	//   ....[41]....
        /*0a6c*/ 	.word	0x00004bf0


	//   ....[42]....
        /*0a70*/ 	.word	0x00004c20


	//   ....[43]....
        /*0a74*/ 	.word	0x00004c40


	//   ....[44]....
        /*0a78*/ 	.word	0x00004c60


	//   ....[45]....
        /*0a7c*/ 	.word	0x00005f90


	//   ....[46]....
        /*0a80*/ 	.word	0x00005fb0


	//   ....[47]....
        /*0a84*/ 	.word	0x000060f0


	//   ....[48]....
        /*0a88*/ 	.word	0x00006100


	//   ....[49]....
        /*0a8c*/ 	.word	0x00007060


	//   ....[50]....
        /*0a90*/ 	.word	0x00007080


	//   ....[51]....
        /*0a94*/ 	.word	0x000071a0


	//   ....[52]....
        /*0a98*/ 	.word	0x000071b0


	//   ....[53]....
        /*0a9c*/ 	.word	0x000075e0


	//   ....[54]....
        /*0aa0*/ 	.word	0x00007610


	//   ....[55]....
        /*0aa4*/ 	.word	0x00007620


	//   ....[56]....
        /*0aa8*/ 	.word	0x00007630


	//   ....[57]....
        /*0aac*/ 	.word	0x00007670


	//   ....[58]....
        /*0ab0*/ 	.word	0x00007680


	//   ....[59]....
        /*0ab4*/ 	.word	0x00007690


	//   ....[60]....
        /*0ab8*/ 	.word	0x000076a0


	//   ....[61]....
        /*0abc*/ 	.word	0x00008e80


	//   ....[62]....
        /*0ac0*/ 	.word	0x00008e90


	//   ....[63]....
        /*0ac4*/ 	.word	0x00008ea0


	//   ....[64]....
        /*0ac8*/ 	.word	0x00008eb0


	//   ....[65]....
        /*0acc*/ 	.word	0x00008ee0


	//   ....[66]....
        /*0ad0*/ 	.word	0x00008f00


	//   ....[67]....
        /*0ad4*/ 	.word	0x00008f20


	//   ....[68]....
        /*0ad8*/ 	.word	0x00008f30


	//   ....[69]....
        /*0adc*/ 	.word	0x0000a4c0


	//   ....[70]....
        /*0ae0*/ 	.word	0x0000a4d0


	//   ....[71]....
        /*0ae4*/ 	.word	0x0000a4e0


	//   ....[72]....
        /*0ae8*/ 	.word	0x0000a4f0


	//   ....[73]....
        /*0aec*/ 	.word	0x0000a500


	//   ....[74]....
        /*0af0*/ 	.word	0x0000a510


	//   ....[75]....
        /*0af4*/ 	.word	0x0000a520


	//   ....[76]....
        /*0af8*/ 	.word	0x0000a540


	//   ....[77]....
        /*0afc*/ 	.word	0x0000a940


	//   ....[78]....
        /*0b00*/ 	.word	0x0000a960


	//   ....[79]....
        /*0b04*/ 	.word	0x0000aad0


	//   ....[80]....
        /*0b08*/ 	.word	0x0000aae0


	//   ....[81]....
        /*0b0c*/ 	.word	0x0000ac40


	//   ....[82]....
        /*0b10*/ 	.word	0x0000ac60


	//   ....[83]....
        /*0b14*/ 	.word	0x0000adc0


	//   ....[84]....
        /*0b18*/ 	.word	0x0000add0


	//   ....[85]....
        /*0b1c*/ 	.word	0x0000b120


	//   ....[86]....
        /*0b20*/ 	.word	0x0000b140


	//   ....[87]....
        /*0b24*/ 	.word	0x0000b610


	//   ....[88]....
        /*0b28*/ 	.word	0x0000b620


	//   ....[89]....
        /*0b2c*/ 	.word	0x0000baf0


	//   ....[90]....
        /*0b30*/ 	.word	0x0000bb10


	//   ....[91]....
        /*0b34*/ 	.word	0x0000bfe0


	//   ....[92]....
        /*0b38*/ 	.word	0x0000bff0


	//   ....[93]....
        /*0b3c*/ 	.word	0x0000cc00


	//   ....[94]....
        /*0b40*/ 	.word	0x0000cc20


	//   ....[95]....
        /*0b44*/ 	.word	0x0000cda0


	//   ....[96]....
        /*0b48*/ 	.word	0x0000cdb0


	//   ....[97]....
        /*0b4c*/ 	.word	0x0000cf10


	//   ....[98]....
        /*0b50*/ 	.word	0x0000cf30


	//   ....[99]....
        /*0b54*/ 	.word	0x0000d090


	//   ....[100]....
        /*0b58*/ 	.word	0x0000d0a0


	//   ....[101]....
        /*0b5c*/ 	.word	0x0000d2c0


	//   ....[102]....
        /*0b60*/ 	.word	0x0000d2e0


	//   ....[103]....
        /*0b64*/ 	.word	0x0000d410


	//   ....[104]....
        /*0b68*/ 	.word	0x0000d450


	//   ....[105]....
        /*0b6c*/ 	.word	0x0000d480


	//   ....[106]....
        /*0b70*/ 	.word	0x0000d4b0


	//   ....[107]....
        /*0b74*/ 	.word	0x0000d4e0


	//   ....[108]....
        /*0b78*/ 	.word	0x0000d510


	//   ....[109]....
        /*0b7c*/ 	.word	0x0000d670


	//   ....[110]....
        /*0b80*/ 	.word	0x0000d6b0


	//   ....[111]....
        /*0b84*/ 	.word	0x0000d6e0


	//   ....[112]....
        /*0b88*/ 	.word	0x0000d710


	//   ....[113]....
        /*0b8c*/ 	.word	0x0000d740


	//   ....[114]....
        /*0b90*/ 	.word	0x0000d770


	//   ....[115]....
        /*0b94*/ 	.word	0x0000d800


	//   ....[116]....
        /*0b98*/ 	.word	0x0000d830


	//   ....[117]....
        /*0b9c*/ 	.word	0x0000d840


	//   ....[118]....
        /*0ba0*/ 	.word	0x0000d8a0


	//   ....[119]....
        /*0ba4*/ 	.word	0x0000de80


	//   ....[120]....
        /*0ba8*/ 	.word	0x0000dee0


	//   ....[121]....
        /*0bac*/ 	.word	0x0000df30


	//   ....[122]....
        /*0bb0*/ 	.word	0x0000df80


	//   ....[123]....
        /*0bb4*/ 	.word	0x0000dfd0


	//   ....[124]....
        /*0bb8*/ 	.word	0x0000e040


	//   ....[125]....
        /*0bbc*/ 	.word	0x0000e090


	//   ....[126]....
        /*0bc0*/ 	.word	0x0000e0f0


	//   ....[127]....
        /*0bc4*/ 	.word	0x0000e160


	//   ....[128]....
        /*0bc8*/ 	.word	0x0000e1c0


	//   ....[129]....
        /*0bcc*/ 	.word	0x0000e230


	//   ....[130]....
        /*0bd0*/ 	.word	0x0000e2a0


	//   ....[131]....
        /*0bd4*/ 	.word	0x0000e310


	//   ....[132]....
        /*0bd8*/ 	.word	0x0000e370


	//   ....[133]....
        /*0bdc*/ 	.word	0x0000e3e0


	//   ....[134]....
        /*0be0*/ 	.word	0x0000e450


	//   ....[135]....
        /*0be4*/ 	.word	0x0000e4c0


	//   ....[136]....
        /*0be8*/ 	.word	0x0000e520


	//   ....[137]....
        /*0bec*/ 	.word	0x0000e590


	//   ....[138]....
        /*0bf0*/ 	.word	0x0000e5f0


	//   ....[139]....
        /*0bf4*/ 	.word	0x0000e660


	//   ....[140]....
        /*0bf8*/ 	.word	0x0000e6d0


	//   ....[141]....
        /*0bfc*/ 	.word	0x0000e740


	//   ....[142]....
        /*0c00*/ 	.word	0x0000e7a0


	//   ....[143]....
        /*0c04*/ 	.word	0x0000e800


	//   ....[144]....
        /*0c08*/ 	.word	0x0000e850


	//   ....[145]....
        /*0c0c*/ 	.word	0x0000e8a0


	//   ....[146]....
        /*0c10*/ 	.word	0x0000e8f0


	//   ....[147]....
        /*0c14*/ 	.word	0x0000e940


	//   ....[148]....
        /*0c18*/ 	.word	0x0000e990


	//   ....[149]....
        /*0c1c*/ 	.word	0x0000e9e0


	//   ....[150]....
        /*0c20*/ 	.word	0x0000ea30


	//   ....[151]....
        /*0c24*/ 	.word	0x0000ea90


	//   ....[152]....
        /*0c28*/ 	.word	0x0000eb00


	//   ....[153]....
        /*0c2c*/ 	.word	0x0000eb60


	//   ....[154]....
        /*0c30*/ 	.word	0x0000ebd0


	//   ....[155]....
        /*0c34*/ 	.word	0x0000ec40


	//   ....[156]....
        /*0c38*/ 	.word	0x0000ecb0


	//   ....[157]....
        /*0c3c*/ 	.word	0x0000ed10


	//   ....[158]....
        /*0c40*/ 	.word	0x0000ed60


	//   ....[159]....
        /*0c44*/ 	.word	0x0000edc0


	//   ....[160]....
        /*0c48*/ 	.word	0x0000ee10


	//   ....[161]....
        /*0c4c*/ 	.word	0x0000ee50


	//   ....[162]....
        /*0c50*/ 	.word	0x0000eea0


	//   ....[163]....
        /*0c54*/ 	.word	0x0000eee0


	//   ....[164]....
        /*0c58*/ 	.word	0x0000ef30


	//   ....[165]....
        /*0c5c*/ 	.word	0x0000ef70


	//   ....[166]....
        /*0c60*/ 	.word	0x0000efd0


	//   ....[167]....
        /*0c64*/ 	.word	0x0000f010


	//   ....[168]....
        /*0c68*/ 	.word	0x0000f060


	//   ....[169]....
        /*0c6c*/ 	.word	0x0000f0b0


	//   ....[170]....
        /*0c70*/ 	.word	0x0000f100


	//   ....[171]....
        /*0c74*/ 	.word	0x0000f150


	//   ....[172]....
        /*0c78*/ 	.word	0x0000f1a0


	//   ....[173]....
        /*0c7c*/ 	.word	0x0000f1e0


	//   ....[174]....
        /*0c80*/ 	.word	0x0000f240


	//   ....[175]....
        /*0c84*/ 	.word	0x0000f2b0


	//   ....[176]....
        /*0c88*/ 	.word	0x0000f320


	//   ....[177]....
        /*0c8c*/ 	.word	0x0000f380


	//   ....[178]....
        /*0c90*/ 	.word	0x0000f3f0


	//   ....[179]....
        /*0c94*/ 	.word	0x0000f460


	//   ....[180]....
        /*0c98*/ 	.word	0x0000f4d0


	//   ....[181]....
        /*0c9c*/ 	.word	0x0000f530


	//   ....[182]....
        /*0ca0*/ 	.word	0x0000f5a0


	//   ....[183]....
        /*0ca4*/ 	.word	0x0000f610


	//   ....[184]....
        /*0ca8*/ 	.word	0x0000f680


	//   ....[185]....
        /*0cac*/ 	.word	0x0000f6e0


	//   ....[186]....
        /*0cb0*/ 	.word	0x0000f750


	//   ....[187]....
        /*0cb4*/ 	.word	0x0000f7c0


	//   ....[188]....
        /*0cb8*/ 	.word	0x0000f830


	//   ....[189]....
        /*0cbc*/ 	.word	0x0000f890


	//   ....[190]....
        /*0cc0*/ 	.word	0x0000f900


	//   ....[191]....
        /*0cc4*/ 	.word	0x0000f970


	//   ....[192]....
        /*0cc8*/ 	.word	0x0000f9e0


	//   ....[193]....
        /*0ccc*/ 	.word	0x0000fa40


	//   ....[194]....
        /*0cd0*/ 	.word	0x0000fab0


	//   ....[195]....
        /*0cd4*/ 	.word	0x0000fb20


	//   ....[196]....
        /*0cd8*/ 	.word	0x0000fb90


	//   ....[197]....
        /*0cdc*/ 	.word	0x0000fbf0


	//   ....[198]....
        /*0ce0*/ 	.word	0x0000fc60


	//   ....[199]....
        /*0ce4*/ 	.word	0x0000fcd0


	//   ....[200]....
        /*0ce8*/ 	.word	0x0000fd20


	//   ....[201]....
        /*0cec*/ 	.word	0x0000fd60


	//   ....[202]....
        /*0cf0*/ 	.word	0x0000fdb0


	//   ....[203]....
        /*0cf4*/ 	.word	0x0000fe00


	//   ....[204]....
        /*0cf8*/ 	.word	0x0000fe50


	//   ....[205]....
        /*0cfc*/ 	.word	0x0000fec0


	//   ....[206]....
        /*0d00*/ 	.word	0x0000ff10


	//   ....[207]....
        /*0d04*/ 	.word	0x0000ff60


	//   ....[208]....
        /*0d08*/ 	.word	0x0000ffb0


	//   ....[209]....
        /*0d0c*/ 	.word	0x00010000


	//   ....[210]....
        /*0d10*/ 	.word	0x00010050


	//   ....[211]....
        /*0d14*/ 	.word	0x000100c0


	//   ....[212]....
        /*0d18*/ 	.word	0x00010110


	//   ....[213]....
        /*0d1c*/ 	.word	0x00010170


	//   ....[214]....
        /*0d20*/ 	.word	0x000101d0


	//   ....[215]....
        /*0d24*/ 	.word	0x00010240


	//----- nvinfo : EIATTR_EXIT_INSTR_OFFSETS
	.align		4
.L_150:
        /*0d28*/ 	.byte	0x04, 0x1c
        /*0d2a*/ 	.short	(.L_152 - .L_151)


	//   ....[0]....
.L_151:
        /*0d2c*/ 	.word	0x00000c10


	//   ....[1]....
        /*0d30*/ 	.word	0x0000de40


	//----- nvinfo : EIATTR_MAX_THREADS
	.align		4
.L_152:
        /*0d34*/ 	.byte	0x04, 0x05
        /*0d36*/ 	.short	(.L_154 - .L_153)
.L_153:
        /*0d38*/ 	.word	0x00000080
        /*0d3c*/ 	.word	0x00000001
        /*0d40*/ 	.word	0x00000001


	//----- nvinfo : EIATTR_CRS_STACK_SIZE
	.align		4
.L_154:
        /*0d44*/ 	.byte	0x04, 0x1e
        /*0d46*/ 	.short	(.L_156 - .L_155)
.L_155:
        /*0d48*/ 	.word	0x00000000
.L_156:


//--------------------- .nv.info._ZN7cutlass13device_kernelIN5flash19enable_sm80_to_sm89INS1_16FlashAttnFwdSm80INS1_25CollectiveMainloopFwdSm80ILi4ELi1ELb0EN4cute5tupleIJNS5_1CILi128EEENS7_ILi48EEENS7_ILi96EEEEEELi96ENS_6half_tEfNS_4arch4Sm80ELb0ELb0ELb1ELb1ELb1ELb1ELb1ELb1EEENS1_21CollectiveEpilogueFwdINS6_IJS8_SA_S9_EEENS6_IJNS7_ILi1EEESI_SI_EEESC_SE_Li128ELb1ELb1ELb1ELb0EEENS1_36VarlenDynamicPersistentTileSchedulerILi128ELi48ELi128ELi128ELb1ELb1ELb0ELb0ELb1ELb1EEEEEEEEEvNT_6ParamsE --------------------------
	.section	.nv.info._ZN7cutlass13device_kernelIN5flash19enable_sm80_to_sm89INS1_16FlashAttnFwdSm80INS1_25CollectiveMainloopFwdSm80ILi4ELi1ELb0EN4cute5tupleIJNS5_1CILi128EEENS7_ILi48EEENS7_ILi96EEEEEELi96ENS_6half_tEfNS_4arch4Sm80ELb0ELb0ELb1ELb1ELb1ELb1ELb1ELb1EEENS1_21CollectiveEpilogueFwdINS6_IJS8_SA_S9_EEENS6_IJNS7_ILi1EEESI_SI_EEESC_SE_Li128ELb1ELb1ELb1ELb0EEENS1_36VarlenDynamicPersistentTileSchedulerILi128ELi48ELi128ELi128ELb1ELb1ELb0ELb0ELb1ELb1EEEEEEEEEvNT_6ParamsE,"",@"SHT_CUDA_INFO"
	.sectionflags	@""
	.align	4


	//----- nvinfo : EIATTR_CUDA_API_VERSION
	.align		4
        /*0000*/ 	.byte	0x04, 0x37
        /*0002*/ 	.short	(.L_158 - .L_157)
.L_157:
        /*0004*/ 	.word	0x00000082


	//----- nvinfo : EIATTR_SW2861232_WAR
	.align		4
.L_158:
        /*0008*/ 	.byte	0x01, 0x35
	.zero		2


	//----- nvinfo : EIATTR_PARAM_CBANK
	.align		4
        /*000c*/ 	.byte	0x04, 0x0a
        /*000e*/ 	.short	(.L_160 - .L_159)
	.align		4
.L_159:
        /*0010*/ 	.word	index@(.nv.constant0._ZN7cutlass13device_kernelIN5flash19enable_sm80_to_sm89INS1_16FlashAttnFwdSm80INS1_25CollectiveMainloopFwdSm80ILi4ELi1ELb0EN4cute5tupleIJNS5_1CILi128EEENS7_ILi48EEENS7_ILi96EEEEEELi96ENS_6half_tEfNS_4arch4Sm80ELb0ELb0ELb1ELb1ELb1ELb1ELb1ELb1EEENS1_21CollectiveEpilogueFwdINS6_IJS8_SA_S9_EEENS6_IJNS7_ILi1EEESI_SI_EEESC_SE_Li128ELb1ELb1ELb1ELb0EEENS1_36VarlenDynamicPersistentTileSchedulerILi128ELi48ELi128ELi128ELb1ELb1ELb0ELb0ELb1ELb1EEEEEEEEEvNT_6ParamsE)
        /*0014*/ 	.short	0x0160
        /*0016*/ 	.short	0x0438


	//----- nvinfo : EIATTR_CBANK_PARAM_SIZE
	.align		4
.L_160:
        /*0018*/ 	.byte	0x03, 0x19
        /*001a*/ 	.short	0x0438


	//----- nvinfo : EIATTR_KPARAM_INFO
	.align		4
        /*001c*/ 	.byte	0x04, 0x17
        /*001e*/ 	.short	(.L_162 - .L_161)
.L_161:
        /*0020*/ 	.word	0x00000000
        /*0024*/ 	.short	0x0000
        /*0026*/ 	.short	0x0000
        /*0028*/ 	.byte	0x00, 0xf0, 0xe1, 0x10


	//----- nvinfo : EIATTR_MAXREG_COUNT
	.align		4
.L_162:
        /*002c*/ 	.byte	0x03, 0x1b
        /*002e*/ 	.short	0x00ff


	//----- nvinfo : EIATTR_NUM_BARRIERS
	.align		4
        /*0030*/ 	.byte	0x02, 0x4c
        /*0032*/ 	.byte	0x06
	.zero		1


	//----- nvinfo : EIATTR_ANNOTATIONS
	.align		4
        /*0034*/ 	.byte	0x04, 0x55
        /*0036*/ 	.short	(.L_164 - .L_163)


	//   ....[0]....
.L_163:
        /* <DEDUP_REMOVED lines=144> */


	//----- nvinfo : EIATTR_MERCURY_ISA_VERSION
	.align		4
.L_164:
        /*0920*/ 	.byte	0x03, 0x5f
        /*0922*/ 	.short	0x0000


	//----- nvinfo : EIATTR_INT_WARP_WIDE_INSTR_OFFSETS
	.align		4
        /*0924*/ 	.byte	0x04, 0x31
        /*0926*/ 	.short	(.L_166 - .L_165)


	//   ....[0]....
.L_165:
        /*0928*/ 	.word	0x000150f0


	//   ....[1]....
        /*092c*/ 	.word	0x00015170


	//----- nvinfo : EIATTR_COOP_GROUP_MASK_REGIDS
	.align		4
.L_166:
        /*0930*/ 	.byte	0x04, 0x29
        /*0932*/ 	.short	(.L_168 - .L_167)


	//   ....[0]....
.L_167:
        /*0934*/ 	.word	0xffffffff


	//   ....[1]....
        /*0938*/ 	.word	0xffffffff


	//   ....[2]....
        /*093c*/ 	.word	0xffffffff


	//   ....[3]....
        /*0940*/ 	.word	0xffffffff


	//   ....[4]....
        /*0944*/ 	.word	0xffffffff


	//   ....[5]....
        /*0948*/ 	.word	0xffffffff


	//   ....[6]....
        /*094c*/ 	.word	0xffffffff


	//   ....[7]....
        /*0950*/ 	.word	0xffffffff


	//   ....[8]....
        /*0954*/ 	.word	0xffffffff


	//   ....[9]....
        /*0958*/ 	.word	0xffffffff


	//   ....[10]....
        /*095c*/ 	.word	0xffffffff


	//   ....[11]....
        /*0960*/ 	.word	0xffffffff


	//   ....[12]....
        /*0964*/ 	.word	0xffffffff


	//   ....[13]....
        /*0968*/ 	.word	0xffffffff


	//   ....[14]....
        /*096c*/ 	.word	0xffffffff


	//   ....[15]....
        /*0970*/ 	.word	0xffffffff


	//   ....[16]....
        /*0974*/ 	.word	0xffffffff


	//   ....[17]....
        /*0978*/ 	.word	0xffffffff


	//   ....[18]....
        /*097c*/ 	.word	0xffffffff


	//   ....[19]....
        /*0980*/ 	.word	0xffffffff


	//   ....[20]....
        /*0984*/ 	.word	0xffffffff


	//   ....[21]....
        /*0988*/ 	.word	0xffffffff


	//   ....[22]....
        /*098c*/ 	.word	0xffffffff


	//   ....[23]....
        /*0990*/ 	.word	0xffffffff


	//   ....[24]....
        /*0994*/ 	.word	0xffffffff


	//   ....[25]....
        /*0998*/ 	.word	0xffffffff


	//   ....[26]....
        /*099c*/ 	.word	0xffffffff


	//   ....[27]....
        /*09a0*/ 	.word	0xffffffff


	//   ....[28]....
        /*09a4*/ 	.word	0xffffffff


	//   ....[29]....
        /*09a8*/ 	.word	0xffffffff


	//   ....[30]....
        /*09ac*/ 	.word	0xffffffff


	//   ....[31]....
        /*09b0*/ 	.word	0xffffffff


	//   ....[32]....
        /*09b4*/ 	.word	0xffffffff


	//   ....[33]....
        /*09b8*/ 	.word	0xffffffff


	//   ....[34]....
        /*09bc*/ 	.word	0xffffffff


	//   ....[35]....
        /*09c0*/ 	.word	0xffffffff


	//   ....[36]....
        /*09c4*/ 	.word	0xffffffff


	//   ....[37]....
        /*09c8*/ 	.word	0xffffffff


	//   ....[38]....
        /*09cc*/ 	.word	0xffffffff


	//   ....[39]....
        /*09d0*/ 	.word	0xffffffff


	//   ....[40]....
        /*09d4*/ 	.word	0xffffffff


	//   ....[41]....
        /*09d8*/ 	.word	0xffffffff


	//   ....[42]....
        /*09dc*/ 	.word	0xffffffff


	//   ....[43]....
        /*09e0*/ 	.word	0xffffffff


	//   ....[44]....
        /*09e4*/ 	.word	0xffffffff


	//   ....[45]....
        /*09e8*/ 	.word	0xffffffff


	//   ....[46]....
        /*09ec*/ 	.word	0xffffffff


	//   ....[47]....
        /*09f0*/ 	.word	0xffffffff


	//   ....[48]....
        /*09f4*/ 	.word	0xffffffff


	//   ....[49]....
        /*09f8*/ 	.word	0xffffffff


	//   ....[50]....
        /*09fc*/ 	.word	0xffffffff


	//   ....[51]....
        /*0a00*/ 	.word	0xffffffff


	//   ....[52]....
        /*0a04*/ 	.word	0xffffffff


	//   ....[53]....
        /*0a08*/ 	.word	0xffffffff


	//   ....[54]....
        /*0a0c*/ 	.word	0xffffffff


	//   ....[55]....
        /*0a10*/ 	.word	0xffffffff


	//   ....[56]....
        /*0a14*/ 	.word	0xffffffff


	//   ....[57]....
        /*0a18*/ 	.word	0xffffffff


	//   ....[58]....
        /*0a1c*/ 	.word	0xffffffff


	//   ....[59]....
        /*0a20*/ 	.word	0xffffffff


	//   ....[60]....
        /*0a24*/ 	.word	0xffffffff


	//   ....[61]....
        /*0a28*/ 	.word	0xffffffff


	//   ....[62]....
        /*0a2c*/ 	.word	0xffffffff


	//   ....[63]....
        /*0a30*/ 	.word	0xffffffff


	//   ....[64]....
        /*0a34*/ 	.word	0xffffffff


	//   ....[65]....
        /*0a38*/ 	.word	0xffffffff


	//   ....[66]....
        /*0a3c*/ 	.word	0xffffffff


	//   ....[67]....
        /*0a40*/ 	.word	0xffffffff


	//   ....[68]....
        /*0a44*/ 	.word	0xffffffff


	//   ....[69]....
        /*0a48*/ 	.word	0xffffffff


	//   ....[70]....
        /*0a4c*/ 	.word	0xffffffff


	//   ....[71]....
        /*0a50*/ 	.word	0xffffffff


	//   ....[72]....
        /*0a54*/ 	.word	0xffffffff


	//   ....[73]....
        /*0a58*/ 	.word	0xffffffff


	//   ....[74]....
        /*0a5c*/ 	.word	0xffffffff


	//   ....[75]....
        /*0a60*/ 	.word	0xffffffff


	//   ....[76]....
        /*0a64*/ 	.word	0xffffffff


	//   ....[77]....
        /*0a68*/ 	.word	0xffffffff


	//   ....[78]....
        /*0a6c*/ 	.word	0xffffffff


	//   ....[79]....
        /*0a70*/ 	.word	0xffffffff


	//   ....[80]....
        /*0a74*/ 	.word	0xffffffff


	//   ....[81]....
        /*0a78*/ 	.word	0xffffffff


	//   ....[82]....
        /*0a7c*/ 	.word	0xffffffff


	//   ....[83]....
        /*0a80*/ 	.word	0xffffffff


	//   ....[84]....
        /*0a84*/ 	.word	0xffffffff


	//   ....[85]....
        /*0a88*/ 	.word	0xffffffff


	//   ....[86]....
        /*0a8c*/ 	.word	0xffffffff


	//   ....[87]....
        /*0a90*/ 	.word	0xffffffff


	//   ....[88]....
        /*0a94*/ 	.word	0xffffffff


	//   ....[89]....
        /*0a98*/ 	.word	0xffffffff


	//   ....[90]....
        /*0a9c*/ 	.word	0xffffffff


	//   ....[91]....
        /*0aa0*/ 	.word	0xffffffff


	//   ....[92]....
        /*0aa4*/ 	.word	0xffffffff


	//   ....[93]....
        /*0aa8*/ 	.word	0xffffffff


	//   ....[94]....
        /*0aac*/ 	.word	0xffffffff


	//   ....[95]....
        /*0ab0*/ 	.word	0xffffffff


	//   ....[96]....
        /*0ab4*/ 	.word	0xffffffff


	//   ....[97]....
        /*0ab8*/ 	.word	0xffffffff


	//   ....[98]....
        /*0abc*/ 	.word	0xffffffff


	//   ....[99]....
        /*0ac0*/ 	.word	0xffffffff


	//   ....[100]....
        /*0ac4*/ 	.word	0xffffffff


	//   ....[101]....
        /*0ac8*/ 	.word	0xffffffff


	//   ....[102]....
        /*0acc*/ 	.word	0xffffffff


	//   ....[103]....
        /*0ad0*/ 	.word	0xffffffff


	//   ....[104]....
        /*0ad4*/ 	.word	0xffffffff


	//   ....[105]....
        /*0ad8*/ 	.word	0xffffffff


	//   ....[106]....
        /*0adc*/ 	.word	0xffffffff


	//   ....[107]....
        /*0ae0*/ 	.word	0xffffffff


	//   ....[108]....
        /*0ae4*/ 	.word	0xffffffff


	//   ....[109]....
        /*0ae8*/ 	.word	0xffffffff


	//   ....[110]....
        /*0aec*/ 	.word	0xffffffff


	//   ....[111]....
        /*0af0*/ 	.word	0xffffffff


	//   ....[112]....
        /*0af4*/ 	.word	0xffffffff


	//   ....[113]....
        /*0af8*/ 	.word	0xffffffff


	//   ....[114]....
        /*0afc*/ 	.word	0xffffffff


	//   ....[115]....
        /*0b00*/ 	.word	0xffffffff


	//   ....[116]....
        /*0b04*/ 	.word	0xffffffff


	//   ....[117]....
        /*0b08*/ 	.word	0xffffffff


	//   ....[118]....
        /*0b0c*/ 	.word	0xffffffff


	//   ....[119]....
        /*0b10*/ 	.word	0xffffffff


	//   ....[120]....
        /*0b14*/ 	.word	0xffffffff


	//   ....[121]....
        /*0b18*/ 	.word	0xffffffff


	//   ....[122]....
        /*0b1c*/ 	.word	0xffffffff


	//   ....[123]....
        /*0b20*/ 	.word	0xffffffff


	//   ....[124]....
        /*0b24*/ 	.word	0xffffffff


	//   ....[125]....
        /*0b28*/ 	.word	0xffffffff


	//   ....[126]....
        /*0b2c*/ 	.word	0xffffffff


	//   ....[127]....
        /*0b30*/ 	.word	0xffffffff


	//   ....[128]....
        /*0b34*/ 	.word	0xffffffff


	//   ....[129]....
        /*0b38*/ 	.word	0xffffffff


	//   ....[130]....
        /*0b3c*/ 	.word	0xffffffff


	//   ....[131]....
        /*0b40*/ 	.word	0xffffffff


	//   ....[132]....
        /*0b44*/ 	.word	0xffffffff


	//   ....[133]....
        /*0b48*/ 	.word	0xffffffff


	//   ....[134]....
        /*0b4c*/ 	.word	0xffffffff


	//   ....[135]....
        /*0b50*/ 	.word	0xffffffff


	//   ....[136]....
        /*0b54*/ 	.word	0xffffffff


	//   ....[137]....
        /*0b58*/ 	.word	0xffffffff


	//   ....[138]....
        /*0b5c*/ 	.word	0xffffffff


	//   ....[139]....
        /*0b60*/ 	.word	0xffffffff


	//   ....[140]....
        /*0b64*/ 	.word	0xffffffff


	//   ....[141]....
        /*0b68*/ 	.word	0xffffffff


	//   ....[142]....
        /*0b6c*/ 	.word	0xffffffff


	//   ....[143]....
        /*0b70*/ 	.word	0xffffffff


	//   ....[144]....
        /*0b74*/ 	.word	0xffffffff


	//   ....[145]....
        /*0b78*/ 	.word	0xffffffff


	//   ....[146]....
        /*0b7c*/ 	.word	0xffffffff


	//   ....[147]....
        /*0b80*/ 	.word	0xffffffff


	//   ....[148]....
        /*0b84*/ 	.word	0xffffffff


	//   ....[149]....
        /*0b88*/ 	.word	0xffffffff


	//   ....[150]....
        /*0b8c*/ 	.word	0xffffffff


	//   ....[151]....
        /*0b90*/ 	.word	0xffffffff


	//   ....[152]....
        /*0b94*/ 	.word	0xffffffff


	//   ....[153]....
        /*0b98*/ 	.word	0xffffffff


	//   ....[154]....
        /*0b9c*/ 	.word	0xffffffff


	//   ....[155]....
        /*0ba0*/ 	.word	0xffffffff


	//   ....[156]....
        /*0ba4*/ 	.word	0xffffffff


	//   ....[157]....
        /*0ba8*/ 	.word	0xffffffff


	//   ....[158]....
        /*0bac*/ 	.word	0xffffffff


	//   ....[159]....
        /*0bb0*/ 	.word	0xffffffff


	//   ....[160]....
        /*0bb4*/ 	.word	0xffffffff


	//   ....[161]....
        /*0bb8*/ 	.word	0xffffffff


	//   ....[162]....
        /*0bbc*/ 	.word	0xffffffff


	//   ....[163]....
        /*0bc0*/ 	.word	0xffffffff


	//   ....[164]....
        /*0bc4*/ 	.word	0xffffffff


	//   ....[165]....
        /*0bc8*/ 	.word	0xffffffff


	//   ....[166]....
        /*0bcc*/ 	.word	0xffffffff


	//   ....[167]....
        /*0bd0*/ 	.word	0xffffffff


	//   ....[168]....
        /*0bd4*/ 	.word	0xffffffff


	//   ....[169]....
        /*0bd8*/ 	.word	0xffffffff


	//   ....[170]....
        /*0bdc*/ 	.word	0xffffffff


	//   ....[171]....
        /*0be0*/ 	.word	0xffffffff


	//   ....[172]....
        /*0be4*/ 	.word	0xffffffff


	//   ....[173]....
        /*0be8*/ 	.word	0xffffffff


	//   ....[174]....
        /*0bec*/ 	.word	0xffffffff


	//   ....[175]....
        /*0bf0*/ 	.word	0xffffffff


	//   ....[176]....
        /*0bf4*/ 	.word	0xffffffff


	//   ....[177]....
        /*0bf8*/ 	.word	0xffffffff


	//   ....[178]....
        /*0bfc*/ 	.word	0xffffffff


	//   ....[179]....
        /*0c00*/ 	.word	0xffffffff


	//   ....[180]....
        /*0c04*/ 	.word	0xffffffff


	//   ....[181]....
        /*0c08*/ 	.word	0xffffffff


	//   ....[182]....
        /*0c0c*/ 	.word	0xffffffff


	//   ....[183]....
        /*0c10*/ 	.word	0xffffffff


	//   ....[184]....
        /*0c14*/ 	.word	0xffffffff


	//   ....[185]....
        /*0c18*/ 	.word	0xffffffff


	//   ....[186]....
        /*0c1c*/ 	.word	0xffffffff


	//   ....[187]....
        /*0c20*/ 	.word	0xffffffff


	//   ....[188]....
        /*0c24*/ 	.word	0xffffffff


	//   ....[189]....
        /*0c28*/ 	.word	0xffffffff


	//   ....[190]....
        /*0c2c*/ 	.word	0xffffffff


	//   ....[191]....
        /*0c30*/ 	.word	0xffffffff


	//   ....[192]....
        /*0c34*/ 	.word	0xffffffff


	//   ....[193]....
        /*0c38*/ 	.word	0xffffffff


	//   ....[194]....
        /*0c3c*/ 	.word	0xffffffff


	//   ....[195]....
        /*0c40*/ 	.word	0xffffffff


	//   ....[196]....
        /*0c44*/ 	.word	0xffffffff


	//   ....[197]....
        /*0c48*/ 	.word	0xffffffff


	//   ....[198]....
        /*0c4c*/ 	.word	0xffffffff


	//   ....[199]....
        /*0c50*/ 	.word	0xffffffff


	//   ....[200]....
        /*0c54*/ 	.word	0xffffffff


	//   ....[201]....
        /*0c58*/ 	.word	0xffffffff


	//   ....[202]....
        /*0c5c*/ 	.word	0xffffffff


	//   ....[203]....
        /*0c60*/ 	.word	0xffffffff


	//   ....[204]....
        /*0c64*/ 	.word	0xffffffff


	//   ....[205]....
        /*0c68*/ 	.word	0xffffffff


	//   ....[206]....
        /*0c6c*/ 	.word	0xffffffff


	//   ....[207]....
        /*0c70*/ 	.word	0xffffffff


	//   ....[208]....
        /*0c74*/ 	.word	0xffffffff


	//   ....[209]....
        /*0c78*/ 	.word	0xffffffff


	//   ....[210]....
        /*0c7c*/ 	.word	0xffffffff


	//   ....[211]....
        /*0c80*/ 	.word	0xffffffff


	//   ....[212]....
        /*0c84*/ 	.word	0xffffffff


	//   ....[213]....
        /*0c88*/ 	.word	0xffffffff


	//   ....[214]....
        /*0c8c*/ 	.word	0xffffffff


	//   ....[215]....
        /*0c90*/ 	.word	0xffffffff


	//   ....[216]....
        /*0c94*/ 	.word	0xffffffff


	//   ....[217]....
        /*0c98*/ 	.word	0xffffffff


	//   ....[218]....
        /*0c9c*/ 	.word	0xffffffff


	//   ....[219]....
        /*0ca0*/ 	.word	0xffffffff


	//   ....[220]....
        /*0ca4*/ 	.word	0xffffffff


	//   ....[221]....
        /*0ca8*/ 	.word	0xffffffff


	//   ....[222]....
        /*0cac*/ 	.word	0xffffffff


	//   ....[223]....
        /*0cb0*/ 	.word	0xffffffff


	//   ....[224]....
        /*0cb4*/ 	.word	0xffffffff


	//   ....[225]....
        /*0cb8*/ 	.word	0xffffffff


	//   ....[226]....
        /*0cbc*/ 	.word	0xffffffff


	//   ....[227]....
        /*0cc0*/ 	.word	0xffffffff


	//   ....[228]....
        /*0cc4*/ 	.word	0xffffffff


	//   ....[229]....
        /*0cc8*/ 	.word	0xffffffff


	//   ....[230]....
        /*0ccc*/ 	.word	0xffffffff


	//   ....[231]....
        /*0cd0*/ 	.word	0xffffffff


	//----- nvinfo : EIATTR_COOP_GROUP_INSTR_OFFSETS
	.align		4
.L_168:
        /*0cd4*/ 	.byte	0x04, 0x28
        /*0cd6*/ 	.short	(.L_170 - .L_169)


	//   ....[0]....
.L_169:
        /*0cd8*/ 	.word	0x00000050


	//   ....[1]....
        /*0cdc*/ 	.word	0x00000200


	//   ....[2]....
        /*0ce0*/ 	.word	0x00000230


	//   ....[3]....
        /*0ce4*/ 	.word	0x00000260


	//   ....[4]....
        /*0ce8*/ 	.word	0x00000290


	//   ....[5]....
        /*0cec*/ 	.word	0x000002c0


	//   ....[6]....
        /*0cf0*/ 	.word	0x000002f0


	//   ....[7]....
        /*0cf4*/ 	.word	0x00000460


	//   ....[8]....
        /*0cf8*/ 	.word	0x000004a0


	//   ....[9]....
        /*0cfc*/ 	.word	0x000004d0


	//   ....[10]....
        /*0d00*/ 	.word	0x00000500


	//   ....[11]....
        /*0d04*/ 	.word	0x00000530


	//   ....[12]....
        /*0d08*/ 	.word	0x00000560


	//   ....[13]....
        /*0d0c*/ 	.word	0x000005f0


	//   ....[14]....
        /*0d10*/ 	.word	0x00000620


	//   ....[15]....
        /*0d14*/ 	.word	0x00000640


	//   ....[16]....
        /*0d18*/ 	.word	0x000006a0


	//   ....[17]....
        /*0d1c*/ 	.word	0x00003ab0


	//   ....[18]....
        /*0d20*/ 	.word	0x00003ac0


	//   ....[19]....
        /*0d24*/ 	.word	0x00005670


	//   ....[20]....
        /*0d28*/ 	.word	0x00005680


	//   ....[21]....
        /*0d2c*/ 	.word	0x00006ff0


	//   ....[22]....
        /*0d30*/ 	.word	0x00007010


	//   ....[23]....
        /*0d34*/ 	.word	0x00007600


	//   ....[24]....
        /*0d38*/ 	.word	0x00007620


	//   ....[25]....
        /*0d3c*/ 	.word	0x00008520


	//   ....[26]....
        /*0d40*/ 	.word	0x00008540


	//   ....[27]....
        /*0d44*/ 	.word	0x00008680


	//   ....[28]....
        /*0d48*/ 	.word	0x00008690


	//   ....[29]....
        /*0d4c*/ 	.word	0x000087d0


	//   ....[30]....
        /*0d50*/ 	.word	0x000087f0


	//   ....[31]....
        /*0d54*/ 	.word	0x00008930


	//   ....[32]....
        /*0d58*/ 	.word	0x00008940


	//   ....[33]....
        /*0d5c*/ 	.word	0x00008e10


	//   ....[34]....
        /*0d60*/ 	.word	0x00008e20


	//   ....[35]....
        /*0d64*/ 	.word	0x00008e30


	//   ....[36]....
        /*0d68*/ 	.word	0x00008e40


	//   ....[37]....
        /*0d6c*/ 	.word	0x00009150


	//   ....[38]....
        /*0d70*/ 	.word	0x00009190


	//   ....[39]....
        /*0d74*/ 	.word	0x000091d0


	//   ....[40]....
        /*0d78*/ 	.word	0x00009210


	//   ....[41]....
        /*0d7c*/ 	.word	0x0000bbc0


	//   ....[42]....
        /*0d80*/ 	.word	0x0000bc00


	//   ....[43]....
        /*0d84*/ 	.word	0x0000bc40


	//   ....[44]....
        /*0d88*/ 	.word	0x0000bc80


	//   ....[45]....
        /*0d8c*/ 	.word	0x0000e920


	//   ....[46]....
        /*0d90*/ 	.word	0x0000e930


	//   ....[47]....
        /*0d94*/ 	.word	0x0000eb00


	//   ....[48]....
        /*0d98*/ 	.word	0x0000eb10


	//   ....[49]....
        /*0d9c*/ 	.word	0x0000fb10


	//   ....[50]....
        /*0da0*/ 	.word	0x0000fb30


	//   ....[51]....
        /*0da4*/ 	.word	0x0000fc60


	//   ....[52]....
        /*0da8*/ 	.word	0x0000fc70


	//   ....[53]....
        /*0dac*/ 	.word	0x00010430


	//   ....[54]....
        /*0db0*/ 	.word	0x00010460


	//   ....[55]....
        /*0db4*/ 	.word	0x00010470


	//   ....[56]....
        /*0db8*/ 	.word	0x00010480


	//   ....[57]....
        /*0dbc*/ 	.word	0x00010490


	//   ....[58]....
        /*0dc0*/ 	.word	0x000104c0


	//   ....[59]....
        /*0dc4*/ 	.word	0x000104e0


	//   ....[60]....
        /*0dc8*/ 	.word	0x00010500


	//   ....[61]....
        /*0dcc*/ 	.word	0x00011860


	//   ....[62]....
        /*0dd0*/ 	.word	0x00011870


	//   ....[63]....
        /*0dd4*/ 	.word	0x00011980


	//   ....[64]....
        /*0dd8*/ 	.word	0x00011990


	//   ....[65]....
        /*0ddc*/ 	.word	0x00012970


	//   ....[66]....
        /*0de0*/ 	.word	0x00012990


	//   ....[67]....
        /*0de4*/ 	.word	0x00012a80


	//   ....[68]....
        /*0de8*/ 	.word	0x00012a90


	//   ....[69]....
        /*0dec*/ 	.word	0x00012e90


	//   ....[70]....
        /*0df0*/ 	.word	0x00012ec0


	//   ....[71]....
        /*0df4*/ 	.word	0x00012ee0


	//   ....[72]....
        /*0df8*/ 	.word	0x00012f00


	//   ....[73]....
        /*0dfc*/ 	.word	0x00012f20


	//   ....[74]....
        /*0e00*/ 	.word	0x00012f40


	//   ....[75]....
        /*0e04*/ 	.word	0x00012f60


	//   ....[76]....
        /*0e08*/ 	.word	0x00012f80


	//   ....[77]....
        /*0e0c*/ 	.word	0x00014740


	//   ....[78]....
        /*0e10*/ 	.word	0x00014750


	//   ....[79]....
        /*0e14*/ 	.word	0x00014760


	//   ....[80]....
        /*0e18*/ 	.word	0x00014770


	//   ....[81]....
        /*0e1c*/ 	.word	0x000147a0


	//   ....[82]....
        /*0e20*/ 	.word	0x000147c0


	//   ....[83]....
        /*0e24*/ 	.word	0x000147e0


	//   ....[84]....
        /*0e28*/ 	.word	0x000147f0


	//   ....[85]....
        /*0e2c*/ 	.word	0x00015dd0


	//   ....[86]....
        /*0e30*/ 	.word	0x00015de0


	//   ....[87]....
        /*0e34*/ 	.word	0x00015e00


	//   ....[88]....
        /*0e38*/ 	.word	0x00015e10


	//   ....[89]....
        /*0e3c*/ 	.word	0x00015e20


	//   ....[90]....
        /*0e40*/ 	.word	0x00015e30


	//   ....[91]....
        /*0e44*/ 	.word	0x00015e50


	//   ....[92]....
        /*0e48*/ 	.word	0x00015e60


	//   ....[93]....
        /*0e4c*/ 	.word	0x000162d0


	//   ....[94]....
        /*0e50*/ 	.word	0x000162f0


	//   ....[95]....
        /*0e54*/ 	.word	0x00016410


	//   ....[96]....
        /*0e58*/ 	.word	0x00016420


	//   ....[97]....
        /*0e5c*/ 	.word	0x00016550


	//   ....[98]....
        /*0e60*/ 	.word	0x00016570


	//   ....[99]....
        /*0e64*/ 	.word	0x000166a0


	//   ....[100]....
        /*0e68*/ 	.word	0x000166b0


	//   ....[101]....
        /*0e6c*/ 	.word	0x000169e0


	//   ....[102]....
        /*0e70*/ 	.word	0x00016a00


	//   ....[103]....
        /*0e74*/ 	.word	0x00016ed0


	//   ....[104]....
        /*0e78*/ 	.word	0x00016ee0


	//   ....[105]....
        /*0e7c*/ 	.word	0x000173b0


	//   ....[106]....
        /*0e80*/ 	.word	0x000173d0


	//   ....[107]....
        /*0e84*/ 	.word	0x000178b0


	//   ....[108]....
        /*0e88*/ 	.word	0x000178c0


	//   ....[109]....
        /*0e8c*/ 	.word	0x000185a0


	//   ....[110]....
        /*0e90*/ 	.word	0x000185c0


	//   ....[111]....
        /*0e94*/ 	.word	0x000186f0


	//   ....[112]....
        /*0e98*/ 	.word	0x00018700


	//   ....[113]....
        /*0e9c*/ 	.word	0x00018830


	//   ....[114]....
        /*0ea0*/ 	.word	0x00018850


	//   ....[115]....
        /*0ea4*/ 	.word	0x00018980


	//   ....[116]....
        /*0ea8*/ 	.word	0x00018990


	//   ....[117]....
        /*0eac*/ 	.word	0x00018b80


	//   ....[118]....
        /*0eb0*/ 	.word	0x00018ba0


	//   ....[119]....
        /*0eb4*/ 	.word	0x00018cd0


	//   ....[120]....
        /*0eb8*/ 	.word	0x00018d10


	//   ....[121]....
        /*0ebc*/ 	.word	0x00018d40


	//   ....[122]....
        /*0ec0*/ 	.word	0x00018d70


	//   ....[123]....
        /*0ec4*/ 	.word	0x00018da0


	//   ....[124]....
        /*0ec8*/ 	.word	0x00018dd0


	//   ....[125]....
        /*0ecc*/ 	.word	0x00018f40


	//   ....[126]....
        /*0ed0*/ 	.word	0x00018f80


	//   ....[127]....
        /*0ed4*/ 	.word	0x00018fb0


	//   ....[128]....
        /*0ed8*/ 	.word	0x00018fe0


	//   ....[129]....
        /*0edc*/ 	.word	0x00019010


	//   ....[130]....
        /*0ee0*/ 	.word	0x00019040


	//   ....[131]....
        /*0ee4*/ 	.word	0x000190d0


	//   ....[132]....
        /*0ee8*/ 	.word	0x00019100


	//   ....[133]....
        /*0eec*/ 	.word	0x00019110


	//   ....[134]....
        /*0ef0*/ 	.word	0x00019170


	//   ....[135]....
        /*0ef4*/ 	.word	0x00019750


	//   ....[136]....
        /*0ef8*/ 	.word	0x000197b0


	//   ....[137]....
        /*0efc*/ 	.word	0x00019800


	//   ....[138]....
        /*0f00*/ 	.word	0x00019850


	//   ....[139]....
        /*0f04*/ 	.word	0x000198a0


	//   ....[140]....
        /*0f08*/ 	.word	0x00019910


	//   ....[141]....
        /*0f0c*/ 	.word	0x00019950


	//   ....[142]....
        /*0f10*/ 	.word	0x000199c0


	//   ....[143]....
        /*0f14*/ 	.word	0x00019a30


	//   ....[144]....
        /*0f18*/ 	.word	0x00019a90


	//   ....[145]....
        /*0f1c*/ 	.word	0x00019b00


	//   ....[146]....
        /*0f20*/ 	.word	0x00019b70


	//   ....[147]....
        /*0f24*/ 	.word	0x00019bd0


	//   ....[148]....
        /*0f28*/ 	.word	0x00019c30


	//   ....[149]....
        /*0f2c*/ 	.word	0x00019c90


	//   ....[150]....
        /*0f30*/ 	.word	0x00019d00


	//   ....[151]....
        /*0f34*/ 	.word	0x00019d60


	//   ....[152]....
        /*0f38*/ 	.word	0x00019dc0


	//   ....[153]....
        /*0f3c*/ 	.word	0x00019e30


	//   ....[154]....
        /*0f40*/ 	.word	0x00019e90


	//   ....[155]....
        /*0f44*/ 	.word	0x00019ef0


	//   ....[156]....
        /*0f48*/ 	.word	0x00019f60


	//   ....[157]....
        /*0f4c*/ 	.word	0x00019fc0


	//   ....[158]....
        /*0f50*/ 	.word	0x0001a020


	//   ....[159]....
        /*0f54*/ 	.word	0x0001a060


	//   ....[160]....
        /*0f58*/ 	.word	0x0001a0a0


	//   ....[161]....
        /*0f5c*/ 	.word	0x0001a0f0


	//   ....[162]....
        /*0f60*/ 	.word	0x0001a140


	//   ....[163]....
        /*0f64*/ 	.word	0x0001a190


	//   ....[164]....
        /*0f68*/ 	.word	0x0001a1e0


	//   ....[165]....
        /*0f6c*/ 	.word	0x0001a230


	//   ....[166]....
        /*0f70*/ 	.word	0x0001a280


	//   ....[167]....
        /*0f74*/ 	.word	0x0001a2f0


	//   ....[168]....
        /*0f78*/ 	.word	0x0001a350


	//   ....[169]....
        /*0f7c*/ 	.word	0x0001a3b0


	//   ....[170]....
        /*0f80*/ 	.word	0x0001a410


	//   ....[171]....
        /*0f84*/ 	.word	0x0001a480


	//   ....[172]....
        /*0f88*/ 	.word	0x0001a4e0


	//   ....[173]....
        /*0f8c*/ 	.word	0x0001a540


	//   ....[174]....
        /*0f90*/ 	.word	0x0001a580


	//   ....[175]....
        /*0f94*/ 	.word	0x0001a5c0


	//   ....[176]....
        /*0f98*/ 	.word	0x0001a610


	//   ....[177]....
        /*0f9c*/ 	.word	0x0001a650


	//   ....[178]....
        /*0fa0*/ 	.word	0x0001a6a0


	//   ....[179]....
        /*0fa4*/ 	.word	0x0001a6e0


	//   ....[180]....
        /*0fa8*/ 	.word	0x0001a730


	//   ....[181]....
        /*0fac*/ 	.word	0x0001a770


	//   ....[182]....
        /*0fb0*/ 	.word	0x0001a7c0


	//   ....[183]....
        /*0fb4*/ 	.word	0x0001a800


	//   ....[184]....
        /*0fb8*/ 	.word	0x0001a850


	//   ....[185]....
        /*0fbc*/ 	.word	0x0001a8a0


	//   ....[186]....
        /*0fc0*/ 	.word	0x0001a8f0


	//   ....[187]....
        /*0fc4*/ 	.word	0x0001a940


	//   ....[188]....
        /*0fc8*/ 	.word	0x0001a990


	//   ....[189]....
        /*0fcc*/ 	.word	0x0001a9d0


	//   ....[190]....
        /*0fd0*/ 	.word	0x0001aa40


	//   ....[191]....
        /*0fd4*/ 	.word	0x0001aab0


	//   ....[192]....
        /*0fd8*/ 	.word	0x0001ab10


	//   ....[193]....
        /*0fdc*/ 	.word	0x0001ab70


	//   ....[194]....
        /*0fe0*/ 	.word	0x0001abd0


	//   ....[195]....
        /*0fe4*/ 	.word	0x0001ac40


	//   ....[196]....
        /*0fe8*/ 	.word	0x0001aca0


	//   ....[197]....
        /*0fec*/ 	.word	0x0001ad00


	//   ....[198]....
        /*0ff0*/ 	.word	0x0001ad60


	//   ....[199]....
        /*0ff4*/ 	.word	0x0001add0


	//   ....[200]....
        /*0ff8*/ 	.word	0x0001ae30


	//   ....[201]....
        /*0ffc*/ 	.word	0x0001ae90


	//   ....[202]....
        /*1000*/ 	.word	0x0001aef0


	//   ....[203]....
        /*1004*/ 	.word	0x0001af60


	//   ....[204]....
        /*1008*/ 	.word	0x0001afc0


	//   ....[205]....
        /*100c*/ 	.word	0x0001b020


	//   ....[206]....
        /*1010*/ 	.word	0x0001b080


	//   ....[207]....
        /*1014*/ 	.word	0x0001b0f0


	//   ....[208]....
        /*1018*/ 	.word	0x0001b150


	//   ....[209]....
        /*101c*/ 	.word	0x0001b1b0


	//   ....[210]....
        /*1020*/ 	.word	0x0001b210


	//   ....[211]....
        /*1024*/ 	.word	0x0001b280


	//   ....[212]....
        /*1028*/ 	.word	0x0001b2e0


	//   ....[213]....
        /*102c*/ 	.word	0x0001b340


	//   ....[214]....
        /*1030*/ 	.word	0x0001b3a0


	//   ....[215]....
        /*1034*/ 	.word	0x0001b410


	//   ....[216]....
        /*1038*/ 	.word	0x0001b460


	//   ....[217]....
        /*103c*/ 	.word	0x0001b4a0


	//   ....[218]....
        /*1040*/ 	.word	0x0001b4f0


	//   ....[219]....
        /*1044*/ 	.word	0x0001b540


	//   ....[220]....
        /*1048*/ 	.word	0x0001b590


	//   ....[221]....
        /*104c*/ 	.word	0x0001b600


	//   ....[222]....
        /*1050*/ 	.word	0x0001b640


	//   ....[223]....
        /*1054*/ 	.word	0x0001b690


	//   ....[224]....
        /*1058*/ 	.word	0x0001b6e0


	//   ....[225]....
        /*105c*/ 	.word	0x0001b730


	//   ....[226]....
        /*1060*/ 	.word	0x0001b780


	//   ....[227]....
        /*1064*/ 	.word	0x0001b7f0


	//   ....[228]....
        /*1068*/ 	.word	0x0001b830


	//   ....[229]....
        /*106c*/ 	.word	0x0001b8a0


	//   ....[230]....
        /*1070*/ 	.word	0x0001b900


	//   ....[231]....
        /*1074*/ 	.word	0x0001b970


	//----- nvinfo : EIATTR_EXIT_INSTR_OFFSETS
	.align		4
.L_170:
        /*1078*/ 	.byte	0x04, 0x1c
        /*107a*/ 	.short	(.L_172 - .L_171)


	//   ....[0]....
.L_171:
        /*107c*/ 	.word	0x00000c10


	//   ....[1]....
        /*1080*/ 	.word	0x00019710


	//----- nvinfo : EIATTR_MAX_THREADS
	.align		4
.L_172:
        /*1084*/ 	.byte	0x04, 0x05
        /*1086*/ 	.short	(.L_174 - .L_173)
.L_173:
        /*1088*/ 	.word	0x00000080
        /*108c*/ 	.word	0x00000001
        /*1090*/ 	.word	0x00000001


	//----- nvinfo : EIATTR_CRS_STACK_SIZE
	.align		4
.L_174:
        /*1094*/ 	.byte	0x04, 0x1e
        /*1096*/ 	.short	(.L_176 - .L_175)
.L_175:
        /*1098*/ 	.word	0x00000000
.L_176:


//--------------------- .nv.info._ZN7cutlass13device_kernelIN5flash19enable_sm80_to_sm89INS1_16FlashAttnFwdSm80INS1_25CollectiveMainloopFwdSm80ILi4ELi1ELb0EN4cute5tupleIJNS5_1CILi128EEENS7_ILi48EEENS7_ILi96EEEEEELi96ENS_6half_tEfNS_4arch4Sm80ELb0ELb1ELb1ELb0ELb1ELb0ELb1ELb1EEENS1_21CollectiveEpilogueFwdINS6_IJS8_SA_S9_EEENS6_IJNS7_ILi1EEESI_SI_EEESC_SE_Li128ELb0ELb1ELb1ELb0EEENS1_19SingleTileSchedulerILb0ELb1ELb1ELi128EEEEEEEEEvNT_6ParamsE --------------------------
	.section	.nv.info._ZN7cutlass13device_kernelIN5flash19enable_sm80_to_sm89INS1_16FlashAttnFwdSm80INS1_25CollectiveMainloopFwdSm80ILi4ELi1ELb0EN4cute5tupleIJNS5_1CILi128EEENS7_ILi48EEENS7_ILi96EEEEEELi96ENS_6half_tEfNS_4arch4Sm80ELb0ELb1ELb1ELb0ELb1ELb0ELb1ELb1EEENS1_21CollectiveEpilogueFwdINS6_IJS8_SA_S9_EEENS6_IJNS7_ILi1EEESI_SI_EEESC_SE_Li128ELb0ELb1ELb1ELb0EEENS1_19SingleTileSchedulerILb0ELb1ELb1ELi128EEEEEEEEEvNT_6ParamsE,"",@"SHT_CUDA_INFO"
	.sectionflags	@""
	.align	4


	//----- nvinfo : EIATTR_CUDA_API_VERSION
	.align		4
        /*0000*/ 	.byte	0x04, 0x37
        /*0002*/ 	.short	(.L_178 - .L_177)
.L_177:
        /*0004*/ 	.word	0x00000082


	//----- nvinfo : EIATTR_SW2861232_WAR
	.align		4
.L_178:
        /*0008*/ 	.byte	0x01, 0x35
	.zero		2


	//----- nvinfo : EIATTR_PARAM_CBANK
	.align		4
        /*000c*/ 	.byte	0x04, 0x0a
        /*000e*/ 	.short	(.L_180 - .L_179)
	.align		4
.L_179:
        /*0010*/ 	.word	index@(.nv.constant0._ZN7cutlass13device_kernelIN5flash19enable_sm80_to_sm89INS1_16FlashAttnFwdSm80INS1_25CollectiveMainloopFwdSm80ILi4ELi1ELb0EN4cute5tupleIJNS5_1CILi128EEENS7_ILi48EEENS7_ILi96EEEEEELi96ENS_6half_tEfNS_4arch4Sm80ELb0ELb1ELb1ELb0ELb1ELb0ELb1ELb1EEENS1_21CollectiveEpilogueFwdINS6_IJS8_SA_S9_EEENS6_IJNS7_ILi1EEESI_SI_EEESC_SE_Li128ELb0ELb1ELb1ELb0EEENS1_19SingleTileSchedulerILb0ELb1ELb1ELi128EEEEEEEEEvNT_6ParamsE)
        /*0014*/ 	.short	0x0160
        /*0016*/ 	.short	0x0418


	//----- nvinfo : EIATTR_CBANK_PARAM_SIZE
	.align		4
.L_180:
        /*0018*/ 	.byte	0x03, 0x19
        /*001a*/ 	.short	0x0418


	//----- nvinfo : EIATTR_KPARAM_INFO
	.align		4
        /*001c*/ 	.byte	0x04, 0x17
        /*001e*/ 	.short	(.L_182 - .L_181)
.L_181:
        /*0020*/ 	.word	0x00000000
        /*0024*/ 	.short	0x0000
        /*0026*/ 	.short	0x0000
        /*0028*/ 	.byte	0x00, 0xf0, 0x61, 0x10


	//----- nvinfo : EIATTR_MAXREG_COUNT
	.align		4
.L_182:
        /*002c*/ 	.byte	0x03, 0x1b
        /*002e*/ 	.short	0x00ff


	//----- nvinfo : EIATTR_NUM_BARRIERS
	.align		4
        /*0030*/ 	.byte	0x02, 0x4c
        /*0032*/ 	.byte	0x02
	.zero		1


	//----- nvinfo : EIATTR_MERCURY_ISA_VERSION
	.align		4
        /*0034*/ 	.byte	0x03, 0x5f
        /*0036*/ 	.short	0x0000


	//----- nvinfo : EIATTR_COOP_GROUP_MASK_REGIDS
	.align		4
        /*0038*/ 	.byte	0x04, 0x29
        /*003a*/ 	.short	(.L_184 - .L_183)


	//   ....[0]....
.L_183:
        /*003c*/ 	.word	0xffffffff


	//   ....[1]....
        /*0040*/ 	.word	0xffffffff


	//   ....[2]....
        /*0044*/ 	.word	0xffffffff


	//   ....[3]....
        /*0048*/ 	.word	0xffffffff


	//   ....[4]....
        /*004c*/ 	.word	0xffffffff


	//   ....[5]....
        /*0050*/ 	.word	0xffffffff


	//   ....[6]....
        /*0054*/ 	.word	0xffffffff


	//   ....[7]....
        /*0058*/ 	.word	0xffffffff


	//   ....[8]....
        /*005c*/ 	.word	0xffffffff


	//   ....[9]....
        /*0060*/ 	.word	0xffffffff


	//   ....[10]....
        /*0064*/ 	.word	0xffffffff


	//   ....[11]....
        /*0068*/ 	.word	0xffffffff


	//   ....[12]....
        /*006c*/ 	.word	0xffffffff


	//   ....[13]....
        /*0070*/ 	.word	0xffffffff


	//   ....[14]....
        /*0074*/ 	.word	0xffffffff


	//   ....[15]....
        /*0078*/ 	.word	0xffffffff


	//   ....[16]....
        /*007c*/ 	.word	0xffffffff


	//   ....[17]....
        /*0080*/ 	.word	0xffffffff


	//   ....[18]....
        /*0084*/ 	.word	0xffffffff


	//   ....[19]....
        /*0088*/ 	.word	0xffffffff


	//   ....[20]....
        /*008c*/ 	.word	0xffffffff


	//   ....[21]....
        /*0090*/ 	.word	0xffffffff


	//   ....[22]....
        /*0094*/ 	.word	0xffffffff


	//   ....[23]....
        /*0098*/ 	.word	0xffffffff


	//   ....[24]....
        /*009c*/ 	.word	0xffffffff


	//   ....[25]....
        /*00a0*/ 	.word	0xffffffff


	//   ....[26]....
        /*00a4*/ 	.word	0xffffffff


	//   ....[27]....
        /*00a8*/ 	.word	0xffffffff


	//   ....[28]....
        /*00ac*/ 	.word	0xffffffff


	//   ....[29]....
        /*00b0*/ 	.word	0xffffffff


	//   ....[30]....
        /*00b4*/ 	.word	0xffffffff


	//   ....[31]....
        /*00b8*/ 	.word	0xffffffff


	//   ....[32]....
        /*00bc*/ 	.word	0xffffffff


	//   ....[33]....
        /*00c0*/ 	.word	0xffffffff


	//   ....[34]....
        /*00c4*/ 	.word	0xffffffff


	//   ....[35]....
        /*00c8*/ 	.word	0xffffffff


	//   ....[36]....
        /*00cc*/ 	.word	0xffffffff


	//   ....[37]....
        /*00d0*/ 	.word	0xffffffff


	//   ....[38]....
        /*00d4*/ 	.word	0xffffffff


	//   ....[39]....
        /*00d8*/ 	.word	0xffffffff


	//   ....[40]....
        /*00dc*/ 	.word	0xffffffff


	//   ....[41]....
        /*00e0*/ 	.word	0xffffffff


	//   ....[42]....
        /*00e4*/ 	.word	0xffffffff


	//   ....[43]....
        /*00e8*/ 	.word	0xffffffff


	//   ....[44]....
        /*00ec*/ 	.word	0xffffffff


	//   ....[45]....
        /*00f0*/ 	.word	0xffffffff


	//   ....[46]....
        /*00f4*/ 	.word	0xffffffff


	//   ....[47]....
        /*00f8*/ 	.word	0xffffffff


	//   ....[48]....
        /*00fc*/ 	.word	0xffffffff


	//   ....[49]....
        /*0100*/ 	.word	0xffffffff


	//   ....[50]....
        /*0104*/ 	.word	0xffffffff


	//   ....[51]....
        /*0108*/ 	.word	0xffffffff


	//   ....[52]....
        /*010c*/ 	.word	0xffffffff


	//   ....[53]....
        /*0110*/ 	.word	0xffffffff


	//   ....[54]....
        /*0114*/ 	.word	0xffffffff


	//   ....[55]....
        /*0118*/ 	.word	0xffffffff


	//   ....[56]....
        /*011c*/ 	.word	0xffffffff


	//   ....[57]....
        /*0120*/ 	.word	0xffffffff


	//   ....[58]....
        /*0124*/ 	.word	0xffffffff


	//   ....[59]....
        /*0128*/ 	.word	0xffffffff


	//   ....[60]....
        /*012c*/ 	.word	0xffffffff


	//   ....[61]....
        /*0130*/ 	.word	0xffffffff


	//   ....[62]....
        /*0134*/ 	.word	0xffffffff


	//   ....[63]....
        /*0138*/ 	.word	0xffffffff


	//   ....[64]....
        /*013c*/ 	.word	0xffffffff


	//   ....[65]....
        /*0140*/ 	.word	0xffffffff


	//   ....[66]....
        /*0144*/ 	.word	0xffffffff


	//   ....[67]....
        /*0148*/ 	.word	0xffffffff


	//   ....[68]....
        /*014c*/ 	.word	0xffffffff


	//   ....[69]....
        /*0150*/ 	.word	0xffffffff


	//   ....[70]....
        /*0154*/ 	.word	0xffffffff


	//   ....[71]....
        /*0158*/ 	.word	0xffffffff


	//   ....[72]....
        /*015c*/ 	.word	0xffffffff


	//   ....[73]....
        /*0160*/ 	.word	0xffffffff


	//   ....[74]....
        /*0164*/ 	.word	0xffffffff


	//   ....[75]....
        /*0168*/ 	.word	0xffffffff


	//   ....[76]....
        /*016c*/ 	.word	0xffffffff


	//   ....[77]....
        /*0170*/ 	.word	0xffffffff


	//   ....[78]....
        /*0174*/ 	.word	0xffffffff


	//   ....[79]....
        /*0178*/ 	.word	0xffffffff


	//   ....[80]....
        /*017c*/ 	.word	0xffffffff


	//   ....[81]....
        /*0180*/ 	.word	0xffffffff


	//   ....[82]....
        /*0184*/ 	.word	0xffffffff


	//   ....[83]....
        /*0188*/ 	.word	0xffffffff


	//   ....[84]....
        /*018c*/ 	.word	0xffffffff


	//   ....[85]....
        /*0190*/ 	.word	0xffffffff


	//   ....[86]....
        /*0194*/ 	.word	0xffffffff


	//   ....[87]....
        /*0198*/ 	.word	0xffffffff


	//   ....[88]....
        /*019c*/ 	.word	0xffffffff


	//   ....[89]....
        /*01a0*/ 	.word	0xffffffff


	//   ....[90]....
        /*01a4*/ 	.word	0xffffffff


	//   ....[91]....
        /*01a8*/ 	.word	0xffffffff


	//   ....[92]....
        /*01ac*/ 	.word	0xffffffff


	//   ....[93]....
        /*01b0*/ 	.word	0xffffffff


	//   ....[94]....
        /*01b4*/ 	.word	0xffffffff


	//   ....[95]....
        /*01b8*/ 	.word	0xffffffff


	//   ....[96]....
        /*01bc*/ 	.word	0xffffffff


	//   ....[97]....
        /*01c0*/ 	.word	0xffffffff


	//   ....[98]....
        /*01c4*/ 	.word	0xffffffff


	//   ....[99]....
        /*01c8*/ 	.word	0xffffffff


	//   ....[100]....
        /*01cc*/ 	.word	0xffffffff


	//   ....[101]....
        /*01d0*/ 	.word	0xffffffff


	//   ....[102]....
        /*01d4*/ 	.word	0xffffffff


	//   ....[103]....
        /*01d8*/ 	.word	0xffffffff


	//   ....[104]....
        /*01dc*/ 	.word	0xffffffff


	//   ....[105]....
        /*01e0*/ 	.word	0xffffffff


	//   ....[106]....
        /*01e4*/ 	.word	0xffffffff


	//   ....[107]....
        /*01e8*/ 	.word	0xffffffff


	//   ....[108]....
        /*01ec*/ 	.word	0xffffffff


	//   ....[109]....
        /*01f0*/ 	.word	0xffffffff


	//   ....[110]....
        /*01f4*/ 	.word	0xffffffff


	//   ....[111]....
        /*01f8*/ 	.word	0xffffffff


	//   ....[112]....
        /*01fc*/ 	.word	0xffffffff


	//   ....[113]....
        /*0200*/ 	.word	0xffffffff


	//   ....[114]....
        /*0204*/ 	.word	0xffffffff


	//   ....[115]....
        /*0208*/ 	.word	0xffffffff


	//   ....[116]....
        /*020c*/ 	.word	0xffffffff


	//   ....[117]....
        /*0210*/ 	.word	0xffffffff


	//   ....[118]....
        /*0214*/ 	.word	0xffffffff


	//   ....[119]....
        /*0218*/ 	.word	0xffffffff


	//   ....[120]....
        /*021c*/ 	.word	0xffffffff


	//----- nvinfo : EIATTR_COOP_GROUP_INSTR_OFFSETS
	.align		4
.L_184:
        /*0220*/ 	.byte	0x04, 0x28
        /*0222*/ 	.short	(.L_186 - .L_185)


	//   ....[0]....
.L_185:
        /*0224*/ 	.word	0x00000050


	//   ....[1]....
        /*0228*/ 	.word	0x00001270


	//   ....[2]....
        /*022c*/ 	.word	0x000012a0


	//   ....[3]....
        /*0230*/ 	.word	0x000014b0


	//   ....[4]....
        /*0234*/ 	.word	0x000014e0


	//   ....[5]....
        /*0238*/ 	.word	0x00001600


	//   ....[6]....
        /*023c*/ 	.word	0x00001630


	//   ....[7]....
        /*0240*/ 	.word	0x00001750


	//   ....[8]....
        /*0244*/ 	.word	0x00001790


	//   ....[9]....
        /*0248*/ 	.word	0x00001d90


	//   ....[10]....
        /*024c*/ 	.word	0x00001dd0


	//   ....[11]....
        /*0250*/ 	.word	0x00001e00


	//   ....[12]....
        /*0254*/ 	.word	0x00001e40


	//   ....[13]....
        /*0258*/ 	.word	0x000020b0


	//   ....[14]....
        /*025c*/ 	.word	0x00002170


	//   ....[15]....
        /*0260*/ 	.word	0x00002330


	//   ....[16]....
        /*0264*/ 	.word	0x00002340


	//   ....[17]....
        /*0268*/ 	.word	0x00002ce0


	//   ....[18]....
        /*026c*/ 	.word	0x00002d00


	//   ....[19]....
        /*0270*/ 	.word	0x00002de0


	//   ....[20]....
        /*0274*/ 	.word	0x00002e00


	//   ....[21]....
        /*0278*/ 	.word	0x00003210


	//   ....[22]....
        /*027c*/ 	.word	0x00003470


	//   ....[23]....
        /*0280*/ 	.word	0x00003af0


	//   ....[24]....
        /*0284*/ 	.word	0x000044a0


	//   ....[25]....
        /*0288*/ 	.word	0x00004b90


	//   ....[26]....
        /*028c*/ 	.word	0x00004c70


	//   ....[27]....
        /*0290*/ 	.word	0x00004ca0


	//   ....[28]....
        /*0294*/ 	.word	0x00004cd0


	//   ....[29]....
        /*0298*/ 	.word	0x00004d10


	//   ....[30]....
        /*029c*/ 	.word	0x00004e20


	//   ....[31]....
        /*02a0*/ 	.word	0x00005060


	//   ....[32]....
        /*02a4*/ 	.word	0x000051f0


	//   ....[33]....
        /*02a8*/ 	.word	0x00006230


	//   ....[34]....
        /*02ac*/ 	.word	0x00006250


	//   ....[35]....
        /*02b0*/ 	.word	0x00006330


	//   ....[36]....
        /*02b4*/ 	.word	0x00006340


	//   ....[37]....
        /*02b8*/ 	.word	0x00007260


	//   ....[38]....
        /*02bc*/ 	.word	0x00007280


	//   ....[39]....
        /*02c0*/ 	.word	0x000072a0


	//   ....[40]....
        /*02c4*/ 	.word	0x00007340


	//   ....[41]....
        /*02c8*/ 	.word	0x000074a0


	//   ....[42]....
        /*02cc*/ 	.word	0x00007a10


	//   ....[43]....
        /*02d0*/ 	.word	0x00007e90


	//   ....[44]....
        /*02d4*/ 	.word	0x000080b0


	//   ....[45]....
        /*02d8*/ 	.word	0x00008890


	//   ....[46]....
        /*02dc*/ 	.word	0x00008920


	//   ....[47]....
        /*02e0*/ 	.word	0x00008a20


	//   ....[48]....
        /*02e4*/ 	.word	0x00008a70


	//   ....[49]....
        /*02e8*/ 	.word	0x00008ab0


	//   ....[50]....
        /*02ec*/ 	.word	0x00008bf0


	//   ....[51]....
        /*02f0*/ 	.word	0x00008d90


	//   ....[52]....
        /*02f4*/ 	.word	0x00008ed0


	//   ....[53]....
        /*02f8*/ 	.word	0x0000a970


	//   ....[54]....
        /*02fc*/ 	.word	0x0000a9a0


	//   ....[55]....
        /*0300*/ 	.word	0x0000aa80


	//   ....[56]....
        /*0304*/ 	.word	0x0000aa90


	//   ....[57]....
        /*0308*/ 	.word	0x0000b9b0


	//   ....[58]....
        /*030c*/ 	.word	0x0000b9d0


	//   ....[59]....
        /*0310*/ 	.word	0x0000b9f0


	//   ....[60]....
        /*0314*/ 	.word	0x0000ba90


	//   ....[61]....
        /*0318*/ 	.word	0x0000bd40


	//   ....[62]....
        /*031c*/ 	.word	0x0000bdd0


	//   ....[63]....
        /*0320*/ 	.word	0x0000be20


	//   ....[64]....
        /*0324*/ 	.word	0x0000bea0


	//   ....[65]....
        /*0328*/ 	.word	0x0000beb0


	//   ....[66]....
        /*032c*/ 	.word	0x0000bec0


	//   ....[67]....
        /*0330*/ 	.word	0x0000bff0


	//   ....[68]....
        /*0334*/ 	.word	0x0000c120


	//   ....[69]....
        /*0338*/ 	.word	0x0000d990


	//   ....[70]....
        /*033c*/ 	.word	0x0000d9b0


	//   ....[71]....
        /*0340*/ 	.word	0x0000db20


	//   ....[72]....
        /*0344*/ 	.word	0x0000db30


	//   ....[73]....
        /*0348*/ 	.word	0x0000ea60


	//   ....[74]....
        /*034c*/ 	.word	0x0000ea70


	//   ....[75]....
        /*0350*/ 	.word	0x0000ea80


	//   ....[76]....
        /*0354*/ 	.word	0x0000eb20


	//   ....[77]....
        /*0358*/ 	.word	0x0000ecb0


	//   ....[78]....
        /*035c*/ 	.word	0x0000f1d0


	//   ....[79]....
        /*0360*/ 	.word	0x0000f640


	//   ....[80]....
        /*0364*/ 	.word	0x0000fa80


	//   ....[81]....
        /*0368*/ 	.word	0x0000ffd0


	//   ....[82]....
        /*036c*/ 	.word	0x00010100


	//   ....[83]....
        /*0370*/ 	.word	0x00010150


	//   ....[84]....
        /*0374*/ 	.word	0x00010230


	//   ....[85]....
        /*0378*/ 	.word	0x00010280


	//   ....[86]....
        /*037c*/ 	.word	0x00010400


	//   ....[87]....
        /*0380*/ 	.word	0x00010510


	//   ....[88]....
        /*0384*/ 	.word	0x00010690


	//   ....[89]....
        /*0388*/ 	.word	0x00011c30


	//   ....[90]....
        /*038c*/ 	.word	0x00011c50


	//   ....[91]....
        /*0390*/ 	.word	0x00011c60


	//   ....[92]....
        /*0394*/ 	.word	0x00011c80


	//   ....[93]....
        /*0398*/ 	.word	0x00011ca0


	//   ....[94]....
        /*039c*/ 	.word	0x00011cc0


	//   ....[95]....
        /*03a0*/ 	.word	0x00011cd0


	//   ....[96]....
        /*03a4*/ 	.word	0x00011d00


	//   ....[97]....
        /*03a8*/ 	.word	0x00012b60


	//   ....[98]....
        /*03ac*/ 	.word	0x00012bb0


	//   ....[99]....
        /*03b0*/ 	.word	0x00012bf0


	//   ....[100]....
        /*03b4*/ 	.word	0x00012c30


	//   ....[101]....
        /*03b8*/ 	.word	0x00012c70


	//   ....[102]....
        /*03bc*/ 	.word	0x00012cb0


	//   ....[103]....
        /*03c0*/ 	.word	0x00012ce0


	//   ....[104]....
        /*03c4*/ 	.word	0x00012d10


	//   ....[105]....
        /*03c8*/ 	.word	0x00012d60


	//   ....[106]....
        /*03cc*/ 	.word	0x00012d80


	//   ....[107]....
        /*03d0*/ 	.word	0x00013250


	//   ....[108]....
        /*03d4*/ 	.word	0x00013270


	//   ....[109]....
        /*03d8*/ 	.word	0x000136f0


	//   ....[110]....
        /*03dc*/ 	.word	0x00013710


	//   ....[111]....
        /*03e0*/ 	.word	0x00013ba0


	//   ....[112]....
        /*03e4*/ 	.word	0x00013bb0


	//   ....[113]....
        /*03e8*/ 	.word	0x00014390


	//   ....[114]....
        /*03ec*/ 	.word	0x000143f0


	//   ....[115]....
        /*03f0*/ 	.word	0x00014440


	//   ....[116]....
        /*03f4*/ 	.word	0x000144a0


	//   ....[117]....
        /*03f8*/ 	.word	0x000144f0


	//   ....[118]....
        /*03fc*/ 	.word	0x00014550


	//   ....[119]....
        /*0400*/ 	.word	0x000145a0


	//   ....[120]....
        /*0404*/ 	.word	0x00014600


	//----- nvinfo : EIATTR_EXIT_INSTR_OFFSETS
	.align		4
.L_186:
        /*0408*/ 	.byte	0x04, 0x1c
        /*040a*/ 	.short	(.L_188 - .L_187)


	//   ....[0]....
.L_187:
        /*040c*/ 	.word	0x000001b0


	//   ....[1]....
        /*0410*/ 	.word	0x00013bc0


	//   ....[2]....
        /*0414*/ 	.word	0x00013fe0


	//   ....[3]....
        /*0418*/ 	.word	0x00014030


	//   ....[4]....
        /*041c*/ 	.word	0x00014060


	//   ....[5]....
        /*0420*/ 	.word	0x000140c0


	//   ....[6]....
        /*0424*/ 	.word	0x00014350


	//----- nvinfo : EIATTR_CTAIDZ_USED
	.align		4
.L_188:
        /*0428*/ 	.byte	0x01, 0x04
	.zero		2


	//----- nvinfo : EIATTR_MAX_THREADS
	.align		4
        /*042c*/ 	.byte	0x04, 0x05
        /*042e*/ 	.short	(.L_190 - .L_189)
.L_189:
        /*0430*/ 	.word	0x00000080
        /*0434*/ 	.word	0x00000001
        /*0438*/ 	.word	0x00000001


	//----- nvinfo : EIATTR_CRS_STACK_SIZE
	.align		4
.L_190:
        /*043c*/ 	.byte	0x04, 0x1e
        /*043e*/ 	.short	(.L_192 - .L_191)
.L_191:
        /*0440*/ 	.word	0x00000000
.L_192:


//--------------------- .nv.info._ZN7cutlass13device_kernelIN5flash19enable_sm80_to_sm89INS1_16FlashAttnFwdSm80INS1_25CollectiveMainloopFwdSm80ILi4ELi1ELb0EN4cute5tupleIJNS5_1CILi128EEENS7_ILi48EEENS7_ILi96EEEEEELi96ENS_6half_tEfNS_4arch4Sm80ELb0ELb1ELb1ELb1ELb1ELb0ELb1ELb1EEENS1_21CollectiveEpilogueFwdINS6_IJS8_SA_S9_EEENS6_IJNS7_ILi1EEESI_SI_EEESC_SE_Li128ELb1ELb1ELb1ELb0EEENS1_36VarlenDynamicPersistentTileSchedulerILi128ELi48ELi128ELi128ELb1ELb1ELb0ELb1ELb0ELb1EEEEEEEEEvNT_6ParamsE --------------------------
	.section	.nv.info._ZN7cutlass13device_kernelIN5flash19enable_sm80_to_sm89INS1_16FlashAttnFwdSm80INS1_25CollectiveMainloopFwdSm80ILi4ELi1ELb0EN4cute5tupleIJNS5_1CILi128EEENS7_ILi48EEENS7_ILi96EEEEEELi96ENS_6half_tEfNS_4arch4Sm80ELb0ELb1ELb1ELb1ELb1ELb0ELb1ELb1EEENS1_21CollectiveEpilogueFwdINS6_IJS8_SA_S9_EEENS6_IJNS7_ILi1EEESI_SI_EEESC_SE_Li128ELb1ELb1ELb1ELb0EEENS1_36VarlenDynamicPersistentTileSchedulerILi128ELi48ELi128ELi128ELb1ELb1ELb0ELb1ELb0ELb1EEEEEEEEEvNT_6ParamsE,"",@"SHT_CUDA_INFO"
	.sectionflags	@""
	.align	4


	//----- nvinfo : EIATTR_CUDA_API_VERSION
	.align		4
        /*0000*/ 	.byte	0x04, 0x37
        /*0002*/ 	.short	(.L_194 - .L_193)
.L_193:
        /*0004*/ 	.word	0x00000082


	//----- nvinfo : EIATTR_SW2861232_WAR
	.align		4
.L_194:
        /*0008*/ 	.byte	0x01, 0x35
	.zero		2


	//----- nvinfo : EIATTR_PARAM_CBANK
	.align		4
        /*000c*/ 	.byte	0x04, 0x0a
        /*000e*/ 	.short	(.L_196 - .L_195)
	.align		4
.L_195:
        /*0010*/ 	.word	index@(.nv.constant0._ZN7cutlass13device_kernelIN5flash19enable_sm80_to_sm89INS1_16FlashAttnFwdSm80INS1_25CollectiveMainloopFwdSm80ILi4ELi1ELb0EN4cute5tupleIJNS5_1CILi128EEENS7_ILi48EEENS7_ILi96EEEEEELi96ENS_6half_tEfNS_4arch4Sm80ELb0ELb1ELb1ELb1ELb1ELb0ELb1ELb1EEENS1_21CollectiveEpilogueFwdINS6_IJS8_SA_S9_EEENS6_IJNS7_ILi1EEESI_SI_EEESC_SE_Li128ELb1ELb1ELb1ELb0EEENS1_36VarlenDynamicPersistentTileSchedulerILi128ELi48ELi128ELi128ELb1ELb1ELb0ELb1ELb0ELb1EEEEEEEEEvNT_6ParamsE)
        /*0014*/ 	.short	0x0160
        /*0016*/ 	.short	0x0438


	//----- nvinfo : EIATTR_CBANK_PARAM_SIZE
	.align		4
.L_196:
        /*0018*/ 	.byte	0x03, 0x19
        /*001a*/ 	.short	0x0438


	//----- nvinfo : EIATTR_KPARAM_INFO
	.align		4
        /*001c*/ 	.byte	0x04, 0x17
        /*001e*/ 	.short	(.L_198 - .L_197)
.L_197:
        /*0020*/ 	.word	0x00000000
        /*0024*/ 	.short	0x0000
        /*0026*/ 	.short	0x0000
        /*0028*/ 	.byte	0x00, 0xf0, 0xe1, 0x10


	//----- nvinfo : EIATTR_MAXREG_COUNT
	.align		4
.L_198:
        /*002c*/ 	.byte	0x03, 0x1b
        /*002e*/ 	.short	0x00ff


	//----- nvinfo : EIATTR_NUM_BARRIERS
	.align		4
        /*0030*/ 	.byte	0x02, 0x4c
        /*0032*/ 	.byte	0x06
	.zero		1


	//----- nvinfo : EIATTR_ANNOTATIONS
	.align		4
        /*0034*/ 	.byte	0x04, 0x55
        /*0036*/ 	.short	(.L_200 - .L_199)


	//   ....[0]....
.L_199:
        /* <DEDUP_REMOVED lines=38> */


	//----- nvinfo : EIATTR_MERCURY_ISA_VERSION
	.align		4
.L_200:
        /*0288*/ 	.byte	0x03, 0x5f
        /*028a*/ 	.short	0x0000


	//----- nvinfo : EIATTR_INT_WARP_WIDE_INSTR_OFFSETS
	.align		4
        /*028c*/ 	.byte	0x04, 0x31
        /*028e*/ 	.short	(.L_202 - .L_201)


	//   ....[0]....
.L_201:
        /*0290*/ 	.word	0x000143b0


	//   ....[1]....
        /*0294*/ 	.word	0x00014430


	//----- nvinfo : EIATTR_COOP_GROUP_MASK_REGIDS
	.align		4
.L_202:
        /*0298*/ 	.byte	0x04, 0x29
        /*029a*/ 	.short	(.L_204 - .L_203)


	//   ....[0]....
.L_203:
        /*029c*/ 	.word	0xffffffff


	//   ....[1]....
        /*02a0*/ 	.word	0xffffffff


	//   ....[2]....
        /*02a4*/ 	.word	0xffffffff


	//   ....[3]....
        /*02a8*/ 	.word	0xffffffff


	//   ....[4]....
        /*02ac*/ 	.word	0xffffffff


	//   ....[5]....
        /*02b0*/ 	.word	0xffffffff


	//   ....[6]....
        /*02b4*/ 	.word	0xffffffff


	//   ....[7]....
        /*02b8*/ 	.word	0xffffffff


	//   ....[8]....
        /*02bc*/ 	.word	0xffffffff


	//   ....[9]....
        /*02c0*/ 	.word	0xffffffff


	//   ....[10]....
        /*02c4*/ 	.word	0xffffffff


	//   ....[11]....
        /*02c8*/ 	.word	0xffffffff


	//   ....[12]....
        /*02cc*/ 	.word	0xffffffff


	//   ....[13]....
        /*02d0*/ 	.word	0xffffffff


	//   ....[14]....
        /*02d4*/ 	.word	0xffffffff


	//   ....[15]....
        /*02d8*/ 	.word	0xffffffff


	//   ....[16]....
        /*02dc*/ 	.word	0xffffffff


	//   ....[17]....
        /*02e0*/ 	.word	0xffffffff


	//   ....[18]....
        /*02e4*/ 	.word	0xffffffff


	//   ....[19]....
        /*02e8*/ 	.word	0xffffffff


	//   ....[20]....
        /*02ec*/ 	.word	0xffffffff


	//   ....[21]....
        /*02f0*/ 	.word	0xffffffff


	//   ....[22]....
        /*02f4*/ 	.word	0xffffffff


	//   ....[23]....
        /*02f8*/ 	.word	0xffffffff


	//   ....[24]....
        /*02fc*/ 	.word	0xffffffff


	//   ....[25]....
        /*0300*/ 	.word	0xffffffff


	//   ....[26]....
        /*0304*/ 	.word	0xffffffff


	//   ....[27]....
        /*0308*/ 	.word	0xffffffff


	//   ....[28]....
        /*030c*/ 	.word	0xffffffff


	//   ....[29]....
        /*0310*/ 	.word	0xffffffff


	//   ....[30]....
        /*0314*/ 	.word	0xffffffff


	//   ....[31]....
        /*0318*/ 	.word	0xffffffff


	//   ....[32]....
        /*031c*/ 	.word	0xffffffff


	//   ....[33]....
        /*0320*/ 	.word	0xffffffff


	//   ....[34]....
        /*0324*/ 	.word	0xffffffff


	//   ....[35]....
        /*0328*/ 	.word	0xffffffff


	//   ....[36]....
        /*032c*/ 	.word	0xffffffff


	//   ....[37]....
        /*0330*/ 	.word	0xffffffff


	//   ....[38]....
        /*0334*/ 	.word	0xffffffff


	//   ....[39]....
        /*0338*/ 	.word	0xffffffff


	//   ....[40]....
        /*033c*/ 	.word	0xffffffff


	//   ....[41]....
        /*0340*/ 	.word	0xffffffff


	//   ....[42]....
        /*0344*/ 	.word	0xffffffff


	//   ....[43]....
        /*0348*/ 	.word	0xffffffff


	//   ....[44]....
        /*034c*/ 	.word	0xffffffff


	//   ....[45]....
        /*0350*/ 	.word	0xffffffff


	//   ....[46]....
        /*0354*/ 	.word	0xffffffff


	//   ....[47]....
        /*0358*/ 	.word	0xffffffff


	//   ....[48]....
        /*035c*/ 	.word	0xffffffff


	//   ....[49]....
        /*0360*/ 	.word	0xffffffff


	//   ....[50]....
        /*0364*/ 	.word	0xffffffff


	//   ....[51]....
        /*0368*/ 	.word	0xffffffff


	//   ....[52]....
        /*036c*/ 	.word	0xffffffff


	//   ....[53]....
        /*0370*/ 	.word	0xffffffff


	//   ....[54]....
        /*0374*/ 	.word	0xffffffff


	//   ....[55]....
        /*0378*/ 	.word	0xffffffff


	//   ....[56]....
        /*037c*/ 	.word	0xffffffff


	//   ....[57]....
        /*0380*/ 	.word	0xffffffff


	//   ....[58]....
        /*0384*/ 	.word	0xffffffff


	//   ....[59]....
        /*0388*/ 	.word	0xffffffff


	//   ....[60]....
        /*038c*/ 	.word	0xffffffff


	//   ....[61]....
        /*0390*/ 	.word	0xffffffff


	//   ....[62]....
        /*0394*/ 	.word	0xffffffff


	//   ....[63]....
        /*0398*/ 	.word	0xffffffff


	//   ....[64]....
        /*039c*/ 	.word	0xffffffff


	//   ....[65]....
        /*03a0*/ 	.word	0xffffffff


	//   ....[66]....
        /*03a4*/ 	.word	0xffffffff


	//   ....[67]....
        /*03a8*/ 	.word	0xffffffff


	//   ....[68]....
        /*03ac*/ 	.word	0xffffffff


	//   ....[69]....
        /*03b0*/ 	.word	0xffffffff


	//   ....[70]....
        /*03b4*/ 	.word	0xffffffff


	//   ....[71]....
        /*03b8*/ 	.word	0xffffffff


	//   ....[72]....
        /*03bc*/ 	.word	0xffffffff


	//   ....[73]....
        /*03c0*/ 	.word	0xffffffff


	//   ....[74]....
        /*03c4*/ 	.word	0xffffffff


	//   ....[75]....
        /*03c8*/ 	.word	0xffffffff


	//   ....[76]....
        /*03cc*/ 	.word	0xffffffff


	//   ....[77]....
        /*03d0*/ 	.word	0xffffffff


	//   ....[78]....
        /*03d4*/ 	.word	0xffffffff


	//   ....[79]....
        /*03d8*/ 	.word	0xffffffff


	//   ....[80]....
        /*03dc*/ 	.word	0xffffffff


	//   ....[81]....
        /*03e0*/ 	.word	0xffffffff


	//   ....[82]....
        /*03e4*/ 	.word	0xffffffff


	//   ....[83]....
        /*03e8*/ 	.word	0xffffffff


	//   ....[84]....
        /*03ec*/ 	.word	0xffffffff


	//   ....[85]....
        /*03f0*/ 	.word	0xffffffff


	//   ....[86]....
        /*03f4*/ 	.word	0xffffffff


	//   ....[87]....
        /*03f8*/ 	.word	0xffffffff


	//   ....[88]....
        /*03fc*/ 	.word	0xffffffff


	//   ....[89]....
        /*0400*/ 	.word	0xffffffff


	//   ....[90]....
        /*0404*/ 	.word	0xffffffff


	//   ....[91]....
        /*0408*/ 	.word	0xffffffff


	//   ....[92]....
        /*040c*/ 	.word	0xffffffff


	//   ....[93]....
        /*0410*/ 	.word	0xffffffff


	//   ....[94]....
        /*0414*/ 	.word	0xffffffff


	//   ....[95]....
        /*0418*/ 	.word	0xffffffff


	//   ....[96]....
        /*041c*/ 	.word	0xffffffff


	//   ....[97]....
        /*0420*/ 	.word	0xffffffff


	//   ....[98]....
        /*0424*/ 	.word	0xffffffff


	//   ....[99]....
        /*0428*/ 	.word	0xffffffff


	//   ....[100]....
        /*042c*/ 	.word	0xffffffff


	//   ....[101]....
        /*0430*/ 	.word	0xffffffff


	//   ....[102]....
        /*0434*/ 	.word	0xffffffff


	//   ....[103]....
        /*0438*/ 	.word	0xffffffff


	//   ....[104]....
        /*043c*/ 	.word	0xffffffff


	//   ....[105]....
        /*0440*/ 	.word	0xffffffff


	//   ....[106]....
        /*0444*/ 	.word	0xffffffff


	//   ....[107]....
        /*0448*/ 	.word	0xffffffff


	//   ....[108]....
        /*044c*/ 	.word	0xffffffff


	//   ....[109]....
        /*0450*/ 	.word	0xffffffff


	//   ....[110]....
        /*0454*/ 	.word	0xffffffff


	//   ....[111]....
        /*0458*/ 	.word	0xffffffff


	//   ....[112]....
        /*045c*/ 	.word	0xffffffff


	//   ....[113]....
        /*0460*/ 	.word	0xffffffff


	//   ....[114]....
        /*0464*/ 	.word	0xffffffff


	//   ....[115]....
        /*0468*/ 	.word	0xffffffff


	//   ....[116]....
        /*046c*/ 	.word	0xffffffff


	//   ....[117]....
        /*0470*/ 	.word	0xffffffff


	//   ....[118]....
        /*0474*/ 	.word	0xffffffff


	//   ....[119]....
        /*0478*/ 	.word	0xffffffff


	//   ....[120]....
        /*047c*/ 	.word	0xffffffff


	//   ....[121]....
        /*0480*/ 	.word	0xffffffff


	//   ....[122]....
        /*0484*/ 	.word	0xffffffff


	//   ....[123]....
        /*0488*/ 	.word	0xffffffff


	//   ....[124]....
        /*048c*/ 	.word	0xffffffff


	//   ....[125]....
        /*0490*/ 	.word	0xffffffff


	//   ....[126]....
        /*0494*/ 	.word	0xffffffff


	//   ....[127]....
        /*0498*/ 	.word	0xffffffff


	//   ....[128]....
        /*049c*/ 	.word	0xffffffff


	//   ....[129]....
        /*04a0*/ 	.word	0xffffffff


	//   ....[130]....
        /*04a4*/ 	.word	0xffffffff


	//   ....[131]....
        /*04a8*/ 	.word	0xffffffff


	//   ....[132]....
        /*04ac*/ 	.word	0xffffffff


	//   ....[133]....
        /*04b0*/ 	.word	0xffffffff


	//   ....[134]....
        /*04b4*/ 	.word	0xffffffff


	//   ....[135]....
        /*04b8*/ 	.word	0xffffffff


	//   ....[136]....
        /*04bc*/ 	.word	0xffffffff


	//   ....[137]....
        /*04c0*/ 	.word	0xffffffff


	//   ....[138]....
        /*04c4*/ 	.word	0xffffffff


	//   ....[139]....
        /*04c8*/ 	.word	0xffffffff


	//   ....[140]....
        /*04cc*/ 	.word	0xffffffff


	//   ....[141]....
        /*04d0*/ 	.word	0xffffffff


	//   ....[142]....
        /*04d4*/ 	.word	0xffffffff


	//   ....[143]....
        /*04d8*/ 	.word	0xffffffff


	//   ....[144]....
        /*04dc*/ 	.word	0xffffffff


	//   ....[145]....
        /*04e0*/ 	.word	0xffffffff


	//   ....[146]....
        /*04e4*/ 	.word	0xffffffff


	//   ....[147]....
        /*04e8*/ 	.word	0xffffffff


	//   ....[148]....
        /*04ec*/ 	.word	0xffffffff


	//   ....[149]....
        /*04f0*/ 	.word	0xffffffff


	//   ....[150]....
        /*04f4*/ 	.word	0xffffffff


	//   ....[151]....
        /*04f8*/ 	.word	0xffffffff


	//   ....[152]....
        /*04fc*/ 	.word	0xffffffff


	//   ....[153]....
        /*0500*/ 	.word	0xffffffff


	//   ....[154]....
        /*0504*/ 	.word	0xffffffff


	//   ....[155]....
        /*0508*/ 	.word	0xffffffff


	//   ....[156]....
        /*050c*/ 	.word	0xffffffff


	//   ....[157]....
        /*0510*/ 	.word	0xffffffff


	//   ....[158]....
        /*0514*/ 	.word	0xffffffff


	//   ....[159]....
        /*0518*/ 	.word	0xffffffff


	//   ....[160]....
        /*051c*/ 	.word	0xffffffff


	//   ....[161]....
        /*0520*/ 	.word	0xffffffff


	//   ....[162]....
        /*0524*/ 	.word	0xffffffff


	//   ....[163]....
        /*0528*/ 	.word	0xffffffff


	//   ....[164]....
        /*052c*/ 	.word	0xffffffff


	//   ....[165]....
        /*0530*/ 	.word	0xffffffff


	//   ....[166]....
        /*0534*/ 	.word	0xffffffff


	//   ....[167]....
        /*0538*/ 	.word	0xffffffff


	//   ....[168]....
        /*053c*/ 	.word	0xffffffff


	//   ....[169]....
        /*0540*/ 	.word	0xffffffff


	//   ....[170]....
        /*0544*/ 	.word	0xffffffff


	//   ....[171]....
        /*0548*/ 	.word	0xffffffff


	//   ....[172]....
        /*054c*/ 	.word	0xffffffff


	//   ....[173]....
        /*0550*/ 	.word	0xffffffff


	//   ....[174]....
        /*0554*/ 	.word	0xffffffff


	//   ....[175]....
        /*0558*/ 	.word	0xffffffff


	//   ....[176]....
        /*055c*/ 	.word	0xffffffff


	//   ....[177]....
        /*0560*/ 	.word	0xffffffff


	//   ....[178]....
        /*0564*/ 	.word	0xffffffff


	//   ....[179]....
        /*0568*/ 	.word	0xffffffff


	//   ....[180]....
        /*056c*/ 	.word	0xffffffff


	//   ....[181]....
        /*0570*/ 	.word	0xffffffff


	//   ....[182]....
        /*0574*/ 	.word	0xffffffff


	//   ....[183]....
        /*0578*/ 	.word	0xffffffff


	//   ....[184]....
        /*057c*/ 	.word	0xffffffff


	//   ....[185]....
        /*0580*/ 	.word	0xffffffff


	//   ....[186]....
        /*0584*/ 	.word	0xffffffff


	//   ....[187]....
        /*0588*/ 	.word	0xffffffff


	//   ....[188]....
        /*058c*/ 	.word	0xffffffff


	//   ....[189]....
        /*0590*/ 	.word	0xffffffff


	//   ....[190]....
        /*0594*/ 	.word	0xffffffff


	//   ....[191]....
        /*0598*/ 	.word	0xffffffff


	//   ....[192]....
        /*059c*/ 	.word	0xffffffff


	//   ....[193]....
        /*05a0*/ 	.word	0xffffffff


	//   ....[194]....
        /*05a4*/ 	.word	0xffffffff


	//   ....[195]....
        /*05a8*/ 	.word	0xffffffff


	//   ....[196]....
        /*05ac*/ 	.word	0xffffffff


	//   ....[197]....
        /*05b0*/ 	.word	0xffffffff


	//   ....[198]....
        /*05b4*/ 	.word	0xffffffff


	//   ....[199]....
        /*05b8*/ 	.word	0xffffffff


	//   ....[200]....
        /*05bc*/ 	.word	0xffffffff


	//   ....[201]....
        /*05c0*/ 	.word	0xffffffff


	//   ....[202]....
        /*05c4*/ 	.word	0xffffffff


	//   ....[203]....
        /*05c8*/ 	.word	0xffffffff


	//   ....[204]....
        /*05cc*/ 	.word	0xffffffff


	//   ....[205]....
        /*05d0*/ 	.word	0xffffffff


	//   ....[206]....
        /*05d4*/ 	.word	0xffffffff


	//   ....[207]....
        /*05d8*/ 	.word	0xffffffff


	//   ....[208]....
        /*05dc*/ 	.word	0xffffffff


	//   ....[209]....
        /*05e0*/ 	.word	0xffffffff


	//   ....[210]....
        /*05e4*/ 	.word	0xffffffff


	//   ....[211]....
        /*05e8*/ 	.word	0xffffffff


	//   ....[212]....
        /*05ec*/ 	.word	0xffffffff


	//   ....[213]....
        /*05f0*/ 	.word	0xffffffff


	//   ....[214]....
        /*05f4*/ 	.word	0xffffffff


	//   ....[215]....
        /*05f8*/ 	.word	0xffffffff


	//   ....[216]....
        /*05fc*/ 	.word	0xffffffff


	//   ....[217]....
        /*0600*/ 	.word	0xffffffff


	//   ....[218]....
        /*0604*/ 	.word	0xffffffff


	//   ....[219]....
        /*0608*/ 	.word	0xffffffff


	//   ....[220]....
        /*060c*/ 	.word	0xffffffff


	//   ....[221]....
        /*0610*/ 	.word	0xffffffff


	//   ....[222]....
        /*0614*/ 	.word	0xffffffff


	//   ....[223]....
        /*0618*/ 	.word	0xffffffff


	//   ....[224]....
        /*061c*/ 	.word	0xffffffff


	//   ....[225]....
        /*0620*/ 	.word	0xffffffff


	//   ....[226]....
        /*0624*/ 	.word	0xffffffff


	//   ....[227]....
        /*0628*/ 	.word	0xffffffff


	//   ....[228]....
        /*062c*/ 	.word	0xffffffff


	//   ....[229]....
        /*0630*/ 	.word	0xffffffff


	//   ....[230]....
        /*0634*/ 	.word	0xffffffff


	//   ....[231]....
        /*0638*/ 	.word	0xffffffff


	//   ....[232]....
        /*063c*/ 	.word	0xffffffff


	//   ....[233]....
        /*0640*/ 	.word	0xffffffff


	//   ....[234]....
        /*0644*/ 	.word	0xffffffff


	//   ....[235]....
        /*0648*/ 	.word	0xffffffff


	//   ....[236]....
        /*064c*/ 	.word	0xffffffff


	//   ....[237]....
        /*0650*/ 	.word	0xffffffff


	//   ....[238]....
        /*0654*/ 	.word	0xffffffff


	//   ....[239]....
        /*0658*/ 	.word	0xffffffff


	//   ....[240]....
        /*065c*/ 	.word	0xffffffff


	//   ....[241]....
        /*0660*/ 	.word	0xffffffff


	//   ....[242]....
        /*0664*/ 	.word	0xffffffff


	//   ....[243]....
        /*0668*/ 	.word	0xffffffff


	//   ....[244]....
        /*066c*/ 	.word	0xffffffff


	//   ....[245]....
        /*0670*/ 	.word	0xffffffff


	//   ....[246]....
        /*0674*/ 	.word	0xffffffff


	//   ....[247]....
        /*0678*/ 	.word	0xffffffff


	//   ....[248]....
        /*067c*/ 	.word	0xffffffff


	//   ....[249]....
        /*0680*/ 	.word	0xffffffff


	//   ....[250]....
        /*0684*/ 	.word	0xffffffff


	//   ....[251]....
        /*0688*/ 	.word	0xffffffff


	//   ....[252]....
        /*068c*/ 	.word	0xffffffff


	//   ....[253]....
        /*0690*/ 	.word	0xffffffff


	//   ....[254]....
        /*0694*/ 	.word	0xffffffff


	//   ....[255]....
        /*0698*/ 	.word	0xffffffff


	//   ....[0]....
        /*069c*/ 	.word	0xffffffff


	//   ....[1]....
        /*06a0*/ 	.word	0xffffffff


	//   ....[2]....
        /*06a4*/ 	.word	0xffffffff


	//   ....[3]....
        /*06a8*/ 	.word	0xffffffff


	//   ....[4]....
        /*06ac*/ 	.word	0xffffffff


	//   ....[5]....
        /*06b0*/ 	.word	0xffffffff


	//   ....[6]....
        /*06b4*/ 	.word	0xffffffff


	//   ....[7]....
        /*06b8*/ 	.word	0xffffffff


	//   ....[8]....
        /*06bc*/ 	.word	0xffffffff


	//   ....[9]....
        /*06c0*/ 	.word	0xffffffff


	//   ....[10]....
        /*06c4*/ 	.word	0xffffffff


	//   ....[11]....
        /*06c8*/ 	.word	0xffffffff


	//   ....[12]....
        /*06cc*/ 	.word	0xffffffff


	//   ....[13]....
        /*06d0*/ 	.word	0xffffffff


	//   ....[14]....
        /*06d4*/ 	.word	0xffffffff


	//   ....[15]....
        /*06d8*/ 	.word	0xffffffff


	//   ....[16]....
        /*06dc*/ 	.word	0xffffffff


	//   ....[17]....
        /*06e0*/ 	.word	0xffffffff


	//   ....[18]....
        /*06e4*/ 	.word	0xffffffff


	//   ....[19]....
        /*06e8*/ 	.word	0xffffffff


	//   ....[20]....
        /*06ec*/ 	.word	0xffffffff


	//   ....[21]....
        /*06f0*/ 	.word	0xffffffff


	//   ....[22]....
        /*06f4*/ 	.word	0xffffffff


	//   ....[23]....
        /*06f8*/ 	.word	0xffffffff


	//   ....[24]....
        /*06fc*/ 	.word	0xffffffff


	//   ....[25]....
        /*0700*/ 	.word	0xffffffff


	//   ....[26]....
        /*0704*/ 	.word	0xffffffff


	//   ....[27]....
        /*0708*/ 	.word	0xffffffff


	//   ....[28]....
        /*070c*/ 	.word	0xffffffff


	//   ....[29]....
        /*0710*/ 	.word	0xffffffff


	//   ....[30]....
        /*0714*/ 	.word	0xffffffff


	//   ....[31]....
        /*0718*/ 	.word	0xffffffff


	//   ....[32]....
        /*071c*/ 	.word	0xffffffff


	//   ....[33]....
        /*0720*/ 	.word	0xffffffff


	//   ....[34]....
        /*0724*/ 	.word	0xffffffff


	//   ....[35]....
        /*0728*/ 	.word	0xffffffff


	//   ....[36]....
        /*072c*/ 	.word	0xffffffff


	//   ....[37]....
        /*0730*/ 	.word	0xffffffff


	//   ....[38]....
        /*0734*/ 	.word	0xffffffff


	//   ....[39]....
        /*0738*/ 	.word	0xffffffff


	//   ....[40]....
        /*073c*/ 	.word	0xffffffff


	//   ....[41]....
        /*0740*/ 	.word	0xffffffff


	//   ....[42]....
        /*0744*/ 	.word	0xffffffff


	//   ....[43]....
        /*0748*/ 	.word	0xffffffff


	//   ....[44]....
        /*074c*/ 	.word	0xffffffff


	//   ....[45]....
        /*0750*/ 	.word	0xffffffff


	//   ....[46]....
        /*0754*/ 	.word	0xffffffff


	//   ....[47]....
        /*0758*/ 	.word	0xffffffff


	//----- nvinfo : EIATTR_COOP_GROUP_INSTR_OFFSETS
	.align		4
.L_204:
        /*075c*/ 	.byte	0x04, 0x28
        /*075e*/ 	.short	(.L_206 - .L_205)


	//   ....[0]....
.L_205:
        /*0760*/ 	.word	0x00000050


	//   ....[1]....
        /*0764*/ 	.word	0x00000200


	//   ....[2]....
        /*0768*/ 	.word	0x00000230


	//   ....[3]....
        /*076c*/ 	.word	0x00000260


	//   ....[4]....
        /*0770*/ 	.word	0x00000290


	//   ....[5]....
        /*0774*/ 	.word	0x000002c0


	//   ....[6]....
        /*0778*/ 	.word	0x000002f0


	//   ....[7]....
        /*077c*/ 	.word	0x00000450


	//   ....[8]....
        /*0780*/ 	.word	0x00000490


	//   ....[9]....
        /*0784*/ 	.word	0x000004c0


	//   ....[10]....
        /*0788*/ 	.word	0x000004f0


	//   ....[11]....
        /*078c*/ 	.word	0x00000520


	//   ....[12]....
        /*0790*/ 	.word	0x00000550


	//   ....[13]....
        /*0794*/ 	.word	0x000005e0


	//   ....[14]....
        /*0798*/ 	.word	0x00000630


	//   ....[15]....
        /*079c*/ 	.word	0x00000650


	//   ....[16]....
        /*07a0*/ 	.word	0x000006b0


	//   ....[17]....
        /*07a4*/ 	.word	0x00002b00


	//   ....[18]....
        /*07a8*/ 	.word	0x00002b20


	//   ....[19]....
        /*07ac*/ 	.word	0x00002cb0


	//   ....[20]....
        /*07b0*/ 	.word	0x00002cc0


	//   ....[21]....
        /*07b4*/ 	.word	0x00002e40


	//   ....[22]....
        /*07b8*/ 	.word	0x00002e60


	//   ....[23]....
        /*07bc*/ 	.word	0x00002fe0


	//   ....[24]....
        /*07c0*/ 	.word	0x00002ff0


	//   ....[25]....
        /*07c4*/ 	.word	0x00003510


	//   ....[26]....
        /*07c8*/ 	.word	0x00003520


	//   ....[27]....
        /*07cc*/ 	.word	0x00003530


	//   ....[28]....
        /*07d0*/ 	.word	0x00003540


	//   ....[29]....
        /*07d4*/ 	.word	0x000036e0


	//   ....[30]....
        /*07d8*/ 	.word	0x00003710


	//   ....[31]....
        /*07dc*/ 	.word	0x00003a30


	//   ....[32]....
        /*07e0*/ 	.word	0x00003a40


	//   ....[33]....
        /*07e4*/ 	.word	0x000049b0


	//   ....[34]....
        /*07e8*/ 	.word	0x000049d0


	//   ....[35]....
        /*07ec*/ 	.word	0x00004b50


	//   ....[36]....
        /*07f0*/ 	.word	0x00004b60


	//   ....[37]....
        /*07f4*/ 	.word	0x00004db0


	//   ....[38]....
        /*07f8*/ 	.word	0x00005330


	//   ....[39]....
        /*07fc*/ 	.word	0x00005790


	//   ....[40]....
        /*0800*/ 	.word	0x00005bf0


	//   ....[41]....
        /*0804*/ 	.word	0x00006310


	//   ....[42]....
        /*0808*/ 	.word	0x00006340


	//   ....[43]....
        /*080c*/ 	.word	0x00006350


	//   ....[44]....
        /*0810*/ 	.word	0x00006360


	//   ....[45]....
        /*0814*/ 	.word	0x00006370


	//   ....[46]....
        /*0818*/ 	.word	0x000063a0


	//   ....[47]....
        /*081c*/ 	.word	0x000063c0


	//   ....[48]....
        /*0820*/ 	.word	0x000063e0


	//   ....[49]....
        /*0824*/ 	.word	0x00007a40


	//   ....[50]....
        /*0828*/ 	.word	0x00007a60


	//   ....[51]....
        /*082c*/ 	.word	0x00007be0


	//   ....[52]....
        /*0830*/ 	.word	0x00007bf0


	//   ....[53]....
        /*0834*/ 	.word	0x00008b50


	//   ....[54]....
        /*0838*/ 	.word	0x00008b70


	//   ....[55]....
        /*083c*/ 	.word	0x00008cf0


	//   ....[56]....
        /*0840*/ 	.word	0x00008d00


	//   ....[57]....
        /*0844*/ 	.word	0x00008f30


	//   ....[58]....
        /*0848*/ 	.word	0x00009500


	//   ....[59]....
        /*084c*/ 	.word	0x000099a0


	//   ....[60]....
        /*0850*/ 	.word	0x00009e40


	//   ....[61]....
        /*0854*/ 	.word	0x0000a5e0


	//   ....[62]....
        /*0858*/ 	.word	0x0000a610


	//   ....[63]....
        /*085c*/ 	.word	0x0000a630


	//   ....[64]....
        /*0860*/ 	.word	0x0000a650


	//   ....[65]....
        /*0864*/ 	.word	0x0000a670


	//   ....[66]....
        /*0868*/ 	.word	0x0000a690


	//   ....[67]....
        /*086c*/ 	.word	0x0000a6b0


	//   ....[68]....
        /*0870*/ 	.word	0x0000a6d0


	//   ....[69]....
        /*0874*/ 	.word	0x0000c390


	//   ....[70]....
        /*0878*/ 	.word	0x0000c3b0


	//   ....[71]....
        /*087c*/ 	.word	0x0000c530


	//   ....[72]....
        /*0880*/ 	.word	0x0000c540


	//   ....[73]....
        /*0884*/ 	.word	0x0000d4b0


	//   ....[74]....
        /*0888*/ 	.word	0x0000d4d0


	//   ....[75]....
        /*088c*/ 	.word	0x0000d650


	//   ....[76]....
        /*0890*/ 	.word	0x0000d660


	//   ....[77]....
        /*0894*/ 	.word	0x0000daf0


	//   ....[78]....
        /*0898*/ 	.word	0x0000db20


	//   ....[79]....
        /*089c*/ 	.word	0x0000db40


	//   ....[80]....
        /*08a0*/ 	.word	0x0000db60


	//   ....[81]....
        /*08a4*/ 	.word	0x0000db80


	//   ....[82]....
        /*08a8*/ 	.word	0x0000dba0


	//   ....[83]....
        /*08ac*/ 	.word	0x0000dbc0


	//   ....[84]....
        /*08b0*/ 	.word	0x0000dbe0


	//   ....[85]....
        /*08b4*/ 	.word	0x0000f590


	//   ....[86]....
        /*08b8*/ 	.word	0x0000f5a0


	//   ....[87]....
        /*08bc*/ 	.word	0x0000f720


	//   ....[88]....
        /*08c0*/ 	.word	0x0000f730


	//   ....[89]....
        /*08c4*/ 	.word	0x00010690


	//   ....[90]....
        /*08c8*/ 	.word	0x000106b0


	//   ....[91]....
        /*08cc*/ 	.word	0x000107d0


	//   ....[92]....
        /*08d0*/ 	.word	0x000107e0


	//   ....[93]....
        /*08d4*/ 	.word	0x000109b0


	//   ....[94]....
        /*08d8*/ 	.word	0x00010f80


	//   ....[95]....
        /*08dc*/ 	.word	0x00011420


	//   ....[96]....
        /*08e0*/ 	.word	0x000118c0


	//   ....[97]....
        /*08e4*/ 	.word	0x00012060


	//   ....[98]....
        /*08e8*/ 	.word	0x00012090


	//   ....[99]....
        /*08ec*/ 	.word	0x000120a0


	//   ....[100]....
        /*08f0*/ 	.word	0x000120b0


	//   ....[101]....
        /*08f4*/ 	.word	0x000120f0


	//   ....[102]....
        /*08f8*/ 	.word	0x00012100


	//   ....[103]....
        /*08fc*/ 	.word	0x00012110


	//   ....[104]....
        /*0900*/ 	.word	0x00012150


	//   ....[105]....
        /*0904*/ 	.word	0x000139f0


	//   ....[106]....
        /*0908*/ 	.word	0x00013a20


	//   ....[107]....
        /*090c*/ 	.word	0x00013a30


	//   ....[108]....
        /*0910*/ 	.word	0x00013a40


	//   ....[109]....
        /*0914*/ 	.word	0x00013a50


	//   ....[110]....
        /*0918*/ 	.word	0x00013a80


	//   ....[111]....
        /*091c*/ 	.word	0x00013aa0


	//   ....[112]....
        /*0920*/ 	.word	0x00013ac0


	//   ....[113]....
        /*0924*/ 	.word	0x00015030


	//   ....[114]....
        /*0928*/ 	.word	0x00015050


	//   ....[115]....
        /*092c*/ 	.word	0x00015070


	//   ....[116]....
        /*0930*/ 	.word	0x00015080


	//   ....[117]....
        /*0934*/ 	.word	0x00015090


	//   ....[118]....
        /*0938*/ 	.word	0x000150a0


	//   ....[119]....
        /*093c*/ 	.word	0x000150c0


	//   ....[120]....
        /*0940*/ 	.word	0x000150d0


	//   ....[121]....
        /*0944*/ 	.word	0x000154d0


	//   ....[122]....
        /*0948*/ 	.word	0x000154f0


	//   ....[123]....
        /*094c*/ 	.word	0x00015650


	//   ....[124]....
        /*0950*/ 	.word	0x00015660


	//   ....[125]....
        /*0954*/ 	.word	0x000157c0


	//   ....[126]....
        /*0958*/ 	.word	0x000157e0


	//   ....[127]....
        /*095c*/ 	.word	0x00015940


	//   ....[128]....
        /*0960*/ 	.word	0x00015950


	//   ....[129]....
        /*0964*/ 	.word	0x00015ca0


	//   ....[130]....
        /*0968*/ 	.word	0x00015cc0


	//   ....[131]....
        /*096c*/ 	.word	0x00016230


	//   ....[132]....
        /*0970*/ 	.word	0x00016240


	//   ....[133]....
        /*0974*/ 	.word	0x000167b0


	//   ....[134]....
        /*0978*/ 	.word	0x000167d0


	//   ....[135]....
        /*097c*/ 	.word	0x00016d50


	//   ....[136]....
        /*0980*/ 	.word	0x00016d60


	//   ....[137]....
        /*0984*/ 	.word	0x00017a10


	//   ....[138]....
        /*0988*/ 	.word	0x00017a30


	//   ....[139]....
        /*098c*/ 	.word	0x00017ba0


	//   ....[140]....
        /*0990*/ 	.word	0x00017bb0


	//   ....[141]....
        /*0994*/ 	.word	0x00017d10


	//   ....[142]....
        /*0998*/ 	.word	0x00017d30


	//   ....[143]....
        /*099c*/ 	.word	0x00017e90


	//   ....[144]....
        /*09a0*/ 	.word	0x00017ea0


	//   ....[145]....
        /*09a4*/ 	.word	0x000180c0


	//   ....[146]....
        /*09a8*/ 	.word	0x000180e0


	//   ....[147]....
        /*09ac*/ 	.word	0x00018210


	//   ....[148]....
        /*09b0*/ 	.word	0x00018250


	//   ....[149]....
        /*09b4*/ 	.word	0x00018280


	//   ....[150]....
        /*09b8*/ 	.word	0x000182b0


	//   ....[151]....
        /*09bc*/ 	.word	0x000182e0


	//   ....[152]....
        /*09c0*/ 	.word	0x00018310


	//   ....[153]....
        /*09c4*/ 	.word	0x00018470


	//   ....[154]....
        /*09c8*/ 	.word	0x000184b0


	//   ....[155]....
        /*09cc*/ 	.word	0x000184e0


	//   ....[156]....
        /*09d0*/ 	.word	0x00018510


	//   ....[157]....
        /*09d4*/ 	.word	0x00018540


	//   ....[158]....
        /*09d8*/ 	.word	0x00018570


	//   ....[159]....
        /*09dc*/ 	.word	0x00018600


	//   ....[160]....
        /*09e0*/ 	.word	0x00018660


	//   ....[161]....
        /*09e4*/ 	.word	0x00018670


	//   ....[162]....
        /*09e8*/ 	.word	0x000186d0


	//   ....[163]....
        /*09ec*/ 	.word	0x00019130


	//   ....[164]....
        /*09f0*/ 	.word	0x00019190


	//   ....[165]....
        /*09f4*/ 	.word	0x000191e0


	//   ....[166]....
        /*09f8*/ 	.word	0x00019230


	//   ....[167]....
        /*09fc*/ 	.word	0x00019280


	//   ....[168]....
        /*0a00*/ 	.word	0x000192f0


	//   ....[169]....
        /*0a04*/ 	.word	0x00019340


	//   ....[170]....
        /*0a08*/ 	.word	0x000193b0


	//   ....[171]....
        /*0a0c*/ 	.word	0x00019420


	//   ....[172]....
        /*0a10*/ 	.word	0x00019490


	//   ....[173]....
        /*0a14*/ 	.word	0x00019500


	//   ....[174]....
        /*0a18*/ 	.word	0x00019570


	//   ....[175]....
        /*0a1c*/ 	.word	0x000195e0


	//   ....[176]....
        /*0a20*/ 	.word	0x00019640


	//   ....[177]....
        /*0a24*/ 	.word	0x000196b0


	//   ....[178]....
        /*0a28*/ 	.word	0x00019720


	//   ....[179]....
        /*0a2c*/ 	.word	0x00019790


	//   ....[180]....
        /*0a30*/ 	.word	0x000197f0


	//   ....[181]....
        /*0a34*/ 	.word	0x00019860


	//   ....[182]....
        /*0a38*/ 	.word	0x000198c0


	//   ....[183]....
        /*0a3c*/ 	.word	0x00019930


	//   ....[184]....
        /*0a40*/ 	.word	0x000199a0


	//   ....[185]....
        /*0a44*/ 	.word	0x00019a10


	//   ....[186]....
        /*0a48*/ 	.word	0x00019a70


	//   ....[187]....
        /*0a4c*/ 	.word	0x00019ad0


	//   ....[188]....
        /*0a50*/ 	.word	0x00019b30


	//   ....[189]....
        /*0a54*/ 	.word	0x00019b90


	//   ....[190]....
        /*0a58*/ 	.word	0x00019bf0


	//   ....[191]....
        /*0a5c*/ 	.word	0x00019c40


	//   ....[192]....
        /*0a60*/ 	.word	0x00019c80


	//   ....[193]....
        /*0a64*/ 	.word	0x00019cd0


	//   ....[194]....
        /*0a68*/ 	.word	0x00019d20


	//   ....[195]....
        /*0a6c*/ 	.word	0x00019d70


	//   ....[196]....
        /*0a70*/ 	.word	0x00019dc0


	//   ....[197]....
        /*0a74*/ 	.word	0x00019e10


	//   ....[198]....
        /*0a78*/ 	.word	0x00019e60


	//   ....[199]....
        /*0a7c*/ 	.word	0x00019ed0


	//   ....[200]....
        /*0a80*/ 	.word	0x00019f40


	//   ....[201]....
        /*0a84*/ 	.word	0x00019fb0


	//   ....[202]....
        /*0a88*/ 	.word	0x0001a010


	//   ....[203]....
        /*0a8c*/ 	.word	0x0001a080


	//   ....[204]....
        /*0a90*/ 	.word	0x0001a0f0


	//   ....[205]....
        /*0a94*/ 	.word	0x0001a160


	//   ....[206]....
        /*0a98*/ 	.word	0x0001a1c0


	//   ....[207]....
        /*0a9c*/ 	.word	0x0001a220


	//   ....[208]....
        /*0aa0*/ 	.word	0x0001a280


	//   ....[209]....
        /*0aa4*/ 	.word	0x0001a2e0


	//   ....[210]....
        /*0aa8*/ 	.word	0x0001a340


	//   ....[211]....
        /*0aac*/ 	.word	0x0001a390


	//   ....[212]....
        /*0ab0*/ 	.word	0x0001a3d0


	//   ....[213]....
        /*0ab4*/ 	.word	0x0001a420


	//   ....[214]....
        /*0ab8*/ 	.word	0x0001a460


	//   ....[215]....
        /*0abc*/ 	.word	0x0001a4b0


	//   ....[216]....
        /*0ac0*/ 	.word	0x0001a4f0


	//   ....[217]....
        /*0ac4*/ 	.word	0x0001a540


	//   ....[218]....
        /*0ac8*/ 	.word	0x0001a580


	//   ....[219]....
        /*0acc*/ 	.word	0x0001a5e0


	//   ....[220]....
        /*0ad0*/ 	.word	0x0001a650


	//   ....[221]....
        /*0ad4*/ 	.word	0x0001a6c0


	//   ....[222]....
        /*0ad8*/ 	.word	0x0001a720


	//   ....[223]....
        /*0adc*/ 	.word	0x0001a790


	//   ....[224]....
        /*0ae0*/ 	.word	0x0001a800


	//   ....[225]....
        /*0ae4*/ 	.word	0x0001a870


	//   ....[226]....
        /*0ae8*/ 	.word	0x0001a8d0


	//   ....[227]....
        /*0aec*/ 	.word	0x0001a920


	//   ....[228]....
        /*0af0*/ 	.word	0x0001a960


	//   ....[229]....
        /*0af4*/ 	.word	0x0001a9b0


	//   ....[230]....
        /*0af8*/ 	.word	0x0001a9f0


	//   ....[231]....
        /*0afc*/ 	.word	0x0001aa40


	//   ....[232]....
        /*0b00*/ 	.word	0x0001aa80


	//   ....[233]....
        /*0b04*/ 	.word	0x0001aad0


	//   ....[234]....
        /*0b08*/ 	.word	0x0001ab10


	//   ....[235]....
        /*0b0c*/ 	.word	0x0001ab60


	//   ....[236]....
        /*0b10*/ 	.word	0x0001abc0


	//   ....[237]....
        /*0b14*/ 	.word	0x0001ac20


	//   ....[238]....
        /*0b18*/ 	.word	0x0001ac90


	//   ....[239]....
        /*0b1c*/ 	.word	0x0001ad00


	//   ....[240]....
        /*0b20*/ 	.word	0x0001ad70


	//   ....[241]....
        /*0b24*/ 	.word	0x0001add0


	//   ....[242]....
        /*0b28*/ 	.word	0x0001ae30


	//   ....[243]....
        /*0b2c*/ 	.word	0x0001ae90


	//   ....[244]....
        /*0b30*/ 	.word	0x0001aef0


	//   ....[245]....
        /*0b34*/ 	.word	0x0001af50


	//   ....[246]....
        /*0b38*/ 	.word	0x0001afa0


	//   ....[247]....
        /*0b3c*/ 	.word	0x0001afe0


	//   ....[248]....
        /*0b40*/ 	.word	0x0001b030


	//   ....[249]....
        /*0b44*/ 	.word	0x0001b070


	//   ....[250]....
        /*0b48*/ 	.word	0x0001b0c0


	//   ....[251]....
        /*0b4c*/ 	.word	0x0001b100


	//   ....[252]....
        /*0b50*/ 	.word	0x0001b150


	//   ....[253]....
        /*0b54*/ 	.word	0x0001b190


	//   ....[254]....
        /*0b58*/ 	.word	0x0001b1e0


	//   ....[255]....
        /*0b5c*/ 	.word	0x0001b230


	//   ....[0]....
        /*0b60*/ 	.word	0x0001b280


	//   ....[1]....
        /*0b64*/ 	.word	0x0001b2c0


	//   ....[2]....
        /*0b68*/ 	.word	0x0001b310


	//   ....[3]....
        /*0b6c*/ 	.word	0x0001b360


	//   ....[4]....
        /*0b70*/ 	.word	0x0001b3b0


	//   ....[5]....
        /*0b74*/ 	.word	0x0001b3f0


	//   ....[6]....
        /*0b78*/ 	.word	0x0001b460


	//   ....[7]....
        /*0b7c*/ 	.word	0x0001b4d0


	//   ....[8]....
        /*0b80*/ 	.word	0x0001b540


	//   ....[9]....
        /*0b84*/ 	.word	0x0001b5a0


	//   ....[10]....
        /*0b88*/ 	.word	0x0001b610


	//   ....[11]....
        /*0b8c*/ 	.word	0x0001b680


	//   ....[12]....
        /*0b90*/ 	.word	0x0001b6f0


	//   ....[13]....
        /*0b94*/ 	.word	0x0001b750


	//   ....[14]....
        /*0b98*/ 	.word	0x0001b7c0


	//   ....[15]....
        /*0b9c*/ 	.word	0x0001b830


	//   ....[16]....
        /*0ba0*/ 	.word	0x0001b8a0


	//   ....[17]....
        /*0ba4*/ 	.word	0x0001b900


	//   ....[18]....
        /*0ba8*/ 	.word	0x0001b970


	//   ....[19]....
        /*0bac*/ 	.word	0x0001b9e0


	//   ....[20]....
        /*0bb0*/ 	.word	0x0001ba50


	//   ....[21]....
        /*0bb4*/ 	.word	0x0001bab0


	//   ....[22]....
        /*0bb8*/ 	.word	0x0001bb20


	//   ....[23]....
        /*0bbc*/ 	.word	0x0001bb90


	//   ....[24]....
        /*0bc0*/ 	.word	0x0001bc00


	//   ....[25]....
        /*0bc4*/ 	.word	0x0001bc60


	//   ....[26]....
        /*0bc8*/ 	.word	0x0001bcd0


	//   ....[27]....
        /*0bcc*/ 	.word	0x0001bd40


	//   ....[28]....
        /*0bd0*/ 	.word	0x0001bdb0


	//   ....[29]....
        /*0bd4*/ 	.word	0x0001be10


	//   ....[30]....
        /*0bd8*/ 	.word	0x0001be80


	//   ....[31]....
        /*0bdc*/ 	.word	0x0001bef0


	//   ....[32]....
        /*0be0*/ 	.word	0x0001bf40


	//   ....[33]....
        /*0be4*/ 	.word	0x0001bf80


	//   ....[34]....
        /*0be8*/ 	.word	0x0001bfd0


	//   ....[35]....
        /*0bec*/ 	.word	0x0001c020


	//   ....[36]....
        /*0bf0*/ 	.word	0x0001c070


	//   ....[37]....
        /*0bf4*/ 	.word	0x0001c0e0


	//   ....[38]....
        /*0bf8*/ 	.word	0x0001c130


	//   ....[39]....
        /*0bfc*/ 	.word	0x0001c180


	//   ....[40]....
        /*0c00*/ 	.word	0x0001c1d0


	//   ....[41]....
        /*0c04*/ 	.word	0x0001c220


	//   ....[42]....
        /*0c08*/ 	.word	0x0001c270


	//   ....[43]....
        /*0c0c*/ 	.word	0x0001c2e0


	//   ....[44]....
        /*0c10*/ 	.word	0x0001c330


	//   ....[45]....
        /*0c14*/ 	.word	0x0001c3a0


	//   ....[46]....
        /*0c18*/ 	.word	0x0001c400


	//   ....[47]....
        /*0c1c*/ 	.word	0x0001c470


	//----- nvinfo : EIATTR_EXIT_INSTR_OFFSETS
	.align		4
.L_206:
        /*0c20*/ 	.byte	0x04, 0x1c
        /*0c22*/ 	.short	(.L_208 - .L_207)


	//   ....[0]....
.L_207:
        /*0c24*/ 	.word	0x000010d0


	//   ....[1]....
        /*0c28*/ 	.word	0x000190f0


	//----- nvinfo : EIATTR_MAX_THREADS
	.align		4
.L_208:
        /*0c2c*/ 	.byte	0x04, 0x05
        /*0c2e*/ 	.short	(.L_210 - .L_209)
.L_209:
        /*0c30*/ 	.word	0x00000080
        /*0c34*/ 	.word	0x00000001
        /*0c38*/ 	.word	0x00000001


	//----- nvinfo : EIATTR_CRS_STACK_SIZE
	.align		4
.L_210:
        /*0c3c*/ 	.byte	0x04, 0x1e
        /*0c3e*/ 	.short	(.L_212 - .L_211)
.L_211:
        /*0c40*/ 	.word	0x00000000
.L_212:


//--------------------- .nv.info._ZN7cutlass13device_kernelIN5flash19enable_sm80_to_sm89INS1_16FlashAttnFwdSm80INS1_25CollectiveMainloopFwdSm80ILi4ELi1ELb0EN4cute5tupleIJNS5_1CILi128EEENS7_ILi48EEENS7_ILi96EEEEEELi96ENS_6half_tEfNS_4arch4Sm80ELb0ELb1ELb1ELb1ELb1ELb1ELb1ELb1EEENS1_21CollectiveEpilogueFwdINS6_IJS8_SA_S9_EEENS6_IJNS7_ILi1EEESI_SI_EEESC_SE_Li128ELb1ELb1ELb1ELb0EEENS1_36VarlenDynamicPersistentTileSchedulerILi128ELi48ELi128ELi128ELb1ELb1ELb0ELb1ELb0ELb1EEEEEEEEEvNT_6ParamsE --------------------------
	.section	.nv.info._ZN7cutlass13device_kernelIN5flash19enable_sm80_to_sm89INS1_16FlashAttnFwdSm80INS1_25CollectiveMainloopFwdSm80ILi4ELi1ELb0EN4cute5tupleIJNS5_1CILi128EEENS7_ILi48EEENS7_ILi96EEEEEELi96ENS_6half_tEfNS_4arch4Sm80ELb0ELb1ELb1ELb1ELb1ELb1ELb1ELb1EEENS1_21CollectiveEpilogueFwdINS6_IJS8_SA_S9_EEENS6_IJNS7_ILi1EEESI_SI_EEESC_SE_Li128ELb1ELb1ELb1ELb0EEENS1_36VarlenDynamicPersistentTileSchedulerILi128ELi48ELi128ELi128ELb1ELb1ELb0ELb1ELb0ELb1EEEEEEEEEvNT_6ParamsE,"",@"SHT_CUDA_INFO"
	.sectionflags	@""
	.align	4


	//----- nvinfo : EIATTR_CUDA_API_VERSION
	.align		4
        /*0000*/ 	.byte	0x04, 0x37
        /*0002*/ 	.short	(.L_214 - .L_213)
.L_213:
        /*0004*/ 	.word	0x00000082


	//----- nvinfo : EIATTR_SW2861232_WAR
	.align		4
.L_214:
        /*0008*/ 	.byte	0x01, 0x35
	.zero		2


	//----- nvinfo : EIATTR_PARAM_CBANK
	.align		4
        /*000c*/ 	.byte	0x04, 0x0a
        /*000e*/ 	.short	(.L_216 - .L_215)
	.align		4
.L_215:
        /*0010*/ 	.word	index@(.nv.constant0._ZN7cutlass13device_kernelIN5flash19enable_sm80_to_sm89INS1_16FlashAttnFwdSm80INS1_25CollectiveMainloopFwdSm80ILi4ELi1ELb0EN4cute5tupleIJNS5_1CILi128EEENS7_ILi48EEENS7_ILi96EEEEEELi96ENS_6half_tEfNS_4arch4Sm80ELb0ELb1ELb1ELb1ELb1ELb1ELb1ELb1EEENS1_21CollectiveEpilogueFwdINS6_IJS8_SA_S9_EEENS6_IJNS7_ILi1EEESI_SI_EEESC_SE_Li128ELb1ELb1ELb1ELb0EEENS1_36VarlenDynamicPersistentTileSchedulerILi128ELi48ELi128ELi128ELb1ELb1ELb0ELb1ELb0ELb1EEEEEEEEEvNT_6ParamsE)
        /*0014*/ 	.short	0x0160
        /*0016*/ 	.short	0x0438


	//----- nvinfo : EIATTR_CBANK_PARAM_SIZE
	.align		4
.L_216:
        /*0018*/ 	.byte	0x03, 0x19
        /*001a*/ 	.short	0x0438


	//----- nvinfo : EIATTR_KPARAM_INFO
	.align		4
        /*001c*/ 	.byte	0x04, 0x17
        /*001e*/ 	.short	(.L_218 - .L_217)
.L_217:
        /*0020*/ 	.word	0x00000000
        /*0024*/ 	.short	0x0000
        /*0026*/ 	.short	0x0000
        /*0028*/ 	.byte	0x00, 0xf0, 0xe1, 0x10


	//----- nvinfo : EIATTR_MAXREG_COUNT
	.align		4
.L_218:
        /*002c*/ 	.byte	0x03, 0x1b
        /*002e*/ 	.short	0x00ff


	//----- nvinfo : EIATTR_NUM_BARRIERS
	.align		4
        /*0030*/ 	.byte	0x02, 0x4c
        /*0032*/ 	.byte	0x06
	.zero		1


	//----- nvinfo : EIATTR_ANNOTATIONS
	.align		4
        /*0034*/ 	.byte	0x04, 0x55
        /*0036*/ 	.short	(.L_220 - .L_219)


	//   ....[0]....
.L_219:
        /* <DEDUP_REMOVED lines=162> */


	//----- nvinfo : EIATTR_MERCURY_ISA_VERSION
	.align		4
.L_220:
        /*0a40*/ 	.byte	0x03, 0x5f
        /*0a42*/ 	.short	0x0000


	//----- nvinfo : EIATTR_INT_WARP_WIDE_INSTR_OFFSETS
	.align		4
        /*0a44*/ 	.byte	0x04, 0x31
        /*0a46*/ 	.short	(.L_222 - .L_221)


	//   ....[0]....
.L_221:
        /*0a48*/ 	.word	0x00021650


	//   ....[1]....
        /*0a4c*/ 	.word	0x000216d0


	//----- nvinfo : EIATTR_COOP_GROUP_MASK_REGIDS
	.align		4
.L_222:
        /*0a50*/ 	.byte	0x04, 0x29
        /*0a52*/ 	.short	(.L_224 - .L_223)


	//   ....[0]....
.L_223:
        /*0a54*/ 	.word	0xffffffff


	//   ....[1]....
        /*0a58*/ 	.word	0xffffffff


	//   ....[2]....
        /*0a5c*/ 	.word	0xffffffff


	//   ....[3]....
        /*0a60*/ 	.word	0xffffffff


	//   ....[4]....
        /*0a64*/ 	.word	0xffffffff


	//   ....[5]....
        /*0a68*/ 	.word	0xffffffff


	//   ....[6]....
        /*0a6c*/ 	.word	0xffffffff


	//   ....[7]....
        /*0a70*/ 	.word	0xffffffff


	//   ....[8]....
        /*0a74*/ 	.word	0xffffffff


	//   ....[9]....
        /*0a78*/ 	.word	0xffffffff


	//   ....[10]....
        /*0a7c*/ 	.word	0xffffffff


	//   ....[11]....
        /*0a80*/ 	.word	0xffffffff


	//   ....[12]....
        /*0a84*/ 	.word	0xffffffff


	//   ....[13]....
        /*0a88*/ 	.word	0xffffffff


	//   ....[14]....
        /*0a8c*/ 	.word	0xffffffff


	//   ....[15]....
        /*0a90*/ 	.word	0xffffffff


	//   ....[16]....
        /*0a94*/ 	.word	0xffffffff


	//   ....[17]....
        /*0a98*/ 	.word	0xffffffff


	//   ....[18]....
        /*0a9c*/ 	.word	0xffffffff


	//   ....[19]....
        /*0aa0*/ 	.word	0xffffffff


	//   ....[20]....
        /*0aa4*/ 	.word	0xffffffff


	//   ....[21]....
        /*0aa8*/ 	.word	0xffffffff


	//   ....[22]....
        /*0aac*/ 	.word	0xffffffff


	//   ....[23]....
        /*0ab0*/ 	.word	0xffffffff


	//   ....[24]....
        /*0ab4*/ 	.word	0xffffffff


	//   ....[25]....
        /*0ab8*/ 	.word	0xffffffff


	//   ....[26]....
        /*0abc*/ 	.word	0xffffffff


	//   ....[27]....
        /*0ac0*/ 	.word	0xffffffff


	//   ....[28]....
        /*0ac4*/ 	.word	0xffffffff


	//   ....[29]....
        /*0ac8*/ 	.word	0xffffffff


	//   ....[30]....
        /*0acc*/ 	.word	0xffffffff


	//   ....[31]....
        /*0ad0*/ 	.word	0xffffffff


	//   ....[32]....
        /*0ad4*/ 	.word	0xffffffff


	//   ....[33]....
        /*0ad8*/ 	.word	0xffffffff


	//   ....[34]....
        /*0adc*/ 	.word	0xffffffff


	//   ....[35]....
        /*0ae0*/ 	.word	0xffffffff


	//   ....[36]....
        /*0ae4*/ 	.word	0xffffffff


	//   ....[37]....
        /*0ae8*/ 	.word	0xffffffff


	//   ....[38]....
        /*0aec*/ 	.word	0xffffffff


	//   ....[39]....
        /*0af0*/ 	.word	0xffffffff


	//   ....[40]....
        /*0af4*/ 	.word	0xffffffff


	//   ....[41]....
        /*0af8*/ 	.word	0xffffffff


	//   ....[42]....
        /*0afc*/ 	.word	0xffffffff


	//   ....[43]....
        /*0b00*/ 	.word	0xffffffff


	//   ....[44]....
        /*0b04*/ 	.word	0xffffffff


	//   ....[45]....
        /*0b08*/ 	.word	0xffffffff


	//   ....[46]....
        /*0b0c*/ 	.word	0xffffffff


	//   ....[47]....
        /*0b10*/ 	.word	0xffffffff


	//   ....[48]....
        /*0b14*/ 	.word	0xffffffff


	//   ....[49]....
        /*0b18*/ 	.word	0xffffffff


	//   ....[50]....
        /*0b1c*/ 	.word	0xffffffff


	//   ....[51]....
        /*0b20*/ 	.word	0xffffffff


	//   ....[52]....
        /*0b24*/ 	.word	0xffffffff


	//   ....[53]....
        /*0b28*/ 	.word	0xffffffff


	//   ....[54]....
        /*0b2c*/ 	.word	0xffffffff


	//   ....[55]....
        /*0b30*/ 	.word	0xffffffff


	//   ....[56]....
        /*0b34*/ 	.word	0xffffffff


	//   ....[57]....
        /*0b38*/ 	.word	0xffffffff


	//   ....[58]....
        /*0b3c*/ 	.word	0xffffffff


	//   ....[59]....
        /*0b40*/ 	.word	0xffffffff


	//   ....[60]....
        /*0b44*/ 	.word	0xffffffff


	//   ....[61]....
        /*0b48*/ 	.word	0xffffffff


	//   ....[62]....
        /*0b4c*/ 	.word	0xffffffff


	//   ....[63]....
        /*0b50*/ 	.word	0xffffffff


	//   ....[64]....
        /*0b54*/ 	.word	0xffffffff


	//   ....[65]....
        /*0b58*/ 	.word	0xffffffff


	//   ....[66]....
        /*0b5c*/ 	.word	0xffffffff


	//   ....[67]....
        /*0b60*/ 	.word	0xffffffff


	//   ....[68]....
        /*0b64*/ 	.word	0xffffffff


	//   ....[69]....
        /*0b68*/ 	.word	0xffffffff


	//   ....[70]....
        /*0b6c*/ 	.word	0xffffffff


	//   ....[71]....
        /*0b70*/ 	.word	0xffffffff


	//   ....[72]....
        /*0b74*/ 	.word	0xffffffff


	//   ....[73]....
        /*0b78*/ 	.word	0xffffffff


	//   ....[74]....
        /*0b7c*/ 	.word	0xffffffff


	//   ....[75]....
        /*0b80*/ 	.word	0xffffffff


	//   ....[76]....
        /*0b84*/ 	.word	0xffffffff


	//   ....[77]....
        /*0b88*/ 	.word	0xffffffff


	//   ....[78]....
        /*0b8c*/ 	.word	0xffffffff


	//   ....[79]....
        /*0b90*/ 	.word	0xffffffff


	//   ....[80]....
        /*0b94*/ 	.word	0xffffffff


	//   ....[81]....
        /*0b98*/ 	.word	0xffffffff


	//   ....[82]....
        /*0b9c*/ 	.word	0xffffffff


	//   ....[83]....
        /*0ba0*/ 	.word	0xffffffff


	//   ....[84]....
        /*0ba4*/ 	.word	0xffffffff


	//   ....[85]....
        /*0ba8*/ 	.word	0xffffffff


	//   ....[86]....
        /*0bac*/ 	.word	0xffffffff


	//   ....[87]....
        /*0bb0*/ 	.word	0xffffffff


	//   ....[88]....
        /*0bb4*/ 	.word	0xffffffff


	//   ....[89]....
        /*0bb8*/ 	.word	0xffffffff


	//   ....[90]....
        /*0bbc*/ 	.word	0xffffffff


	//   ....[91]....
        /*0bc0*/ 	.word	0xffffffff


	//   ....[92]....
        /*0bc4*/ 	.word	0xffffffff


	//   ....[93]....
        /*0bc8*/ 	.word	0xffffffff


	//   ....[94]....
        /*0bcc*/ 	.word	0xffffffff


	//   ....[95]....
        /*0bd0*/ 	.word	0xffffffff


	//   ....[96]....
        /*0bd4*/ 	.word	0xffffffff


	//   ....[97]....
        /*0bd8*/ 	.word	0xffffffff


	//   ....[98]....
        /*0bdc*/ 	.word	0xffffffff


	//   ....[99]....
        /*0be0*/ 	.word	0xffffffff


	//   ....[100]....
        /*0be4*/ 	.word	0xffffffff


	//   ....[101]....
        /*0be8*/ 	.word	0xffffffff


	//   ....[102]....
        /*0bec*/ 	.word	0xffffffff


	//   ....[103]....
        /*0bf0*/ 	.word	0xffffffff


	//   ....[104]....
        /*0bf4*/ 	.word	0xffffffff


	//   ....[105]....
        /*0bf8*/ 	.word	0xffffffff


	//   ....[106]....
        /*0bfc*/ 	.word	0xffffffff


	//   ....[107]....
        /*0c00*/ 	.word	0xffffffff


	//   ....[108]....
        /*0c04*/ 	.word	0xffffffff


	//   ....[109]....
        /*0c08*/ 	.word	0xffffffff


	//   ....[110]....
        /*0c0c*/ 	.word	0xffffffff


	//   ....[111]....
        /*0c10*/ 	.word	0xffffffff


	//   ....[112]....
        /*0c14*/ 	.word	0xffffffff


	//   ....[113]....
        /*0c18*/ 	.word	0xffffffff


	//   ....[114]....
        /*0c1c*/ 	.word	0xffffffff


	//   ....[115]....
        /*0c20*/ 	.word	0xffffffff


	//   ....[116]....
        /*0c24*/ 	.word	0xffffffff


	//   ....[117]....
        /*0c28*/ 	.word	0xffffffff


	//   ....[118]....
        /*0c2c*/ 	.word	0xffffffff


	//   ....[119]....
        /*0c30*/ 	.word	0xffffffff


	//   ....[120]....
        /*0c34*/ 	.word	0xffffffff


	//   ....[121]....
        /*0c38*/ 	.word	0xffffffff


	//   ....[122]....
        /*0c3c*/ 	.word	0xffffffff


	//   ....[123]....
        /*0c40*/ 	.word	0xffffffff


	//   ....[124]....
        /*0c44*/ 	.word	0xffffffff


	//   ....[125]....
        /*0c48*/ 	.word	0xffffffff


	//   ....[126]....
        /*0c4c*/ 	.word	0xffffffff


	//   ....[127]....
        /*0c50*/ 	.word	0xffffffff


	//   ....[128]....
        /*0c54*/ 	.word	0xffffffff


	//   ....[129]....
        /*0c58*/ 	.word	0xffffffff


	//   ....[130]....
        /*0c5c*/ 	.word	0xffffffff


	//   ....[131]....
        /*0c60*/ 	.word	0xffffffff


	//   ....[132]....
        /*0c64*/ 	.word	0xffffffff


	//   ....[133]....
        /*0c68*/ 	.word	0xffffffff


	//   ....[134]....
        /*0c6c*/ 	.word	0xffffffff


	//   ....[135]....
        /*0c70*/ 	.word	0xffffffff


	//   ....[136]....
        /*0c74*/ 	.word	0xffffffff


	//   ....[137]....
        /*0c78*/ 	.word	0xffffffff


	//   ....[138]....
        /*0c7c*/ 	.word	0xffffffff


	//   ....[139]....
        /*0c80*/ 	.word	0xffffffff


	//   ....[140]....
        /*0c84*/ 	.word	0xffffffff


	//   ....[141]....
        /*0c88*/ 	.word	0xffffffff


	//   ....[142]....
        /*0c8c*/ 	.word	0xffffffff


	//   ....[143]....
        /*0c90*/ 	.word	0xffffffff


	//   ....[144]....
        /*0c94*/ 	.word	0xffffffff


	//   ....[145]....
        /*0c98*/ 	.word	0xffffffff


	//   ....[146]....
        /*0c9c*/ 	.word	0xffffffff


	//   ....[147]....
        /*0ca0*/ 	.word	0xffffffff


	//   ....[148]....
        /*0ca4*/ 	.word	0xffffffff


	//   ....[149]....
        /*0ca8*/ 	.word	0xffffffff


	//   ....[150]....
        /*0cac*/ 	.word	0xffffffff


	//   ....[151]....
        /*0cb0*/ 	.word	0xffffffff


	//   ....[152]....
        /*0cb4*/ 	.word	0xffffffff


	//   ....[153]....
        /*0cb8*/ 	.word	0xffffffff


	//   ....[154]....
        /*0cbc*/ 	.word	0xffffffff


	//   ....[155]....
        /*0cc0*/ 	.word	0xffffffff


	//   ....[156]....
        /*0cc4*/ 	.word	0xffffffff


	//   ....[157]....
        /*0cc8*/ 	.word	0xffffffff


	//   ....[158]....
        /*0ccc*/ 	.word	0xffffffff


	//   ....[159]....
        /*0cd0*/ 	.word	0xffffffff


	//   ....[160]....
        /*0cd4*/ 	.word	0xffffffff


	//   ....[161]....
        /*0cd8*/ 	.word	0xffffffff


	//   ....[162]....
        /*0cdc*/ 	.word	0xffffffff


	//   ....[163]....
        /*0ce0*/ 	.word	0xffffffff


	//   ....[164]....
        /*0ce4*/ 	.word	0xffffffff


	//   ....[165]....
        /*0ce8*/ 	.word	0xffffffff


	//   ....[166]....
        /*0cec*/ 	.word	0xffffffff


	//   ....[167]....
        /*0cf0*/ 	.word	0xffffffff


	//   ....[168]....
        /*0cf4*/ 	.word	0xffffffff


	//   ....[169]....
        /*0cf8*/ 	.word	0xffffffff


	//   ....[170]....
        /*0cfc*/ 	.word	0xffffffff


	//   ....[171]....
        /*0d00*/ 	.word	0xffffffff


	//   ....[172]....
        /*0d04*/ 	.word	0xffffffff


	//   ....[173]....
        /*0d08*/ 	.word	0xffffffff


	//   ....[174]....
        /*0d0c*/ 	.word	0xffffffff


	//   ....[175]....
        /*0d10*/ 	.word	0xffffffff


	//   ....[176]....
        /*0d14*/ 	.word	0xffffffff


	//   ....[177]....
        /*0d18*/ 	.word	0xffffffff


	//   ....[178]....
        /*0d1c*/ 	.word	0xffffffff


	//   ....[179]....
        /*0d20*/ 	.word	0xffffffff


	//   ....[180]....
        /*0d24*/ 	.word	0xffffffff


	//   ....[181]....
        /*0d28*/ 	.word	0xffffffff


	//   ....[182]....
        /*0d2c*/ 	.word	0xffffffff


	//   ....[183]....
        /*0d30*/ 	.word	0xffffffff


	//   ....[184]....
        /*0d34*/ 	.word	0xffffffff


	//   ....[185]....
        /*0d38*/ 	.word	0xffffffff


	//   ....[186]....
        /*0d3c*/ 	.word	0xffffffff


	//   ....[187]....
        /*0d40*/ 	.word	0xffffffff


	//   ....[188]....
        /*0d44*/ 	.word	0xffffffff


	//   ....[189]....
        /*0d48*/ 	.word	0xffffffff


	//   ....[190]....
        /*0d4c*/ 	.word	0xffffffff


	//   ....[191]....
        /*0d50*/ 	.word	0xffffffff


	//   ....[192]....
        /*0d54*/ 	.word	0xffffffff


	//   ....[193]....
        /*0d58*/ 	.word	0xffffffff


	//   ....[194]....
        /*0d5c*/ 	.word	0xffffffff


	//   ....[195]....
        /*0d60*/ 	.word	0xffffffff


	//   ....[196]....
        /*0d64*/ 	.word	0xffffffff


	//   ....[197]....
        /*0d68*/ 	.word	0xffffffff


	//   ....[198]....
        /*0d6c*/ 	.word	0xffffffff


	//   ....[199]....
        /*0d70*/ 	.word	0xffffffff


	//   ....[200]....
        /*0d74*/ 	.word	0xffffffff


	//   ....[201]....
        /*0d78*/ 	.word	0xffffffff


	//   ....[202]....
        /*0d7c*/ 	.word	0xffffffff


	//   ....[203]....
        /*0d80*/ 	.word	0xffffffff


	//   ....[204]....
        /*0d84*/ 	.word	0xffffffff


	//   ....[205]....
        /*0d88*/ 	.word	0xffffffff


	//   ....[206]....
        /*0d8c*/ 	.word	0xffffffff


	//   ....[207]....
        /*0d90*/ 	.word	0xffffffff


	//   ....[208]....
        /*0d94*/ 	.word	0xffffffff


	//   ....[209]....
        /*0d98*/ 	.word	0xffffffff


	//   ....[210]....
        /*0d9c*/ 	.word	0xffffffff


	//   ....[211]....
        /*0da0*/ 	.word	0xffffffff


	//   ....[212]....
        /*0da4*/ 	.word	0xffffffff


	//   ....[213]....
        /*0da8*/ 	.word	0xffffffff


	//   ....[214]....
        /*0dac*/ 	.word	0xffffffff


	//   ....[215]....
        /*0db0*/ 	.word	0xffffffff


	//   ....[216]....
        /*0db4*/ 	.word	0xffffffff


	//   ....[217]....
        /*0db8*/ 	.word	0xffffffff


	//   ....[218]....
        /*0dbc*/ 	.word	0xffffffff


	//   ....[219]....
        /*0dc0*/ 	.word	0xffffffff


	//   ....[220]....
        /*0dc4*/ 	.word	0xffffffff


	//   ....[221]....
        /*0dc8*/ 	.word	0xffffffff


	//   ....[222]....
        /*0dcc*/ 	.word	0xffffffff


	//   ....[223]....
        /*0dd0*/ 	.word	0xffffffff


	//   ....[224]....
        /*0dd4*/ 	.word	0xffffffff


	//   ....[225]....
        /*0dd8*/ 	.word	0xffffffff


	//   ....[226]....
        /*0ddc*/ 	.word	0xffffffff


	//   ....[227]....
        /*0de0*/ 	.word	0xffffffff


	//   ....[228]....
        /*0de4*/ 	.word	0xffffffff


	//   ....[229]....
        /*0de8*/ 	.word	0xffffffff


	//   ....[230]....
        /*0dec*/ 	.word	0xffffffff


	//   ....[231]....
        /*0df0*/ 	.word	0xffffffff


	//   ....[232]....
        /*0df4*/ 	.word	0xffffffff


	//   ....[233]....
        /*0df8*/ 	.word	0xffffffff


	//   ....[234]....
        /*0dfc*/ 	.word	0xffffffff


	//   ....[235]....
        /*0e00*/ 	.word	0xffffffff


	//   ....[236]....
        /*0e04*/ 	.word	0xffffffff


	//   ....[237]....
        /*0e08*/ 	.word	0xffffffff


	//   ....[238]....
        /*0e0c*/ 	.word	0xffffffff


	//   ....[239]....
        /*0e10*/ 	.word	0xffffffff


	//   ....[240]....
        /*0e14*/ 	.word	0xffffffff


	//   ....[241]....
        /*0e18*/ 	.word	0xffffffff


	//   ....[242]....
        /*0e1c*/ 	.word	0xffffffff


	//   ....[243]....
        /*0e20*/ 	.word	0xffffffff


	//   ....[244]....
        /*0e24*/ 	.word	0xffffffff


	//   ....[245]....
        /*0e28*/ 	.word	0xffffffff


	//   ....[246]....
        /*0e2c*/ 	.word	0xffffffff


	//   ....[247]....
        /*0e30*/ 	.word	0xffffffff


	//   ....[248]....
        /*0e34*/ 	.word	0xffffffff


	//   ....[249]....
        /*0e38*/ 	.word	0xffffffff


	//   ....[250]....
        /*0e3c*/ 	.word	0xffffffff


	//   ....[251]....
        /*0e40*/ 	.word	0xffffffff


	//   ....[252]....
        /*0e44*/ 	.word	0xffffffff


	//   ....[253]....
        /*0e48*/ 	.word	0xffffffff


	//   ....[254]....
        /*0e4c*/ 	.word	0xffffffff


	//   ....[255]....
        /*0e50*/ 	.word	0xffffffff


	//   ....[0]....
        /*0e54*/ 	.word	0xffffffff


	//   ....[1]....
        /*0e58*/ 	.word	0xffffffff


	//   ....[2]....
        /*0e5c*/ 	.word	0xffffffff


	//   ....[3]....
        /*0e60*/ 	.word	0xffffffff


	//   ....[4]....
        /*0e64*/ 	.word	0xffffffff


	//   ....[5]....
        /*0e68*/ 	.word	0xffffffff


	//   ....[6]....
        /*0e6c*/ 	.word	0xffffffff


	//   ....[7]....
        /*0e70*/ 	.word	0xffffffff


	//   ....[8]....
        /*0e74*/ 	.word	0xffffffff


	//   ....[9]....
        /*0e78*/ 	.word	0xffffffff


	//   ....[10]....
        /*0e7c*/ 	.word	0xffffffff


	//   ....[11]....
        /*0e80*/ 	.word	0xffffffff


	//   ....[12]....
        /*0e84*/ 	.word	0xffffffff


	//   ....[13]....
        /*0e88*/ 	.word	0xffffffff


	//   ....[14]....
        /*0e8c*/ 	.word	0xffffffff


	//   ....[15]....
        /*0e90*/ 	.word	0xffffffff


	//   ....[16]....
        /*0e94*/ 	.word	0xffffffff


	//   ....[17]....
        /*0e98*/ 	.word	0xffffffff


	//   ....[18]....
        /*0e9c*/ 	.word	0xffffffff


	//   ....[19]....
        /*0ea0*/ 	.word	0xffffffff


	//   ....[20]....
        /*0ea4*/ 	.word	0xffffffff


	//   ....[21]....
        /*0ea8*/ 	.word	0xffffffff


	//   ....[22]....
        /*0eac*/ 	.word	0xffffffff


	//   ....[23]....
        /*0eb0*/ 	.word	0xffffffff


	//   ....[24]....
        /*0eb4*/ 	.word	0xffffffff


	//   ....[25]....
        /*0eb8*/ 	.word	0xffffffff


	//   ....[26]....
        /*0ebc*/ 	.word	0xffffffff


	//   ....[27]....
        /*0ec0*/ 	.word	0xffffffff


	//   ....[28]....
        /*0ec4*/ 	.word	0xffffffff


	//   ....[29]....
        /*0ec8*/ 	.word	0xffffffff


	//   ....[30]....
        /*0ecc*/ 	.word	0xffffffff


	//   ....[31]....
        /*0ed0*/ 	.word	0xffffffff


	//   ....[32]....
        /*0ed4*/ 	.word	0xffffffff


	//   ....[33]....
        /*0ed8*/ 	.word	0xffffffff


	//   ....[34]....
        /*0edc*/ 	.word	0xffffffff


	//   ....[35]....
        /*0ee0*/ 	.word	0xffffffff


	//   ....[36]....
        /*0ee4*/ 	.word	0xffffffff


	//   ....[37]....
        /*0ee8*/ 	.word	0xffffffff


	//   ....[38]....
        /*0eec*/ 	.word	0xffffffff


	//   ....[39]....
        /*0ef0*/ 	.word	0xffffffff


	//   ....[40]....
        /*0ef4*/ 	.word	0xffffffff


	//   ....[41]....
        /*0ef8*/ 	.word	0xffffffff


	//   ....[42]....
        /*0efc*/ 	.word	0xffffffff


	//   ....[43]....
        /*0f00*/ 	.word	0xffffffff


	//   ....[44]....
        /*0f04*/ 	.word	0xffffffff


	//   ....[45]....
        /*0f08*/ 	.word	0xffffffff


	//   ....[46]....
        /*0f0c*/ 	.word	0xffffffff


	//   ....[47]....
        /*0f10*/ 	.word	0xffffffff


	//   ....[48]....
        /*0f14*/ 	.word	0xffffffff


	//   ....[49]....
        /*0f18*/ 	.word	0xffffffff


	//   ....[50]....
        /*0f1c*/ 	.word	0xffffffff


	//   ....[51]....
        /*0f20*/ 	.word	0xffffffff


	//   ....[52]....
        /*0f24*/ 	.word	0xffffffff


	//   ....[53]....
        /*0f28*/ 	.word	0xffffffff


	//   ....[54]....
        /*0f2c*/ 	.word	0xffffffff


	//   ....[55]....
        /*0f30*/ 	.word	0xffffffff


	//   ....[56]....
        /*0f34*/ 	.word	0xffffffff


	//   ....[57]....
        /*0f38*/ 	.word	0xffffffff


	//   ....[58]....
        /*0f3c*/ 	.word	0xffffffff


	//   ....[59]....
        /*0f40*/ 	.word	0xffffffff


	//   ....[60]....
        /*0f44*/ 	.word	0xffffffff


	//   ....[61]....
        /*0f48*/ 	.word	0xffffffff


	//   ....[62]....
        /*0f4c*/ 	.word	0xffffffff


	//   ....[63]....
        /*0f50*/ 	.word	0xffffffff


	//   ....[64]....
        /*0f54*/ 	.word	0xffffffff


	//   ....[65]....
        /*0f58*/ 	.word	0xffffffff


	//   ....[66]....
        /*0f5c*/ 	.word	0xffffffff


	//   ....[67]....
        /*0f60*/ 	.word	0xffffffff


	//   ....[68]....
        /*0f64*/ 	.word	0xffffffff


	//   ....[69]....
        /*0f68*/ 	.word	0xffffffff


	//   ....[70]....
        /*0f6c*/ 	.word	0xffffffff


	//   ....[71]....
        /*0f70*/ 	.word	0xffffffff


	//----- nvinfo : EIATTR_COOP_GROUP_INSTR_OFFSETS
	.align		4
.L_224:
        /*0f74*/ 	.byte	0x04, 0x28
        /*0f76*/ 	.short	(.L_226 - .L_225)


	//   ....[0]....
.L_225:
        /*0f78*/ 	.word	0x00000050


	//   ....[1]....
        /*0f7c*/ 	.word	0x00000200


	//   ....[2]....
        /*0f80*/ 	.word	0x00000230


	//   ....[3]....
        /*0f84*/ 	.word	0x00000260


	//   ....[4]....
        /*0f88*/ 	.word	0x00000290


	//   ....[5]....
        /*0f8c*/ 	.word	0x000002c0


	//   ....[6]....
        /*0f90*/ 	.word	0x000002f0


	//   ....[7]....
        /*0f94*/ 	.word	0x00000450


	//   ....[8]....
        /*0f98*/ 	.word	0x00000490


	//   ....[9]....
        /*0f9c*/ 	.word	0x000004c0


	//   ....[10]....
        /*0fa0*/ 	.word	0x000004f0


	//   ....[11]....
        /*0fa4*/ 	.word	0x00000520


	//   ....[12]....
        /*0fa8*/ 	.word	0x00000550


	//   ....[13]....
        /*0fac*/ 	.word	0x000005e0


	//   ....[14]....
        /*0fb0*/ 	.word	0x00000630


	//   ....[15]....
        /*0fb4*/ 	.word	0x00000650


	//   ....[16]....
        /*0fb8*/ 	.word	0x000006b0


	//   ....[17]....
        /*0fbc*/ 	.word	0x00004140


	//   ....[18]....
        /*0fc0*/ 	.word	0x00004150


	//   ....[19]....
        /*0fc4*/ 	.word	0x00005db0


	//   ....[20]....
        /*0fc8*/ 	.word	0x00005dc0


	//   ....[21]....
        /*0fcc*/ 	.word	0x00007730


	//   ....[22]....
        /*0fd0*/ 	.word	0x00007750


	//   ....[23]....
        /*0fd4*/ 	.word	0x00007dd0


	//   ....[24]....
        /*0fd8*/ 	.word	0x00007df0


	//   ....[25]....
        /*0fdc*/ 	.word	0x00009170


	//   ....[26]....
        /*0fe0*/ 	.word	0x00009190


	//   ....[27]....
        /*0fe4*/ 	.word	0x00009320


	//   ....[28]....
        /*0fe8*/ 	.word	0x00009330


	//   ....[29]....
        /*0fec*/ 	.word	0x000094c0


	//   ....[30]....
        /*0ff0*/ 	.word	0x000094e0


	//   ....[31]....
        /*0ff4*/ 	.word	0x00009670


	//   ....[32]....
        /*0ff8*/ 	.word	0x00009680


	//   ....[33]....
        /*0ffc*/ 	.word	0x00009bb0


	//   ....[34]....
        /*1000*/ 	.word	0x00009bc0


	//   ....[35]....
        /*1004*/ 	.word	0x00009bd0


	//   ....[36]....
        /*1008*/ 	.word	0x00009be0


	//   ....[37]....
        /*100c*/ 	.word	0x0000a090


	//   ....[38]....
        /*1010*/ 	.word	0x0000a0b0


	//   ....[39]....
        /*1014*/ 	.word	0x0000a0d0


	//   ....[40]....
        /*1018*/ 	.word	0x0000a0f0


	//   ....[41]....
        /*101c*/ 	.word	0x0000a610


	//   ....[42]....
        /*1020*/ 	.word	0x0000a880


	//   ....[43]....
        /*1024*/ 	.word	0x0000a8c0


	//   ....[44]....
        /*1028*/ 	.word	0x0000a8f0


	//   ....[45]....
        /*102c*/ 	.word	0x0000d4e0


	//   ....[46]....
        /*1030*/ 	.word	0x0000d500


	//   ....[47]....
        /*1034*/ 	.word	0x0000d520


	//   ....[48]....
        /*1038*/ 	.word	0x0000d540


	//   ....[49]....
        /*103c*/ 	.word	0x0000d890


	//   ....[50]....
        /*1040*/ 	.word	0x0000db00


	//   ....[51]....
        /*1044*/ 	.word	0x0000db40


	//   ....[52]....
        /*1048*/ 	.word	0x0000db80


	//   ....[53]....
        /*104c*/ 	.word	0x00010950


	//   ....[54]....
        /*1050*/ 	.word	0x00010970


	//   ....[55]....
        /*1054*/ 	.word	0x00010b50


	//   ....[56]....
        /*1058*/ 	.word	0x00010b60


	//   ....[57]....
        /*105c*/ 	.word	0x00011b70


	//   ....[58]....
        /*1060*/ 	.word	0x00011b90


	//   ....[59]....
        /*1064*/ 	.word	0x00011d00


	//   ....[60]....
        /*1068*/ 	.word	0x00011d10


	//   ....[61]....
        /*106c*/ 	.word	0x00011f70


	//   ....[62]....
        /*1070*/ 	.word	0x000124f0


	//   ....[63]....
        /*1074*/ 	.word	0x00012950


	//   ....[64]....
        /*1078*/ 	.word	0x00012db0


	//   ....[65]....
        /*107c*/ 	.word	0x000134d0


	//   ....[66]....
        /*1080*/ 	.word	0x00013500


	//   ....[67]....
        /*1084*/ 	.word	0x00013510


	//   ....[68]....
        /*1088*/ 	.word	0x00013520


	//   ....[69]....
        /*108c*/ 	.word	0x00013530


	//   ....[70]....
        /*1090*/ 	.word	0x00013560


	//   ....[71]....
        /*1094*/ 	.word	0x00013580


	//   ....[72]....
        /*1098*/ 	.word	0x000135a0


	//   ....[73]....
        /*109c*/ 	.word	0x00014b60


	//   ....[74]....
        /*10a0*/ 	.word	0x00014b80


	//   ....[75]....
        /*10a4*/ 	.word	0x00014ce0


	//   ....[76]....
        /*10a8*/ 	.word	0x00014cf0


	//   ....[77]....
        /*10ac*/ 	.word	0x00015cd0


	//   ....[78]....
        /*10b0*/ 	.word	0x00015cf0


	//   ....[79]....
        /*10b4*/ 	.word	0x00015e60


	//   ....[80]....
        /*10b8*/ 	.word	0x00015e70


	//   ....[81]....
        /*10bc*/ 	.word	0x000160b0


	//   ....[82]....
        /*10c0*/ 	.word	0x00016680


	//   ....[83]....
        /*10c4*/ 	.word	0x00016b20


	//   ....[84]....
        /*10c8*/ 	.word	0x00016fc0


	//   ....[85]....
        /*10cc*/ 	.word	0x00017760


	//   ....[86]....
        /*10d0*/ 	.word	0x00017790


	//   ....[87]....
        /*10d4*/ 	.word	0x000177b0


	//   ....[88]....
        /*10d8*/ 	.word	0x000177d0


	//   ....[89]....
        /*10dc*/ 	.word	0x000177f0


	//   ....[90]....
        /*10e0*/ 	.word	0x00017810


	//   ....[91]....
        /*10e4*/ 	.word	0x00017830


	//   ....[92]....
        /*10e8*/ 	.word	0x00017850


	//   ....[93]....
        /*10ec*/ 	.word	0x00019580


	//   ....[94]....
        /*10f0*/ 	.word	0x000195a0


	//   ....[95]....
        /*10f4*/ 	.word	0x00019700


	//   ....[96]....
        /*10f8*/ 	.word	0x00019710


	//   ....[97]....
        /*10fc*/ 	.word	0x0001a700


	//   ....[98]....
        /*1100*/ 	.word	0x0001a720


	//   ....[99]....
        /*1104*/ 	.word	0x0001a890


	//   ....[100]....
        /*1108*/ 	.word	0x0001a8a0


	//   ....[101]....
        /*110c*/ 	.word	0x0001ad20


	//   ....[102]....
        /*1110*/ 	.word	0x0001ad50


	//   ....[103]....
        /*1114*/ 	.word	0x0001ad70


	//   ....[104]....
        /*1118*/ 	.word	0x0001ad90


	//   ....[105]....
        /*111c*/ 	.word	0x0001adb0


	//   ....[106]....
        /*1120*/ 	.word	0x0001add0


	//   ....[107]....
        /*1124*/ 	.word	0x0001adf0


	//   ....[108]....
        /*1128*/ 	.word	0x0001ae10


	//   ....[109]....
        /*112c*/ 	.word	0x0001c7f0


	//   ....[110]....
        /*1130*/ 	.word	0x0001c840


	//   ....[111]....
        /*1134*/ 	.word	0x0001c960


	//   ....[112]....
        /*1138*/ 	.word	0x0001c970


	//   ....[113]....
        /*113c*/ 	.word	0x0001d950


	//   ....[114]....
        /*1140*/ 	.word	0x0001d970


	//   ....[115]....
        /*1144*/ 	.word	0x0001da60


	//   ....[116]....
        /*1148*/ 	.word	0x0001da70


	//   ....[117]....
        /*114c*/ 	.word	0x0001dc30


	//   ....[118]....
        /*1150*/ 	.word	0x0001e200


	//   ....[119]....
        /*1154*/ 	.word	0x0001e6a0


	//   ....[120]....
        /*1158*/ 	.word	0x0001eb40


	//   ....[121]....
        /*115c*/ 	.word	0x0001f2e0


	//   ....[122]....
        /*1160*/ 	.word	0x0001f310


	//   ....[123]....
        /*1164*/ 	.word	0x0001f330


	//   ....[124]....
        /*1168*/ 	.word	0x0001f350


	//   ....[125]....
        /*116c*/ 	.word	0x0001f370


	//   ....[126]....
        /*1170*/ 	.word	0x0001f390


	//   ....[127]....
        /*1174*/ 	.word	0x0001f3b0


	//   ....[128]....
        /*1178*/ 	.word	0x0001f3d0


	//   ....[129]....
        /*117c*/ 	.word	0x00020c90


	//   ....[130]....
        /*1180*/ 	.word	0x00020cc0


	//   ....[131]....
        /*1184*/ 	.word	0x00020cd0


	//   ....[132]....
        /*1188*/ 	.word	0x00020ce0


	//   ....[133]....
        /*118c*/ 	.word	0x00020cf0


	//   ....[134]....
        /*1190*/ 	.word	0x00020d20


	//   ....[135]....
        /*1194*/ 	.word	0x00020d40


	//   ....[136]....
        /*1198*/ 	.word	0x00020d60


	//   ....[137]....
        /*119c*/ 	.word	0x00022300


	//   ....[138]....
        /*11a0*/ 	.word	0x00022310


	//   ....[139]....
        /*11a4*/ 	.word	0x00022330


	//   ....[140]....
        /*11a8*/ 	.word	0x00022340


	//   ....[141]....
        /*11ac*/ 	.word	0x00022350


	//   ....[142]....
        /*11b0*/ 	.word	0x00022360


	//   ....[143]....
        /*11b4*/ 	.word	0x00022380


	//   ....[144]....
        /*11b8*/ 	.word	0x00022390


	//   ....[145]....
        /*11bc*/ 	.word	0x00022800


	//   ....[146]....
        /*11c0*/ 	.word	0x00022820


	//   ....[147]....
        /*11c4*/ 	.word	0x00022980


	//   ....[148]....
        /*11c8*/ 	.word	0x00022990


	//   ....[149]....
        /*11cc*/ 	.word	0x00022b00


	//   ....[150]....
        /*11d0*/ 	.word	0x00022b20


	//   ....[151]....
        /*11d4*/ 	.word	0x00022c90


	//   ....[152]....
        /*11d8*/ 	.word	0x00022ca0


	//   ....[153]....
        /*11dc*/ 	.word	0x00023000


	//   ....[154]....
        /*11e0*/ 	.word	0x00023020


	//   ....[155]....
        /*11e4*/ 	.word	0x00023590


	//   ....[156]....
        /*11e8*/ 	.word	0x000235a0


	//   ....[157]....
        /*11ec*/ 	.word	0x00023b10


	//   ....[158]....
        /*11f0*/ 	.word	0x00023b30


	//   ....[159]....
        /*11f4*/ 	.word	0x000240b0


	//   ....[160]....
        /*11f8*/ 	.word	0x000240c0


	//   ....[161]....
        /*11fc*/ 	.word	0x00024e10


	//   ....[162]....
        /*1200*/ 	.word	0x00024e30


	//   ....[163]....
        /*1204*/ 	.word	0x00024fa0


	//   ....[164]....
        /*1208*/ 	.word	0x00024fb0


	//   ....[165]....
        /*120c*/ 	.word	0x00025120


	//   ....[166]....
        /*1210*/ 	.word	0x00025140


	//   ....[167]....
        /*1214*/ 	.word	0x000252b0


	//   ....[168]....
        /*1218*/ 	.word	0x000252c0


	//   ....[169]....
        /*121c*/ 	.word	0x000254f0


	//   ....[170]....
        /*1220*/ 	.word	0x00025510


	//   ....[171]....
        /*1224*/ 	.word	0x00025640


	//   ....[172]....
        /*1228*/ 	.word	0x00025680


	//   ....[173]....
        /*122c*/ 	.word	0x000256b0


	//   ....[174]....
        /*1230*/ 	.word	0x000256e0


	//   ....[175]....
        /*1234*/ 	.word	0x00025710


	//   ....[176]....
        /*1238*/ 	.word	0x00025740


	//   ....[177]....
        /*123c*/ 	.word	0x000258b0


	//   ....[178]....
        /*1240*/ 	.word	0x000258f0


	//   ....[179]....
        /*1244*/ 	.word	0x00025920


	//   ....[180]....
        /*1248*/ 	.word	0x00025950


	//   ....[181]....
        /*124c*/ 	.word	0x00025980


	//   ....[182]....
        /*1250*/ 	.word	0x000259b0


	//   ....[183]....
        /*1254*/ 	.word	0x00025a40


	//   ....[184]....
        /*1258*/ 	.word	0x00025aa0


	//   ....[185]....
        /*125c*/ 	.word	0x00025ab0


	//   ....[186]....
        /*1260*/ 	.word	0x00025b10


	//   ....[187]....
        /*1264*/ 	.word	0x00026570


	//   ....[188]....
        /*1268*/ 	.word	0x000265d0


	//   ....[189]....
        /*126c*/ 	.word	0x00026620


	//   ....[190]....
        /*1270*/ 	.word	0x00026670


	//   ....[191]....
        /*1274*/ 	.word	0x000266c0


	//   ....[192]....
        /*1278*/ 	.word	0x00026730


	//   ....[193]....
        /*127c*/ 	.word	0x00026780


	//   ....[194]....
        /*1280*/ 	.word	0x000267f0


	//   ....[195]....
        /*1284*/ 	.word	0x00026860


	//   ....[196]....
        /*1288*/ 	.word	0x000268d0


	//   ....[197]....
        /*128c*/ 	.word	0x00026940


	//   ....[198]....
        /*1290*/ 	.word	0x000269b0


	//   ....[199]....
        /*1294*/ 	.word	0x00026a20


	//   ....[200]....
        /*1298*/ 	.word	0x00026a80


	//   ....[201]....
        /*129c*/ 	.word	0x00026af0


	//   ....[202]....
        /*12a0*/ 	.word	0x00026b60


	//   ....[203]....
        /*12a4*/ 	.word	0x00026bd0


	//   ....[204]....
        /*12a8*/ 	.word	0x00026c30


	//   ....[205]....
        /*12ac*/ 	.word	0x00026ca0


	//   ....[206]....
        /*12b0*/ 	.word	0x00026d00


	//   ....[207]....
        /*12b4*/ 	.word	0x00026d70


	//   ....[208]....
        /*12b8*/ 	.word	0x00026de0


	//   ....[209]....
        /*12bc*/ 	.word	0x00026e50


	//   ....[210]....
        /*12c0*/ 	.word	0x00026eb0


	//   ....[211]....
        /*12c4*/ 	.word	0x00026f20


	//   ....[212]....
        /*12c8*/ 	.word	0x00026f90


	//   ....[213]....
        /*12cc*/ 	.word	0x00027000


	//   ....[214]....
        /*12d0*/ 	.word	0x00027070


	//   ....[215]....
        /*12d4*/ 	.word	0x000270c0


	//   ....[216]....
        /*12d8*/ 	.word	0x00027100


	//   ....[217]....
        /*12dc*/ 	.word	0x00027150


	//   ....[218]....
        /*12e0*/ 	.word	0x000271a0


	//   ....[219]....
        /*12e4*/ 	.word	0x000271f0


	//   ....[220]....
        /*12e8*/ 	.word	0x00027240


	//   ....[221]....
        /*12ec*/ 	.word	0x00027290


	//   ....[222]....
        /*12f0*/ 	.word	0x000272e0


	//   ....[223]....
        /*12f4*/ 	.word	0x00027350


	//   ....[224]....
        /*12f8*/ 	.word	0x000273c0


	//   ....[225]....
        /*12fc*/ 	.word	0x00027430


	//   ....[226]....
        /*1300*/ 	.word	0x00027490


	//   ....[227]....
        /*1304*/ 	.word	0x00027500


	//   ....[228]....
        /*1308*/ 	.word	0x00027570


	//   ....[229]....
        /*130c*/ 	.word	0x000275e0


	//   ....[230]....
        /*1310*/ 	.word	0x00027640


	//   ....[231]....
        /*1314*/ 	.word	0x000276b0


	//   ....[232]....
        /*1318*/ 	.word	0x00027720


	//   ....[233]....
        /*131c*/ 	.word	0x00027790


	//   ....[234]....
        /*1320*/ 	.word	0x00027800


	//   ....[235]....
        /*1324*/ 	.word	0x00027850


	//   ....[236]....
        /*1328*/ 	.word	0x00027890


	//   ....[237]....
        /*132c*/ 	.word	0x000278e0


	//   ....[238]....
        /*1330*/ 	.word	0x00027920


	//   ....[239]....
        /*1334*/ 	.word	0x00027970


	//   ....[240]....
        /*1338*/ 	.word	0x000279b0


	//   ....[241]....
        /*133c*/ 	.word	0x00027a00


	//   ....[242]....
        /*1340*/ 	.word	0x00027a40


	//   ....[243]....
        /*1344*/ 	.word	0x00027aa0


	//   ....[244]....
        /*1348*/ 	.word	0x00027b10


	//   ....[245]....
        /*134c*/ 	.word	0x00027b80


	//   ....[246]....
        /*1350*/ 	.word	0x00027be0


	//   ....[247]....
        /*1354*/ 	.word	0x00027c50


	//   ....[248]....
        /*1358*/ 	.word	0x00027cc0


	//   ....[249]....
        /*135c*/ 	.word	0x00027d30


	//   ....[250]....
        /*1360*/ 	.word	0x00027d90


	//   ....[251]....
        /*1364*/ 	.word	0x00027de0


	//   ....[252]....
        /*1368*/ 	.word	0x00027e20


	//   ....[253]....
        /*136c*/ 	.word	0x00027e70


	//   ....[254]....
        /*1370*/ 	.word	0x00027eb0


	//   ....[255]....
        /*1374*/ 	.word	0x00027f00


	//   ....[0]....
        /*1378*/ 	.word	0x00027f40


	//   ....[1]....
        /*137c*/ 	.word	0x00027f90


	//   ....[2]....
        /*1380*/ 	.word	0x00027fd0


	//   ....[3]....
        /*1384*/ 	.word	0x00028030


	//   ....[4]....
        /*1388*/ 	.word	0x000280a0


	//   ....[5]....
        /*138c*/ 	.word	0x00028100


	//   ....[6]....
        /*1390*/ 	.word	0x00028170


	//   ....[7]....
        /*1394*/ 	.word	0x000281e0


	//   ....[8]....
        /*1398*/ 	.word	0x00028250


	//   ....[9]....
        /*139c*/ 	.word	0x000282b0


	//   ....[10]....
        /*13a0*/ 	.word	0x00028320


	//   ....[11]....
        /*13a4*/ 	.word	0x00028390


	//   ....[12]....
        /*13a8*/ 	.word	0x00028400


	//   ....[13]....
        /*13ac*/ 	.word	0x00028470


	//   ....[14]....
        /*13b0*/ 	.word	0x000284c0


	//   ....[15]....
        /*13b4*/ 	.word	0x00028500


	//   ....[16]....
        /*13b8*/ 	.word	0x00028550


	//   ....[17]....
        /*13bc*/ 	.word	0x00028590


	//   ....[18]....
        /*13c0*/ 	.word	0x000285e0


	//   ....[19]....
        /*13c4*/ 	.word	0x00028620


	//   ....[20]....
        /*13c8*/ 	.word	0x00028670


	//   ....[21]....
        /*13cc*/ 	.word	0x000286b0


	//   ....[22]....
        /*13d0*/ 	.word	0x00028700


	//   ....[23]....
        /*13d4*/ 	.word	0x00028740


	//   ....[24]....
        /*13d8*/ 	.word	0x00028790


	//   ....[25]....
        /*13dc*/ 	.word	0x000287d0


	//   ....[26]....
        /*13e0*/ 	.word	0x00028820


	//   ....[27]....
        /*13e4*/ 	.word	0x00028870


	//   ....[28]....
        /*13e8*/ 	.word	0x000288c0


	//   ....[29]....
        /*13ec*/ 	.word	0x00028910


	//   ....[30]....
        /*13f0*/ 	.word	0x00028980


	//   ....[31]....
        /*13f4*/ 	.word	0x000289f0


	//   ....[32]....
        /*13f8*/ 	.word	0x00028a60


	//   ....[33]....
        /*13fc*/ 	.word	0x00028ac0


	//   ....[34]....
        /*1400*/ 	.word	0x00028b30


	//   ....[35]....
        /*1404*/ 	.word	0x00028ba0


	//   ....[36]....
        /*1408*/ 	.word	0x00028c10


	//   ....[37]....
        /*140c*/ 	.word	0x00028c70


	//   ....[38]....
        /*1410*/ 	.word	0x00028ce0


	//   ....[39]....
        /*1414*/ 	.word	0x00028d50


	//   ....[40]....
        /*1418*/ 	.word	0x00028dc0


	//   ....[41]....
        /*141c*/ 	.word	0x00028e20


	//   ....[42]....
        /*1420*/ 	.word	0x00028e90


	//   ....[43]....
        /*1424*/ 	.word	0x00028f00


	//   ....[44]....
        /*1428*/ 	.word	0x00028f70


	//   ....[45]....
        /*142c*/ 	.word	0x00028fd0


	//   ....[46]....
        /*1430*/ 	.word	0x00029040


	//   ....[47]....
        /*1434*/ 	.word	0x000290b0


	//   ....[48]....
        /*1438*/ 	.word	0x00029120


	//   ....[49]....
        /*143c*/ 	.word	0x00029180


	//   ....[50]....
        /*1440*/ 	.word	0x000291f0


	//   ....[51]....
        /*1444*/ 	.word	0x00029260


	//   ....[52]....
        /*1448*/ 	.word	0x000292d0


	//   ....[53]....
        /*144c*/ 	.word	0x00029330


	//   ....[54]....
        /*1450*/ 	.word	0x000293a0


	//   ....[55]....
        /*1454*/ 	.word	0x00029410


	//   ....[56]....
        /*1458*/ 	.word	0x00029460


	//   ....[57]....
        /*145c*/ 	.word	0x000294a0


	//   ....[58]....
        /*1460*/ 	.word	0x000294f0


	//   ....[59]....
        /*1464*/ 	.word	0x00029540


	//   ....[60]....
        /*1468*/ 	.word	0x00029590


	//   ....[61]....
        /*146c*/ 	.word	0x00029600


	//   ....[62]....
        /*1470*/ 	.word	0x00029650


	//   ....[63]....
        /*1474*/ 	.word	0x000296a0


	//   ....[64]....
        /*1478*/ 	.word	0x000296f0


	//   ....[65]....
        /*147c*/ 	.word	0x00029740


	//   ....[66]....
        /*1480*/ 	.word	0x00029790


	//   ....[67]....
        /*1484*/ 	.word	0x00029800


	//   ....[68]....
        /*1488*/ 	.word	0x00029850


	//   ....[69]....
        /*148c*/ 	.word	0x000298c0


	//   ....[70]....
        /*1490*/ 	.word	0x00029920


	//   ....[71]....
        /*1494*/ 	.word	0x00029990


	//----- nvinfo : EIATTR_EXIT_INSTR_OFFSETS
	.align		4
.L_226:
        /*1498*/ 	.byte	0x04, 0x1c
        /*149a*/ 	.short	(.L_228 - .L_227)


	//   ....[0]....
.L_227:
        /*149c*/ 	.word	0x000010d0


	//   ....[1]....
        /*14a0*/ 	.word	0x00026530


	//----- nvinfo : EIATTR_MAX_THREADS
	.align		4
.L_228:
        /*14a4*/ 	.byte	0x04, 0x05
        /*14a6*/ 	.short	(.L_230 - .L_229)
.L_229:
        /*14a8*/ 	.word	0x00000080
        /*14ac*/ 	.word	0x00000001
        /*14b0*/ 	.word	0x00000001


	//----- nvinfo : EIATTR_CRS_STACK_SIZE
	.align		4
.L_230:
        /*14b4*/ 	.byte	0x04, 0x1e
        /*14b6*/ 	.short	(.L_232 - .L_231)
.L_231:
        /*14b8*/ 	.word	0x00000000
.L_232:


//--------------------- .nv.info._ZN7cutlass13device_kernelIN5flash19enable_sm80_to_sm89INS1_16FlashAttnFwdSm80INS1_25CollectiveMainloopFwdSm80ILi4ELi1ELb0EN4cute5tupleIJNS5_1CILi128EEENS7_ILi64EEENS7_ILi96EEEEEELi96ENS_6half_tEfNS_4arch4Sm80ELb1ELb0ELb1ELb0ELb1ELb0ELb1ELb1EEENS1_21CollectiveEpilogueFwdINS6_IJS8_SA_S9_EEENS6_IJNS7_ILi1EEESI_SI_EEESC_SE_Li128ELb0ELb1ELb1ELb0EEENS1_30DynamicPersistentTileSchedulerILi128ELi128ELb1ELb1ELb0EEEEEEEEEvNT_6ParamsE --------------------------
	.section	.nv.info._ZN7cutlass13device_kernelIN5flash19enable_sm80_to_sm89INS1_16FlashAttnFwdSm80INS1_25CollectiveMainloopFwdSm80ILi4ELi1ELb0EN4cute5tupleIJNS5_1CILi128EEENS7_ILi64EEENS7_ILi96EEEEEELi96ENS_6half_tEfNS_4arch4Sm80ELb1ELb0ELb1ELb0ELb1ELb0ELb1ELb1EEENS1_21CollectiveEpilogueFwdINS6_IJS8_SA_S9_EEENS6_IJNS7_ILi1EEESI_SI_EEESC_SE_Li128ELb0ELb1ELb1ELb0EEENS1_30DynamicPersistentTileSchedulerILi128ELi128ELb1ELb1ELb0EEEEEEEEEvNT_6ParamsE,"",@"SHT_CUDA_INFO"
	.sectionflags	@""
	.align	4


	//----- nvinfo : EIATTR_CUDA_API_VERSION
	.align		4
        /*0000*/ 	.byte	0x04, 0x37
        /*0002*/ 	.short	(.L_234 - .L_233)
.L_233:
        /*0004*/ 	.word	0x00000082


	//----- nvinfo : EIATTR_SW2861232_WAR
	.align		4
.L_234:
        /*0008*/ 	.byte	0x01, 0x35
	.zero		2


	//----- nvinfo : EIATTR_PARAM_CBANK
	.align		4
        /*000c*/ 	.byte	0x04, 0x0a
        /*000e*/ 	.short	(.L_236 - .L_235)
	.align		4
.L_235:
        /*0010*/ 	.word	index@(.nv.constant0._ZN7cutlass13device_kernelIN5flash19enable_sm80_to_sm89INS1_16FlashAttnFwdSm80INS1_25CollectiveMainloopFwdSm80ILi4ELi1ELb0EN4cute5tupleIJNS5_1CILi128EEENS7_ILi64EEENS7_ILi96EEEEEELi96ENS_6half_tEfNS_4arch4Sm80ELb1ELb0ELb1ELb0ELb1ELb0ELb1ELb1EEENS1_21CollectiveEpilogueFwdINS6_IJS8_SA_S9_EEENS6_IJNS7_ILi1EEESI_SI_EEESC_SE_Li128ELb0ELb1ELb1ELb0EEENS1_30DynamicPersistentTileSchedulerILi128ELi128ELb1ELb1ELb0EEEEEEEEEvNT_6ParamsE)
        /*0014*/ 	.short	0x0160
        /*0016*/ 	.short	0x0428


	//----- nvinfo : EIATTR_CBANK_PARAM_SIZE
	.align		4
.L_236:
        /*0018*/ 	.byte	0x03, 0x19
        /*001a*/ 	.short	0x0428


	//----- nvinfo : EIATTR_KPARAM_INFO
	.align		4
        /*001c*/ 	.byte	0x04, 0x17
        /*001e*/ 	.short	(.L_238 - .L_237)
.L_237:
        /*0020*/ 	.word	0x00000000
        /*0024*/ 	.short	0x0000
        /*0026*/ 	.short	0x0000
        /*0028*/ 	.byte	0x00, 0xf0, 0xa1, 0x10


	//----- nvinfo : EIATTR_MAXREG_COUNT
	.align		4
.L_238:
        /*002c*/ 	.byte	0x03, 0x1b
        /*002e*/ 	.short	0x00ff


	//----- nvinfo : EIATTR_NUM_BARRIERS
	.align		4
        /*0030*/ 	.byte	0x02, 0x4c
        /*0032*/ 	.byte	0x06
	.zero		1


	//----- nvinfo : EIATTR_ANNOTATIONS
	.align		4
        /*0034*/ 	.byte	0x04, 0x55
        /*0036*/ 	.short	(.L_240 - .L_239)


	//   ....[0]....
.L_239:
        /* <DEDUP_REMOVED lines=63> */


	//----- nvinfo : EIATTR_MERCURY_ISA_VERSION
	.align		4
.L_240:
        /*0410*/ 	.byte	0x03, 0x5f
        /*0412*/ 	.short	0x0000


	//----- nvinfo : EIATTR_INT_WARP_WIDE_INSTR_OFFSETS
	.align		4
        /*0414*/ 	.byte	0x04, 0x31
        /*0416*/ 	.short	(.L_242 - .L_241)


	//   ....[0]....
.L_241:
        /*0418*/ 	.word	0x0000f320


	//   ....[1]....
        /*041c*/ 	.word	0x0000f3a0


	//----- nvinfo : EIATTR_COOP_GROUP_MASK_REGIDS
	.align		4
.L_242:
        /*0420*/ 	.byte	0x04, 0x29
        /*0422*/ 	.short	(.L_244 - .L_243)


	//   ....[0]....
.L_243:
        /*0424*/ 	.word	0xffffffff


	//   ....[1]....
        /*0428*/ 	.word	0xffffffff


	//   ....[2]....
        /*042c*/ 	.word	0xffffffff


	//   ....[3]....
        /*0430*/ 	.word	0xffffffff


	//   ....[4]....
        /*0434*/ 	.word	0xffffffff


	//   ....[5]....
        /*0438*/ 	.word	0xffffffff


	//   ....[6]....
        /*043c*/ 	.word	0xffffffff


	//   ....[7]....
        /*0440*/ 	.word	0xffffffff


	//   ....[8]....
        /*0444*/ 	.word	0xffffffff


	//   ....[9]....
        /*0448*/ 	.word	0xffffffff


	//   ....[10]....
        /*044c*/ 	.word	0xffffffff


	//   ....[11]....
        /*0450*/ 	.word	0xffffffff


	//   ....[12]....
        /*0454*/ 	.word	0xffffffff


	//   ....[13]....
        /*0458*/ 	.word	0xffffffff


	//   ....[14]....
        /*045c*/ 	.word	0xffffffff


	//   ....[15]....
        /*0460*/ 	.word	0xffffffff


	//   ....[16]....
        /*0464*/ 	.word	0xffffffff


	//   ....[17]....
        /*0468*/ 	.word	0xffffffff


	//   ....[18]....
        /*046c*/ 	.word	0xffffffff


	//   ....[19]....
        /*0470*/ 	.word	0xffffffff


	//   ....[20]....
        /*0474*/ 	.word	0xffffffff


	//   ....[21]....
        /*0478*/ 	.word	0xffffffff


	//   ....[22]....
        /*047c*/ 	.word	0xffffffff


	//   ....[23]....
        /*0480*/ 	.word	0xffffffff


	//   ....[24]....
        /*0484*/ 	.word	0xffffffff


	//   ....[25]....
        /*0488*/ 	.word	0xffffffff


	//   ....[26]....
        /*048c*/ 	.word	0xffffffff


	//   ....[27]....
        /*0490*/ 	.word	0xffffffff


	//   ....[28]....
        /*0494*/ 	.word	0xffffffff


	//   ....[29]....
        /*0498*/ 	.word	0xffffffff


	//   ....[30]....
        /*049c*/ 	.word	0xffffffff


	//   ....[31]....
        /*04a0*/ 	.word	0xffffffff


	//   ....[32]....
        /*04a4*/ 	.word	0xffffffff


	//   ....[33]....
        /*04a8*/ 	.word	0xffffffff


	//   ....[34]....
        /*04ac*/ 	.word	0xffffffff


	//   ....[35]....
        /*04b0*/ 	.word	0xffffffff


	//   ....[36]....
        /*04b4*/ 	.word	0xffffffff


	//   ....[37]....
        /*04b8*/ 	.word	0xffffffff


	//   ....[38]....
        /*04bc*/ 	.word	0xffffffff


	//   ....[39]....
        /*04c0*/ 	.word	0xffffffff


	//   ....[40]....
        /*04c4*/ 	.word	0xffffffff


	//   ....[41]....
        /*04c8*/ 	.word	0xffffffff


	//   ....[42]....
        /*04cc*/ 	.word	0xffffffff


	//   ....[43]....
        /*04d0*/ 	.word	0xffffffff


	//   ....[44]....
        /*04d4*/ 	.word	0xffffffff


	//   ....[45]....
        /*04d8*/ 	.word	0xffffffff


	//   ....[46]....
        /*04dc*/ 	.word	0xffffffff


	//   ....[47]....
        /*04e0*/ 	.word	0xffffffff


	//   ....[48]....
        /*04e4*/ 	.word	0xffffffff


	//   ....[49]....
        /*04e8*/ 	.word	0xffffffff


	//   ....[50]....
        /*04ec*/ 	.word	0xffffffff


	//   ....[51]....
        /*04f0*/ 	.word	0xffffffff


	//   ....[52]....
        /*04f4*/ 	.word	0xffffffff


	//   ....[53]....
        /*04f8*/ 	.word	0xffffffff


	//   ....[54]....
        /*04fc*/ 	.word	0xffffffff


	//   ....[55]....
        /*0500*/ 	.word	0xffffffff


	//   ....[56]....
        /*0504*/ 	.word	0xffffffff


	//   ....[57]....
        /*0508*/ 	.word	0xffffffff


	//   ....[58]....
        /*050c*/ 	.word	0xffffffff


	//   ....[59]....
        /*0510*/ 	.word	0xffffffff


	//   ....[60]....
        /*0514*/ 	.word	0xffffffff


	//   ....[61]....
        /*0518*/ 	.word	0xffffffff


	//   ....[62]....
        /*051c*/ 	.word	0xffffffff


	//   ....[63]....
        /*0520*/ 	.word	0xffffffff


	//   ....[64]....
        /*0524*/ 	.word	0xffffffff


	//   ....[65]....
        /*0528*/ 	.word	0xffffffff


	//   ....[66]....
        /*052c*/ 	.word	0xffffffff


	//   ....[67]....
        /*0530*/ 	.word	0xffffffff


	//   ....[68]....
        /*0534*/ 	.word	0xffffffff


	//   ....[69]....
        /*0538*/ 	.word	0xffffffff


	//   ....[70]....
        /*053c*/ 	.word	0xffffffff


	//   ....[71]....
        /*0540*/ 	.word	0xffffffff


	//   ....[72]....
        /*0544*/ 	.word	0xffffffff


	//   ....[73]....
        /*0548*/ 	.word	0xffffffff


	//   ....[74]....
        /*054c*/ 	.word	0xffffffff


	//   ....[75]....
        /*0550*/ 	.word	0xffffffff


	//   ....[76]....
        /*0554*/ 	.word	0xffffffff


	//   ....[77]....
        /*0558*/ 	.word	0xffffffff


	//   ....[78]....
        /*055c*/ 	.word	0xffffffff


	//   ....[79]....
        /*0560*/ 	.word	0xffffffff


	//   ....[80]....
        /*0564*/ 	.word	0xffffffff


	//   ....[81]....
        /*0568*/ 	.word	0xffffffff


	//   ....[82]....
        /*056c*/ 	.word	0xffffffff


	//   ....[83]....
        /*0570*/ 	.word	0xffffffff


	//   ....[84]....
        /*0574*/ 	.word	0xffffffff


	//   ....[85]....
        /*0578*/ 	.word	0xffffffff


	//   ....[86]....
        /*057c*/ 	.word	0xffffffff


	//   ....[87]....
        /*0580*/ 	.word	0xffffffff


	//   ....[88]....
        /*0584*/ 	.word	0xffffffff


	//   ....[89]....
        /*0588*/ 	.word	0xffffffff


	//   ....[90]....
        /*058c*/ 	.word	0xffffffff


	//   ....[91]....
        /*0590*/ 	.word	0xffffffff


	//   ....[92]....
        /*0594*/ 	.word	0xffffffff


	//   ....[93]....
        /*0598*/ 	.word	0xffffffff


	//   ....[94]....
        /*059c*/ 	.word	0xffffffff


	//   ....[95]....
        /*05a0*/ 	.word	0xffffffff


	//   ....[96]....
        /*05a4*/ 	.word	0xffffffff


	//   ....[97]....
        /*05a8*/ 	.word	0xffffffff


	//   ....[98]....
        /*05ac*/ 	.word	0xffffffff


	//   ....[99]....
        /*05b0*/ 	.word	0xffffffff


	//   ....[100]....
        /*05b4*/ 	.word	0xffffffff


	//   ....[101]....
        /*05b8*/ 	.word	0xffffffff


	//   ....[102]....
        /*05bc*/ 	.word	0xffffffff


	//   ....[103]....
        /*05c0*/ 	.word	0xffffffff


	//   ....[104]....
        /*05c4*/ 	.word	0xffffffff


	//   ....[105]....
        /*05c8*/ 	.word	0xffffffff


	//   ....[106]....
        /*05cc*/ 	.word	0xffffffff


	//   ....[107]....
        /*05d0*/ 	.word	0xffffffff


	//   ....[108]....
        /*05d4*/ 	.word	0xffffffff


	//   ....[109]....
        /*05d8*/ 	.word	0xffffffff


	//   ....[110]....
        /*05dc*/ 	.word	0xffffffff


	//   ....[111]....
        /*05e0*/ 	.word	0xffffffff


	//   ....[112]....
        /*05e4*/ 	.word	0xffffffff


	//   ....[113]....
        /*05e8*/ 	.word	0xffffffff


	//   ....[114]....
        /*05ec*/ 	.word	0xffffffff


	//   ....[115]....
        /*05f0*/ 	.word	0xffffffff


	//   ....[116]....
        /*05f4*/ 	.word	0xffffffff


	//   ....[117]....
        /*05f8*/ 	.word	0xffffffff


	//   ....[118]....
        /*05fc*/ 	.word	0xffffffff


	//   ....[119]....
        /*0600*/ 	.word	0xffffffff


	//   ....[120]....
        /*0604*/ 	.word	0xffffffff


	//   ....[121]....
        /*0608*/ 	.word	0xffffffff


	//   ....[122]....
        /*060c*/ 	.word	0xffffffff


	//   ....[123]....
        /*0610*/ 	.word	0xffffffff


	//   ....[124]....
        /*0614*/ 	.word	0xffffffff


	//   ....[125]....
        /*0618*/ 	.word	0xffffffff


	//   ....[126]....
        /*061c*/ 	.word	0xffffffff


	//   ....[127]....
        /*0620*/ 	.word	0xffffffff


	//   ....[128]....
        /*0624*/ 	.word	0xffffffff


	//   ....[129]....
        /*0628*/ 	.word	0xffffffff


	//   ....[130]....
        /*062c*/ 	.word	0xffffffff


	//   ....[131]....
        /*0630*/ 	.word	0xffffffff


	//   ....[132]....
        /*0634*/ 	.word	0xffffffff


	//   ....[133]....
        /*0638*/ 	.word	0xffffffff


	//   ....[134]....
        /*063c*/ 	.word	0xffffffff


	//   ....[135]....
        /*0640*/ 	.word	0xffffffff


	//   ....[136]....
        /*0644*/ 	.word	0xffffffff


	//   ....[137]....
        /*0648*/ 	.word	0xffffffff


	//   ....[138]....
        /*064c*/ 	.word	0xffffffff


	//   ....[139]....
        /*0650*/ 	.word	0xffffffff


	//   ....[140]....
        /*0654*/ 	.word	0xffffffff


	//   ....[141]....
        /*0658*/ 	.word	0xffffffff


	//   ....[142]....
        /*065c*/ 	.word	0xffffffff


	//   ....[143]....
        /*0660*/ 	.word	0xffffffff


	//   ....[144]....
        /*0664*/ 	.word	0xffffffff


	//   ....[145]....
        /*0668*/ 	.word	0xffffffff


	//   ....[146]....
        /*066c*/ 	.word	0xffffffff


	//   ....[147]....
        /*0670*/ 	.word	0xffffffff


	//   ....[148]....
        /*0674*/ 	.word	0xffffffff


	//   ....[149]....
        /*0678*/ 	.word	0xffffffff


	//   ....[150]....
        /*067c*/ 	.word	0xffffffff


	//   ....[151]....
        /*0680*/ 	.word	0xffffffff


	//   ....[152]....
        /*0684*/ 	.word	0xffffffff


	//   ....[153]....
        /*0688*/ 	.word	0xffffffff


	//   ....[154]....
        /*068c*/ 	.word	0xffffffff


	//   ....[155]....
        /*0690*/ 	.word	0xffffffff


	//   ....[156]....
        /*0694*/ 	.word	0xffffffff


	//   ....[157]....
        /*0698*/ 	.word	0xffffffff


	//   ....[158]....
        /*069c*/ 	.word	0xffffffff


	//   ....[159]....
        /*06a0*/ 	.word	0xffffffff


	//   ....[160]....
        /*06a4*/ 	.word	0xffffffff


	//----- nvinfo : EIATTR_COOP_GROUP_INSTR_OFFSETS
	.align		4
.L_244:
        /*06a8*/ 	.byte	0x04, 0x28
        /*06aa*/ 	.short	(.L_246 - .L_245)


	//   ....[0]....
.L_245:
        /*06ac*/ 	.word	0x00000050


	//   ....[1]....
        /*06b0*/ 	.word	0x000018a0


	//   ....[2]....
        /*06b4*/ 	.word	0x000018c0


	//   ....[3]....
        /*06b8*/ 	.word	0x00001af0


	//   ....[4]....
        /*06bc*/ 	.word	0x00001b00


	//   ....[5]....
        /*06c0*/ 	.word	0x00001cc0


	//   ....[6]....
        /*06c4*/ 	.word	0x00001ce0


	//   ....[7]....
        /*06c8*/ 	.word	0x00001ea0


	//   ....[8]....
        /*06cc*/ 	.word	0x00001eb0


	//   ....[9]....
        /*06d0*/ 	.word	0x00002440


	//   ....[10]....
        /*06d4*/ 	.word	0x00002450


	//   ....[11]....
        /*06d8*/ 	.word	0x00002460


	//   ....[12]....
        /*06dc*/ 	.word	0x00002470


	//   ....[13]....
        /*06e0*/ 	.word	0x00002740


	//   ....[14]....
        /*06e4*/ 	.word	0x00002750


	//   ....[15]....
        /*06e8*/ 	.word	0x00002760


	//   ....[16]....
        /*06ec*/ 	.word	0x00002770


	//   ....[17]....
        /*06f0*/ 	.word	0x00003be0


	//   ....[18]....
        /*06f4*/ 	.word	0x00003c00


	//   ....[19]....
        /*06f8*/ 	.word	0x00003d20


	//   ....[20]....
        /*06fc*/ 	.word	0x00003d40


	//   ....[21]....
        /*0700*/ 	.word	0x00003fb0


	//   ....[22]....
        /*0704*/ 	.word	0x000041f0


	//   ....[23]....
        /*0708*/ 	.word	0x00004200


	//   ....[24]....
        /*070c*/ 	.word	0x00004210


	//   ....[25]....
        /*0710*/ 	.word	0x00004c10


	//   ....[26]....
        /*0714*/ 	.word	0x00004c40


	//   ....[27]....
        /*0718*/ 	.word	0x00004c60


	//   ....[28]....
        /*071c*/ 	.word	0x00004c70


	//   ....[29]....
        /*0720*/ 	.word	0x00004ca0


	//   ....[30]....
        /*0724*/ 	.word	0x00004cc0


	//   ....[31]....
        /*0728*/ 	.word	0x00004ce0


	//   ....[32]....
        /*072c*/ 	.word	0x00004cf0


	//   ....[33]....
        /*0730*/ 	.word	0x00006770


	//   ....[34]....
        /*0734*/ 	.word	0x00006790


	//   ....[35]....
        /*0738*/ 	.word	0x000068b0


	//   ....[36]....
        /*073c*/ 	.word	0x000068c0


	//   ....[37]....
        /*0740*/ 	.word	0x00007d30


	//   ....[38]....
        /*0744*/ 	.word	0x00007d50


	//   ....[39]....
        /*0748*/ 	.word	0x00007e40


	//   ....[40]....
        /*074c*/ 	.word	0x00007e80


	//   ....[41]....
        /*0750*/ 	.word	0x000080e0


	//   ....[42]....
        /*0754*/ 	.word	0x00008320


	//   ....[43]....
        /*0758*/ 	.word	0x00008350


	//   ....[44]....
        /*075c*/ 	.word	0x00008380


	//   ....[45]....
        /*0760*/ 	.word	0x00008860


	//   ....[46]....
        /*0764*/ 	.word	0x00008960


	//   ....[47]....
        /*0768*/ 	.word	0x00008a50


	//   ....[48]....
        /*076c*/ 	.word	0x00008b50


	//   ....[49]....
        /*0770*/ 	.word	0x00008c40


	//   ....[50]....
        /*0774*/ 	.word	0x00008d10


	//   ....[51]....
        /*0778*/ 	.word	0x00008e30


	//   ....[52]....
        /*077c*/ 	.word	0x00008e50


	//   ....[53]....
        /*0780*/ 	.word	0x0000af90


	//   ....[54]....
        /*0784*/ 	.word	0x0000afb0


	//   ....[55]....
        /*0788*/ 	.word	0x0000b010


	//   ....[56]....
        /*078c*/ 	.word	0x0000b060


	//   ....[57]....
        /*0790*/ 	.word	0x0000c4b0


	//   ....[58]....
        /*0794*/ 	.word	0x0000c4d0


	//   ....[59]....
        /*0798*/ 	.word	0x0000c5a0


	//   ....[60]....
        /*079c*/ 	.word	0x0000c5c0


	//   ....[61]....
        /*07a0*/ 	.word	0x0000cb00


	//   ....[62]....
        /*07a4*/ 	.word	0x0000cb20


	//   ....[63]....
        /*07a8*/ 	.word	0x0000cb30


	//   ....[64]....
        /*07ac*/ 	.word	0x0000cb60


	//   ....[65]....
        /*07b0*/ 	.word	0x0000cb70


	//   ....[66]....
        /*07b4*/ 	.word	0x0000cb90


	//   ....[67]....
        /*07b8*/ 	.word	0x0000cbc0


	//   ....[68]....
        /*07bc*/ 	.word	0x0000cbe0


	//   ....[69]....
        /*07c0*/ 	.word	0x0000e960


	//   ....[70]....
        /*07c4*/ 	.word	0x0000e990


	//   ....[71]....
        /*07c8*/ 	.word	0x0000e9a0


	//   ....[72]....
        /*07cc*/ 	.word	0x0000e9b0


	//   ....[73]....
        /*07d0*/ 	.word	0x0000e9c0


	//   ....[74]....
        /*07d4*/ 	.word	0x0000e9f0


	//   ....[75]....
        /*07d8*/ 	.word	0x0000ea10


	//   ....[76]....
        /*07dc*/ 	.word	0x0000ea30


	//   ....[77]....
        /*07e0*/ 	.word	0x0000f4f0


	//   ....[78]....
        /*07e4*/ 	.word	0x0000faa0


	//   ....[79]....
        /*07e8*/ 	.word	0x0000fab0


	//   ....[80]....
        /*07ec*/ 	.word	0x0000fac0


	//   ....[81]....
        /*07f0*/ 	.word	0x0000faf0


	//   ....[82]....
        /*07f4*/ 	.word	0x0000fb50


	//   ....[83]....
        /*07f8*/ 	.word	0x0000fb80


	//   ....[84]....
        /*07fc*/ 	.word	0x0000fba0


	//   ....[85]....
        /*0800*/ 	.word	0x0000fbb0


	//   ....[86]....
        /*0804*/ 	.word	0x0000fca0


	//   ....[87]....
        /*0808*/ 	.word	0x0000fcd0


	//   ....[88]....
        /*080c*/ 	.word	0x00010030


	//   ....[89]....
        /*0810*/ 	.word	0x00010050


	//   ....[90]....
        /*0814*/ 	.word	0x00010380


	//   ....[91]....
        /*0818*/ 	.word	0x000103a0


	//   ....[92]....
        /*081c*/ 	.word	0x000106d0


	//   ....[93]....
        /*0820*/ 	.word	0x000106e0


	//   ....[94]....
        /*0824*/ 	.word	0x00010d80


	//   ....[95]....
        /*0828*/ 	.word	0x00010e90


	//   ....[96]....
        /*082c*/ 	.word	0x00010f00


	//   ....[97]....
        /*0830*/ 	.word	0x00010f60


	//   ....[98]....
        /*0834*/ 	.word	0x00010fc0


	//   ....[99]....
        /*0838*/ 	.word	0x00011020


	//   ....[100]....
        /*083c*/ 	.word	0x00011090


	//   ....[101]....
        /*0840*/ 	.word	0x000110f0


	//   ....[102]....
        /*0844*/ 	.word	0x00011150


	//   ....[103]....
        /*0848*/ 	.word	0x000111b0


	//   ....[104]....
        /*084c*/ 	.word	0x00011220


	//   ....[105]....
        /*0850*/ 	.word	0x000113b0


	//   ....[106]....
        /*0854*/ 	.word	0x00011410


	//   ....[107]....
        /*0858*/ 	.word	0x00011470


	//   ....[108]....
        /*085c*/ 	.word	0x000114d0


	//   ....[109]....
        /*0860*/ 	.word	0x00011740


	//   ....[110]....
        /*0864*/ 	.word	0x000119b0


	//   ....[111]....
        /*0868*/ 	.word	0x00011fd0


	//   ....[112]....
        /*086c*/ 	.word	0x00012020


	//   ....[113]....
        /*0870*/ 	.word	0x00012070


	//   ....[114]....
        /*0874*/ 	.word	0x000120c0


	//   ....[115]....
        /*0878*/ 	.word	0x00012110


	//   ....[116]....
        /*087c*/ 	.word	0x00012160


	//   ....[117]....
        /*0880*/ 	.word	0x000121b0


	//   ....[118]....
        /*0884*/ 	.word	0x00012200


	//   ....[119]....
        /*0888*/ 	.word	0x00012270


	//   ....[120]....
        /*088c*/ 	.word	0x000122e0


	//   ....[121]....
        /*0890*/ 	.word	0x00012470


	//   ....[122]....
        /*0894*/ 	.word	0x000124d0


	//   ....[123]....
        /*0898*/ 	.word	0x00012530


	//   ....[124]....
        /*089c*/ 	.word	0x000125a0


	//   ....[125]....
        /*08a0*/ 	.word	0x00012730


	//   ....[126]....
        /*08a4*/ 	.word	0x00012790


	//   ....[127]....
        /*08a8*/ 	.word	0x000127e0


	//   ....[128]....
        /*08ac*/ 	.word	0x00012830


	//   ....[129]....
        /*08b0*/ 	.word	0x00012a80


	//   ....[130]....
        /*08b4*/ 	.word	0x00012cd0


	//   ....[131]....
        /*08b8*/ 	.word	0x00013310


	//   ....[132]....
        /*08bc*/ 	.word	0x00013350


	//   ....[133]....
        /*08c0*/ 	.word	0x000133a0


	//   ....[134]....
        /*08c4*/ 	.word	0x000133e0


	//   ....[135]....
        /*08c8*/ 	.word	0x00013430


	//   ....[136]....
        /*08cc*/ 	.word	0x00013470


	//   ....[137]....
        /*08d0*/ 	.word	0x000134c0


	//   ....[138]....
        /*08d4*/ 	.word	0x00013500


	//   ....[139]....
        /*08d8*/ 	.word	0x00013560


	//   ....[140]....
        /*08dc*/ 	.word	0x000135c0


	//   ....[141]....
        /*08e0*/ 	.word	0x00013630


	//   ....[142]....
        /*08e4*/ 	.word	0x00013770


	//   ....[143]....
        /*08e8*/ 	.word	0x000137d0


	//   ....[144]....
        /*08ec*/ 	.word	0x00013810


	//   ....[145]....
        /*08f0*/ 	.word	0x00013850


	//   ....[146]....
        /*08f4*/ 	.word	0x000138a0


	//   ....[147]....
        /*08f8*/ 	.word	0x000138e0


	//   ....[148]....
        /*08fc*/ 	.word	0x00013930


	//   ....[149]....
        /*0900*/ 	.word	0x00013970


	//   ....[150]....
        /*0904*/ 	.word	0x000139c0


	//   ....[151]....
        /*0908*/ 	.word	0x00013a00


	//   ....[152]....
        /*090c*/ 	.word	0x00013a50


	//   ....[153]....
        /*0910*/ 	.word	0x00013ab0


	//   ....[154]....
        /*0914*/ 	.word	0x00013b00


	//   ....[155]....
        /*0918*/ 	.word	0x00013b50


	//   ....[156]....
        /*091c*/ 	.word	0x00013ba0


	//   ....[157]....
        /*0920*/ 	.word	0x00013bf0


	//   ....[158]....
        /*0924*/ 	.word	0x00013c40


	//   ....[159]....
        /*0928*/ 	.word	0x00013c90


	//   ....[160]....
        /*092c*/ 	.word	0x00013d00


	//----- nvinfo : EIATTR_EXIT_INSTR_OFFSETS
	.align		4
.L_246:
        /*0930*/ 	.byte	0x04, 0x1c
        /*0932*/ 	.short	(.L_248 - .L_247)


	//   ....[0]....
.L_247:
        /*0934*/ 	.word	0x000000a0


	//   ....[1]....
        /*0938*/ 	.word	0x00010e40


	//----- nvinfo : EIATTR_MAX_THREADS
	.align		4
.L_248:
        /*093c*/ 	.byte	0x04, 0x05
        /*093e*/ 	.short	(.L_250 - .L_249)
.L_249:
        /*0940*/ 	.word	0x00000080
        /*0944*/ 	.word	0x00000001
        /*0948*/ 	.word	0x00000001


	//----- nvinfo : EIATTR_CRS_STACK_SIZE
	.align		4
.L_250:
        /*094c*/ 	.byte	0x04, 0x1e
        /*094e*/ 	.short	(.L_252 - .L_251)
.L_251:
        /*0950*/ 	.word	0x00000000
.L_252:


//--------------------- .nv.info._ZN7cutlass13device_kernelIN5flash19enable_sm80_to_sm89INS1_16FlashAttnFwdSm80INS1_25CollectiveMainloopFwdSm80ILi4ELi1ELb0EN4cute5tupleIJNS5_1CILi128EEENS7_ILi48EEENS7_ILi96EEEEEELi96ENS_6half_tEfNS_4arch4Sm80ELb1ELb0ELb1ELb1ELb1ELb0ELb1ELb1EEENS1_21CollectiveEpilogueFwdINS6_IJS8_SA_S9_EEENS6_IJNS7_ILi1EEESI_SI_EEESC_SE_Li128ELb1ELb1ELb1ELb0EEENS1_36VarlenDynamicPersistentTileSchedulerILi128ELi48ELi128ELi128ELb1ELb1ELb0ELb1ELb1ELb1EEEEEEEEEvNT_6ParamsE --------------------------
	.section	.nv.info._ZN7cutlass13device_kernelIN5flash19enable_sm80_to_sm89INS1_16FlashAttnFwdSm80INS1_25CollectiveMainloopFwdSm80ILi4ELi1ELb0EN4cute5tupleIJNS5_1CILi128EEENS7_ILi48EEENS7_ILi96EEEEEELi96ENS_6half_tEfNS_4arch4Sm80ELb1ELb0ELb1ELb1ELb1ELb0ELb1ELb1EEENS1_21CollectiveEpilogueFwdINS6_IJS8_SA_S9_EEENS6_IJNS7_ILi1EEESI_SI_EEESC_SE_Li128ELb1ELb1ELb1ELb0EEENS1_36VarlenDynamicPersistentTileSchedulerILi128ELi48ELi128ELi128ELb1ELb1ELb0ELb1ELb1ELb1EEEEEEEEEvNT_6ParamsE,"",@"SHT_CUDA_INFO"
	.sectionflags	@""
	.align	4


	//----- nvinfo : EIATTR_CUDA_API_VERSION
	.align		4
        /*0000*/ 	.byte	0x04, 0x37
        /*0002*/ 	.short	(.L_254 - .L_253)
.L_253:
        /*0004*/ 	.word	0x00000082


	//----- nvinfo : EIATTR_SW2861232_WAR
	.align		4
.L_254:
        /*0008*/ 	.byte	0x01, 0x35
	.zero		2


	//----- nvinfo : EIATTR_PARAM_CBANK
	.align		4
        /*000c*/ 	.byte	0x04, 0x0a
        /*000e*/ 	.short	(.L_256 - .L_255)
	.align		4
.L_255:
        /*0010*/ 	.word	index@(.nv.constant0._ZN7cutlass13device_kernelIN5flash19enable_sm80_to_sm89INS1_16FlashAttnFwdSm80INS1_25CollectiveMainloopFwdSm80ILi4ELi1ELb0EN4cute5tupleIJNS5_1CILi128EEENS7_ILi48EEENS7_ILi96EEEEEELi96ENS_6half_tEfNS_4arch4Sm80ELb1ELb0ELb1ELb1ELb1ELb0ELb1ELb1EEENS1_21CollectiveEpilogueFwdINS6_IJS8_SA_S9_EEENS6_IJNS7_ILi1EEESI_SI_EEESC_SE_Li128ELb1ELb1ELb1ELb0EEENS1_36VarlenDynamicPersistentTileSchedulerILi128ELi48ELi128ELi128ELb1ELb1ELb0ELb1ELb1ELb1EEEEEEEEEvNT_6ParamsE)
        /*0014*/ 	.short	0x0160
        /*0016*/ 	.short	0x0438


	//----- nvinfo : EIATTR_CBANK_PARAM_SIZE
	.align		4
.L_256:
        /*0018*/ 	.byte	0x03, 0x19
        /*001a*/ 	.short	0x0438


	//----- nvinfo : EIATTR_KPARAM_INFO
	.align		4
        /*001c*/ 	.byte	0x04, 0x17
        /*001e*/ 	.short	(.L_258 - .L_257)
.L_257:
        /*0020*/ 	.word	0x00000000
        /*0024*/ 	.short	0x0000
        /*0026*/ 	.short	0x0000
        /*0028*/ 	.byte	0x00, 0xf0, 0xe1, 0x10


	//----- nvinfo : EIATTR_MAXREG_COUNT
	.align		4
.L_258:
        /*002c*/ 	.byte	0x03, 0x1b
        /*002e*/ 	.short	0x00ff


	//----- nvinfo : EIATTR_NUM_BARRIERS
	.align		4
        /*0030*/ 	.byte	0x02, 0x4c
        /*0032*/ 	.byte	0x06
	.zero		1


	//----- nvinfo : EIATTR_ANNOTATIONS
	.align		4
        /*0034*/ 	.byte	0x04, 0x55
        /*0036*/ 	.short	(.L_260 - .L_259)


	//   ....[0]....
.L_259:
        /* <DEDUP_REMOVED lines=41> */


	//----- nvinfo : EIATTR_MERCURY_ISA_VERSION
	.align		4
.L_260:
        /*02b0*/ 	.byte	0x03, 0x5f
        /*02b2*/ 	.short	0x0000


	//----- nvinfo : EIATTR_INT_WARP_WIDE_INSTR_OFFSETS
	.align		4
        /*02b4*/ 	.byte	0x04, 0x31
        /*02b6*/ 	.short	(.L_262 - .L_261)


	//   ....[0]....
.L_261:
        /*02b8*/ 	.word	0x0000daa0


	//   ....[1]....
        /*02bc*/ 	.word	0x0000db20


	//----- nvinfo : EIATTR_COOP_GROUP_MASK_REGIDS
	.align		4
.L_262:
        /*02c0*/ 	.byte	0x04, 0x29
        /*02c2*/ 	.short	(.L_264 - .L_263)


	//   ....[0]....
.L_263:
        /*02c4*/ 	.word	0xffffffff


	//   ....[1]....
        /*02c8*/ 	.word	0xffffffff


	//   ....[2]....
        /*02cc*/ 	.word	0xffffffff


	//   ....[3]....
        /*02d0*/ 	.word	0xffffffff


	//   ....[4]....
        /*02d4*/ 	.word	0xffffffff


	//   ....[5]....
        /*02d8*/ 	.word	0xffffffff


	//   ....[6]....
        /*02dc*/ 	.word	0xffffffff


	//   ....[7]....
        /*02e0*/ 	.word	0xffffffff


	//   ....[8]....
        /*02e4*/ 	.word	0xffffffff


	//   ....[9]....
        /*02e8*/ 	.word	0xffffffff


	//   ....[10]....
        /*02ec*/ 	.word	0xffffffff


	//   ....[11]....
        /*02f0*/ 	.word	0xffffffff


	//   ....[12]....
        /*02f4*/ 	.word	0xffffffff


	//   ....[13]....
        /*02f8*/ 	.word	0xffffffff


	//   ....[14]....
        /*02fc*/ 	.word	0xffffffff


	//   ....[15]....
        /*0300*/ 	.word	0xffffffff


	//   ....[16]....
        /*0304*/ 	.word	0xffffffff


	//   ....[17]....
        /*0308*/ 	.word	0xffffffff


	//   ....[18]....
        /*030c*/ 	.word	0xffffffff


	//   ....[19]....
        /*0310*/ 	.word	0xffffffff


	//   ....[20]....
        /*0314*/ 	.word	0xffffffff


	//   ....[21]....
        /*0318*/ 	.word	0xffffffff


	//   ....[22]....
        /*031c*/ 	.word	0xffffffff


	//   ....[23]....
        /*0320*/ 	.word	0xffffffff


	//   ....[24]....
        /*0324*/ 	.word	0xffffffff


	//   ....[25]....
        /*0328*/ 	.word	0xffffffff


	//   ....[26]....
        /*032c*/ 	.word	0xffffffff


	//   ....[27]....
        /*0330*/ 	.word	0xffffffff


	//   ....[28]....
        /*0334*/ 	.word	0xffffffff


	//   ....[29]....
        /*0338*/ 	.word	0xffffffff


	//   ....[30]....
        /*033c*/ 	.word	0xffffffff


	//   ....[31]....
        /*0340*/ 	.word	0xffffffff


	//   ....[32]....
        /*0344*/ 	.word	0xffffffff


	//   ....[33]....
        /*0348*/ 	.word	0xffffffff


	//   ....[34]....
        /*034c*/ 	.word	0xffffffff


	//   ....[35]....
        /*0350*/ 	.word	0xffffffff


	//   ....[36]....
        /*0354*/ 	.word	0xffffffff


	//   ....[37]....
        /*0358*/ 	.word	0xffffffff


	//   ....[38]....
        /*035c*/ 	.word	0xffffffff


	//   ....[39]....
        /*0360*/ 	.word	0xffffffff


	//   ....[40]....
        /*0364*/ 	.word	0xffffffff


	//   ....[41]....
        /*0368*/ 	.word	0xffffffff


	//   ....[42]....
        /*036c*/ 	.word	0xffffffff


	//   ....[43]....
        /*0370*/ 	.word	0xffffffff


	//   ....[44]....
        /*0374*/ 	.word	0xffffffff


	//   ....[45]....
        /*0378*/ 	.word	0xffffffff


	//   ....[46]....
        /*037c*/ 	.word	0xffffffff


	//   ....[47]....
        /*0380*/ 	.word	0xffffffff


	//   ....[48]....
        /*0384*/ 	.word	0xffffffff


	//   ....[49]....
        /*0388*/ 	.word	0xffffffff


	//   ....[50]....
        /*038c*/ 	.word	0xffffffff


	//   ....[51]....
        /*0390*/ 	.word	0xffffffff


	//   ....[52]....
        /*0394*/ 	.word	0xffffffff


	//   ....[53]....
        /*0398*/ 	.word	0xffffffff


	//   ....[54]....
        /*039c*/ 	.word	0xffffffff


	//   ....[55]....
        /*03a0*/ 	.word	0xffffffff


	//   ....[56]....
        /*03a4*/ 	.word	0xffffffff


	//   ....[57]....
        /*03a8*/ 	.word	0xffffffff


	//   ....[58]....
        /*03ac*/ 	.word	0xffffffff


	//   ....[59]....
        /*03b0*/ 	.word	0xffffffff


	//   ....[60]....
        /*03b4*/ 	.word	0xffffffff


	//   ....[61]....
        /*03b8*/ 	.word	0xffffffff


	//   ....[62]....
        /*03bc*/ 	.word	0xffffffff


	//   ....[63]....
        /*03c0*/ 	.word	0xffffffff


	//   ....[64]....
        /*03c4*/ 	.word	0xffffffff


	//   ....[65]....
        /*03c8*/ 	.word	0xffffffff


	//   ....[66]....
        /*03cc*/ 	.word	0xffffffff


	//   ....[67]....
        /*03d0*/ 	.word	0xffffffff


	//   ....[68]....
        /*03d4*/ 	.word	0xffffffff


	//   ....[69]....
        /*03d8*/ 	.word	0xffffffff


	//   ....[70]....
        /*03dc*/ 	.word	0xffffffff


	//   ....[71]....
        /*03e0*/ 	.word	0xffffffff


	//   ....[72]....
        /*03e4*/ 	.word	0xffffffff


	//   ....[73]....
        /*03e8*/ 	.word	0xffffffff


	//   ....[74]....
        /*03ec*/ 	.word	0xffffffff


	//   ....[75]....
        /*03f0*/ 	.word	0xffffffff


	//   ....[76]....
        /*03f4*/ 	.word	0xffffffff


	//   ....[77]....
        /*03f8*/ 	.word	0xffffffff


	//   ....[78]....
        /*03fc*/ 	.word	0xffffffff


	//   ....[79]....
        /*0400*/ 	.word	0xffffffff


	//   ....[80]....
        /*0404*/ 	.word	0xffffffff


	//   ....[81]....
        /*0408*/ 	.word	0xffffffff


	//   ....[82]....
        /*040c*/ 	.word	0xffffffff


	//   ....[83]....
        /*0410*/ 	.word	0xffffffff


	//   ....[84]....
        /*0414*/ 	.word	0xffffffff


	//   ....[85]....
        /*0418*/ 	.word	0xffffffff


	//   ....[86]....
        /*041c*/ 	.word	0xffffffff


	//   ....[87]....
        /*0420*/ 	.word	0xffffffff


	//   ....[88]....
        /*0424*/ 	.word	0xffffffff


	//   ....[89]....
        /*0428*/ 	.word	0xffffffff


	//   ....[90]....
        /*042c*/ 	.word	0xffffffff


	//   ....[91]....
        /*0430*/ 	.word	0xffffffff


	//   ....[92]....
        /*0434*/ 	.word	0xffffffff


	//   ....[93]....
        /*0438*/ 	.word	0xffffffff


	//   ....[94]....
        /*043c*/ 	.word	0xffffffff


	//   ....[95]....
        /*0440*/ 	.word	0xffffffff


	//   ....[96]....
        /*0444*/ 	.word	0xffffffff


	//   ....[97]....
        /*0448*/ 	.word	0xffffffff


	//   ....[98]....
        /*044c*/ 	.word	0xffffffff


	//   ....[99]....
        /*0450*/ 	.word	0xffffffff


	//   ....[100]....
        /*0454*/ 	.word	0xffffffff


	//   ....[101]....
        /*0458*/ 	.word	0xffffffff


	//   ....[102]....
        /*045c*/ 	.word	0xffffffff


	//   ....[103]....
        /*0460*/ 	.word	0xffffffff


	//   ....[104]....
        /*0464*/ 	.word	0xffffffff


	//   ....[105]....
        /*0468*/ 	.word	0xffffffff


	//   ....[106]....
        /*046c*/ 	.word	0xffffffff


	//   ....[107]....
        /*0470*/ 	.word	0xffffffff


	//   ....[108]....
        /*0474*/ 	.word	0xffffffff


	//   ....[109]....
        /*0478*/ 	.word	0xffffffff


	//   ....[110]....
        /*047c*/ 	.word	0xffffffff


	//   ....[111]....
        /*0480*/ 	.word	0xffffffff


	//   ....[112]....
        /*0484*/ 	.word	0xffffffff


	//   ....[113]....
        /*0488*/ 	.word	0xffffffff


	//   ....[114]....
        /*048c*/ 	.word	0xffffffff


	//   ....[115]....
        /*0490*/ 	.word	0xffffffff


	//   ....[116]....
        /*0494*/ 	.word	0xffffffff


	//   ....[117]....
        /*0498*/ 	.word	0xffffffff


	//   ....[118]....
        /*049c*/ 	.word	0xffffffff


	//   ....[119]....
        /*04a0*/ 	.word	0xffffffff


	//   ....[120]....
        /*04a4*/ 	.word	0xffffffff


	//   ....[121]....
        /*04a8*/ 	.word	0xffffffff


	//   ....[122]....
        /*04ac*/ 	.word	0xffffffff


	//   ....[123]....
        /*04b0*/ 	.word	0xffffffff


	//   ....[124]....
        /*04b4*/ 	.word	0xffffffff


	//   ....[125]....
        /*04b8*/ 	.word	0xffffffff


	//   ....[126]....
        /*04bc*/ 	.word	0xffffffff


	//   ....[127]....
        /*04c0*/ 	.word	0xffffffff


	//   ....[128]....
        /*04c4*/ 	.word	0xffffffff


	//   ....[129]....
        /*04c8*/ 	.word	0xffffffff


	//   ....[130]....
        /*04cc*/ 	.word	0xffffffff


	//   ....[131]....
        /*04d0*/ 	.word	0xffffffff


	//   ....[132]....
        /*04d4*/ 	.word	0xffffffff


	//   ....[133]....
        /*04d8*/ 	.word	0xffffffff


	//   ....[134]....
        /*04dc*/ 	.word	0xffffffff


	//   ....[135]....
        /*04e0*/ 	.word	0xffffffff


	//   ....[136]....
        /*04e4*/ 	.word	0xffffffff


	//   ....[137]....
        /*04e8*/ 	.word	0xffffffff


	//   ....[138]....
        /*04ec*/ 	.word	0xffffffff


	//   ....[139]....
        /*04f0*/ 	.word	0xffffffff


	//   ....[140]....
        /*04f4*/ 	.word	0xffffffff


	//   ....[141]....
        /*04f8*/ 	.word	0xffffffff


	//   ....[142]....
        /*04fc*/ 	.word	0xffffffff


	//   ....[143]....
        /*0500*/ 	.word	0xffffffff


	//   ....[144]....
        /*0504*/ 	.word	0xffffffff


	//   ....[145]....
        /*0508*/ 	.word	0xffffffff


	//   ....[146]....
        /*050c*/ 	.word	0xffffffff


	//   ....[147]....
        /*0510*/ 	.word	0xffffffff


	//   ....[148]....
        /*0514*/ 	.word	0xffffffff


	//   ....[149]....
        /*0518*/ 	.word	0xffffffff


	//   ....[150]....
        /*051c*/ 	.word	0xffffffff


	//   ....[151]....
        /*0520*/ 	.word	0xffffffff


	//   ....[152]....
        /*0524*/ 	.word	0xffffffff


	//   ....[153]....
        /*0528*/ 	.word	0xffffffff


	//   ....[154]....
        /*052c*/ 	.word	0xffffffff


	//   ....[155]....
        /*0530*/ 	.word	0xffffffff


	//   ....[156]....
        /*0534*/ 	.word	0xffffffff


	//   ....[157]....
        /*0538*/ 	.word	0xffffffff


	//   ....[158]....
        /*053c*/ 	.word	0xffffffff


	//   ....[159]....
        /*0540*/ 	.word	0xffffffff


	//   ....[160]....
        /*0544*/ 	.word	0xffffffff


	//   ....[161]....
        /*0548*/ 	.word	0xffffffff


	//   ....[162]....
        /*054c*/ 	.word	0xffffffff


	//   ....[163]....
        /*0550*/ 	.word	0xffffffff


	//   ....[164]....
        /*0554*/ 	.word	0xffffffff


	//   ....[165]....
        /*0558*/ 	.word	0xffffffff


	//   ....[166]....
        /*055c*/ 	.word	0xffffffff


	//   ....[167]....
        /*0560*/ 	.word	0xffffffff


	//   ....[168]....
        /*0564*/ 	.word	0xffffffff


	//   ....[169]....
        /*0568*/ 	.word	0xffffffff


	//   ....[170]....
        /*056c*/ 	.word	0xffffffff


	//   ....[171]....
        /*0570*/ 	.word	0xffffffff


	//   ....[172]....
        /*0574*/ 	.word	0xffffffff


	//   ....[173]....
        /*0578*/ 	.word	0xffffffff


	//   ....[174]....
        /*057c*/ 	.word	0xffffffff


	//   ....[175]....
        /*0580*/ 	.word	0xffffffff


	//   ....[176]....
        /*0584*/ 	.word	0xffffffff


	//   ....[177]....
        /*0588*/ 	.word	0xffffffff


	//   ....[178]....
        /*058c*/ 	.word	0xffffffff


	//   ....[179]....
        /*0590*/ 	.word	0xffffffff


	//   ....[180]....
        /*0594*/ 	.word	0xffffffff


	//   ....[181]....
        /*0598*/ 	.word	0xffffffff


	//   ....[182]....
        /*059c*/ 	.word	0xffffffff


	//   ....[183]....
        /*05a0*/ 	.word	0xffffffff


	//   ....[184]....
        /*05a4*/ 	.word	0xffffffff


	//   ....[185]....
        /*05a8*/ 	.word	0xffffffff


	//   ....[186]....
        /*05ac*/ 	.word	0xffffffff


	//   ....[187]....
        /*05b0*/ 	.word	0xffffffff


	//   ....[188]....
        /*05b4*/ 	.word	0xffffffff


	//   ....[189]....
        /*05b8*/ 	.word	0xffffffff


	//   ....[190]....
        /*05bc*/ 	.word	0xffffffff


	//   ....[191]....
        /*05c0*/ 	.word	0xffffffff


	//   ....[192]....
        /*05c4*/ 	.word	0xffffffff


	//   ....[193]....
        /*05c8*/ 	.word	0xffffffff


	//   ....[194]....
        /*05cc*/ 	.word	0xffffffff


	//   ....[195]....
        /*05d0*/ 	.word	0xffffffff


	//   ....[196]....
        /*05d4*/ 	.word	0xffffffff


	//   ....[197]....
        /*05d8*/ 	.word	0xffffffff


	//   ....[198]....
        /*05dc*/ 	.word	0xffffffff


	//   ....[199]....
        /*05e0*/ 	.word	0xffffffff


	//   ....[200]....
        /*05e4*/ 	.word	0xffffffff


	//   ....[201]....
        /*05e8*/ 	.word	0xffffffff


	//   ....[202]....
        /*05ec*/ 	.word	0xffffffff


	//   ....[203]....
        /*05f0*/ 	.word	0xffffffff


	//   ....[204]....
        /*05f4*/ 	.word	0xffffffff


	//   ....[205]....
        /*05f8*/ 	.word	0xffffffff


	//   ....[206]....
        /*05fc*/ 	.word	0xffffffff


	//   ....[207]....
        /*0600*/ 	.word	0xffffffff


	//   ....[208]....
        /*0604*/ 	.word	0xffffffff


	//   ....[209]....
        /*0608*/ 	.word	0xffffffff


	//   ....[210]....
        /*060c*/ 	.word	0xffffffff


	//   ....[211]....
        /*0610*/ 	.word	0xffffffff


	//   ....[212]....
        /*0614*/ 	.word	0xffffffff


	//   ....[213]....
        /*0618*/ 	.word	0xffffffff


	//   ....[214]....
        /*061c*/ 	.word	0xffffffff


	//   ....[215]....
        /*0620*/ 	.word	0xffffffff


	//   ....[216]....
        /*0624*/ 	.word	0xffffffff


	//   ....[217]....
        /*0628*/ 	.word	0xffffffff


	//   ....[218]....
        /*062c*/ 	.word	0xffffffff


	//   ....[219]....
        /*0630*/ 	.word	0xffffffff


	//   ....[220]....
        /*0634*/ 	.word	0xffffffff


	//   ....[221]....
        /*0638*/ 	.word	0xffffffff


	//   ....[222]....
        /*063c*/ 	.word	0xffffffff


	//   ....[223]....
        /*0640*/ 	.word	0xffffffff


	//   ....[224]....
        /*0644*/ 	.word	0xffffffff


	//   ....[225]....
        /*0648*/ 	.word	0xffffffff


	//   ....[226]....
        /*064c*/ 	.word	0xffffffff


	//   ....[227]....
        /*0650*/ 	.word	0xffffffff


	//   ....[228]....
        /*0654*/ 	.word	0xffffffff


	//   ....[229]....
        /*0658*/ 	.word	0xffffffff


	//   ....[230]....
        /*065c*/ 	.word	0xffffffff


	//   ....[231]....
        /*0660*/ 	.word	0xffffffff


	//   ....[232]....
        /*0664*/ 	.word	0xffffffff


	//   ....[233]....
        /*0668*/ 	.word	0xffffffff


	//   ....[234]....
        /*066c*/ 	.word	0xffffffff


	//   ....[235]....
        /*0670*/ 	.word	0xffffffff


	//   ....[236]....
        /*0674*/ 	.word	0xffffffff


	//   ....[237]....
        /*0678*/ 	.word	0xffffffff


	//   ....[238]....
        /*067c*/ 	.word	0xffffffff


	//   ....[239]....
        /*0680*/ 	.word	0xffffffff


	//   ....[240]....
        /*0684*/ 	.word	0xffffffff


	//   ....[241]....
        /*0688*/ 	.word	0xffffffff


	//   ....[242]....
        /*068c*/ 	.word	0xffffffff


	//   ....[243]....
        /*0690*/ 	.word	0xffffffff


	//   ....[244]....
        /*0694*/ 	.word	0xffffffff


	//   ....[245]....
        /*0698*/ 	.word	0xffffffff


	//   ....[246]....
        /*069c*/ 	.word	0xffffffff


	//   ....[247]....
        /*06a0*/ 	.word	0xffffffff


	//   ....[248]....
        /*06a4*/ 	.word	0xffffffff


	//   ....[249]....
        /*06a8*/ 	.word	0xffffffff


	//   ....[250]....
        /*06ac*/ 	.word	0xffffffff


	//   ....[251]....
        /*06b0*/ 	.word	0xffffffff


	//   ....[252]....
        /*06b4*/ 	.word	0xffffffff


	//   ....[253]....
        /*06b8*/ 	.word	0xffffffff


	//   ....[254]....
        /*06bc*/ 	.word	0xffffffff


	//   ....[255]....
        /*06c0*/ 	.word	0xffffffff


	//   ....[0]....
        /*06c4*/ 	.word	0xffffffff


	//   ....[1]....
        /*06c8*/ 	.word	0xffffffff


	//   ....[2]....
        /*06cc*/ 	.word	0xffffffff


	//   ....[3]....
        /*06d0*/ 	.word	0xffffffff


	//   ....[4]....
        /*06d4*/ 	.word	0xffffffff


	//   ....[5]....
        /*06d8*/ 	.word	0xffffffff


	//   ....[6]....
        /*06dc*/ 	.word	0xffffffff


	//   ....[7]....
        /*06e0*/ 	.word	0xffffffff


	//----- nvinfo : EIATTR_COOP_GROUP_INSTR_OFFSETS
	.align		4
.L_264:
        /*06e4*/ 	.byte	0x04, 0x28
        /*06e6*/ 	.short	(.L_266 - .L_265)


	//   ....[0]....
.L_265:
        /*06e8*/ 	.word	0x00000050


	//   ....[1]....
        /*06ec*/ 	.word	0x00000200


	//   ....[2]....
        /*06f0*/ 	.word	0x00000230


	//   ....[3]....
        /*06f4*/ 	.word	0x00000260


	//   ....[4]....
        /*06f8*/ 	.word	0x00000290


	//   ....[5]....
        /*06fc*/ 	.word	0x000002c0


	//   ....[6]....
        /*0700*/ 	.word	0x000002f0


	//   ....[7]....
        /*0704*/ 	.word	0x00000450


	//   ....[8]....
        /*0708*/ 	.word	0x00000490


	//   ....[9]....
        /*070c*/ 	.word	0x000004c0


	//   ....[10]....
        /*0710*/ 	.word	0x000004f0


	//   ....[11]....
        /*0714*/ 	.word	0x00000520


	//   ....[12]....
        /*0718*/ 	.word	0x00000550


	//   ....[13]....
        /*071c*/ 	.word	0x000005e0


	//   ....[14]....
        /*0720*/ 	.word	0x00000630


	//   ....[15]....
        /*0724*/ 	.word	0x00000650


	//   ....[16]....
        /*0728*/ 	.word	0x000006b0


	//   ....[17]....
        /*072c*/ 	.word	0x00002880


	//   ....[18]....
        /*0730*/ 	.word	0x000028a0


	//   ....[19]....
        /*0734*/ 	.word	0x00002a30


	//   ....[20]....
        /*0738*/ 	.word	0x00002a40


	//   ....[21]....
        /*073c*/ 	.word	0x00002bc0


	//   ....[22]....
        /*0740*/ 	.word	0x00002be0


	//   ....[23]....
        /*0744*/ 	.word	0x00002d60


	//   ....[24]....
        /*0748*/ 	.word	0x00002d70


	//   ....[25]....
        /*074c*/ 	.word	0x000031f0


	//   ....[26]....
        /*0750*/ 	.word	0x00003210


	//   ....[27]....
        /*0754*/ 	.word	0x00003240


	//   ....[28]....
        /*0758*/ 	.word	0x00003340


	//   ....[29]....
        /*075c*/ 	.word	0x000033f0


	//   ....[30]....
        /*0760*/ 	.word	0x00003460


	//   ....[31]....
        /*0764*/ 	.word	0x00003740


	//   ....[32]....
        /*0768*/ 	.word	0x00003750


	//   ....[33]....
        /*076c*/ 	.word	0x00004690


	//   ....[34]....
        /*0770*/ 	.word	0x000046b0


	//   ....[35]....
        /*0774*/ 	.word	0x00004830


	//   ....[36]....
        /*0778*/ 	.word	0x00004840


	//   ....[37]....
        /*077c*/ 	.word	0x00004a20


	//   ....[38]....
        /*0780*/ 	.word	0x00004be0


	//   ....[39]....
        /*0784*/ 	.word	0x00004bf0


	//   ....[40]....
        /*0788*/ 	.word	0x00004c00


	//   ....[41]....
        /*078c*/ 	.word	0x00005390


	//   ....[42]....
        /*0790*/ 	.word	0x000053b0


	//   ....[43]....
        /*0794*/ 	.word	0x000053d0


	//   ....[44]....
        /*0798*/ 	.word	0x000053e0


	//   ....[45]....
        /*079c*/ 	.word	0x00005410


	//   ....[46]....
        /*07a0*/ 	.word	0x00005430


	//   ....[47]....
        /*07a4*/ 	.word	0x00005450


	//   ....[48]....
        /*07a8*/ 	.word	0x00005460


	//   ....[49]....
        /*07ac*/ 	.word	0x000068f0


	//   ....[50]....
        /*07b0*/ 	.word	0x00006910


	//   ....[51]....
        /*07b4*/ 	.word	0x00006a80


	//   ....[52]....
        /*07b8*/ 	.word	0x00006a90


	//   ....[53]....
        /*07bc*/ 	.word	0x000079c0


	//   ....[54]....
        /*07c0*/ 	.word	0x000079e0


	//   ....[55]....
        /*07c4*/ 	.word	0x00007b30


	//   ....[56]....
        /*07c8*/ 	.word	0x00007b40


	//   ....[57]....
        /*07cc*/ 	.word	0x00007d00


	//   ....[58]....
        /*07d0*/ 	.word	0x00007eb0


	//   ....[59]....
        /*07d4*/ 	.word	0x00007ec0


	//   ....[60]....
        /*07d8*/ 	.word	0x00007ed0


	//   ....[61]....
        /*07dc*/ 	.word	0x00008420


	//   ....[62]....
        /*07e0*/ 	.word	0x00008470


	//   ....[63]....
        /*07e4*/ 	.word	0x00008550


	//   ....[64]....
        /*07e8*/ 	.word	0x00008570


	//   ....[65]....
        /*07ec*/ 	.word	0x00008650


	//   ....[66]....
        /*07f0*/ 	.word	0x00008670


	//   ....[67]....
        /*07f4*/ 	.word	0x00008750


	//   ....[68]....
        /*07f8*/ 	.word	0x00008770


	//   ....[69]....
        /*07fc*/ 	.word	0x0000a1f0


	//   ....[70]....
        /*0800*/ 	.word	0x0000a200


	//   ....[71]....
        /*0804*/ 	.word	0x0000a370


	//   ....[72]....
        /*0808*/ 	.word	0x0000a380


	//   ....[73]....
        /*080c*/ 	.word	0x0000b2b0


	//   ....[74]....
        /*0810*/ 	.word	0x0000b2d0


	//   ....[75]....
        /*0814*/ 	.word	0x0000b3f0


	//   ....[76]....
        /*0818*/ 	.word	0x0000b400


	//   ....[77]....
        /*081c*/ 	.word	0x0000b830


	//   ....[78]....
        /*0820*/ 	.word	0x0000b860


	//   ....[79]....
        /*0824*/ 	.word	0x0000b880


	//   ....[80]....
        /*0828*/ 	.word	0x0000b8a0


	//   ....[81]....
        /*082c*/ 	.word	0x0000b8c0


	//   ....[82]....
        /*0830*/ 	.word	0x0000b8e0


	//   ....[83]....
        /*0834*/ 	.word	0x0000b900


	//   ....[84]....
        /*0838*/ 	.word	0x0000b920


	//   ....[85]....
        /*083c*/ 	.word	0x0000d0e0


	//   ....[86]....
        /*0840*/ 	.word	0x0000d110


	//   ....[87]....
        /*0844*/ 	.word	0x0000d120


	//   ....[88]....
        /*0848*/ 	.word	0x0000d130


	//   ....[89]....
        /*084c*/ 	.word	0x0000d140


	//   ....[90]....
        /*0850*/ 	.word	0x0000d170


	//   ....[91]....
        /*0854*/ 	.word	0x0000d190


	//   ....[92]....
        /*0858*/ 	.word	0x0000d1b0


	//   ....[93]....
        /*085c*/ 	.word	0x0000e730


	//   ....[94]....
        /*0860*/ 	.word	0x0000e740


	//   ....[95]....
        /*0864*/ 	.word	0x0000e750


	//   ....[96]....
        /*0868*/ 	.word	0x0000e760


	//   ....[97]....
        /*086c*/ 	.word	0x0000e770


	//   ....[98]....
        /*0870*/ 	.word	0x0000e780


	//   ....[99]....
        /*0874*/ 	.word	0x0000e790


	//   ....[100]....
        /*0878*/ 	.word	0x0000e7b0


	//   ....[101]....
        /*087c*/ 	.word	0x0000eba0


	//   ....[102]....
        /*0880*/ 	.word	0x0000ebc0


	//   ....[103]....
        /*0884*/ 	.word	0x0000ed20


	//   ....[104]....
        /*0888*/ 	.word	0x0000ed30


	//   ....[105]....
        /*088c*/ 	.word	0x0000ee90


	//   ....[106]....
        /*0890*/ 	.word	0x0000eeb0


	//   ....[107]....
        /*0894*/ 	.word	0x0000f010


	//   ....[108]....
        /*0898*/ 	.word	0x0000f020


	//   ....[109]....
        /*089c*/ 	.word	0x0000f370


	//   ....[110]....
        /*08a0*/ 	.word	0x0000f390


	//   ....[111]....
        /*08a4*/ 	.word	0x0000f900


	//   ....[112]....
        /*08a8*/ 	.word	0x0000f910


	//   ....[113]....
        /*08ac*/ 	.word	0x0000fe80


	//   ....[114]....
        /*08b0*/ 	.word	0x0000fea0


	//   ....[115]....
        /*08b4*/ 	.word	0x00010410


	//   ....[116]....
        /*08b8*/ 	.word	0x00010420


	//   ....[117]....
        /*08bc*/ 	.word	0x000110a0


	//   ....[118]....
        /*08c0*/ 	.word	0x000110c0


	//   ....[119]....
        /*08c4*/ 	.word	0x00011230


	//   ....[120]....
        /*08c8*/ 	.word	0x00011240


	//   ....[121]....
        /*08cc*/ 	.word	0x000113a0


	//   ....[122]....
        /*08d0*/ 	.word	0x000113c0


	//   ....[123]....
        /*08d4*/ 	.word	0x00011520


	//   ....[124]....
        /*08d8*/ 	.word	0x00011530


	//   ....[125]....
        /*08dc*/ 	.word	0x00011750


	//   ....[126]....
        /*08e0*/ 	.word	0x00011770


	//   ....[127]....
        /*08e4*/ 	.word	0x000118a0


	//   ....[128]....
        /*08e8*/ 	.word	0x000118e0


	//   ....[129]....
        /*08ec*/ 	.word	0x00011910


	//   ....[130]....
        /*08f0*/ 	.word	0x00011940


	//   ....[131]....
        /*08f4*/ 	.word	0x00011970


	//   ....[132]....
        /*08f8*/ 	.word	0x000119a0


	//   ....[133]....
        /*08fc*/ 	.word	0x00011b00


	//   ....[134]....
        /*0900*/ 	.word	0x00011b40


	//   ....[135]....
        /*0904*/ 	.word	0x00011b70


	//   ....[136]....
        /*0908*/ 	.word	0x00011ba0


	//   ....[137]....
        /*090c*/ 	.word	0x00011bd0


	//   ....[138]....
        /*0910*/ 	.word	0x00011c00


	//   ....[139]....
        /*0914*/ 	.word	0x00011c90


	//   ....[140]....
        /*0918*/ 	.word	0x00011cf0


	//   ....[141]....
        /*091c*/ 	.word	0x00011d00


	//   ....[142]....
        /*0920*/ 	.word	0x00011d60


	//   ....[143]....
        /*0924*/ 	.word	0x000127c0


	//   ....[144]....
        /*0928*/ 	.word	0x00012820


	//   ....[145]....
        /*092c*/ 	.word	0x00012870


	//   ....[146]....
        /*0930*/ 	.word	0x000128c0


	//   ....[147]....
        /*0934*/ 	.word	0x00012910


	//   ....[148]....
        /*0938*/ 	.word	0x00012980


	//   ....[149]....
        /*093c*/ 	.word	0x000129c0


	//   ....[150]....
        /*0940*/ 	.word	0x00012a30


	//   ....[151]....
        /*0944*/ 	.word	0x00012aa0


	//   ....[152]....
        /*0948*/ 	.word	0x00012b00


	//   ....[153]....
        /*094c*/ 	.word	0x00012b70


	//   ....[154]....
        /*0950*/ 	.word	0x00012be0


	//   ....[155]....
        /*0954*/ 	.word	0x00012c40


	//   ....[156]....
        /*0958*/ 	.word	0x00012ca0


	//   ....[157]....
        /*095c*/ 	.word	0x00012d00


	//   ....[158]....
        /*0960*/ 	.word	0x00012d70


	//   ....[159]....
        /*0964*/ 	.word	0x00012dd0


	//   ....[160]....
        /*0968*/ 	.word	0x00012e30


	//   ....[161]....
        /*096c*/ 	.word	0x00012e90


	//   ....[162]....
        /*0970*/ 	.word	0x00012ef0


	//   ....[163]....
        /*0974*/ 	.word	0x00012f50


	//   ....[164]....
        /*0978*/ 	.word	0x00012fc0


	//   ....[165]....
        /*097c*/ 	.word	0x00013020


	//   ....[166]....
        /*0980*/ 	.word	0x00013080


	//   ....[167]....
        /*0984*/ 	.word	0x000130e0


	//   ....[168]....
        /*0988*/ 	.word	0x00013140


	//   ....[169]....
        /*098c*/ 	.word	0x00013330


	//   ....[170]....
        /*0990*/ 	.word	0x00013520


	//   ....[171]....
        /*0994*/ 	.word	0x000139c0


	//   ....[172]....
        /*0998*/ 	.word	0x00013a10


	//   ....[173]....
        /*099c*/ 	.word	0x00013a60


	//   ....[174]....
        /*09a0*/ 	.word	0x00013ab0


	//   ....[175]....
        /*09a4*/ 	.word	0x00013b00


	//   ....[176]....
        /*09a8*/ 	.word	0x00013b50


	//   ....[177]....
        /*09ac*/ 	.word	0x00013ba0


	//   ....[178]....
        /*09b0*/ 	.word	0x00013bf0


	//   ....[179]....
        /*09b4*/ 	.word	0x00013c60


	//   ....[180]....
        /*09b8*/ 	.word	0x00013cd0


	//   ....[181]....
        /*09bc*/ 	.word	0x00013d30


	//   ....[182]....
        /*09c0*/ 	.word	0x00013d90


	//   ....[183]....
        /*09c4*/ 	.word	0x00013df0


	//   ....[184]....
        /*09c8*/ 	.word	0x00013e60


	//   ....[185]....
        /*09cc*/ 	.word	0x00013ec0


	//   ....[186]....
        /*09d0*/ 	.word	0x00013f20


	//   ....[187]....
        /*09d4*/ 	.word	0x00013f80


	//   ....[188]....
        /*09d8*/ 	.word	0x00013fe0


	//   ....[189]....
        /*09dc*/ 	.word	0x000141c0


	//   ....[190]....
        /*09e0*/ 	.word	0x000143a0


	//   ....[191]....
        /*09e4*/ 	.word	0x00014860


	//   ....[192]....
        /*09e8*/ 	.word	0x000148a0


	//   ....[193]....
        /*09ec*/ 	.word	0x000148f0


	//   ....[194]....
        /*09f0*/ 	.word	0x00014930


	//   ....[195]....
        /*09f4*/ 	.word	0x00014980


	//   ....[196]....
        /*09f8*/ 	.word	0x000149c0


	//   ....[197]....
        /*09fc*/ 	.word	0x00014a10


	//   ....[198]....
        /*0a00*/ 	.word	0x00014a50


	//   ....[199]....
        /*0a04*/ 	.word	0x00014ab0


	//   ....[200]....
        /*0a08*/ 	.word	0x00014b10


	//   ....[201]....
        /*0a0c*/ 	.word	0x00014b70


	//   ....[202]....
        /*0a10*/ 	.word	0x00014bd0


	//   ....[203]....
        /*0a14*/ 	.word	0x00014c40


	//   ....[204]....
        /*0a18*/ 	.word	0x00014ca0


	//   ....[205]....
        /*0a1c*/ 	.word	0x00014d00


	//   ....[206]....
        /*0a20*/ 	.word	0x00014d40


	//   ....[207]....
        /*0a24*/ 	.word	0x00014d80


	//   ....[208]....
        /*0a28*/ 	.word	0x00014dd0


	//   ....[209]....
        /*0a2c*/ 	.word	0x00014e10


	//   ....[210]....
        /*0a30*/ 	.word	0x00014e60


	//   ....[211]....
        /*0a34*/ 	.word	0x00014ea0


	//   ....[212]....
        /*0a38*/ 	.word	0x00014ef0


	//   ....[213]....
        /*0a3c*/ 	.word	0x00014f30


	//   ....[214]....
        /*0a40*/ 	.word	0x00014f80


	//   ....[215]....
        /*0a44*/ 	.word	0x00014fd0


	//   ....[216]....
        /*0a48*/ 	.word	0x00015020


	//   ....[217]....
        /*0a4c*/ 	.word	0x00015070


	//   ....[218]....
        /*0a50*/ 	.word	0x000150c0


	//   ....[219]....
        /*0a54*/ 	.word	0x00015110


	//   ....[220]....
        /*0a58*/ 	.word	0x00015160


	//   ....[221]....
        /*0a5c*/ 	.word	0x000151a0


	//   ....[222]....
        /*0a60*/ 	.word	0x00015210


	//   ....[223]....
        /*0a64*/ 	.word	0x00015280


	//   ....[224]....
        /*0a68*/ 	.word	0x000152e0


	//   ....[225]....
        /*0a6c*/ 	.word	0x00015340


	//   ....[226]....
        /*0a70*/ 	.word	0x000153a0


	//   ....[227]....
        /*0a74*/ 	.word	0x00015410


	//   ....[228]....
        /*0a78*/ 	.word	0x00015470


	//   ....[229]....
        /*0a7c*/ 	.word	0x000154d0


	//   ....[230]....
        /*0a80*/ 	.word	0x00015530


	//   ....[231]....
        /*0a84*/ 	.word	0x000155a0


	//   ....[232]....
        /*0a88*/ 	.word	0x00015600


	//   ....[233]....
        /*0a8c*/ 	.word	0x00015660


	//   ....[234]....
        /*0a90*/ 	.word	0x000156c0


	//   ....[235]....
        /*0a94*/ 	.word	0x00015730


	//   ....[236]....
        /*0a98*/ 	.word	0x00015790


	//   ....[237]....
        /*0a9c*/ 	.word	0x000157f0


	//   ....[238]....
        /*0aa0*/ 	.word	0x00015850


	//   ....[239]....
        /*0aa4*/ 	.word	0x000158c0


	//   ....[240]....
        /*0aa8*/ 	.word	0x00015920


	//   ....[241]....
        /*0aac*/ 	.word	0x00015980


	//   ....[242]....
        /*0ab0*/ 	.word	0x000159e0


	//   ....[243]....
        /*0ab4*/ 	.word	0x00015a50


	//   ....[244]....
        /*0ab8*/ 	.word	0x00015ab0


	//   ....[245]....
        /*0abc*/ 	.word	0x00015b10


	//   ....[246]....
        /*0ac0*/ 	.word	0x00015b70


	//   ....[247]....
        /*0ac4*/ 	.word	0x00015be0


	//   ....[248]....
        /*0ac8*/ 	.word	0x00015c30


	//   ....[249]....
        /*0acc*/ 	.word	0x00015c70


	//   ....[250]....
        /*0ad0*/ 	.word	0x00015cc0


	//   ....[251]....
        /*0ad4*/ 	.word	0x00015d10


	//   ....[252]....
        /*0ad8*/ 	.word	0x00015d60


	//   ....[253]....
        /*0adc*/ 	.word	0x00015dd0


	//   ....[254]....
        /*0ae0*/ 	.word	0x00015e10


	//   ....[255]....
        /*0ae4*/ 	.word	0x00015e60


	//   ....[0]....
        /*0ae8*/ 	.word	0x00015eb0


	//   ....[1]....
        /*0aec*/ 	.word	0x00015f00


	//   ....[2]....
        /*0af0*/ 	.word	0x00015f50


	//   ....[3]....
        /*0af4*/ 	.word	0x00015fc0


	//   ....[4]....
        /*0af8*/ 	.word	0x00016000


	//   ....[5]....
        /*0afc*/ 	.word	0x00016070


	//   ....[6]....
        /*0b00*/ 	.word	0x000160d0


	//   ....[7]....
        /*0b04*/ 	.word	0x00016140


	//----- nvinfo : EIATTR_EXIT_INSTR_OFFSETS
	.align		4
.L_266:
        /*0b08*/ 	.byte	0x04, 0x1c
        /*0b0a*/ 	.short	(.L_268 - .L_267)


	//   ....[0]....
.L_267:
        /*0b0c*/ 	.word	0x000010d0


	//   ....[1]....
        /*0b10*/ 	.word	0x00012780


	//----- nvinfo : EIATTR_MAX_THREADS
	.align		4
.L_268:
        /*0b14*/ 	.byte	0x04, 0x05
        /*0b16*/ 	.short	(.L_270 - .L_269)
.L_269:
        /*0b18*/ 	.word	0x00000080
        /*0b1c*/ 	.word	0x00000001
        /*0b20*/ 	.word	0x00000001


	//----- nvinfo : EIATTR_CRS_STACK_SIZE
	.align		4
.L_270:
        /*0b24*/ 	.byte	0x04, 0x1e
        /*0b26*/ 	.short	(.L_272 - .L_271)
.L_271:
        /*0b28*/ 	.word	0x00000000
.L_272:


//--------------------- .nv.info._ZN7cutlass13device_kernelIN5flash19enable_sm80_to_sm89INS1_16FlashAttnFwdSm80INS1_25CollectiveMainloopFwdSm80ILi4ELi1ELb0EN4cute5tupleIJNS5_1CILi128EEENS7_ILi48EEENS7_ILi96EEEEEELi96ENS_6half_tEfNS_4arch4Sm80ELb1ELb0ELb1ELb1ELb1ELb1ELb1ELb1EEENS1_21CollectiveEpilogueFwdINS6_IJS8_SA_S9_EEENS6_IJNS7_ILi1EEESI_SI_EEESC_SE_Li128ELb1ELb1ELb1ELb0EEENS1_36VarlenDynamicPersistentTileSchedulerILi128ELi48ELi128ELi128ELb1ELb1ELb0ELb1ELb1ELb1EEEEEEEEEvNT_6ParamsE --------------------------
	.section	.nv.info._ZN7cutlass13device_kernelIN5flash19enable_sm80_to_sm89INS1_16FlashAttnFwdSm80INS1_25CollectiveMainloopFwdSm80ILi4ELi1ELb0EN4cute5tupleIJNS5_1CILi128EEENS7_ILi48EEENS7_ILi96EEEEEELi96ENS_6half_tEfNS_4arch4Sm80ELb1ELb0ELb1ELb1ELb1ELb1ELb1ELb1EEENS1_21CollectiveEpilogueFwdINS6_IJS8_SA_S9_EEENS6_IJNS7_ILi1EEESI_SI_EEESC_SE_Li128ELb1ELb1ELb1ELb0EEENS1_36VarlenDynamicPersistentTileSchedulerILi128ELi48ELi128ELi128ELb1ELb1ELb0ELb1ELb1ELb1EEEEEEEEEvNT_6ParamsE,"",@"SHT_CUDA_INFO"
	.sectionflags	@""
	.align	4


	//----- nvinfo : EIATTR_CUDA_API_VERSION
	.align		4
        /*0000*/ 	.byte	0x04, 0x37
        /*0002*/ 	.short	(.L_274 - .L_273)
.L_273:
        /*0004*/ 	.word	0x00000082


	//----- nvinfo : EIATTR_SW2861232_WAR
	.align		4
.L_274:
        /*0008*/ 	.byte	0x01, 0x35
	.zero		2


	//----- nvinfo : EIATTR_PARAM_CBANK
	.align		4
        /*000c*/ 	.byte	0x04, 0x0a
        /*000e*/ 	.short	(.L_276 - .L_275)
	.align		4
.L_275:
        /*0010*/ 	.word	index@(.nv.constant0._ZN7cutlass13device_kernelIN5flash19enable_sm80_to_sm89INS1_16FlashAttnFwdSm80INS1_25CollectiveMainloopFwdSm80ILi4ELi1ELb0EN4cute5tupleIJNS5_1CILi128EEENS7_ILi48EEENS7_ILi96EEEEEELi96ENS_6half_tEfNS_4arch4Sm80ELb1ELb0ELb1ELb1ELb1ELb1ELb1ELb1EEENS1_21CollectiveEpilogueFwdINS6_IJS8_SA_S9_EEENS6_IJNS7_ILi1EEESI_SI_EEESC_SE_Li128ELb1ELb1ELb1ELb0EEENS1_36VarlenDynamicPersistentTileSchedulerILi128ELi48ELi128ELi128ELb1ELb1ELb0ELb1ELb1ELb1EEEEEEEEEvNT_6ParamsE)
        /*0014*/ 	.short	0x0160
        /*0016*/ 	.short	0x0438


	//----- nvinfo : EIATTR_CBANK_PARAM_SIZE
	.align		4
.L_276:
        /*0018*/ 	.byte	0x03, 0x19
        /*001a*/ 	.short	0x0438


	//----- nvinfo : EIATTR_KPARAM_INFO
	.align		4
        /*001c*/ 	.byte	0x04, 0x17
        /*001e*/ 	.short	(.L_278 - .L_277)
.L_277:
        /*0020*/ 	.word	0x00000000
        /*0024*/ 	.short	0x0000
        /*0026*/ 	.short	0x0000
        /*0028*/ 	.byte	0x00, 0xf0, 0xe1, 0x10


	//----- nvinfo : EIATTR_MAXREG_COUNT
	.align		4
.L_278:
        /*002c*/ 	.byte	0x03, 0x1b
        /*002e*/ 	.short	0x00ff


	//----- nvinfo : EIATTR_NUM_BARRIERS
	.align		4
        /*0030*/ 	.byte	0x02, 0x4c
        /*0032*/ 	.byte	0x06
	.zero		1


	//----- nvinfo : EIATTR_ANNOTATIONS
	.align		4
        /*0034*/ 	.byte	0x04, 0x55
        /*0036*/ 	.short	(.L_280 - .L_279)


	//   ....[0]....
.L_279:
        /* <DEDUP_REMOVED lines=203> */


	//----- nvinfo : EIATTR_MERCURY_ISA_VERSION
	.align		4
.L_280:
        /*0cd8*/ 	.byte	0x03, 0x5f
        /*0cda*/ 	.short	0x0000


	//----- nvinfo : EIATTR_INT_WARP_WIDE_INSTR_OFFSETS
	.align		4
        /*0cdc*/ 	.byte	0x04, 0x31
        /*0cde*/ 	.short	(.L_282 - .L_281)


	//   ....[0]....
.L_281:
        /*0ce0*/ 	.word	0x0001aa40


	//   ....[1]....
        /*0ce4*/ 	.word	0x0001aac0


	//----- nvinfo : EIATTR_COOP_GROUP_MASK_REGIDS
	.align		4
.L_282:
        /*0ce8*/ 	.byte	0x04, 0x29
        /*0cea*/ 	.short	(.L_284 - .L_283)


	//   ....[0]....
.L_283:
        /*0cec*/ 	.word	0xffffffff


	//   ....[1]....
        /*0cf0*/ 	.word	0xffffffff


	//   ....[2]....
        /*0cf4*/ 	.word	0xffffffff


	//   ....[3]....
        /*0cf8*/ 	.word	0xffffffff


	//   ....[4]....
        /*0cfc*/ 	.word	0xffffffff


	//   ....[5]....
        /*0d00*/ 	.word	0xffffffff


	//   ....[6]....
        /*0d04*/ 	.word	0xffffffff


	//   ....[7]....
        /*0d08*/ 	.word	0xffffffff


	//   ....[8]....
        /*0d0c*/ 	.word	0xffffffff


	//   ....[9]....
        /*0d10*/ 	.word	0xffffffff


	//   ....[10]....
        /*0d14*/ 	.word	0xffffffff


	//   ....[11]....
        /*0d18*/ 	.word	0xffffffff


	//   ....[12]....
        /*0d1c*/ 	.word	0xffffffff


	//   ....[13]....
        /*0d20*/ 	.word	0xffffffff


	//   ....[14]....
        /*0d24*/ 	.word	0xffffffff


	//   ....[15]....
        /*0d28*/ 	.word	0xffffffff


	//   ....[16]....
        /*0d2c*/ 	.word	0xffffffff


	//   ....[17]....
        /*0d30*/ 	.word	0xffffffff


	//   ....[18]....
        /*0d34*/ 	.word	0xffffffff


	//   ....[19]....
        /*0d38*/ 	.word	0xffffffff


	//   ....[20]....
        /*0d3c*/ 	.word	0xffffffff


	//   ....[21]....
        /*0d40*/ 	.word	0xffffffff


	//   ....[22]....
        /*0d44*/ 	.word	0xffffffff


	//   ....[23]....
        /*0d48*/ 	.word	0xffffffff


	//   ....[24]....
        /*0d4c*/ 	.word	0xffffffff


	//   ....[25]....
        /*0d50*/ 	.word	0xffffffff


	//   ....[26]....
        /*0d54*/ 	.word	0xffffffff


	//   ....[27]....
        /*0d58*/ 	.word	0xffffffff


	//   ....[28]....
        /*0d5c*/ 	.word	0xffffffff


	//   ....[29]....
        /*0d60*/ 	.word	0xffffffff


	//   ....[30]....
        /*0d64*/ 	.word	0xffffffff


	//   ....[31]....
        /*0d68*/ 	.word	0xffffffff


	//   ....[32]....
        /*0d6c*/ 	.word	0xffffffff


	//   ....[33]....
        /*0d70*/ 	.word	0xffffffff


	//   ....[34]....
        /*0d74*/ 	.word	0xffffffff


	//   ....[35]....
        /*0d78*/ 	.word	0xffffffff


	//   ....[36]....
        /*0d7c*/ 	.word	0xffffffff


	//   ....[37]....
        /*0d80*/ 	.word	0xffffffff


	//   ....[38]....
        /*0d84*/ 	.word	0xffffffff


	//   ....[39]....
        /*0d88*/ 	.word	0xffffffff


	//   ....[40]....
        /*0d8c*/ 	.word	0xffffffff


	//   ....[41]....
        /*0d90*/ 	.word	0xffffffff


	//   ....[42]....
        /*0d94*/ 	.word	0xffffffff


	//   ....[43]....
        /*0d98*/ 	.word	0xffffffff


	//   ....[44]....
        /*0d9c*/ 	.word	0xffffffff


	//   ....[45]....
        /*0da0*/ 	.word	0xffffffff


	//   ....[46]....
        /*0da4*/ 	.word	0xffffffff


	//   ....[47]....
        /*0da8*/ 	.word	0xffffffff


	//   ....[48]....
        /*0dac*/ 	.word	0xffffffff


	//   ....[49]....
        /*0db0*/ 	.word	0xffffffff


	//   ....[50]....
        /*0db4*/ 	.word	0xffffffff


	//   ....[51]....
        /*0db8*/ 	.word	0xffffffff


	//   ....[52]....
        /*0dbc*/ 	.word	0xffffffff


	//   ....[53]....
        /*0dc0*/ 	.word	0xffffffff


	//   ....[54]....
        /*0dc4*/ 	.word	0xffffffff


	//   ....[55]....
        /*0dc8*/ 	.word	0xffffffff


	//   ....[56]....
        /*0dcc*/ 	.word	0xffffffff


	//   ....[57]....
        /*0dd0*/ 	.word	0xffffffff


	//   ....[58]....
        /*0dd4*/ 	.word	0xffffffff


	//   ....[59]....
        /*0dd8*/ 	.word	0xffffffff


	//   ....[60]....
        /*0ddc*/ 	.word	0xffffffff


	//   ....[61]....
        /*0de0*/ 	.word	0xffffffff


	//   ....[62]....
        /*0de4*/ 	.word	0xffffffff


	//   ....[63]....
        /*0de8*/ 	.word	0xffffffff


	//   ....[64]....
        /*0dec*/ 	.word	0xffffffff


	//   ....[65]....
        /*0df0*/ 	.word	0xffffffff


	//   ....[66]....
        /*0df4*/ 	.word	0xffffffff


	//   ....[67]....
        /*0df8*/ 	.word	0xffffffff


	//   ....[68]....
        /*0dfc*/ 	.word	0xffffffff


	//   ....[69]....
        /*0e00*/ 	.word	0xffffffff


	//   ....[70]....
        /*0e04*/ 	.word	0xffffffff


	//   ....[71]....
        /*0e08*/ 	.word	0xffffffff


	//   ....[72]....
        /*0e0c*/ 	.word	0xffffffff


	//   ....[73]....
        /*0e10*/ 	.word	0xffffffff


	//   ....[74]....
        /*0e14*/ 	.word	0xffffffff


	//   ....[75]....
        /*0e18*/ 	.word	0xffffffff


	//   ....[76]....
        /*0e1c*/ 	.word	0xffffffff


	//   ....[77]....
        /*0e20*/ 	.word	0xffffffff


	//   ....[78]....
        /*0e24*/ 	.word	0xffffffff


	//   ....[79]....
        /*0e28*/ 	.word	0xffffffff


	//   ....[80]....
        /*0e2c*/ 	.word	0xffffffff


	//   ....[81]....
        /*0e30*/ 	.word	0xffffffff


	//   ....[82]....
        /*0e34*/ 	.word	0xffffffff


	//   ....[83]....
        /*0e38*/ 	.word	0xffffffff


	//   ....[84]....
        /*0e3c*/ 	.word	0xffffffff


	//   ....[85]....
        /*0e40*/ 	.word	0xffffffff


	//   ....[86]....
        /*0e44*/ 	.word	0xffffffff


	//   ....[87]....
        /*0e48*/ 	.word	0xffffffff


	//   ....[88]....
        /*0e4c*/ 	.word	0xffffffff


	//   ....[89]....
        /*0e50*/ 	.word	0xffffffff


	//   ....[90]....
        /*0e54*/ 	.word	0xffffffff


	//   ....[91]....
        /*0e58*/ 	.word	0xffffffff


	//   ....[92]....
        /*0e5c*/ 	.word	0xffffffff


	//   ....[93]....
        /*0e60*/ 	.word	0xffffffff


	//   ....[94]....
        /*0e64*/ 	.word	0xffffffff


	//   ....[95]....
        /*0e68*/ 	.word	0xffffffff


	//   ....[96]....
        /*0e6c*/ 	.word	0xffffffff


	//   ....[97]....
        /*0e70*/ 	.word	0xffffffff


	//   ....[98]....
        /*0e74*/ 	.word	0xffffffff


	//   ....[99]....
        /*0e78*/ 	.word	0xffffffff


	//   ....[100]....
        /*0e7c*/ 	.word	0xffffffff


	//   ....[101]....
        /*0e80*/ 	.word	0xffffffff


	//   ....[102]....
        /*0e84*/ 	.word	0xffffffff


	//   ....[103]....
        /*0e88*/ 	.word	0xffffffff


	//   ....[104]....
        /*0e8c*/ 	.word	0xffffffff


	//   ....[105]....
        /*0e90*/ 	.word	0xffffffff


	//   ....[106]....
        /*0e94*/ 	.word	0xffffffff


	//   ....[107]....
        /*0e98*/ 	.word	0xffffffff


	//   ....[108]....
        /*0e9c*/ 	.word	0xffffffff


	//   ....[109]....
        /*0ea0*/ 	.word	0xffffffff


	//   ....[110]....
        /*0ea4*/ 	.word	0xffffffff


	//   ....[111]....
        /*0ea8*/ 	.word	0xffffffff


	//   ....[112]....
        /*0eac*/ 	.word	0xffffffff


	//   ....[113]....
        /*0eb0*/ 	.word	0xffffffff


	//   ....[114]....
        /*0eb4*/ 	.word	0xffffffff


	//   ....[115]....
        /*0eb8*/ 	.word	0xffffffff


	//   ....[116]....
        /*0ebc*/ 	.word	0xffffffff


	//   ....[117]....
        /*0ec0*/ 	.word	0xffffffff


	//   ....[118]....
        /*0ec4*/ 	.word	0xffffffff


	//   ....[119]....
        /*0ec8*/ 	.word	0xffffffff


	//   ....[120]....
        /*0ecc*/ 	.word	0xffffffff


	//   ....[121]....
        /*0ed0*/ 	.word	0xffffffff


	//   ....[122]....
        /*0ed4*/ 	.word	0xffffffff


	//   ....[123]....
        /*0ed8*/ 	.word	0xffffffff


	//   ....[124]....
        /*0edc*/ 	.word	0xffffffff


	//   ....[125]....
        /*0ee0*/ 	.word	0xffffffff


	//   ....[126]....
        /*0ee4*/ 	.word	0xffffffff


	//   ....[127]....
        /*0ee8*/ 	.word	0xffffffff


	//   ....[128]....
        /*0eec*/ 	.word	0xffffffff


	//   ....[129]....
        /*0ef0*/ 	.word	0xffffffff


	//   ....[130]....
        /*0ef4*/ 	.word	0xffffffff


	//   ....[131]....
        /*0ef8*/ 	.word	0xffffffff


	//   ....[132]....
        /*0efc*/ 	.word	0xffffffff


	//   ....[133]....
        /*0f00*/ 	.word	0xffffffff


	//   ....[134]....
        /*0f04*/ 	.word	0xffffffff


	//   ....[135]....
        /*0f08*/ 	.word	0xffffffff


	//   ....[136]....
        /*0f0c*/ 	.word	0xffffffff


	//   ....[137]....
        /*0f10*/ 	.word	0xffffffff


	//   ....[138]....
        /*0f14*/ 	.word	0xffffffff


	//   ....[139]....
        /*0f18*/ 	.word	0xffffffff


	//   ....[140]....
        /*0f1c*/ 	.word	0xffffffff


	//   ....[141]....
        /*0f20*/ 	.word	0xffffffff


	//   ....[142]....
        /*0f24*/ 	.word	0xffffffff


	//   ....[143]....
        /*0f28*/ 	.word	0xffffffff


	//   ....[144]....
        /*0f2c*/ 	.word	0xffffffff


	//   ....[145]....
        /*0f30*/ 	.word	0xffffffff


	//   ....[146]....
        /*0f34*/ 	.word	0xffffffff


	//   ....[147]....
        /*0f38*/ 	.word	0xffffffff


	//   ....[148]....
        /*0f3c*/ 	.word	0xffffffff


	//   ....[149]....
        /*0f40*/ 	.word	0xffffffff


	//   ....[150]....
        /*0f44*/ 	.word	0xffffffff


	//   ....[151]....
        /*0f48*/ 	.word	0xffffffff


	//   ....[152]....
        /*0f4c*/ 	.word	0xffffffff


	//   ....[153]....
        /*0f50*/ 	.word	0xffffffff


	//   ....[154]....
        /*0f54*/ 	.word	0xffffffff


	//   ....[155]....
        /*0f58*/ 	.word	0xffffffff


	//   ....[156]....
        /*0f5c*/ 	.word	0xffffffff


	//   ....[157]....
        /*0f60*/ 	.word	0xffffffff


	//   ....[158]....
        /*0f64*/ 	.word	0xffffffff


	//   ....[159]....
        /*0f68*/ 	.word	0xffffffff


	//   ....[160]....
        /*0f6c*/ 	.word	0xffffffff


	//   ....[161]....
        /*0f70*/ 	.word	0xffffffff


	//   ....[162]....
        /*0f74*/ 	.word	0xffffffff


	//   ....[163]....
        /*0f78*/ 	.word	0xffffffff


	//   ....[164]....
        /*0f7c*/ 	.word	0xffffffff


	//   ....[165]....
        /*0f80*/ 	.word	0xffffffff


	//   ....[166]....
        /*0f84*/ 	.word	0xffffffff


	//   ....[167]....
        /*0f88*/ 	.word	0xffffffff


	//   ....[168]....
        /*0f8c*/ 	.word	0xffffffff


	//   ....[169]....
        /*0f90*/ 	.word	0xffffffff


	//   ....[170]....
        /*0f94*/ 	.word	0xffffffff


	//   ....[171]....
        /*0f98*/ 	.word	0xffffffff


	//   ....[172]....
        /*0f9c*/ 	.word	0xffffffff


	//   ....[173]....
        /*0fa0*/ 	.word	0xffffffff


	//   ....[174]....
        /*0fa4*/ 	.word	0xffffffff


	//   ....[175]....
        /*0fa8*/ 	.word	0xffffffff


	//   ....[176]....
        /*0fac*/ 	.word	0xffffffff


	//   ....[177]....
        /*0fb0*/ 	.word	0xffffffff


	//   ....[178]....
        /*0fb4*/ 	.word	0xffffffff


	//   ....[179]....
        /*0fb8*/ 	.word	0xffffffff


	//   ....[180]....
        /*0fbc*/ 	.word	0xffffffff


	//   ....[181]....
        /*0fc0*/ 	.word	0xffffffff


	//   ....[182]....
        /*0fc4*/ 	.word	0xffffffff


	//   ....[183]....
        /*0fc8*/ 	.word	0xffffffff


	//   ....[184]....
        /*0fcc*/ 	.word	0xffffffff


	//   ....[185]....
        /*0fd0*/ 	.word	0xffffffff


	//   ....[186]....
        /*0fd4*/ 	.word	0xffffffff


	//   ....[187]....
        /*0fd8*/ 	.word	0xffffffff


	//   ....[188]....
        /*0fdc*/ 	.word	0xffffffff


	//   ....[189]....
        /*0fe0*/ 	.word	0xffffffff


	//   ....[190]....
        /*0fe4*/ 	.word	0xffffffff


	//   ....[191]....
        /*0fe8*/ 	.word	0xffffffff


	//   ....[192]....
        /*0fec*/ 	.word	0xffffffff


	//   ....[193]....
        /*0ff0*/ 	.word	0xffffffff


	//   ....[194]....
        /*0ff4*/ 	.word	0xffffffff


	//   ....[195]....
        /*0ff8*/ 	.word	0xffffffff


	//   ....[196]....
        /*0ffc*/ 	.word	0xffffffff


	//   ....[197]....
        /*1000*/ 	.word	0xffffffff


	//   ....[198]....
        /*1004*/ 	.word	0xffffffff


	//   ....[199]....
        /*1008*/ 	.word	0xffffffff


	//   ....[200]....
        /*100c*/ 	.word	0xffffffff


	//   ....[201]....
        /*1010*/ 	.word	0xffffffff


	//   ....[202]....
        /*1014*/ 	.word	0xffffffff


	//   ....[203]....
        /*1018*/ 	.word	0xffffffff


	//   ....[204]....
        /*101c*/ 	.word	0xffffffff


	//   ....[205]....
        /*1020*/ 	.word	0xffffffff


	//   ....[206]....
        /*1024*/ 	.word	0xffffffff


	//   ....[207]....
        /*1028*/ 	.word	0xffffffff


	//   ....[208]....
        /*102c*/ 	.word	0xffffffff


	//   ....[209]....
        /*1030*/ 	.word	0xffffffff


	//   ....[210]....
        /*1034*/ 	.word	0xffffffff


	//   ....[211]....
        /*1038*/ 	.word	0xffffffff


	//   ....[212]....
        /*103c*/ 	.word	0xffffffff


	//   ....[213]....
        /*1040*/ 	.word	0xffffffff


	//   ....[214]....
        /*1044*/ 	.word	0xffffffff


	//   ....[215]....
        /*1048*/ 	.word	0xffffffff


	//   ....[216]....
        /*104c*/ 	.word	0xffffffff


	//   ....[217]....
        /*1050*/ 	.word	0xffffffff


	//   ....[218]....
        /*1054*/ 	.word	0xffffffff


	//   ....[219]....
        /*1058*/ 	.word	0xffffffff


	//   ....[220]....
        /*105c*/ 	.word	0xffffffff


	//   ....[221]....
        /*1060*/ 	.word	0xffffffff


	//   ....[222]....
        /*1064*/ 	.word	0xffffffff


	//   ....[223]....
        /*1068*/ 	.word	0xffffffff


	//   ....[224]....
        /*106c*/ 	.word	0xffffffff


	//   ....[225]....
        /*1070*/ 	.word	0xffffffff


	//   ....[226]....
        /*1074*/ 	.word	0xffffffff


	//   ....[227]....
        /*1078*/ 	.word	0xffffffff


	//   ....[228]....
        /*107c*/ 	.word	0xffffffff


	//   ....[229]....
        /*1080*/ 	.word	0xffffffff


	//   ....[230]....
        /*1084*/ 	.word	0xffffffff


	//   ....[231]....
        /*1088*/ 	.word	0xffffffff


	//   ....[232]....
        /*108c*/ 	.word	0xffffffff


	//   ....[233]....
        /*1090*/ 	.word	0xffffffff


	//   ....[234]....
        /*1094*/ 	.word	0xffffffff


	//   ....[235]....
        /*1098*/ 	.word	0xffffffff


	//   ....[236]....
        /*109c*/ 	.word	0xffffffff


	//   ....[237]....
        /*10a0*/ 	.word	0xffffffff


	//   ....[238]....
        /*10a4*/ 	.word	0xffffffff


	//   ....[239]....
        /*10a8*/ 	.word	0xffffffff


	//   ....[240]....
        /*10ac*/ 	.word	0xffffffff


	//   ....[241]....
        /*10b0*/ 	.word	0xffffffff


	//   ....[242]....
        /*10b4*/ 	.word	0xffffffff


	//   ....[243]....
        /*10b8*/ 	.word	0xffffffff


	//   ....[244]....
        /*10bc*/ 	.word	0xffffffff


	//   ....[245]....
        /*10c0*/ 	.word	0xffffffff


	//   ....[246]....
        /*10c4*/ 	.word	0xffffffff


	//   ....[247]....
        /*10c8*/ 	.word	0xffffffff


	//   ....[248]....
        /*10cc*/ 	.word	0xffffffff


	//   ....[249]....
        /*10d0*/ 	.word	0xffffffff


	//   ....[250]....
        /*10d4*/ 	.word	0xffffffff


	//   ....[251]....
        /*10d8*/ 	.word	0xffffffff


	//   ....[252]....
        /*10dc*/ 	.word	0xffffffff


	//   ....[253]....
        /*10e0*/ 	.word	0xffffffff


	//   ....[254]....
        /*10e4*/ 	.word	0xffffffff


	//   ....[255]....
        /*10e8*/ 	.word	0xffffffff


	//   ....[0]....
        /*10ec*/ 	.word	0xffffffff


	//   ....[1]....
        /*10f0*/ 	.word	0xffffffff


	//   ....[2]....
        /*10f4*/ 	.word	0xffffffff


	//   ....[3]....
        /*10f8*/ 	.word	0xffffffff


	//   ....[4]....
        /*10fc*/ 	.word	0xffffffff


	//   ....[5]....
        /*1100*/ 	.word	0xffffffff


	//   ....[6]....
        /*1104*/ 	.word	0xffffffff


	//   ....[7]....
        /*1108*/ 	.word	0xffffffff


	//   ....[8]....
        /*110c*/ 	.word	0xffffffff


	//   ....[9]....
        /*1110*/ 	.word	0xffffffff


	//   ....[10]....
        /*1114*/ 	.word	0xffffffff


	//   ....[11]....
        /*1118*/ 	.word	0xffffffff


	//   ....[12]....
        /*111c*/ 	.word	0xffffffff


	//   ....[13]....
        /*1120*/ 	.word	0xffffffff


	//   ....[14]....
        /*1124*/ 	.word	0xffffffff


	//   ....[15]....
        /*1128*/ 	.word	0xffffffff


	//   ....[16]....
        /*112c*/ 	.word	0xffffffff


	//   ....[17]....
        /*1130*/ 	.word	0xffffffff


	//   ....[18]....
        /*1134*/ 	.word	0xffffffff


	//   ....[19]....
        /*1138*/ 	.word	0xffffffff


	//   ....[20]....
        /*113c*/ 	.word	0xffffffff


	//   ....[21]....
        /*1140*/ 	.word	0xffffffff


	//   ....[22]....
        /*1144*/ 	.word	0xffffffff


	//   ....[23]....
        /*1148*/ 	.word	0xffffffff


	//   ....[24]....
        /*114c*/ 	.word	0xffffffff


	//   ....[25]....
        /*1150*/ 	.word	0xffffffff


	//   ....[26]....
        /*1154*/ 	.word	0xffffffff


	//   ....[27]....
        /*1158*/ 	.word	0xffffffff


	//   ....[28]....
        /*115c*/ 	.word	0xffffffff


	//   ....[29]....
        /*1160*/ 	.word	0xffffffff


	//   ....[30]....
        /*1164*/ 	.word	0xffffffff


	//   ....[31]....
        /*1168*/ 	.word	0xffffffff


	//----- nvinfo : EIATTR_COOP_GROUP_INSTR_OFFSETS
	.align		4
.L_284:
        /*116c*/ 	.byte	0x04, 0x28
        /*116e*/ 	.short	(.L_286 - .L_285)


	//   ....[0]....
.L_285:
        /*1170*/ 	.word	0x00000050


	//   ....[1]....
        /*1174*/ 	.word	0x00000200


	//   ....[2]....
        /*1178*/ 	.word	0x00000230


	//   ....[3]....
        /*117c*/ 	.word	0x00000260


	//   ....[4]....
        /*1180*/ 	.word	0x00000290


	//   ....[5]....
        /*1184*/ 	.word	0x000002c0


	//   ....[6]....
        /*1188*/ 	.word	0x000002f0


	//   ....[7]....
        /*118c*/ 	.word	0x00000450


	//   ....[8]....
        /*1190*/ 	.word	0x00000490


	//   ....[9]....
        /*1194*/ 	.word	0x000004c0


	//   ....[10]....
        /*1198*/ 	.word	0x000004f0


	//   ....[11]....
        /*119c*/ 	.word	0x00000520


	//   ....[12]....
        /*11a0*/ 	.word	0x00000550


	//   ....[13]....
        /*11a4*/ 	.word	0x000005e0


	//   ....[14]....
        /*11a8*/ 	.word	0x00000630


	//   ....[15]....
        /*11ac*/ 	.word	0x00000650


	//   ....[16]....
        /*11b0*/ 	.word	0x000006b0


	//   ....[17]....
        /*11b4*/ 	.word	0x000040a0


	//   ....[18]....
        /*11b8*/ 	.word	0x000040b0


	//   ....[19]....
        /*11bc*/ 	.word	0x00005c70


	//   ....[20]....
        /*11c0*/ 	.word	0x00005c80


	//   ....[21]....
        /*11c4*/ 	.word	0x000075f0


	//   ....[22]....
        /*11c8*/ 	.word	0x00007610


	//   ....[23]....
        /*11cc*/ 	.word	0x00007b90


	//   ....[24]....
        /*11d0*/ 	.word	0x00007bb0


	//   ....[25]....
        /*11d4*/ 	.word	0x00008c40


	//   ....[26]....
        /*11d8*/ 	.word	0x00008c60


	//   ....[27]....
        /*11dc*/ 	.word	0x00008e00


	//   ....[28]....
        /*11e0*/ 	.word	0x00008e10


	//   ....[29]....
        /*11e4*/ 	.word	0x00008fa0


	//   ....[30]....
        /*11e8*/ 	.word	0x00008fc0


	//   ....[31]....
        /*11ec*/ 	.word	0x00009150


	//   ....[32]....
        /*11f0*/ 	.word	0x00009160


	//   ....[33]....
        /*11f4*/ 	.word	0x00009650


	//   ....[34]....
        /*11f8*/ 	.word	0x00009660


	//   ....[35]....
        /*11fc*/ 	.word	0x00009670


	//   ....[36]....
        /*1200*/ 	.word	0x00009680


	//   ....[37]....
        /*1204*/ 	.word	0x00009b20


	//   ....[38]....
        /*1208*/ 	.word	0x00009b40


	//   ....[39]....
        /*120c*/ 	.word	0x00009b60


	//   ....[40]....
        /*1210*/ 	.word	0x00009b80


	//   ....[41]....
        /*1214*/ 	.word	0x0000a0a0


	//   ....[42]....
        /*1218*/ 	.word	0x0000a310


	//   ....[43]....
        /*121c*/ 	.word	0x0000a350


	//   ....[44]....
        /*1220*/ 	.word	0x0000a380


	//   ....[45]....
        /*1224*/ 	.word	0x0000ceb0


	//   ....[46]....
        /*1228*/ 	.word	0x0000ced0


	//   ....[47]....
        /*122c*/ 	.word	0x0000cef0


	//   ....[48]....
        /*1230*/ 	.word	0x0000cf10


	//   ....[49]....
        /*1234*/ 	.word	0x0000d260


	//   ....[50]....
        /*1238*/ 	.word	0x0000d4d0


	//   ....[51]....
        /*123c*/ 	.word	0x0000d510


	//   ....[52]....
        /*1240*/ 	.word	0x0000d550


	//   ....[53]....
        /*1244*/ 	.word	0x00010300


	//   ....[54]....
        /*1248*/ 	.word	0x00010330


	//   ....[55]....
        /*124c*/ 	.word	0x00010500


	//   ....[56]....
        /*1250*/ 	.word	0x00010510


	//   ....[57]....
        /*1254*/ 	.word	0x000114e0


	//   ....[58]....
        /*1258*/ 	.word	0x00011500


	//   ....[59]....
        /*125c*/ 	.word	0x00011670


	//   ....[60]....
        /*1260*/ 	.word	0x00011680


	//   ....[61]....
        /*1264*/ 	.word	0x000118b0


	//   ....[62]....
        /*1268*/ 	.word	0x00011a70


	//   ....[63]....
        /*126c*/ 	.word	0x00011a80


	//   ....[64]....
        /*1270*/ 	.word	0x00011a90


	//   ....[65]....
        /*1274*/ 	.word	0x00012220


	//   ....[66]....
        /*1278*/ 	.word	0x00012240


	//   ....[67]....
        /*127c*/ 	.word	0x00012260


	//   ....[68]....
        /*1280*/ 	.word	0x00012270


	//   ....[69]....
        /*1284*/ 	.word	0x000122a0


	//   ....[70]....
        /*1288*/ 	.word	0x000122c0


	//   ....[71]....
        /*128c*/ 	.word	0x000122e0


	//   ....[72]....
        /*1290*/ 	.word	0x000122f0


	//   ....[73]....
        /*1294*/ 	.word	0x00013780


	//   ....[74]....
        /*1298*/ 	.word	0x000137a0


	//   ....[75]....
        /*129c*/ 	.word	0x00013900


	//   ....[76]....
        /*12a0*/ 	.word	0x00013910


	//   ....[77]....
        /*12a4*/ 	.word	0x000148b0


	//   ....[78]....
        /*12a8*/ 	.word	0x000148d0


	//   ....[79]....
        /*12ac*/ 	.word	0x00014a10


	//   ....[80]....
        /*12b0*/ 	.word	0x00014a20


	//   ....[81]....
        /*12b4*/ 	.word	0x00014c40


	//   ....[82]....
        /*12b8*/ 	.word	0x00014df0


	//   ....[83]....
        /*12bc*/ 	.word	0x00014e00


	//   ....[84]....
        /*12c0*/ 	.word	0x00014e10


	//   ....[85]....
        /*12c4*/ 	.word	0x00015350


	//   ....[86]....
        /*12c8*/ 	.word	0x000153b0


	//   ....[87]....
        /*12cc*/ 	.word	0x00015490


	//   ....[88]....
        /*12d0*/ 	.word	0x000154b0


	//   ....[89]....
        /*12d4*/ 	.word	0x00015590


	//   ....[90]....
        /*12d8*/ 	.word	0x000155b0


	//   ....[91]....
        /*12dc*/ 	.word	0x00015690


	//   ....[92]....
        /*12e0*/ 	.word	0x000156b0


	//   ....[93]....
        /*12e4*/ 	.word	0x00017170


	//   ....[94]....
        /*12e8*/ 	.word	0x000171c0


	//   ....[95]....
        /*12ec*/ 	.word	0x000172e0


	//   ....[96]....
        /*12f0*/ 	.word	0x000172f0


	//   ....[97]....
        /*12f4*/ 	.word	0x000182a0


	//   ....[98]....
        /*12f8*/ 	.word	0x000182c0


	//   ....[99]....
        /*12fc*/ 	.word	0x000183b0


	//   ....[100]....
        /*1300*/ 	.word	0x000183c0


	//   ....[101]....
        /*1304*/ 	.word	0x000187c0


	//   ....[102]....
        /*1308*/ 	.word	0x000187f0


	//   ....[103]....
        /*130c*/ 	.word	0x00018810


	//   ....[104]....
        /*1310*/ 	.word	0x00018830


	//   ....[105]....
        /*1314*/ 	.word	0x00018850


	//   ....[106]....
        /*1318*/ 	.word	0x00018870


	//   ....[107]....
        /*131c*/ 	.word	0x00018890


	//   ....[108]....
        /*1320*/ 	.word	0x000188b0


	//   ....[109]....
        /*1324*/ 	.word	0x0001a080


	//   ....[110]....
        /*1328*/ 	.word	0x0001a0b0


	//   ....[111]....
        /*132c*/ 	.word	0x0001a0c0


	//   ....[112]....
        /*1330*/ 	.word	0x0001a0d0


	//   ....[113]....
        /*1334*/ 	.word	0x0001a0e0


	//   ....[114]....
        /*1338*/ 	.word	0x0001a110


	//   ....[115]....
        /*133c*/ 	.word	0x0001a130


	//   ....[116]....
        /*1340*/ 	.word	0x0001a150


	//   ....[117]....
        /*1344*/ 	.word	0x0001b720


	//   ....[118]....
        /*1348*/ 	.word	0x0001b730


	//   ....[119]....
        /*134c*/ 	.word	0x0001b750


	//   ....[120]....
        /*1350*/ 	.word	0x0001b760


	//   ....[121]....
        /*1354*/ 	.word	0x0001b770


	//   ....[122]....
        /*1358*/ 	.word	0x0001b780


	//   ....[123]....
        /*135c*/ 	.word	0x0001b7a0


	//   ....[124]....
        /*1360*/ 	.word	0x0001b7b0


	//   ....[125]....
        /*1364*/ 	.word	0x0001bc10


	//   ....[126]....
        /*1368*/ 	.word	0x0001bc30


	//   ....[127]....
        /*136c*/ 	.word	0x0001bd90


	//   ....[128]....
        /*1370*/ 	.word	0x0001bda0


	//   ....[129]....
        /*1374*/ 	.word	0x0001bf10


	//   ....[130]....
        /*1378*/ 	.word	0x0001bf30


	//   ....[131]....
        /*137c*/ 	.word	0x0001c0a0


	//   ....[132]....
        /*1380*/ 	.word	0x0001c0b0


	//   ....[133]....
        /*1384*/ 	.word	0x0001c420


	//   ....[134]....
        /*1388*/ 	.word	0x0001c440


	//   ....[135]....
        /*138c*/ 	.word	0x0001c910


	//   ....[136]....
        /*1390*/ 	.word	0x0001c920


	//   ....[137]....
        /*1394*/ 	.word	0x0001cdf0


	//   ....[138]....
        /*1398*/ 	.word	0x0001ce10


	//   ....[139]....
        /*139c*/ 	.word	0x0001d2f0


	//   ....[140]....
        /*13a0*/ 	.word	0x0001d300


	//   ....[141]....
        /*13a4*/ 	.word	0x0001dfb0


	//   ....[142]....
        /*13a8*/ 	.word	0x0001dfd0


	//   ....[143]....
        /*13ac*/ 	.word	0x0001e140


	//   ....[144]....
        /*13b0*/ 	.word	0x0001e150


	//   ....[145]....
        /*13b4*/ 	.word	0x0001e2c0


	//   ....[146]....
        /*13b8*/ 	.word	0x0001e2e0


	//   ....[147]....
        /*13bc*/ 	.word	0x0001e450


	//   ....[148]....
        /*13c0*/ 	.word	0x0001e460


	//   ....[149]....
        /*13c4*/ 	.word	0x0001e690


	//   ....[150]....
        /*13c8*/ 	.word	0x0001e6b0


	//   ....[151]....
        /*13cc*/ 	.word	0x0001e7e0


	//   ....[152]....
        /*13d0*/ 	.word	0x0001e820


	//   ....[153]....
        /*13d4*/ 	.word	0x0001e850


	//   ....[154]....
        /*13d8*/ 	.word	0x0001e880


	//   ....[155]....
        /*13dc*/ 	.word	0x0001e8b0


	//   ....[156]....
        /*13e0*/ 	.word	0x0001e8e0


	//   ....[157]....
        /*13e4*/ 	.word	0x0001ea50


	//   ....[158]....
        /*13e8*/ 	.word	0x0001ea90


	//   ....[159]....
        /*13ec*/ 	.word	0x0001eac0


	//   ....[160]....
        /*13f0*/ 	.word	0x0001eaf0


	//   ....[161]....
        /*13f4*/ 	.word	0x0001eb20


	//   ....[162]....
        /*13f8*/ 	.word	0x0001eb50


	//   ....[163]....
        /*13fc*/ 	.word	0x0001ebe0


	//   ....[164]....
        /*1400*/ 	.word	0x0001ec40


	//   ....[165]....
        /*1404*/ 	.word	0x0001ec50


	//   ....[166]....
        /*1408*/ 	.word	0x0001ecb0


	//   ....[167]....
        /*140c*/ 	.word	0x0001f710


	//   ....[168]....
        /*1410*/ 	.word	0x0001f770


	//   ....[169]....
        /*1414*/ 	.word	0x0001f7c0


	//   ....[170]....
        /*1418*/ 	.word	0x0001f810


	//   ....[171]....
        /*141c*/ 	.word	0x0001f860


	//   ....[172]....
        /*1420*/ 	.word	0x0001f8d0


	//   ....[173]....
        /*1424*/ 	.word	0x0001f910


	//   ....[174]....
        /*1428*/ 	.word	0x0001f980


	//   ....[175]....
        /*142c*/ 	.word	0x0001f9f0


	//   ....[176]....
        /*1430*/ 	.word	0x0001fa50


	//   ....[177]....
        /*1434*/ 	.word	0x0001fac0


	//   ....[178]....
        /*1438*/ 	.word	0x0001fb30


	//   ....[179]....
        /*143c*/ 	.word	0x0001fb90


	//   ....[180]....
        /*1440*/ 	.word	0x0001fbf0


	//   ....[181]....
        /*1444*/ 	.word	0x0001fc50


	//   ....[182]....
        /*1448*/ 	.word	0x0001fcc0


	//   ....[183]....
        /*144c*/ 	.word	0x0001fd20


	//   ....[184]....
        /*1450*/ 	.word	0x0001fd80


	//   ....[185]....
        /*1454*/ 	.word	0x0001fde0


	//   ....[186]....
        /*1458*/ 	.word	0x0001fe40


	//   ....[187]....
        /*145c*/ 	.word	0x0001fea0


	//   ....[188]....
        /*1460*/ 	.word	0x0001ff10


	//   ....[189]....
        /*1464*/ 	.word	0x0001ff70


	//   ....[190]....
        /*1468*/ 	.word	0x0001ffd0


	//   ....[191]....
        /*146c*/ 	.word	0x00020030


	//   ....[192]....
        /*1470*/ 	.word	0x00020090


	//   ....[193]....
        /*1474*/ 	.word	0x00020280


	//   ....[194]....
        /*1478*/ 	.word	0x00020470


	//   ....[195]....
        /*147c*/ 	.word	0x00020910


	//   ....[196]....
        /*1480*/ 	.word	0x00020960


	//   ....[197]....
        /*1484*/ 	.word	0x000209b0


	//   ....[198]....
        /*1488*/ 	.word	0x00020a00


	//   ....[199]....
        /*148c*/ 	.word	0x00020a50


	//   ....[200]....
        /*1490*/ 	.word	0x00020aa0


	//   ....[201]....
        /*1494*/ 	.word	0x00020af0


	//   ....[202]....
        /*1498*/ 	.word	0x00020b40


	//   ....[203]....
        /*149c*/ 	.word	0x00020bb0


	//   ....[204]....
        /*14a0*/ 	.word	0x00020c20


	//   ....[205]....
        /*14a4*/ 	.word	0x00020c80


	//   ....[206]....
        /*14a8*/ 	.word	0x00020ce0


	//   ....[207]....
        /*14ac*/ 	.word	0x00020d40


	//   ....[208]....
        /*14b0*/ 	.word	0x00020db0


	//   ....[209]....
        /*14b4*/ 	.word	0x00020e10


	//   ....[210]....
        /*14b8*/ 	.word	0x00020e70


	//   ....[211]....
        /*14bc*/ 	.word	0x00020ed0


	//   ....[212]....
        /*14c0*/ 	.word	0x00020f30


	//   ....[213]....
        /*14c4*/ 	.word	0x00021110


	//   ....[214]....
        /*14c8*/ 	.word	0x000212f0


	//   ....[215]....
        /*14cc*/ 	.word	0x000217b0


	//   ....[216]....
        /*14d0*/ 	.word	0x000217f0


	//   ....[217]....
        /*14d4*/ 	.word	0x00021840


	//   ....[218]....
        /*14d8*/ 	.word	0x00021880


	//   ....[219]....
        /*14dc*/ 	.word	0x000218d0


	//   ....[220]....
        /*14e0*/ 	.word	0x00021910


	//   ....[221]....
        /*14e4*/ 	.word	0x00021960


	//   ....[222]....
        /*14e8*/ 	.word	0x000219a0


	//   ....[223]....
        /*14ec*/ 	.word	0x00021a00


	//   ....[224]....
        /*14f0*/ 	.word	0x00021a60


	//   ....[225]....
        /*14f4*/ 	.word	0x00021ac0


	//   ....[226]....
        /*14f8*/ 	.word	0x00021b20


	//   ....[227]....
        /*14fc*/ 	.word	0x00021b90


	//   ....[228]....
        /*1500*/ 	.word	0x00021bf0


	//   ....[229]....
        /*1504*/ 	.word	0x00021c50


	//   ....[230]....
        /*1508*/ 	.word	0x00021c90


	//   ....[231]....
        /*150c*/ 	.word	0x00021cd0


	//   ....[232]....
        /*1510*/ 	.word	0x00021d20


	//   ....[233]....
        /*1514*/ 	.word	0x00021d60


	//   ....[234]....
        /*1518*/ 	.word	0x00021db0


	//   ....[235]....
        /*151c*/ 	.word	0x00021df0


	//   ....[236]....
        /*1520*/ 	.word	0x00021e40


	//   ....[237]....
        /*1524*/ 	.word	0x00021e80


	//   ....[238]....
        /*1528*/ 	.word	0x00021ed0


	//   ....[239]....
        /*152c*/ 	.word	0x00021f10


	//   ....[240]....
        /*1530*/ 	.word	0x00021f60


	//   ....[241]....
        /*1534*/ 	.word	0x00021fb0


	//   ....[242]....
        /*1538*/ 	.word	0x00022000


	//   ....[243]....
        /*153c*/ 	.word	0x00022050


	//   ....[244]....
        /*1540*/ 	.word	0x000220a0


	//   ....[245]....
        /*1544*/ 	.word	0x000220f0


	//   ....[246]....
        /*1548*/ 	.word	0x00022160


	//   ....[247]....
        /*154c*/ 	.word	0x000221d0


	//   ....[248]....
        /*1550*/ 	.word	0x00022230


	//   ....[249]....
        /*1554*/ 	.word	0x00022290


	//   ....[250]....
        /*1558*/ 	.word	0x000222f0


	//   ....[251]....
        /*155c*/ 	.word	0x00022360


	//   ....[252]....
        /*1560*/ 	.word	0x000223c0


	//   ....[253]....
        /*1564*/ 	.word	0x00022420


	//   ....[254]....
        /*1568*/ 	.word	0x00022480


	//   ....[255]....
        /*156c*/ 	.word	0x000224f0


	//   ....[0]....
        /*1570*/ 	.word	0x00022550


	//   ....[1]....
        /*1574*/ 	.word	0x000225b0


	//   ....[2]....
        /*1578*/ 	.word	0x00022610


	//   ....[3]....
        /*157c*/ 	.word	0x00022680


	//   ....[4]....
        /*1580*/ 	.word	0x000226e0


	//   ....[5]....
        /*1584*/ 	.word	0x00022740


	//   ....[6]....
        /*1588*/ 	.word	0x000227a0


	//   ....[7]....
        /*158c*/ 	.word	0x00022810


	//   ....[8]....
        /*1590*/ 	.word	0x00022870


	//   ....[9]....
        /*1594*/ 	.word	0x000228d0


	//   ....[10]....
        /*1598*/ 	.word	0x00022930


	//   ....[11]....
        /*159c*/ 	.word	0x000229a0


	//   ....[12]....
        /*15a0*/ 	.word	0x00022a00


	//   ....[13]....
        /*15a4*/ 	.word	0x00022a60


	//   ....[14]....
        /*15a8*/ 	.word	0x00022ac0


	//   ....[15]....
        /*15ac*/ 	.word	0x00022b30


	//   ....[16]....
        /*15b0*/ 	.word	0x00022b80


	//   ....[17]....
        /*15b4*/ 	.word	0x00022bc0


	//   ....[18]....
        /*15b8*/ 	.word	0x00022c10


	//   ....[19]....
        /*15bc*/ 	.word	0x00022c60


	//   ....[20]....
        /*15c0*/ 	.word	0x00022cb0


	//   ....[21]....
        /*15c4*/ 	.word	0x00022d20


	//   ....[22]....
        /*15c8*/ 	.word	0x00022d60


	//   ....[23]....
        /*15cc*/ 	.word	0x00022db0


	//   ....[24]....
        /*15d0*/ 	.word	0x00022e00


	//   ....[25]....
        /*15d4*/ 	.word	0x00022e50


	//   ....[26]....
        /*15d8*/ 	.word	0x00022ea0


	//   ....[27]....
        /*15dc*/ 	.word	0x00022f10


	//   ....[28]....
        /*15e0*/ 	.word	0x00022f50


	//   ....[29]....
        /*15e4*/ 	.word	0x00022fc0


	//   ....[30]....
        /*15e8*/ 	.word	0x00023020


	//   ....[31]....
        /*15ec*/ 	.word	0x00023090


	//----- nvinfo : EIATTR_EXIT_INSTR_OFFSETS
	.align		4
.L_286:
        /*15f0*/ 	.byte	0x04, 0x1c
        /*15f2*/ 	.short	(.L_288 - .L_287)


	//   ....[0]....
.L_287:
        /*15f4*/ 	.word	0x000010d0


	//   ....[1]....
        /*15f8*/ 	.word	0x0001f6d0


	//----- nvinfo : EIATTR_MAX_THREADS
	.align		4
.L_288:
        /*15fc*/ 	.byte	0x04, 0x05
        /*15fe*/ 	.short	(.L_290 - .L_289)
.L_289:
        /*1600*/ 	.word	0x00000080
        /*1604*/ 	.word	0x00000001
        /*1608*/ 	.word	0x00000001


	//----- nvinfo : EIATTR_CRS_STACK_SIZE
	.align		4
.L_290:
        /*160c*/ 	.byte	0x04, 0x1e
        /*160e*/ 	.short	(.L_292 - .L_291)
.L_291:
        /*1610*/ 	.word	0x00000000
.L_292:


//--------------------- .nv.callgraph             --------------------------
	.section	.nv.callgraph,"",@"SHT_CUDA_CALLGRAPH"
	.align	4
	.sectionentsize	8
	.align		4
        /*0000*/ 	.word	0x00000000
	.align		4
        /*0004*/ 	.word	0xffffffff
	.align		4
        /*0008*/ 	.word	0x00000000
	.align		4
        /*000c*/ 	.word	0xfffffffe
	.align		4
        /*0010*/ 	.word	0x00000000
	.align		4
        /*0014*/ 	.word	0xfffffffd
	.align		4
        /*0018*/ 	.word	0x00000000
	.align		4
        /*001c*/ 	.word	0xfffffffc


//--------------------- .nv.rel.action            --------------------------
	.section	.nv.rel.action,"",@"SHT_CUDA_RELOCINFO"
	.align	8
	.sectionentsize	8
        /*0000*/ 	.byte	0x73, 0x00, 0x00, 0x00, 0x00, 0x00, 0x00, 0x00, 0x00, 0x00, 0x00, 0x11, 0x25, 0x00, 0x05, 0x36


//--------------------- .nv.constant4             --------------------------
	.section	.nv.constant4,"a",@progbits
	.align	8
	.align		8
.nv.constant4:
        /*0000*/ 	.dword	_ZN85_INTERNAL_b78af6b4_49_flash_fwd_hdim96_fp16_paged_split_softcap_sm80_cu_9949e2e8_48034cuda3std3__45__cpo5beginE
	.align		8
        /*0008*/ 	.dword	_ZN85_INTERNAL_b78af6b4_49_flash_fwd_hdim96_fp16_paged_split_softcap_sm80_cu_9949e2e8_48034cuda3std3__45__cpo3endE
	.align		8
        /*0010*/ 	.dword	_ZN85_INTERNAL_b78af6b4_49_flash_fwd_hdim96_fp16_paged_split_softcap_sm80_cu_9949e2e8_48034cuda3std3__45__cpo6cbeginE
	.align		8
        /*0018*/ 	.dword	_ZN85_INTERNAL_b78af6b4_49_flash_fwd_hdim96_fp16_paged_split_softcap_sm80_cu_9949e2e8_48034cuda3std3__45__cpo4cendE
	.align		8
        /*0020*/ 	.dword	_ZN85_INTERNAL_b78af6b4_49_flash_fwd_hdim96_fp16_paged_split_softcap_sm80_cu_9949e2e8_48034cuda3std3__487_GLOBAL__N__b78af6b4_49_flash_fwd_hdim96_fp16_paged_split_softcap_sm80_cu_9949e2e8_48036ignoreE
	.align		8
        /*0028*/ 	.dword	_ZN85_INTERNAL_b78af6b4_49_flash_fwd_hdim96_fp16_paged_split_softcap_sm80_cu_9949e2e8_48034cuda3std3__419piecewise_constructE
	.align		8
        /*0030*/ 	.dword	_ZN85_INTERNAL_b78af6b4_49_flash_fwd_hdim96_fp16_paged_split_softcap_sm80_cu_9949e2e8_48034cuda3std3__48in_placeE
	.align		8
        /*0038*/ 	.dword	_ZN85_INTERNAL_b78af6b4_49_flash_fwd_hdim96_fp16_paged_split_softcap_sm80_cu_9949e2e8_48034cuda3std6ranges3__45__cpo4swapE
	.align		8
        /*0040*/ 	.dword	_ZN85_INTERNAL_b78af6b4_49_flash_fwd_hdim96_fp16_paged_split_softcap_sm80_cu_9949e2e8_48034cuda3std6ranges3__45__cpo9iter_moveE
	.align		8
        /*0048*/ 	.dword	_ZN85_INTERNAL_b78af6b4_49_flash_fwd_hdim96_fp16_paged_split_softcap_sm80_cu_9949e2e8_48034cute7productE
	.align		8
        /*0050*/ 	.dword	_ZN85_INTERNAL_b78af6b4_49_flash_fwd_hdim96_fp16_paged_split_softcap_sm80_cu_9949e2e8_48034cute1_E


//--------------------- .nv.constant0._ZN7cutlass13device_kernelIN5flash19enable_sm80_to_sm89INS1_16FlashAttnFwdSm80INS1_25CollectiveMainloopFwdSm80ILi4ELi1ELb0EN4cute5tupleIJNS5_1CILi128EEENS7_ILi64EEENS7_ILi96EEEEEELi96ENS_6half_tEfNS_4arch4Sm80ELb0ELb0ELb1ELb0ELb1ELb0ELb1ELb1EEENS1_21CollectiveEpilogueFwdINS6_IJS8_SA_S9_EEENS6_IJNS7_ILi1EEESI_SI_EEESC_SE_Li128ELb0ELb1ELb1ELb0EEENS1_19SingleTileSchedulerILb0ELb1ELb1ELi128EEEEEEEEEvNT_6ParamsE --------------------------
	.section	.nv.constant0._ZN7cutlass13device_kernelIN5flash19enable_sm80_to_sm89INS1_16FlashAttnFwdSm80INS1_25CollectiveMainloopFwdSm80ILi4ELi1ELb0EN4cute5tupleIJNS5_1CILi128EEENS7_ILi64EEENS7_ILi96EEEEEELi96ENS_6half_tEfNS_4arch4Sm80ELb0ELb0ELb1ELb0ELb1ELb0ELb1ELb1EEENS1_21CollectiveEpilogueFwdINS6_IJS8_SA_S9_EEENS6_IJNS7_ILi1EEESI_SI_EEESC_SE_Li128ELb0ELb1ELb1ELb0EEENS1_19SingleTileSchedulerILb0ELb1ELb1ELi128EEEEEEEEEvNT_6ParamsE,"a",@progbits
	.sectionflags	@""
	.align	4
.nv.constant0._ZN7cutlass13device_kernelIN5flash19enable_sm80_to_sm89INS1_16FlashAttnFwdSm80INS1_25CollectiveMainloopFwdSm80ILi4ELi1ELb0EN4cute5tupleIJNS5_1CILi128EEENS7_ILi64EEENS7_ILi96EEEEEELi96ENS_6half_tEfNS_4arch4Sm80ELb0ELb0ELb1ELb0ELb1ELb0ELb1ELb1EEENS1_21CollectiveEpilogueFwdINS6_IJS8_SA_S9_EEENS6_IJNS7_ILi1EEESI_SI_EEESC_SE_Li128ELb0ELb1ELb1ELb0EEENS1_19SingleTileSchedulerILb0ELb1ELb1ELi128EEEEEEEEEvNT_6ParamsE:
	.zero		1400


//--------------------- .nv.constant0._ZN7cutlass13device_kernelIN5flash19enable_sm80_to_sm89INS1_16FlashAttnFwdSm80INS1_25CollectiveMainloopFwdSm80ILi4ELi1ELb0EN4cute5tupleIJNS5_1CILi128EEENS7_ILi48EEENS7_ILi96EEEEEELi96ENS_6half_tEfNS_4arch4Sm80ELb0ELb0ELb1ELb1ELb1ELb0ELb1ELb1EEENS1_21CollectiveEpilogueFwdINS6_IJS8_SA_S9_EEENS6_IJNS7_ILi1EEESI_SI_EEESC_SE_Li128ELb1ELb1ELb1ELb0EEENS1_36VarlenDynamicPersistentTileSchedulerILi128ELi48ELi128ELi128ELb1ELb1ELb0ELb0ELb1ELb1EEEEEEEEEvNT_6ParamsE --------------------------
	.section	.nv.constant0._ZN7cutlass13device_kernelIN5flash19enable_sm80_to_sm89INS1_16FlashAttnFwdSm80INS1_25CollectiveMainloopFwdSm80ILi4ELi1ELb0EN4cute5tupleIJNS5_1CILi128EEENS7_ILi48EEENS7_ILi96EEEEEELi96ENS_6half_tEfNS_4arch4Sm80ELb0ELb0ELb1ELb1ELb1ELb0ELb1ELb1EEENS1_21CollectiveEpilogueFwdINS6_IJS8_SA_S9_EEENS6_IJNS7_ILi1EEESI_SI_EEESC_SE_Li128ELb1ELb1ELb1ELb0EEENS1_36VarlenDynamicPersistentTileSchedulerILi128ELi48ELi128ELi128ELb1ELb1ELb0ELb0ELb1ELb1EEEEEEEEEvNT_6ParamsE,"a",@progbits
	.sectionflags	@""
	.align	4
.nv.constant0._ZN7cutlass13device_kernelIN5flash19enable_sm80_to_sm89INS1_16FlashAttnFwdSm80INS1_25CollectiveMainloopFwdSm80ILi4ELi1ELb0EN4cute5tupleIJNS5_1CILi128EEENS7_ILi48EEENS7_ILi96EEEEEELi96ENS_6half_tEfNS_4arch4Sm80ELb0ELb0ELb1ELb1ELb1ELb0ELb1ELb1EEENS1_21CollectiveEpilogueFwdINS6_IJS8_SA_S9_EEENS6_IJNS7_ILi1EEESI_SI_EEESC_SE_Li128ELb1ELb1ELb1ELb0EEENS1_36VarlenDynamicPersistentTileSchedulerILi128ELi48ELi128ELi128ELb1ELb1ELb0ELb0ELb1ELb1EEEEEEEEEvNT_6ParamsE:
	.zero		1432


//--------------------- .nv.constant0._ZN7cutlass13device_kernelIN5flash19enable_sm80_to_sm89INS1_16FlashAttnFwdSm80INS1_25CollectiveMainloopFwdSm80ILi4ELi1ELb0EN4cute5tupleIJNS5_1CILi128EEENS7_ILi48EEENS7_ILi96EEEEEELi96ENS_6half_tEfNS_4arch4Sm80ELb0ELb0ELb1ELb1ELb1ELb1ELb1ELb1EEENS1_21CollectiveEpilogueFwdINS6_IJS8_SA_S9_EEENS6_IJNS7_ILi1EEESI_SI_EEESC_SE_Li128ELb1ELb1ELb1ELb0EEENS1_36VarlenDynamicPersistentTileSchedulerILi128ELi48ELi128ELi128ELb1ELb1ELb0ELb0ELb1ELb1EEEEEEEEEvNT_6ParamsE --------------------------
	.section	.nv.constant0._ZN7cutlass13device_kernelIN5flash19enable_sm80_to_sm89INS1_16FlashAttnFwdSm80INS1_25CollectiveMainloopFwdSm80ILi4ELi1ELb0EN4cute5tupleIJNS5_1CILi128EEENS7_ILi48EEENS7_ILi96EEEEEELi96ENS_6half_tEfNS_4arch4Sm80ELb0ELb0ELb1ELb1ELb1ELb1ELb1ELb1EEENS1_21CollectiveEpilogueFwdINS6_IJS8_SA_S9_EEENS6_IJNS7_ILi1EEESI_SI_EEESC_SE_Li128ELb1ELb1ELb1ELb0EEENS1_36VarlenDynamicPersistentTileSchedulerILi128ELi48ELi128ELi128ELb1ELb1ELb0ELb0ELb1ELb1EEEEEEEEEvNT_6ParamsE,"a",@progbits
	.sectionflags	@""
	.align	4
.nv.constant0._ZN7cutlass13device_kernelIN5flash19enable_sm80_to_sm89INS1_16FlashAttnFwdSm80INS1_25CollectiveMainloopFwdSm80ILi4ELi1ELb0EN4cute5tupleIJNS5_1CILi128EEENS7_ILi48EEENS7_ILi96EEEEEELi96ENS_6half_tEfNS_4arch4Sm80ELb0ELb0ELb1ELb1ELb1ELb1ELb1ELb1EEENS1_21CollectiveEpilogueFwdINS6_IJS8_SA_S9_EEENS6_IJNS7_ILi1EEESI_SI_EEESC_SE_Li128ELb1ELb1ELb1ELb0EEENS1_36VarlenDynamicPersistentTileSchedulerILi128ELi48ELi128ELi128ELb1ELb1ELb0ELb0ELb1ELb1EEEEEEEEEvNT_6ParamsE:
	.zero		1432


//--------------------- .nv.constant0._ZN7cutlass13device_kernelIN5flash19enable_sm80_to_sm89INS1_16FlashAttnFwdSm80INS1_25CollectiveMainloopFwdSm80ILi4ELi1ELb0EN4cute5tupleIJNS5_1CILi128EEENS7_ILi48EEENS7_ILi96EEEEEELi96ENS_6half_tEfNS_4arch4Sm80ELb0ELb1ELb1ELb0ELb1ELb0ELb1ELb1EEENS1_21CollectiveEpilogueFwdINS6_IJS8_SA_S9_EEENS6_IJNS7_ILi1EEESI_SI_EEESC_SE_Li128ELb0ELb1ELb1ELb0EEENS1_19SingleTileSchedulerILb0ELb1ELb1ELi128EEEEEEEEEvNT_6ParamsE --------------------------
	.section	.nv.constant0._ZN7cutlass13device_kernelIN5flash19enable_sm80_to_sm89INS1_16FlashAttnFwdSm80INS1_25CollectiveMainloopFwdSm80ILi4ELi1ELb0EN4cute5tupleIJNS5_1CILi128EEENS7_ILi48EEENS7_ILi96EEEEEELi96ENS_6half_tEfNS_4arch4Sm80ELb0ELb1ELb1ELb0ELb1ELb0ELb1ELb1EEENS1_21CollectiveEpilogueFwdINS6_IJS8_SA_S9_EEENS6_IJNS7_ILi1EEESI_SI_EEESC_SE_Li128ELb0ELb1ELb1ELb0EEENS1_19SingleTileSchedulerILb0ELb1ELb1ELi128EEEEEEEEEvNT_6ParamsE,"a",@progbits
	.sectionflags	@""
	.align	4
.nv.constant0._ZN7cutlass13device_kernelIN5flash19enable_sm80_to_sm89INS1_16FlashAttnFwdSm80INS1_25CollectiveMainloopFwdSm80ILi4ELi1ELb0EN4cute5tupleIJNS5_1CILi128EEENS7_ILi48EEENS7_ILi96EEEEEELi96ENS_6half_tEfNS_4arch4Sm80ELb0ELb1ELb1ELb0ELb1ELb0ELb1ELb1EEENS1_21CollectiveEpilogueFwdINS6_IJS8_SA_S9_EEENS6_IJNS7_ILi1EEESI_SI_EEESC_SE_Li128ELb0ELb1ELb1ELb0EEENS1_19SingleTileSchedulerILb0ELb1ELb1ELi128EEEEEEEEEvNT_6ParamsE:
	.zero		1400


//--------------------- .nv.constant0._ZN7cutlass13device_kernelIN5flash19enable_sm80_to_sm89INS1_16FlashAttnFwdSm80INS1_25CollectiveMainloopFwdSm80ILi4ELi1ELb0EN4cute5tupleIJNS5_1CILi128EEENS7_ILi48EEENS7_ILi96EEEEEELi96ENS_6half_tEfNS_4arch4Sm80ELb0ELb1ELb1ELb1ELb1ELb0ELb1ELb1EEENS1_21CollectiveEpilogueFwdINS6_IJS8_SA_S9_EEENS6_IJNS7_ILi1EEESI_SI_EEESC_SE_Li128ELb1ELb1ELb1ELb0EEENS1_36VarlenDynamicPersistentTileSchedulerILi128ELi48ELi128ELi128ELb1ELb1ELb0ELb1ELb0ELb1EEEEEEEEEvNT_6ParamsE --------------------------
	.section	.nv.constant0._ZN7cutlass13device_kernelIN5flash19enable_sm80_to_sm89INS1_16FlashAttnFwdSm80INS1_25CollectiveMainloopFwdSm80ILi4ELi1ELb0EN4cute5tupleIJNS5_1CILi128EEENS7_ILi48EEENS7_ILi96EEEEEELi96ENS_6half_tEfNS_4arch4Sm80ELb0ELb1ELb1ELb1ELb1ELb0ELb1ELb1EEENS1_21CollectiveEpilogueFwdINS6_IJS8_SA_S9_EEENS6_IJNS7_ILi1EEESI_SI_EEESC_SE_Li128ELb1ELb1ELb1ELb0EEENS1_36VarlenDynamicPersistentTileSchedulerILi128ELi48ELi128ELi128ELb1ELb1ELb0ELb1ELb0ELb1EEEEEEEEEvNT_6ParamsE,"a",@progbits
	.sectionflags	@""
	.align	4
.nv.constant0._ZN7cutlass13device_kernelIN5flash19enable_sm80_to_sm89INS1_16FlashAttnFwdSm80INS1_25CollectiveMainloopFwdSm80ILi4ELi1ELb0EN4cute5tupleIJNS5_1CILi128EEENS7_ILi48EEENS7_ILi96EEEEEELi96ENS_6half_tEfNS_4arch4Sm80ELb0ELb1ELb1ELb1ELb1ELb0ELb1ELb1EEENS1_21CollectiveEpilogueFwdINS6_IJS8_SA_S9_EEENS6_IJNS7_ILi1EEESI_SI_EEESC_SE_Li128ELb1ELb1ELb1ELb0EEENS1_36VarlenDynamicPersistentTileSchedulerILi128ELi48ELi128ELi128ELb1ELb1ELb0ELb1ELb0ELb1EEEEEEEEEvNT_6ParamsE:
	.zero		1432


//--------------------- .nv.constant0._ZN7cutlass13device_kernelIN5flash19enable_sm80_to_sm89INS1_16FlashAttnFwdSm80INS1_25CollectiveMainloopFwdSm80ILi4ELi1ELb0EN4cute5tupleIJNS5_1CILi128EEENS7_ILi48EEENS7_ILi96EEEEEELi96ENS_6half_tEfNS_4arch4Sm80ELb0ELb1ELb1ELb1ELb1ELb1ELb1ELb1EEENS1_21CollectiveEpilogueFwdINS6_IJS8_SA_S9_EEENS6_IJNS7_ILi1EEESI_SI_EEESC_SE_Li128ELb1ELb1ELb1ELb0EEENS1_36VarlenDynamicPersistentTileSchedulerILi128ELi48ELi128ELi128ELb1ELb1ELb0ELb1ELb0ELb1EEEEEEEEEvNT_6ParamsE --------------------------
	.section	.nv.constant0._ZN7cutlass13device_kernelIN5flash19enable_sm80_to_sm89INS1_16FlashAttnFwdSm80INS1_25CollectiveMainloopFwdSm80ILi4ELi1ELb0EN4cute5tupleIJNS5_1CILi128EEENS7_ILi48EEENS7_ILi96EEEEEELi96ENS_6half_tEfNS_4arch4Sm80ELb0ELb1ELb1ELb1ELb1ELb1ELb1ELb1EEENS1_21CollectiveEpilogueFwdINS6_IJS8_SA_S9_EEENS6_IJNS7_ILi1EEESI_SI_EEESC_SE_Li128ELb1ELb1ELb1ELb0EEENS1_36VarlenDynamicPersistentTileSchedulerILi128ELi48ELi128ELi128ELb1ELb1ELb0ELb1ELb0ELb1EEEEEEEEEvNT_6ParamsE,"a",@progbits
	.sectionflags	@""
	.align	4
.nv.constant0._ZN7cutlass13device_kernelIN5flash19enable_sm80_to_sm89INS1_16FlashAttnFwdSm80INS1_25CollectiveMainloopFwdSm80ILi4ELi1ELb0EN4cute5tupleIJNS5_1CILi128EEENS7_ILi48EEENS7_ILi96EEEEEELi96ENS_6half_tEfNS_4arch4Sm80ELb0ELb1ELb1ELb1ELb1ELb1ELb1ELb1EEENS1_21CollectiveEpilogueFwdINS6_IJS8_SA_S9_EEENS6_IJNS7_ILi1EEESI_SI_EEESC_SE_Li128ELb1ELb1ELb1ELb0EEENS1_36VarlenDynamicPersistentTileSchedulerILi128ELi48ELi128ELi128ELb1ELb1ELb0ELb1ELb0ELb1EEEEEEEEEvNT_6ParamsE:
	.zero		1432


//--------------------- .nv.constant0._ZN7cutlass13device_kernelIN5flash19enable_sm80_to_sm89INS1_16FlashAttnFwdSm80INS1_25CollectiveMainloopFwdSm80ILi4ELi1ELb0EN4cute5tupleIJNS5_1CILi128EEENS7_ILi64EEENS7_ILi96EEEEEELi96ENS_6half_tEfNS_4arch4Sm80ELb1ELb0ELb1ELb0ELb1ELb0ELb1ELb1EEENS1_21CollectiveEpilogueFwdINS6_IJS8_SA_S9_EEENS6_IJNS7_ILi1EEESI_SI_EEESC_SE_Li128ELb0ELb1ELb1ELb0EEENS1_30DynamicPersistentTileSchedulerILi128ELi128ELb1ELb1ELb0EEEEEEEEEvNT_6ParamsE --------------------------
	.section	.nv.constant0._ZN7cutlass13device_kernelIN5flash19enable_sm80_to_sm89INS1_16FlashAttnFwdSm80INS1_25CollectiveMainloopFwdSm80ILi4ELi1ELb0EN4cute5tupleIJNS5_1CILi128EEENS7_ILi64EEENS7_ILi96EEEEEELi96ENS_6half_tEfNS_4arch4Sm80ELb1ELb0ELb1ELb0ELb1ELb0ELb1ELb1EEENS1_21CollectiveEpilogueFwdINS6_IJS8_SA_S9_EEENS6_IJNS7_ILi1EEESI_SI_EEESC_SE_Li128ELb0ELb1ELb1ELb0EEENS1_30DynamicPersistentTileSchedulerILi128ELi128ELb1ELb1ELb0EEEEEEEEEvNT_6ParamsE,"a",@progbits
	.sectionflags	@""
	.align	4
.nv.constant0._ZN7cutlass13device_kernelIN5flash19enable_sm80_to_sm89INS1_16FlashAttnFwdSm80INS1_25CollectiveMainloopFwdSm80ILi4ELi1ELb0EN4cute5tupleIJNS5_1CILi128EEENS7_ILi64EEENS7_ILi96EEEEEELi96ENS_6half_tEfNS_4arch4Sm80ELb1ELb0ELb1ELb0ELb1ELb0ELb1ELb1EEENS1_21CollectiveEpilogueFwdINS6_IJS8_SA_S9_EEENS6_IJNS7_ILi1EEESI_SI_EEESC_SE_Li128ELb0ELb1ELb1ELb0EEENS1_30DynamicPersistentTileSchedulerILi128ELi128ELb1ELb1ELb0EEEEEEEEEvNT_6ParamsE:
	.zero		1416


//--------------------- .nv.constant0._ZN7cutlass13device_kernelIN5flash19enable_sm80_to_sm89INS1_16FlashAttnFwdSm80INS1_25CollectiveMainloopFwdSm80ILi4ELi1ELb0EN4cute5tupleIJNS5_1CILi128EEENS7_ILi48EEENS7_ILi96EEEEEELi96ENS_6half_tEfNS_4arch4Sm80ELb1ELb0ELb1ELb1ELb1ELb0ELb1ELb1EEENS1_21CollectiveEpilogueFwdINS6_IJS8_SA_S9_EEENS6_IJNS7_ILi1EEESI_SI_EEESC_SE_Li128ELb1ELb1ELb1ELb0EEENS1_36VarlenDynamicPersistentTileSchedulerILi128ELi48ELi128ELi128ELb1ELb1ELb0ELb1ELb1ELb1EEEEEEEEEvNT_6ParamsE --------------------------
	.section	.nv.constant0._ZN7cutlass13device_kernelIN5flash19enable_sm80_to_sm89INS1_16FlashAttnFwdSm80INS1_25CollectiveMainloopFwdSm80ILi4ELi1ELb0EN4cute5tupleIJNS5_1CILi128EEENS7_ILi48EEENS7_ILi96EEEEEELi96ENS_6half_tEfNS_4arch4Sm80ELb1ELb0ELb1ELb1ELb1ELb0ELb1ELb1EEENS1_21CollectiveEpilogueFwdINS6_IJS8_SA_S9_EEENS6_IJNS7_ILi1EEESI_SI_EEESC_SE_Li128ELb1ELb1ELb1ELb0EEENS1_36VarlenDynamicPersistentTileSchedulerILi128ELi48ELi128ELi128ELb1ELb1ELb0ELb1ELb1ELb1EEEEEEEEEvNT_6ParamsE,"a",@progbits
	.sectionflags	@""
	.align	4
.nv.constant0._ZN7cutlass13device_kernelIN5flash19enable_sm80_to_sm89INS1_16FlashAttnFwdSm80INS1_25CollectiveMainloopFwdSm80ILi4ELi1ELb0EN4cute5tupleIJNS5_1CILi128EEENS7_ILi48EEENS7_ILi96EEEEEELi96ENS_6half_tEfNS_4arch4Sm80ELb1ELb0ELb1ELb1ELb1ELb0ELb1ELb1EEENS1_21CollectiveEpilogueFwdINS6_IJS8_SA_S9_EEENS6_IJNS7_ILi1EEESI_SI_EEESC_SE_Li128ELb1ELb1ELb1ELb0EEENS1_36VarlenDynamicPersistentTileSchedulerILi128ELi48ELi128ELi128ELb1ELb1ELb0ELb1ELb1ELb1EEEEEEEEEvNT_6ParamsE:
	.zero		1432


//--------------------- .nv.constant0._ZN7cutlass13device_kernelIN5flash19enable_sm80_to_sm89INS1_16FlashAttnFwdSm80INS1_25CollectiveMainloopFwdSm80ILi4ELi1ELb0EN4cute5tupleIJNS5_1CILi128EEENS7_ILi48EEENS7_ILi96EEEEEELi96ENS_6half_tEfNS_4arch4Sm80ELb1ELb0ELb1ELb1ELb1ELb1ELb1ELb1EEENS1_21CollectiveEpilogueFwdINS6_IJS8_SA_S9_EEENS6_IJNS7_ILi1EEESI_SI_EEESC_SE_Li128ELb1ELb1ELb1ELb0EEENS1_36VarlenDynamicPersistentTileSchedulerILi128ELi48ELi128ELi128ELb1ELb1ELb0ELb1ELb1ELb1EEEEEEEEEvNT_6ParamsE --------------------------
	.section	.nv.constant0._ZN7cutlass13device_kernelIN5flash19enable_sm80_to_sm89INS1_16FlashAttnFwdSm80INS1_25CollectiveMainloopFwdSm80ILi4ELi1ELb0EN4cute5tupleIJNS5_1CILi128EEENS7_ILi48EEENS7_ILi96EEEEEELi96ENS_6half_tEfNS_4arch4Sm80ELb1ELb0ELb1ELb1ELb1ELb1ELb1ELb1EEENS1_21CollectiveEpilogueFwdINS6_IJS8_SA_S9_EEENS6_IJNS7_ILi1EEESI_SI_EEESC_SE_Li128ELb1ELb1ELb1ELb0EEENS1_36VarlenDynamicPersistentTileSchedulerILi128ELi48ELi128ELi128ELb1ELb1ELb0ELb1ELb1ELb1EEEEEEEEEvNT_6ParamsE,"a",@progbits
	.sectionflags	@""
	.align	4
.nv.constant0._ZN7cutlass13device_kernelIN5flash19enable_sm80_to_sm89INS1_16FlashAttnFwdSm80INS1_25CollectiveMainloopFwdSm80ILi4ELi1ELb0EN4cute5tupleIJNS5_1CILi128EEENS7_ILi48EEENS7_ILi96EEEEEELi96ENS_6half_tEfNS_4arch4Sm80ELb1ELb0ELb1ELb1ELb1ELb1ELb1ELb1EEENS1_21CollectiveEpilogueFwdINS6_IJS8_SA_S9_EEENS6_IJNS7_ILi1EEESI_SI_EEESC_SE_Li128ELb1ELb1ELb1ELb0EEENS1_36VarlenDynamicPersistentTileSchedulerILi128ELi48ELi128ELi128ELb1ELb1ELb0ELb1ELb1ELb1EEEEEEEEEvNT_6ParamsE:
	.zero		1432


//--------------------- .text._ZN7cutlass13device_kernelIN5flash19enable_sm80_to_sm89INS1_16FlashAttnFwdSm80INS1_25CollectiveMainloopFwdSm80ILi4ELi1ELb0EN4cute5tupleIJNS5_1CILi128EEENS7_ILi64EEENS7_ILi96EEEEEELi96ENS_6half_tEfNS_4arch4Sm80ELb0ELb0ELb1ELb0ELb1ELb0ELb1ELb1EEENS1_21CollectiveEpilogueFwdINS6_IJS8_SA_S9_EEENS6_IJNS7_ILi1EEESI_SI_EEESC_SE_Li128ELb0ELb1ELb1ELb0EEENS1_19SingleTileSchedulerILb0ELb1ELb1ELi128EEEEEEEEEvNT_6ParamsE --------------------------
	.section	.text._ZN7cutlass13device_kernelIN5flash19enable_sm80_to_sm89INS1_16FlashAttnFwdSm80INS1_25CollectiveMainloopFwdSm80ILi4ELi1ELb0EN4cute5tupleIJNS5_1CILi128EEENS7_ILi64EEENS7_ILi96EEEEEELi96ENS_6half_tEfNS_4arch4Sm80ELb0ELb0ELb1ELb0ELb1ELb0ELb1ELb1EEENS1_21CollectiveEpilogueFwdINS6_IJS8_SA_S9_EEENS6_IJNS7_ILi1EEESI_SI_EEESC_SE_Li128ELb0ELb1ELb1ELb0EEENS1_19SingleTileSchedulerILb0ELb1ELb1ELi128EEEEEEEEEvNT_6ParamsE,"ax",@progbits
	.sectioninfo	@"SHI_REGISTERS=255"
	.align	128
.text._ZN7cutlass13device_kernelIN5flash19enable_sm80_to_sm89INS1_16FlashAttnFwdSm80INS1_25CollectiveMainloopFwdSm80ILi4ELi1ELb0EN4cute5tupleIJNS5_1CILi128EEENS7_ILi64EEENS7_ILi96EEEEEELi96ENS_6half_tEfNS_4arch4Sm80ELb0ELb0ELb1ELb0ELb1ELb0ELb1ELb1EEENS1_21CollectiveEpilogueFwdINS6_IJS8_SA_S9_EEENS6_IJNS7_ILi1EEESI_SI_EEESC_SE_Li128ELb0ELb1ELb1ELb0EEENS1_19SingleTileSchedulerILb0ELb1ELb1ELi128EEEEEEEEEvNT_6ParamsE:
        .type           _ZN7cutlass13device_kernelIN5flash19enable_sm80_to_sm89INS1_16FlashAttnFwdSm80INS1_25CollectiveMainloopFwdSm80ILi4ELi1ELb0EN4cute5tupleIJNS5_1CILi128EEENS7_ILi64EEENS7_ILi96EEEEEELi96ENS_6half_tEfNS_4arch4Sm80ELb0ELb0ELb1ELb0ELb1ELb0ELb1ELb1EEENS1_21CollectiveEpilogueFwdINS6_IJS8_SA_S9_EEENS6_IJNS7_ILi1EEESI_SI_EEESC_SE_Li128ELb0ELb1ELb1ELb0EEENS1_19SingleTileSchedulerILb0ELb1ELb1ELi128EEEEEEEEEvNT_6ParamsE,@function
        .size           _ZN7cutlass13device_kernelIN5flash19enable_sm80_to_sm89INS1_16FlashAttnFwdSm80INS1_25CollectiveMainloopFwdSm80ILi4ELi1ELb0EN4cute5tupleIJNS5_1CILi128EEENS7_ILi64EEENS7_ILi96EEEEEELi96ENS_6half_tEfNS_4arch4Sm80ELb0ELb0ELb1ELb0ELb1ELb0ELb1ELb1EEENS1_21CollectiveEpilogueFwdINS6_IJS8_SA_S9_EEENS6_IJNS7_ILi1EEESI_SI_EEESC_SE_Li128ELb0ELb1ELb1ELb0EEENS1_19SingleTileSchedulerILb0ELb1ELb1ELi128EEEEEEEEEvNT_6ParamsE,(.L_x_1814 - _ZN7cutlass13device_kernelIN5flash19enable_sm80_to_sm89INS1_16FlashAttnFwdSm80INS1_25CollectiveMainloopFwdSm80ILi4ELi1ELb0EN4cute5tupleIJNS5_1CILi128EEENS7_ILi64EEENS7_ILi96EEEEEELi96ENS_6half_tEfNS_4arch4Sm80ELb0ELb0ELb1ELb0ELb1ELb0ELb1ELb1EEENS1_21CollectiveEpilogueFwdINS6_IJS8_SA_S9_EEENS6_IJNS7_ILi1EEESI_SI_EEESC_SE_Li128ELb0ELb1ELb1ELb0EEENS1_19SingleTileSchedulerILb0ELb1ELb1ELi128EEEEEEEEEvNT_6ParamsE)
        .other          _ZN7cutlass13device_kernelIN5flash19enable_sm80_to_sm89INS1_16FlashAttnFwdSm80INS1_25CollectiveMainloopFwdSm80ILi4ELi1ELb0EN4cute5tupleIJNS5_1CILi128EEENS7_ILi64EEENS7_ILi96EEEEEELi96ENS_6half_tEfNS_4arch4Sm80ELb0ELb0ELb1ELb0ELb1ELb0ELb1ELb1EEENS1_21CollectiveEpilogueFwdINS6_IJS8_SA_S9_EEENS6_IJNS7_ILi1EEESI_SI_EEESC_SE_Li128ELb0ELb1ELb1ELb0EEENS1_19SingleTileSchedulerILb0ELb1ELb1ELi128EEEEEEEEEvNT_6ParamsE,@"STO_CUDA_ENTRY STV_DEFAULT"
_ZN7cutlass13device_kernelIN5flash19enable_sm80_to_sm89INS1_16FlashAttnFwdSm80INS1_25CollectiveMainloopFwdSm80ILi4ELi1ELb0EN4cute5tupleIJNS5_1CILi128EEENS7_ILi64EEENS7_ILi96EEEEEELi96ENS_6half_tEfNS_4arch4Sm80ELb0ELb0ELb1ELb0ELb1ELb0ELb1ELb1EEENS1_21CollectiveEpilogueFwdINS6_IJS8_SA_S9_EEENS6_IJNS7_ILi1EEESI_SI_EEESC_SE_Li128ELb0ELb1ELb1ELb0EEENS1_19SingleTileSchedulerILb0ELb1ELb1ELi128EEEEEEEEEvNT_6ParamsE:
[----:B------:R-:W-:-:S03]  /*0000*/  MOV R1, c[0x0][0x28] ;  /* 0x00000a0000017a02 */ /* 0x000fc60000000f00 */
[----:B------:R-:W1:Y:S01]  /*0010*/  S2R R176, SR_TID.X ;  /* 0x0000000000b07919 */ /* 0x000e620000002100 */
[----:B------:R-:W-:-:S03]  /*0020*/  IADD3 R1, R1, -0x60, RZ ;  /* 0xffffffa001017810 */ /* 0x000fc60007ffe0ff */
[----:B------:R-:W2:Y:S04]  /*0030*/  S2R R2, SR_CTAID.Y ;  /* 0x0000000000027919 */ /* 0x000ea80000002600 */
[----:B------:R-:W3:Y:S01]  /*0040*/  S2R R25, SR_CTAID.Z ;  /* 0x0000000000197919 */ /* 0x000ee20000002700 */
[----:B-1----:R-:W-:-:S06]  /*0050*/  SHF.R.U32.HI R0, RZ, 0x5, R176 ;  /* 0x00000005ff007819 */ /* 0x002fcc00000116b0 */
[----:B------:R-:W1:Y:S02]  /*0060*/  SHFL.IDX PT, R0, R0, RZ, 0x1f ;  /* 0x00001fff00007589 */ /* 0x000e6400000e0000 */
[----:B-1----:R-:W-:-:S13]  /*0070*/  ISETP.NE.AND P0, PT, R0, RZ, PT ;  /* 0x000000ff0000720c */ /* 0x002fda0003f05270 */
[----:B------:R-:W-:Y:S05]  /*0080*/  @!P0 BRA `(.L_x_0) ;  /* 0x0000008000008947 */ /* 0x000fea0003800000 */
[----:B--23--:R1:W-:Y:S01]  /*0090*/  STL [R1+0x30], R2 ;  /* 0x0000300201007387 */ /* 0x00c3e20000100800 */
[----:B------:R-:W-:-:S04]  /*00a0*/  MOV R0, c[0x0][0x550] ;  /* 0x0001540000007a02 */ /* 0x000fc80000000f00 */
[----:B------:R-:W-:-:S13]  /*00b0*/  ISETP.NE.AND P0, PT, R0, 0x1, PT ;  /* 0x000000010000780c */ /* 0x000fda0003f05270 */
[----:B------:R-:W-:Y:S05]  /*00c0*/  @!P0 BRA `(.L_x_1) ;  /* 0x000000a000008947 */ /* 0x000fea0003800000 */
[----:B------:R-:W-:-:S05]  /*00d0*/  IMAD.HI.U32 R0, R2, c[0x0][0x554], RZ ;  /* 0x0001550002007a27 */ /* 0x000fca00078e00ff */
[----:B------:R-:W-:-:S05]  /*00e0*/  SHF.R.U32.HI R0, RZ, c[0x0][0x558], R0 ;  /* 0x00015600ff007a19 */ /* 0x000fca0000011600 */
[----:B------:R2:W-:Y:S01]  /*00f0*/  STL [R1+0x30], R0 ;  /* 0x0000300001007387 */ /* 0x0005e20000100800 */
[----:B------:R-:W-:Y:S05]  /*0100*/  BRA `(.L_x_1) ;  /* 0x0000006000007947 */ /* 0x000fea0003800000 */
.L_x_0:
[----:B--23--:R-:W-:Y:S01]  /*0110*/  IMAD.MOV.U32 R0, RZ, RZ, c[0x0][0x550] ;  /* 0x00015400ff007624 */ /* 0x00cfe200078e00ff */
[----:B------:R-:W-:-:S04]  /*0120*/  MOV R3, R2 ;  /* 0x0000000200037202 */ /* 0x000fc80000000f00 */
[----:B------:R-:W-:-:S13]  /*0130*/  ISETP.NE.AND P0, PT, R0, 0x1, PT ;  /* 0x000000010000780c */ /* 0x000fda0003f05270 */
[----:B------:R-:W-:-:S05]  /*0140*/  @P0 IMAD.HI.U32 R0, R2, c[0x0][0x554], RZ ;  /* 0x0001550002000a27 */ /* 0x000fca00078e00ff */
[----:B------:R-:W-:-:S05]  /*0150*/  @P0 SHF.R.U32.HI R3, RZ, c[0x0][0x558], R0 ;  /* 0x00015600ff030a19 */ /* 0x000fca0000011600 */
[----:B------:R1:W-:Y:S02]  /*0160*/  STL [R1+0x30], R3 ;  /* 0x0000300301007387 */ /* 0x0003e40000100800 */
.L_x_1:
[----:B------:R-:W3:Y:S01]  /*0170*/  LDL R27, [R1+0x30] ;  /* 0x00003000011b7983 */ /* 0x000ee20000100800 */
[----:B------:R-:W-:Y:S02]  /*0180*/  ISETP.GE.AND P0, PT, R25, RZ, PT ;  /* 0x000000ff1900720c */ /* 0x000fe40003f06270 */
[----:B--23--:R-:W-:-:S05]  /*0190*/  IADD3 R0, -R27, RZ, RZ ;  /* 0x000000ff1b007210 */ /* 0x00cfca0007ffe1ff */
[----:B------:R-:W-:-:S06]  /*01a0*/  IMAD R11, R0, c[0x0][0x550], R2 ;  /* 0x00015400000b7a24 */ /* 0x000fcc00078e0202 */
[----:B------:R-:W-:Y:S05]  /*01b0*/  @!P0 EXIT ;  /* 0x000000000000894d */ /* 0x000fea0003800000 */
[----:B------:R-:W-:Y:S01]  /*01c0*/  ISETP.NE.U32.AND P0, PT, RZ, c[0x0][0x370], PT ;  /* 0x0000dc00ff007a0c */ /* 0x000fe20003f05070 */
[----:B------:R-:W-:Y:S01]  /*01d0*/  IMAD.MOV.U32 R178, RZ, RZ, RZ ;  /* 0x000000ffffb27224 */ /* 0x000fe200078e00ff */
[----:B------:R-:W-:Y:S02]  /*01e0*/  ULDC.64 UR6, c[0x0][0x118] ;  /* 0x0000460000067ab9 */ /* 0x000fe40000000a00 */
[----:B------:R-:W-:-:S13]  /*01f0*/  ISETP.NE.AND.EX P0, PT, RZ, c[0x0][0x374], PT, P0 ;  /* 0x0000dd00ff007a0c */ /* 0x000fda0003f05300 */
[----:B-1----:R-:W-:-:S04]  /*0200*/  @P0 IMAD.MOV.U32 R2, RZ, RZ, 0x4 ;  /* 0x00000004ff020424 */ /* 0x002fc800078e00ff */
[----:B------:R-:W-:-:S05]  /*0210*/  @P0 IMAD.WIDE R2, R25, R2, c[0x0][0x370] ;  /* 0x0000dc0019020625 */ /* 0x000fca00078e0202 */
[----:B------:R1:W2:Y:S01]  /*0220*/  @P0 LDG.E R178, [R2.64] ;  /* 0x0000000602b20981 */ /* 0x0002a2000c1e1900 */
[----:B------:R-:W-:-:S04]  /*0230*/  IMAD.MOV.U32 R0, RZ, RZ, c[0x0][0x2ac] ;  /* 0x0000ab00ff007624 */ /* 0x000fc800078e00ff */
[----:B------:R-:W-:-:S05]  /*0240*/  IMAD R26, R0, c[0x0][0x1d0], RZ ;  /* 0x00007400001a7a24 */ /* 0x000fca00078e02ff */
[C---:B------:R-:W-:Y:S02]  /*0250*/  ISETP.GE.AND P0, PT, R26.reuse, 0x1, PT ;  /* 0x000000011a00780c */ /* 0x040fe40003f06270 */
[----:B-1----:R-:W-:-:S04]  /*0260*/  IADD3 R2, R26, 0x3f, RZ ;  /* 0x0000003f1a027810 */ /* 0x002fc80007ffe0ff */
[----:B------:R-:W-:-:S04]  /*0270*/  SHF.R.S32.HI R0, RZ, 0x1f, R2 ;  /* 0x0000001fff007819 */ /* 0x000fc80000011402 */
[----:B------:R-:W-:Y:S01]  /*0280*/  LEA.HI R2, R0, R2, RZ, 0x6 ;  /* 0x0000000200027211 */ /* 0x000fe200078f30ff */
[----:B------:R-:W-:-:S03]  /*0290*/  IMAD.MOV.U32 R0, RZ, RZ, RZ ;  /* 0x000000ffff007224 */ /* 0x000fc600078e00ff */
[----:B------:R-:W-:Y:S01]  /*02a0*/  SHF.R.S32.HI R10, RZ, 0x6, R2 ;  /* 0x00000006ff0a7819 */ /* 0x000fe20000011402 */
[----:B--2---:R1:W-:Y:S01]  /*02b0*/  STL [R1+0x34], R178 ;  /* 0x000034b201007387 */ /* 0x0043e20000100800 */
[----:B------:R-:W-:Y:S05]  /*02c0*/  @!P0 BRA `(.L_x_2) ;  /* 0x0000020000008947 */ /* 0x000fea0003800000 */
[----:B------:R-:W-:-:S04]  /*02d0*/  SHF.R.U32.HI R0, RZ, 0x10, R11 ;  /* 0x00000010ff007819 */ /* 0x000fc8000001160b */
[----:B------:R-:W-:-:S04]  /*02e0*/  ISETP.NE.AND P0, PT, R0, RZ, PT ;  /* 0x000000ff0000720c */ /* 0x000fc80003f05270 */
[----:B------:R-:W-:-:S04]  /*02f0*/  SEL R5, R0, c[0x0][0x338], P0 ;  /* 0x0000ce0000057a07 */ /* 0x000fc80000000000 */
[----:B------:R-:W-:Y:S02]  /*0300*/  IABS R0, R5 ;  /* 0x0000000500007213 */ /* 0x000fe40000000000 */
[----:B------:R-:W-:-:S03]  /*0310*/  IADD3 R7, R10, -0x1, R5 ;  /* 0xffffffff0a077810 */ /* 0x000fc60007ffe005 */
[----:B------:R-:W-:Y:S01]  /*0320*/  IMAD.MOV.U32 R4, RZ, RZ, R0 ;  /* 0x000000ffff047224 */ /* 0x000fe200078e0000 */
[----:B------:R-:W-:-:S03]  /*0330*/  IABS R9, R7 ;  /* 0x0000000700097213 */ /* 0x000fc60000000000 */
[----:B------:R-:W2:Y:S08]  /*0340*/  I2F.RP R2, R4 ;  /* 0x0000000400027306 */ /* 0x000eb00000209400 */
[----:B--2---:R-:W2:Y:S02]  /*0350*/  MUFU.RCP R2, R2 ;  /* 0x0000000200027308 */ /* 0x004ea40000001000 */
[----:B--2---:R-:W-:-:S06]  /*0360*/  IADD3 R2, R2, 0xffffffe, RZ ;  /* 0x0ffffffe02027810 */ /* 0x004fcc0007ffe0ff */
[----:B------:R-:W2:Y:S02]  /*0370*/  F2I.FTZ.U32.TRUNC.NTZ R3, R2 ;  /* 0x0000000200037305 */ /* 0x000ea4000021f000 */
[----:B--2---:R-:W-:Y:S02]  /*0380*/  IMAD.MOV R0, RZ, RZ, -R3 ;  /* 0x000000ffff007224 */ /* 0x004fe400078e0a03 */
[----:B------:R-:W-:Y:S02]  /*0390*/  IMAD.MOV.U32 R2, RZ, RZ, RZ ;  /* 0x000000ffff027224 */ /* 0x000fe400078e00ff */
[----:B------:R-:W-:Y:S01]  /*03a0*/  IMAD.MOV.U32 R6, RZ, RZ, R0 ;  /* 0x000000ffff067224 */ /* 0x000fe200078e0000 */
[----:B------:R-:W-:-:S03]  /*03b0*/  IABS R0, R5 ;  /* 0x0000000500007213 */ /* 0x000fc60000000000 */
[----:B------:R-:W-:Y:S02]  /*03c0*/  IMAD R6, R6, R4, RZ ;  /* 0x0000000406067224 */ /* 0x000fe400078e02ff */
[----:B------:R-:W-:Y:S02]  /*03d0*/  IMAD.MOV R8, RZ, RZ, -R0 ;  /* 0x000000ffff087224 */ /* 0x000fe400078e0a00 */
[----:B------:R-:W-:-:S04]  /*03e0*/  IMAD.HI.U32 R0, R3, R6, R2 ;  /* 0x0000000603007227 */ /* 0x000fc800078e0002 */
[----:B------:R-:W-:Y:S02]  /*03f0*/  IMAD.MOV.U32 R2, RZ, RZ, R9 ;  /* 0x000000ffff027224 */ /* 0x000fe400078e0009 */
[----:B------:R-:W-:Y:S02]  /*0400*/  IMAD.MOV.U32 R3, RZ, RZ, R8 ;  /* 0x000000ffff037224 */ /* 0x000fe400078e0008 */
[----:B------:R-:W-:-:S04]  /*0410*/  IMAD.HI.U32 R0, R0, R2, RZ ;  /* 0x0000000200007227 */ /* 0x000fc800078e00ff */
[----:B------:R-:W-:-:S05]  /*0420*/  IMAD R2, R0, R3, R2 ;  /* 0x0000000300027224 */ /* 0x000fca00078e0202 */
[----:B------:R-:W-:-:S13]  /*0430*/  ISETP.GT.U32.AND P1, PT, R4, R2, PT ;  /* 0x000000020400720c */ /* 0x000fda0003f24070 */
[----:B------:R-:W-:Y:S01]  /*0440*/  @!P1 IMAD.IADD R2, R2, 0x1, -R4 ;  /* 0x0000000102029824 */ /* 0x000fe200078e0a04 */
[----:B------:R-:W-:Y:S02]  /*0450*/  @!P1 IADD3 R0, R0, 0x1, RZ ;  /* 0x0000000100009810 */ /* 0x000fe40007ffe0ff */
[----:B------:R-:W-:Y:S02]  /*0460*/  ISETP.NE.AND P1, PT, R5, RZ, PT ;  /* 0x000000ff0500720c */ /* 0x000fe40003f25270 */
[----:B------:R-:W-:Y:S02]  /*0470*/  ISETP.GE.U32.AND P2, PT, R2, R4, PT ;  /* 0x000000040200720c */ /* 0x000fe40003f46070 */
[----:B------:R-:W-:-:S04]  /*0480*/  LOP3.LUT R2, R7, R5, RZ, 0x3c, !PT ;  /* 0x0000000507027212 */ /* 0x000fc800078e3cff */
[----:B------:R-:W-:-:S07]  /*0490*/  ISETP.GE.AND P0, PT, R2, RZ, PT ;  /* 0x000000ff0200720c */ /* 0x000fce0003f06270 */
[----:B------:R-:W-:-:S06]  /*04a0*/  @P2 IADD3 R0, R0, 0x1, RZ ;  /* 0x0000000100002810 */ /* 0x000fcc0007ffe0ff */
[----:B------:R-:W-:Y:S01]  /*04b0*/  @!P0 IMAD.MOV R0, RZ, RZ, -R0 ;  /* 0x000000ffff008224 */ /* 0x000fe200078e0a00 */
[----:B------:R-:W-:Y:S02]  /*04c0*/  @!P1 LOP3.LUT R0, RZ, R5, RZ, 0x33, !PT ;  /* 0x00000005ff009212 */ /* 0x000fe400078e33ff */
.L_x_2:
[----:B------:R-:W-:Y:S01]  /*04d0*/  LOP3.LUT R2, R11, 0xffff, RZ, 0xc0, !PT ;  /* 0x0000ffff0b027812 */ /* 0x000fe200078ec0ff */
[----:B------:R-:W-:Y:S01]  /*04e0*/  CS2R R20, SRZ ;  /* 0x0000000000147805 */ /* 0x000fe2000001ff00 */
[----:B------:R-:W-:Y:S01]  /*04f0*/  PLOP3.LUT P4, PT, PT, PT, PT, 0x80, 0x0 ;  /* 0x000000000000781c */ /* 0x000fe20003f8f070 */
[----:B------:R-:W-:Y:S01]  /*0500*/  CS2R R18, SRZ ;  /* 0x0000000000127805 */ /* 0x000fe2000001ff00 */
[----:B------:R-:W-:Y:S01]  /*0510*/  CS2R R94, SRZ ;  /* 0x00000000005e7805 */ /* 0x000fe2000001ff00 */
[----:B------:R-:W-:Y:S01]  /*0520*/  IMAD R181, R2, R0, RZ ;  /* 0x0000000002b57224 */ /* 0x000fe200078e02ff */
[----:B------:R-:W-:Y:S01]  /*0530*/  CS2R R92, SRZ ;  /* 0x00000000005c7805 */ /* 0x000fe2000001ff00 */
[----:B------:R-:W-:Y:S01]  /*0540*/  CS2R R98, SRZ ;  /* 0x0000000000627805 */ /* 0x000fe2000001ff00 */
[----:B------:R-:W-:Y:S01]  /*0550*/  CS2R R96, SRZ ;  /* 0x0000000000607805 */ /* 0x000fe2000001ff00 */
[----:B------:R-:W-:Y:S01]  /*0560*/  IMAD.IADD R0, R181, 0x1, R0 ;  /* 0x00000001b5007824 */ /* 0x000fe200078e0200 */
[----:B------:R2:W-:Y:S01]  /*0570*/  STL [R1+0x2c], R181 ;  /* 0x00002cb501007387 */ /* 0x0005e20000100800 */
[----:B------:R-:W-:Y:S01]  /*0580*/  CS2R R90, SRZ ;  /* 0x00000000005a7805 */ /* 0x000fe2000001ff00 */
[----:B------:R-:W-:Y:S01]  /*0590*/  CS2R R88, SRZ ;  /* 0x0000000000587805 */ /* 0x000fe2000001ff00 */
[----:B------:R-:W-:Y:S01]  /*05a0*/  CS2R R86, SRZ ;  /* 0x0000000000567805 */ /* 0x000fe2000001ff00 */
[----:B------:R-:W-:Y:S01]  /*05b0*/  IMNMX R180, R10, R0, PT ;  /* 0x000000000ab47217 */ /* 0x000fe20003800200 */
[----:B------:R-:W-:Y:S01]  /*05c0*/  CS2R R84, SRZ ;  /* 0x0000000000547805 */ /* 0x000fe2000001ff00 */
[----:B------:R-:W-:Y:S01]  /*05d0*/  CS2R R78, SRZ ;  /* 0x00000000004e7805 */ /* 0x000fe2000001ff00 */
[----:B------:R-:W-:Y:S01]  /*05e0*/  CS2R R76, SRZ ;  /* 0x00000000004c7805 */ /* 0x000fe2000001ff00 */
[----:B------:R-:W-:Y:S01]  /*05f0*/  ISETP.GT.AND P0, PT, R180, R181, PT ;  /* 0x000000b5b400720c */ /* 0x000fe20003f04270 */
[----:B------:R-:W-:Y:S01]  /*0600*/  CS2R R82, SRZ ;  /* 0x0000000000527805 */ /* 0x000fe2000001ff00 */
        /* <DEDUP_REMOVED lines=37> */
[----:B------:R-:W-:Y:S05]  /*0860*/  @!P0 BRA `(.L_x_3) ;  /* 0x000092d000008947 */ /* 0x000fea0003800000 */
[----:B--2---:R-:W-:-:S04]  /*0870*/  ISETP.NE.U32.AND P2, PT, RZ, c[0x0][0x340], PT ;  /* 0x0000d000ff007a0c */ /* 0x004fc80003f45070 */
[----:B------:R-:W-:-:S13]  /*0880*/  ISETP.NE.AND.EX P2, PT, RZ, c[0x0][0x344], PT, P2 ;  /* 0x0000d100ff007a0c */ /* 0x000fda0003f45320 */
[----:B------:R-:W-:-:S04]  /*0890*/  @P2 IMAD.MOV.U32 R2, RZ, RZ, 0x4 ;  /* 0x00000004ff022424 */ /* 0x000fc800078e00ff */
[----:B------:R-:W-:-:S05]  /*08a0*/  @P2 IMAD.WIDE R2, R25, R2, c[0x0][0x340] ;  /* 0x0000d00019022625 */ /* 0x000fca00078e0202 */
[----:B------:R2:W5:Y:S01]  /*08b0*/  @P2 LDG.E R14, [R2.64] ;  /* 0x00000006020e2981 */ /* 0x000562000c1e1900 */
[----:B------:R-:W-:Y:S01]  /*08c0*/  SHF.R.S32.HI R9, RZ, 0x1f, R176 ;  /* 0x0000001fff097819 */ /* 0x000fe200000114b0 */
[----:B------:R-:W-:Y:S01]  /*08d0*/  IMAD.MOV.U32 R0, RZ, RZ, c[0x0][0x2c4] ;  /* 0x0000b100ff007624 */ /* 0x000fe200078e00ff */
[----:B------:R-:W-:Y:S01]  /*08e0*/  SHF.R.S32.HI R6, RZ, 0x1f, R25 ;  /* 0x0000001fff067819 */ /* 0x000fe20000011419 */
[----:B------:R-:W3:Y:S01]  /*08f0*/  S2R R15, SR_CTAID.X ;  /* 0x00000000000f7919 */ /* 0x000ee20000002500 */
[CC--:B------:R-:W-:Y:S01]  /*0900*/  LEA.HI R24, R9.reuse, R176.reuse, RZ, 0x3 ;  /* 0x000000b009187211 */ /* 0x0c0fe200078f18ff */
[----:B------:R-:W-:Y:S01]  /*0910*/  ULDC UR5, c[0x0][0x2c4] ;  /* 0x0000b10000057ab9 */ /* 0x000fe20000000800 */
[----:B------:R-:W-:Y:S01]  /*0920*/  ISETP.NE.AND P0, PT, R0, 0x1, PT ;  /* 0x000000010000780c */ /* 0x000fe20003f05270 */
[----:B------:R-:W-:Y:S01]  /*0930*/  IMAD R6, R6, c[0x0][0x1c0], RZ ;  /* 0x0000700006067a24 */ /* 0x000fe200078e02ff */
[----:B------:R-:W-:Y:S01]  /*0940*/  SHF.R.S32.HI R0, RZ, 0x1f, R27 ;  /* 0x0000001fff007819 */ /* 0x000fe2000001141b */
[----:B------:R-:W-:Y:S01]  /*0950*/  ULDC UR4, c[0x0][0x168] ;  /* 0x00005a0000047ab9 */ /* 0x000fe20000000800 */
[-C--:B------:R-:W-:Y:S01]  /*0960*/  LEA.HI R19, R9, R176.reuse, RZ, 0x4 ;  /* 0x000000b009137211 */ /* 0x080fe200078f20ff */
[----:B------:R-:W-:Y:S01]  /*0970*/  IMAD R6, R25, c[0x0][0x1c4], R6 ;  /* 0x0000710019067a24 */ /* 0x000fe200078e0206 */
[----:B------:R-:W-:Y:S01]  /*0980*/  SHF.R.S32.HI R22, RZ, 0x3, R24 ;  /* 0x00000003ff167819 */ /* 0x000fe20000011418 */
[----:B------:R-:W-:Y:S01]  /*0990*/  IMAD R0, R0, c[0x0][0x1b8], RZ ;  /* 0x00006e0000007a24 */ /* 0x000fe200078e02ff */
[----:B------:R-:W-:Y:S01]  /*09a0*/  UIMAD UR4, UR5, UR4, URZ ;  /* 0x00000004050472a4 */ /* 0x000fe2000f8e023f */
[----:B------:R-:W-:Y:S01]  /*09b0*/  LEA.HI R166, R9, R176, RZ, 0x5 ;  /* 0x000000b009a67211 */ /* 0x000fe200078f28ff */
[----:B------:R-:W-:Y:S01]  /*09c0*/  BSSY B0, `(.L_x_4) ;  /* 0x000004e000007945 */ /* 0x000fe20003800000 */
[----:B------:R-:W-:-:S02]  /*09d0*/  IMAD R0, R27, c[0x0][0x1bc], R0 ;  /* 0x00006f001b007a24 */ /* 0x000fc400078e0200 */
[----:B------:R-:W-:Y:S02]  /*09e0*/  SHF.R.S32.HI R23, RZ, 0x5, R166 ;  /* 0x00000005ff177819 */ /* 0x000fe400000114a6 */
[----:B--2---:R-:W-:-:S04]  /*09f0*/  LEA.HI R3, R9, R176, RZ, 0x2 ;  /* 0x000000b009037211 */ /* 0x004fc800078f10ff */
[----:B------:R-:W-:Y:S02]  /*0a00*/  LOP3.LUT R2, R3, 0xfffffffc, RZ, 0xc0, !PT ;  /* 0xfffffffc03027812 */ /* 0x000fe400078ec0ff */
[----:B------:R-:W-:-:S03]  /*0a10*/  SHF.R.S32.HI R13, RZ, 0x2, R3 ;  /* 0x00000002ff0d7819 */ /* 0x000fc60000011403 */
[----:B------:R-:W-:Y:S02]  /*0a20*/  IMAD.IADD R8, R176, 0x1, -R2 ;  /* 0x00000001b0087824 */ /* 0x000fe400078e0a02 */
[----:B------:R-:W-:-:S04]  /*0a30*/  IMAD.WIDE.U32 R2, R27, c[0x0][0x1b8], RZ ;  /* 0x00006e001b027a25 */ /* 0x000fc800078e00ff */
[----:B------:R-:W-:Y:S02]  /*0a40*/  IMAD R177, R8, 0x20, R13 ;  /* 0x0000002008b17824 */ /* 0x000fe400078e020d */
[----:B------:R-:W-:Y:S02]  /*0a50*/  IMAD.IADD R3, R3, 0x1, R0 ;  /* 0x0000000103037824 */ /* 0x000fe400078e0200 */
[----:B---3--:R-:W-:Y:S01]  /*0a60*/  IMAD R4, R15, 0x80, R177 ;  /* 0x000000800f047824 */ /* 0x008fe200078e02b1 */
[----:B------:R2:W-:Y:S01]  /*0a70*/  STL [R1+0x18], R177 ;  /* 0x000018b101007387 */ /* 0x0005e20000100800 */
[----:B------:R-:W-:-:S04]  /*0a80*/  IMAD.WIDE.U32 R2, R25, c[0x0][0x1c0], R2 ;  /* 0x0000700019027a25 */ /* 0x000fc800078e0002 */
[----:B------:R-:W-:-:S04]  /*0a90*/  @P0 IMAD.HI.U32 R5, R4, c[0x0][0x2c8], RZ ;  /* 0x0000b20004050a27 */ /* 0x000fc800078e00ff */
[----:B------:R-:W-:Y:S01]  /*0aa0*/  IMAD.MOV.U32 R0, RZ, RZ, R4 ;  /* 0x000000ffff007224 */ /* 0x000fe200078e0004 */
[----:B------:R-:W-:Y:S01]  /*0ab0*/  @P0 SHF.R.U32.HI R0, RZ, c[0x0][0x2cc], R5 ;  /* 0x0000b300ff000a19 */ /* 0x000fe20000011605 */
[----:B------:R-:W-:Y:S02]  /*0ac0*/  IMAD.IADD R3, R3, 0x1, R6 ;  /* 0x0000000103037824 */ /* 0x000fe400078e0206 */
[----:B------:R-:W-:Y:S01]  /*0ad0*/  IMAD.SHL.U32 R64, R8, 0x8, RZ ;  /* 0x0000000808407824 */ /* 0x000fe200078e00ff */
[--C-:B------:R-:W-:Y:S01]  /*0ae0*/  SHF.R.S32.HI R7, RZ, 0x1f, R0.reuse ;  /* 0x0000001fff077819 */ /* 0x100fe20000011400 */
[----:B------:R-:W-:Y:S02]  /*0af0*/  IMAD.MOV R5, RZ, RZ, -R0 ;  /* 0x000000ffff057224 */ /* 0x000fe400078e0a00 */
[----:B------:R-:W-:Y:S01]  /*0b00*/  IMAD.WIDE.U32 R2, R0, c[0x0][0x1b0], R2 ;  /* 0x00006c0000027a25 */ /* 0x000fe200078e0002 */
[C---:B------:R-:W-:Y:S02]  /*0b10*/  IADD3 R18, R64.reuse, 0x20, RZ ;  /* 0x0000002040127810 */ /* 0x040fe40007ffe0ff */
[C---:B------:R-:W-:Y:S01]  /*0b20*/  IADD3 R49, R64.reuse, 0x40, RZ ;  /* 0x0000004040317810 */ /* 0x040fe20007ffe0ff */
[----:B------:R-:W-:Y:S01]  /*0b30*/  IMAD R5, R5, c[0x0][0x2c4], R4 ;  /* 0x0000b10005057a24 */ /* 0x000fe200078e0204 */
[----:B------:R-:W-:Y:S01]  /*0b40*/  ISETP.GE.AND P5, PT, R64, c[0x0][0x198], PT ;  /* 0x0000660040007a0c */ /* 0x000fe20003fa6270 */
[----:B------:R-:W-:Y:S01]  /*0b50*/  IMAD R7, R7, c[0x0][0x1b0], RZ ;  /* 0x00006c0007077a24 */ /* 0x000fe200078e02ff */
[----:B------:R-:W-:Y:S01]  /*0b60*/  ISETP.GE.AND P4, PT, R18, c[0x0][0x198], PT ;  /* 0x0000660012007a0c */ /* 0x000fe20003f86270 */
[----:B------:R-:W-:Y:S01]  /*0b70*/  IMAD R15, R15, 0x80, R13 ;  /* 0x000000800f0f7824 */ /* 0x000fe200078e020d */
[----:B------:R-:W-:Y:S01]  /*0b80*/  SHF.R.S32.HI R4, RZ, 0x1f, R5 ;  /* 0x0000001fff047819 */ /* 0x000fe20000011405 */
[----:B------:R-:W-:Y:S01]  /*0b90*/  IMAD R0, R0, c[0x0][0x1b4], R7 ;  /* 0x00006d0000007a24 */ /* 0x000fe200078e0207 */
[----:B------:R-:W-:-:S02]  /*0ba0*/  LEA.HI R7, R13, R13, RZ, 0x1 ;  /* 0x0000000d0d077211 */ /* 0x000fc400078f08ff */
[----:B------:R-:W-:Y:S01]  /*0bb0*/  ISETP.GE.AND P3, PT, R49, c[0x0][0x198], PT ;  /* 0x0000660031007a0c */ /* 0x000fe20003f66270 */
[----:B------:R-:W-:Y:S02]  /*0bc0*/  IMAD.IADD R3, R3, 0x1, R0 ;  /* 0x0000000103037824 */ /* 0x000fe400078e0200 */
[----:B------:R-:W-:Y:S01]  /*0bd0*/  IMAD R0, R4, c[0x0][0x1a8], RZ ;  /* 0x00006a0004007a24 */ /* 0x000fe200078e02ff */
[----:B------:R-:W-:Y:S01]  /*0be0*/  LOP3.LUT R4, R19, 0xfffffff0, RZ, 0xc0, !PT ;  /* 0xfffffff013047812 */ /* 0x000fe200078ec0ff */
[----:B------:R-:W-:-:S04]  /*0bf0*/  IMAD.WIDE.U32 R2, R5, c[0x0][0x1a8], R2 ;  /* 0x00006a0005027a25 */ /* 0x000fc800078e0002 */
[----:B------:R-:W-:Y:S01]  /*0c00*/  IMAD R0, R5, c[0x0][0x1ac], R0 ;  /* 0x00006b0005007a24 */ /* 0x000fe200078e0200 */
[----:B------:R-:W-:Y:S01]  /*0c10*/  LEA R12, P0, R2, c[0x0][0x160], 0x1 ;  /* 0x00005800020c7a11 */ /* 0x000fe200078008ff */
[----:B------:R-:W-:Y:S02]  /*0c20*/  IMAD.IADD R16, R176, 0x1, -R4 ;  /* 0x00000001b0107824 */ /* 0x000fe400078e0a04 */
[----:B------:R-:W-:Y:S02]  /*0c30*/  IMAD.IADD R0, R3, 0x1, R0 ;  /* 0x0000000103007824 */ /* 0x000fe400078e0200 */
[----:B------:R-:W-:Y:S01]  /*0c40*/  IMAD.SHL.U32 R3, R22, 0x40, RZ ;  /* 0x0000004016037824 */ /* 0x000fe200078e00ff */
[----:B------:R-:W-:Y:S02]  /*0c50*/  LEA.HI R17, R16, R16, RZ, 0x1 ;  /* 0x0000001010117211 */ /* 0x000fe400078f08ff */
[----:B------:R-:W-:Y:S02]  /*0c60*/  LEA.HI.X R11, R2, c[0x0][0x164], R0, 0x1, P0 ;  /* 0x00005900020b7a11 */ /* 0x000fe400000f0c00 */
[----:B------:R-:W-:-:S02]  /*0c70*/  LOP3.LUT R0, R3, 0xc0, RZ, 0xc0, !PT ;  /* 0x000000c003007812 */ /* 0x000fc400078ec0ff */
[--C-:B------:R-:W-:Y:S02]  /*0c80*/  SHF.R.S32.HI R5, RZ, 0x1, R17.reuse ;  /* 0x00000001ff057819 */ /* 0x100fe40000011411 */
[----:B------:R-:W-:Y:S02]  /*0c90*/  SHF.R.U32.HI R3, RZ, 0x3, R0 ;  /* 0x00000003ff037819 */ /* 0x000fe40000011600 */
[----:B------:R-:W-:Y:S02]  /*0ca0*/  LOP3.LUT R0, R0, 0x18, R64, 0xf8, !PT ;  /* 0x0000001800007812 */ /* 0x000fe400078ef840 */
[----:B------:R-:W-:Y:S02]  /*0cb0*/  SHF.R.S32.HI R2, RZ, 0x1f, R17 ;  /* 0x0000001fff027819 */ /* 0x000fe40000011411 */
[----:B------:R-:W-:Y:S02]  /*0cc0*/  LOP3.LUT R6, R0, R3, RZ, 0x3c, !PT ;  /* 0x0000000300067212 */ /* 0x000fe400078e3cff */
[----:B------:R-:W-:Y:S01]  /*0cd0*/  LEA.HI R0, R2, R5, RZ, 0x2 ;  /* 0x0000000502007211 */ /* 0x000fe200078f10ff */
[----:B------:R2:W3:Y:S01]  /*0ce0*/  SHFL.IDX PT, R3, R11, RZ, 0x1c1f ;  /* 0x001c1fff0b037589 */ /* 0x0004e200000e0000 */
[----:B------:R-:W-:-:S02]  /*0cf0*/  ISETP.GE.AND P0, PT, R15, UR4, PT ;  /* 0x000000040f007c0c */ /* 0x000fc4000bf06270 */
[----:B------:R-:W-:Y:S01]  /*0d00*/  LOP3.LUT R4, R0, 0xfffffffc, RZ, 0xc0, !PT ;  /* 0xfffffffc00047812 */ /* 0x000fe200078ec0ff */
[----:B------:R2:W4:Y:S01]  /*0d10*/  SHFL.IDX PT, R2, R12, RZ, 0x1c1f ;  /* 0x001c1fff0c027589 */ /* 0x00052200000e0000 */
[----:B------:R-:W-:-:S03]  /*0d20*/  LOP3.LUT R0, R7, 0x7fffffe, RZ, 0xc0, !PT ;  /* 0x07fffffe07007812 */ /* 0x000fc600078ec0ff */
[----:B------:R-:W-:Y:S02]  /*0d30*/  IMAD.IADD R21, R5, 0x1, -R4 ;  /* 0x0000000105157824 */ /* 0x000fe400078e0a04 */
[----:B------:R-:W-:Y:S02]  /*0d40*/  IMAD.IADD R0, R13, 0x1, -R0 ;  /* 0x000000010d007824 */ /* 0x000fe400078e0a00 */
[----:B------:R-:W-:Y:S01]  /*0d50*/  IMAD.MOV.U32 R4, RZ, RZ, 0x10 ;  /* 0x00000010ff047424 */ /* 0x000fe200078e00ff */
[----:B------:R-:W-:Y:S01]  /*0d60*/  LOP3.LUT P1, RZ, R21, 0x2, RZ, 0xc0, !PT ;  /* 0x0000000215ff7812 */ /* 0x000fe2000782c0ff */
[----:B------:R-:W-:-:S03]  /*0d70*/  IMAD R0, R23, 0x8, R0 ;  /* 0x0000000817007824 */ /* 0x000fc600078e0200 */
[----:B------:R-:W-:Y:S01]  /*0d80*/  SEL R4, R4, 0xfffffff0, !P1 ;  /* 0xfffffff004047807 */ /* 0x000fe20004800000 */
[----:B------:R-:W-:Y:S02]  /*0d90*/  IMAD.U32 R226, R0, 0x20, R6 ;  /* 0x0000002000e27824 */ /* 0x000fe400078e0006 */
[----:B------:R-:W-:Y:S01]  /*0da0*/  @!P2 IMAD.MOV.U32 R14, RZ, RZ, R25 ;  /* 0x000000ffff0ea224 */ /* 0x000fe200078e0019 */
[----:B------:R-:W-:Y:S05]  /*0db0*/  @P0 BRA `(.L_x_5) ;  /* 0x000000e000000947 */ /* 0x000fea0003800000 */
[----:B--234-:R-:W-:Y:S01]  /*0dc0*/  SHF.R.S32.HI R5, RZ, 0x1f, R18 ;  /* 0x0000001fff057819 */ /* 0x01cfe20000011412 */
[----:B------:R-:W-:Y:S01]  /*0dd0*/  IMAD.WIDE R8, R64, 0x2, R2 ;  /* 0x0000000240087825 */ /* 0x000fe200078e0202 */
[----:B------:R-:W-:Y:S02]  /*0de0*/  SHF.R.S32.HI R0, RZ, 0x1f, R49 ;  /* 0x0000001fff007819 */ /* 0x000fe40000011431 */
[----:B------:R-:W-:Y:S02]  /*0df0*/  LEA.HI R5, R5, R18, RZ, 0x3 ;  /* 0x0000001205057211 */ /* 0x000fe400078f18ff */
[----:B------:R-:W-:-:S02]  /*0e00*/  LEA.HI R0, R0, R49, RZ, 0x3 ;  /* 0x0000003100007211 */ /* 0x000fc400078f18ff */
[----:B------:R-:W-:Y:S02]  /*0e10*/  LOP3.LUT R5, R5, 0xfffffff8, RZ, 0xc0, !PT ;  /* 0xfffffff805057812 */ /* 0x000fe400078ec0ff */
[----:B------:R-:W-:Y:S01]  /*0e20*/  LOP3.LUT R10, R0, 0xfffffff8, RZ, 0xc0, !PT ;  /* 0xfffffff8000a7812 */ /* 0x000fe200078ec0ff */
[----:B------:R-:W-:Y:S02]  /*0e30*/  IMAD.SHL.U32 R0, R226, 0x2, RZ ;  /* 0x00000002e2007824 */ /* 0x000fe400078e00ff */
[----:B------:R-:W-:-:S03]  /*0e40*/  IMAD.WIDE R6, R5, 0x2, R2 ;  /* 0x0000000205067825 */ /* 0x000fc600078e0202 */
[----:B------:R-:W-:Y:S01]  /*0e50*/  @!PT LDS RZ, [RZ] ;  /* 0x00000000fffff984 */ /* 0x000fe20000000800 */
[----:B------:R2:W-:Y:S01]  /*0e60*/  LDGSTS.E.BYPASS.LTC128B.128 [R0+0x6100], [R8.64], !P5 ;  /* 0x0610000008007fae */ /* 0x0005e2000e901d46 */
[----:B------:R-:W-:-:S03]  /*0e70*/  IMAD.WIDE R2, R10, 0x2, R2 ;  /* 0x000000020a027825 */ /* 0x000fc600078e0202 */
[----:B------:R2:W-:Y:S04]  /*0e80*/  LDGSTS.E.BYPASS.LTC128B.128 [R0+0x8100], [R6.64], !P4 ;  /* 0x0810000006007fae */ /* 0x0005e8000e101d46 */
[----:B------:R2:W-:Y:S02]  /*0e90*/  LDGSTS.E.BYPASS.LTC128B.128 [R0+0xa100], [R2.64], !P3 ;  /* 0x0a10000002007fae */ /* 0x0005e4000d901d46 */
.L_x_5:
[----:B--234-:R-:W-:Y:S05]  /*0ea0*/  BSYNC B0 ;  /* 0x0000000000007941 */ /* 0x01cfea0003800000 */
.L_x_4:
[----:B------:R-:W-:Y:S01]  /*0eb0*/  IADD3 R0, R15, 0x20, RZ ;  /* 0x000000200f007810 */ /* 0x000fe20007ffe0ff */
[----:B------:R2:W3:Y:S01]  /*0ec0*/  SHFL.IDX PT, R3, R11, 0x1, 0x1c1f ;  /* 0x003c1f000b037f89 */ /* 0x0004e200000e0000 */
[----:B------:R-:W-:Y:S02]  /*0ed0*/  BSSY B0, `(.L_x_6) ;  /* 0x0000012000007945 */ /* 0x000fe40003800000 */
[----:B------:R-:W-:Y:S01]  /*0ee0*/  ISETP.GE.AND P0, PT, R0, UR4, PT ;  /* 0x0000000400007c0c */ /* 0x000fe2000bf06270 */
[----:B------:R2:W4:-:S12]  /*0ef0*/  SHFL.IDX PT, R2, R12, 0x1, 0x1c1f ;  /* 0x003c1f000c027f89 */ /* 0x00051800000e0000 */
[----:B------:R-:W-:Y:S05]  /*0f00*/  @P0 BRA `(.L_x_7) ;  /* 0x000000e000000947 */ /* 0x000fea0003800000 */
[----:B------:R-:W-:Y:S01]  /*0f10*/  SHF.R.S32.HI R5, RZ, 0x1f, R18 ;  /* 0x0000001fff057819 */ /* 0x000fe20000011412 */
[----:B---34-:R-:W-:Y:S01]  /*0f20*/  IMAD.WIDE R8, R64, 0x2, R2 ;  /* 0x0000000240087825 */ /* 0x018fe200078e0202 */
[----:B------:R-:W-:Y:S02]  /*0f30*/  SHF.R.S32.HI R0, RZ, 0x1f, R49 ;  /* 0x0000001fff007819 */ /* 0x000fe40000011431 */
[----:B------:R-:W-:Y:S02]  /*0f40*/  LEA.HI R5, R5, R18, RZ, 0x3 ;  /* 0x0000001205057211 */ /* 0x000fe400078f18ff */
[----:B------:R-:W-:Y:S02]  /*0f50*/  LEA.HI R0, R0, R49, RZ, 0x3 ;  /* 0x0000003100007211 */ /* 0x000fe400078f18ff */
[----:B------:R-:W-:Y:S02]  /*0f60*/  LOP3.LUT R5, R5, 0xfffffff8, RZ, 0xc0, !PT ;  /* 0xfffffff805057812 */ /* 0x000fe400078ec0ff */
[----:B------:R-:W-:Y:S01]  /*0f70*/  LOP3.LUT R10, R0, 0xfffffff8, RZ, 0xc0, !PT ;  /* 0xfffffff8000a7812 */ /* 0x000fe200078ec0ff */
[----:B------:R-:W-:-:S02]  /*0f80*/  IMAD.SHL.U32 R0, R226, 0x2, RZ ;  /* 0x00000002e2007824 */ /* 0x000fc400078e00ff */
[----:B------:R-:W-:-:S03]  /*0f90*/  IMAD.WIDE R6, R5, 0x2, R2 ;  /* 0x0000000205067825 */ /* 0x000fc600078e0202 */
[----:B------:R-:W-:Y:S01]  /*0fa0*/  @!PT LDS RZ, [RZ] ;  /* 0x00000000fffff984 */ /* 0x000fe20000000800 */
[----:B------:R3:W-:Y:S01]  /*0fb0*/  LDGSTS.E.BYPASS.LTC128B.128 [R0+0x6900], [R8.64], !P5 ;  /* 0x0690000008007fae */ /* 0x0007e2000e901d46 */
[----:B------:R-:W-:-:S03]  /*0fc0*/  IMAD.WIDE R2, R10, 0x2, R2 ;  /* 0x000000020a027825 */ /* 0x000fc600078e0202 */
[----:B------:R3:W-:Y:S04]  /*0fd0*/  LDGSTS.E.BYPASS.LTC128B.128 [R0+0x8900], [R6.64], !P4 ;  /* 0x0890000006007fae */ /* 0x0007e8000e101d46 */
[----:B------:R3:W-:Y:S02]  /*0fe0*/  LDGSTS.E.BYPASS.LTC128B.128 [R0+0xa900], [R2.64], !P3 ;  /* 0x0a90000002007fae */ /* 0x0007e4000d901d46 */
.L_x_7:
[----:B------:R-:W-:Y:S05]  /*0ff0*/  BSYNC B0 ;  /* 0x0000000000007941 */ /* 0x000fea0003800000 */
.L_x_6:
[----:B---3--:R-:W-:Y:S01]  /*1000*/  IADD3 R0, R15, 0x40, RZ ;  /* 0x000000400f007810 */ /* 0x008fe20007ffe0ff */
[----:B------:R3:W1:Y:S01]  /*1010*/  SHFL.IDX PT, R3, R11, 0x2, 0x1c1f ;  /* 0x005c1f000b037f89 */ /* 0x00066200000e0000 */
[----:B------:R-:W-:Y:S02]  /*1020*/  BSSY B0, `(.L_x_8) ;  /* 0x0000012000007945 */ /* 0x000fe40003800000 */
[----:B------:R-:W-:Y:S01]  /*1030*/  ISETP.GE.AND P0, PT, R0, UR4, PT ;  /* 0x0000000400007c0c */ /* 0x000fe2000bf06270 */
[----:B----4-:R3:W4:-:S12]  /*1040*/  SHFL.IDX PT, R2, R12, 0x2, 0x1c1f ;  /* 0x005c1f000c027f89 */ /* 0x01071800000e0000 */
[----:B------:R-:W-:Y:S05]  /*1050*/  @P0 BRA `(.L_x_9) ;  /* 0x000000e000000947 */ /* 0x000fea0003800000 */
[----:B------:R-:W-:Y:S01]  /*1060*/  SHF.R.S32.HI R5, RZ, 0x1f, R18 ;  /* 0x0000001fff057819 */ /* 0x000fe20000011412 */
[----:B-1--4-:R-:W-:Y:S01]  /*1070*/  IMAD.WIDE R8, R64, 0x2, R2 ;  /* 0x0000000240087825 */ /* 0x012fe200078e0202 */
        /* <DEDUP_REMOVED lines=12> */
.L_x_9:
[----:B------:R-:W-:Y:S05]  /*1140*/  BSYNC B0 ;  /* 0x0000000000007941 */ /* 0x000fea0003800000 */
.L_x_8:
[----:B-1----:R-:W-:Y:S01]  /*1150*/  MOV R0, c[0x0][0x2b8] ;  /* 0x0000ae0000007a02 */ /* 0x002fe20000000f00 */
[----:B----4-:R-:W-:Y:S01]  /*1160*/  SHFL.IDX PT, R2, R12, 0x3, 0x1c1f ;  /* 0x007c1f000c027f89 */ /* 0x010fe200000e0000 */
[----:B------:R-:W-:Y:S01]  /*1170*/  IADD3 R165, R180, -0x1, RZ ;  /* 0xffffffffb4a57810 */ /* 0x000fe20007ffe0ff */
[----:B-----5:R-:W-:Y:S01]  /*1180*/  IMAD.WIDE.U32 R174, R14, c[0x0][0x2b0], RZ ;  /* 0x0000ac000eae7a25 */ /* 0x020fe200078e00ff */
[----:B------:R-:W-:Y:S01]  /*1190*/  ISETP.NE.AND P0, PT, R0, 0x1, PT ;  /* 0x000000010000780c */ /* 0x000fe20003f05270 */
[----:B------:R-:W1:Y:S01]  /*11a0*/  SHFL.IDX PT, R3, R11, 0x3, 0x1c1f ;  /* 0x007c1f000b037f89 */ /* 0x000e6200000e0000 */
[----:B------:R-:W-:-:S02]  /*11b0*/  LEA R0, R165, R177, 0x6 ;  /* 0x000000b1a5007211 */ /* 0x000fc400078e30ff */
[----:B------:R-:W-:Y:S02]  /*11c0*/  SHF.R.S32.HI R5, RZ, 0x1f, R14 ;  /* 0x0000001fff057819 */ /* 0x000fe4000001140e */
[----:B------:R-:W-:Y:S02]  /*11d0*/  IADD3 R7, R15, 0x60, RZ ;  /* 0x000000600f077810 */ /* 0x000fe40007ffe0ff */
[----:B------:R-:W-:Y:S01]  /*11e0*/  SHF.R.S32.HI R9, RZ, 0x1f, R49 ;  /* 0x0000001fff097819 */ /* 0x000fe20000011431 */
[----:B------:R-:W-:Y:S01]  /*11f0*/  IMAD R5, R5, c[0x0][0x2b0], RZ ;  /* 0x0000ac0005057a24 */ /* 0x000fe200078e02ff */
[----:B------:R-:W-:Y:S02]  /*1200*/  IADD3 R10, R0, R178, RZ ;  /* 0x000000b2000a7210 */ /* 0x000fe40007ffe0ff */
[----:B------:R-:W-:Y:S01]  /*1210*/  SHF.L.U32 R226, R226, 0x1, RZ ;  /* 0x00000001e2e27819 */ /* 0x000fe200000006ff */
[----:B------:R-:W-:Y:S01]  /*1220*/  IMAD R8, R14, c[0x0][0x2b4], R5 ;  /* 0x0000ad000e087a24 */ /* 0x000fe200078e0205 */
[----:B------:R-:W-:Y:S01]  /*1230*/  ISETP.GE.AND P6, PT, R0, R26, PT ;  /* 0x0000001a0000720c */ /* 0x000fe20003fc6270 */
[----:B------:R-:W-:Y:S01]  /*1240*/  @P0 IMAD.HI.U32 R6, R10, c[0x0][0x2bc], RZ ;  /* 0x0000af000a060a27 */ /* 0x000fe200078e00ff */
[----:B------:R-:W-:Y:S01]  /*1250*/  ISETP.GE.AND P2, PT, R7, UR4, PT ;  /* 0x0000000407007c0c */ /* 0x000fe2000bf46270 */
[----:B------:R-:W-:Y:S01]  /*1260*/  STL.64 [R1+0x40], R174 ;  /* 0x000040ae01007387 */ /* 0x000fe20000100a00 */
[----:B------:R-:W-:Y:S01]  /*1270*/  LEA.HI R9, R9, R49, RZ, 0x3 ;  /* 0x0000003109097211 */ /* 0x000fe200078f18ff */
[----:B------:R-:W-:Y:S01]  /*1280*/  IMAD.MOV.U32 R0, RZ, RZ, R10 ;  /* 0x000000ffff007224 */ /* 0x000fe200078e000a */
[----:B------:R-:W-:-:S02]  /*1290*/  @P0 SHF.R.U32.HI R0, RZ, c[0x0][0x2c0], R6 ;  /* 0x0000b000ff000a19 */ /* 0x000fc40000011606 */
[----:B------:R-:W-:Y:S02]  /*12a0*/  SHF.R.S32.HI R6, RZ, 0x1f, R18 ;  /* 0x0000001fff067819 */ /* 0x000fe40000011412 */
[----:B------:R-:W-:Y:S02]  /*12b0*/  LOP3.LUT R184, R9, 0xfffffff8, RZ, 0xc0, !PT ;  /* 0xfffffff809b87812 */ /* 0x000fe400078ec0ff */
[----:B------:R-:W-:Y:S02]  /*12c0*/  LEA.HI R5, R6, R18, RZ, 0x3 ;  /* 0x0000001206057211 */ /* 0x000fe400078f18ff */
[----:B------:R-:W-:Y:S01]  /*12d0*/  IADD3 R171, R175, R8, RZ ;  /* 0x00000008afab7210 */ /* 0x000fe20007ffe0ff */
[----:B-1----:R-:W-:Y:S01]  /*12e0*/  @!P2 IMAD.WIDE R6, R64, 0x2, R2 ;  /* 0x000000024006a825 */ /* 0x002fe200078e0202 */
[----:B------:R-:W-:Y:S02]  /*12f0*/  LOP3.LUT R183, R5, 0xfffffff8, RZ, 0xc0, !PT ;  /* 0xfffffff805b77812 */ /* 0x000fe400078ec0ff */
[----:B------:R-:W-:-:S02]  /*1300*/  ISETP.GT.OR P6, PT, R177, 0x3f, P6 ;  /* 0x0000003fb100780c */ /* 0x000fc400037c4670 */
[----:B------:R-:W-:Y:S01]  /*1310*/  MOV R227, RZ ;  /* 0x000000ff00e37202 */ /* 0x000fe20000000f00 */
[--C-:B------:R-:W-:Y:S01]  /*1320*/  @!P2 IMAD.WIDE R8, R183, 0x2, R2.reuse ;  /* 0x00000002b708a825 */ /* 0x100fe200078e0202 */
[----:B------:R-:W-:Y:S01]  /*1330*/  @!PT LDS RZ, [RZ] ;  /* 0x00000000fffff984 */ /* 0x000fe20000000800 */
[----:B------:R1:W-:Y:S03]  /*1340*/  @!P2 LDGSTS.E.BYPASS.LTC128B.128 [R226+0x7900], [R6.64], !P5 ;  /* 0x0790000006e2afae */ /* 0x0003e6000e901d46 */
[----:B------:R-:W-:Y:S01]  /*1350*/  @!P2 IMAD.WIDE R2, R184, 0x2, R2 ;  /* 0x00000002b802a825 */ /* 0x000fe200078e0202 */
[----:B------:R4:W-:Y:S04]  /*1360*/  @!P2 LDGSTS.E.BYPASS.LTC128B.128 [R226+0x9900], [R8.64], !P4 ;  /* 0x0990000008e2afae */ /* 0x0009e8000e101d46 */
[----:B------:R2:W-:Y:S01]  /*1370*/  @!P2 LDGSTS.E.BYPASS.LTC128B.128 [R226+0xb900], [R2.64], !P3 ;  /* 0x0b90000002e2afae */ /* 0x0005e2000d901d46 */
[----:B------:R-:W-:-:S03]  /*1380*/  @!P6 IADD3 R5, P1, R0, R174, RZ ;  /* 0x000000ae0005e210 */ /* 0x000fc60007f3e0ff */
[----:B------:R-:W0:Y:S01]  /*1390*/  LDGDEPBAR ;  /* 0x00000000000079af */ /* 0x000e220000000000 */
[----:B------:R-:W-:-:S04]  /*13a0*/  IMAD.WIDE.U32 R172, R27, c[0x0][0x1e8], RZ ;  /* 0x00007a001bac7a25 */ /* 0x000fc800078e00ff */
[----:B------:R-:W-:Y:S01]  /*13b0*/  IMAD R162, R165, -0x40, R26 ;  /* 0xffffffc0a5a27824 */ /* 0x000fe200078e021a */
[----:B------:R-:W-:Y:S01]  /*13c0*/  SHF.R.S32.HI R14, RZ, 0x4, R19 ;  /* 0x00000004ff0e7819 */ /* 0x000fe20000011413 */
[----:B------:R-:W-:Y:S01]  /*13d0*/  IMAD.WIDE.U32 R28, R27, c[0x0][0x210], RZ ;  /* 0x000084001b1c7a25 */ /* 0x000fe200078e00ff */
[----:B------:R-:W-:Y:S01]  /*13e0*/  STL [R1+0x54], R171 ;  /* 0x000054ab01007387 */ /* 0x000fe20000100800 */
[----:B-1----:R-:W-:Y:S02]  /*13f0*/  @!P6 LEA.HI.X.SX32 R7, R0, R171, 0x1, P1 ;  /* 0x000000ab0007e211 */ /* 0x002fe400008f0eff */
[----:B------:R-:W-:-:S04]  /*1400*/  @!P6 LEA R6, P1, R5, c[0x0][0x2a0], 0x2 ;  /* 0x0000a8000506ea11 */ /* 0x000fc800078210ff */
[----:B------:R-:W-:Y:S01]  /*1410*/  @!P6 LEA.HI.X R7, R5, c[0x0][0x2a4], R7, 0x2, P1 ;  /* 0x0000a9000507ea11 */ /* 0x000fe200008f1407 */
[----:B------:R-:W-:Y:S06]  /*1420*/  BAR.SYNC.DEFER_BLOCKING 0x0 ;  /* 0x0000000000007b1d */ /* 0x000fec0000010000 */
[----:B---3--:R-:W3:Y:S01]  /*1430*/  @!P6 LDG.E R227, [R6.64] ;  /* 0x0000000606e3e981 */ /* 0x008ee2000c1e1900 */
[----:B------:R-:W-:Y:S01]  /*1440*/  IMAD.MOV R0, RZ, RZ, -R0 ;  /* 0x000000ffff007224 */ /* 0x000fe200078e0a00 */
[----:B----4-:R-:W-:Y:S01]  /*1450*/  SHF.R.S32.HI R9, RZ, 0x1f, R27 ;  /* 0x0000001fff097819 */ /* 0x010fe2000001141b */
[----:B------:R-:W-:Y:S01]  /*1460*/  IMAD.IADD R48, R162, 0x1, -R13 ;  /* 0x00000001a2307824 */ /* 0x000fe200078e0a0d */
[----:B------:R-:W-:Y:S01]  /*1470*/  ISETP.GE.AND P3, PT, R64, c[0x0][0x1d4], PT ;  /* 0x0000750040007a0c */ /* 0x000fe20003f66270 */
[----:B------:R-:W-:Y:S01]  /*1480*/  IMAD R230, R0, c[0x0][0x2b8], R10 ;  /* 0x0000ae0000e67a24 */ /* 0x000fe200078e020a */
[----:B------:R-:W-:Y:S01]  /*1490*/  ISETP.GE.AND P2, PT, R18, c[0x0][0x1d4], PT ;  /* 0x0000750012007a0c */ /* 0x000fe20003f46270 */
[----:B------:R-:W-:Y:S01]  /*14a0*/  STL.64 [R1+0x38], R172 ;  /* 0x000038ac01007387 */ /* 0x000fe20000100a00 */
[----:B------:R-:W-:Y:S01]  /*14b0*/  ISETP.GE.AND P5, PT, R48, 0x1, PT ;  /* 0x000000013000780c */ /* 0x000fe20003fa6270 */
[----:B--2---:R-:W-:Y:S01]  /*14c0*/  IMAD.WIDE.U32 R2, R230, c[0x0][0x1e0], RZ ;  /* 0x00007800e6027a25 */ /* 0x004fe200078e00ff */
[----:B------:R-:W-:-:S02]  /*14d0*/  SHF.R.S32.HI R5, RZ, 0x1f, R230 ;  /* 0x0000001fff057819 */ /* 0x000fc400000114e6 */
[----:B------:R-:W-:Y:S02]  /*14e0*/  LOP3.LUT R12, R24, 0xfffffff8, RZ, 0xc0, !PT ;  /* 0xfffffff8180c7812 */ /* 0x000fe400078ec0ff */
[----:B------:R-:W-:Y:S01]  /*14f0*/  SHF.R.S32.HI R11, RZ, 0x1f, R16 ;  /* 0x0000001fff0b7819 */ /* 0x000fe20000011410 */
[C---:B------:R-:W-:Y:S01]  /*1500*/  IMAD R0, R5.reuse, c[0x0][0x1e0], RZ ;  /* 0x0000780005007a24 */ /* 0x040fe200078e02ff */
[----:B------:R-:W-:Y:S01]  /*1510*/  IADD3 R12, -R12, R176, RZ ;  /* 0x000000b00c0c7210 */ /* 0x000fe20007ffe1ff */
[----:B------:R-:W-:Y:S01]  /*1520*/  IMAD R5, R5, c[0x0][0x208], RZ ;  /* 0x0000820005057a24 */ /* 0x000fe200078e02ff */
[----:B------:R-:W-:Y:S01]  /*1530*/  ISETP.GT.AND P6, PT, R48, 0x20, PT ;  /* 0x000000203000780c */ /* 0x000fe20003fc4270 */
[----:B------:R-:W-:Y:S01]  /*1540*/  IMAD R0, R230, c[0x0][0x1e4], R0 ;  /* 0x00007900e6007a24 */ /* 0x000fe200078e0200 */
[----:B------:R-:W-:Y:S01]  /*1550*/  LEA.HI R13, R12, R12, RZ, 0x1 ;  /* 0x0000000c0c0d7211 */ /* 0x000fe200078f08ff */
[----:B------:R-:W-:Y:S01]  /*1560*/  IMAD R5, R230, c[0x0][0x20c], R5 ;  /* 0x00008300e6057a24 */ /* 0x000fe200078e0205 */
[----:B------:R-:W-:-:S02]  /*1570*/  SHF.R.S32.HI R169, RZ, 0x1f, R64 ;  /* 0x0000001fffa97819 */ /* 0x000fc40000011440 */
[----:B------:R-:W-:Y:S01]  /*1580*/  IADD3 R3, R3, R0, RZ ;  /* 0x0000000003037210 */ /* 0x000fe20007ffe0ff */
[----:B------:R-:W-:Y:S01]  /*1590*/  IMAD R0, R9, c[0x0][0x1e8], RZ ;  /* 0x00007a0009007a24 */ /* 0x000fe200078e02ff */
[----:B------:R-:W-:Y:S02]  /*15a0*/  SHF.R.S32.HI R168, RZ, 0x1f, R183 ;  /* 0x0000001fffa87819 */ /* 0x000fe400000114b7 */
[----:B------:R-:W-:Y:S01]  /*15b0*/  SHF.R.S32.HI R167, RZ, 0x1f, R184 ;  /* 0x0000001fffa77819 */ /* 0x000fe200000114b8 */
[----:B------:R-:W-:-:S05]  /*15c0*/  IMAD R0, R27, c[0x0][0x1ec], R0 ;  /* 0x00007b001b007a24 */ /* 0x000fca00078e0200 */
[----:B------:R-:W-:-:S05]  /*15d0*/  IADD3 R170, R173, R0, RZ ;  /* 0x00000000adaa7210 */ /* 0x000fca0007ffe0ff */
[----:B------:R-:W-:Y:S04]  /*15e0*/  STL [R1+0x50], R170 ;  /* 0x000050aa01007387 */ /* 0x000fe80000100800 */
[----:B------:R-:W-:Y:S01]  /*15f0*/  STL.64 [R1+0x48], R28 ;  /* 0x0000481c01007387 */ /* 0x000fe20000100a00 */
[----:B---3--:R-:W-:Y:S01]  /*1600*/  SHF.R.S32.HI R10, RZ, 0x1f, R227 ;  /* 0x0000001fff0a7819 */ /* 0x008fe200000114e3 */
[----:B------:R-:W-:-:S04]  /*1610*/  IMAD.WIDE.U32 R6, R227, c[0x0][0x1f0], R2 ;  /* 0x00007c00e3067a25 */ /* 0x000fc800078e0002 */
[----:B------:R-:W-:Y:S01]  /*1620*/  IMAD R8, R10, c[0x0][0x1f0], RZ ;  /* 0x00007c000a087a24 */ /* 0x000fe200078e02ff */
[----:B------:R-:W-:Y:S01]  /*1630*/  IADD3 R0, P1, R172, R6, RZ ;  /* 0x00000006ac007210 */ /* 0x000fe20007f3e0ff */
[----:B------:R-:W-:-:S04]  /*1640*/  IMAD.WIDE.U32 R2, R230, c[0x0][0x208], RZ ;  /* 0x00008200e6027a25 */ /* 0x000fc800078e00ff */
[----:B------:R-:W-:Y:S01]  /*1650*/  IMAD R8, R227, c[0x0][0x1f4], R8 ;  /* 0x00007d00e3087a24 */ /* 0x000fe200078e0208 */
[----:B------:R-:W-:Y:S02]  /*1660*/  IADD3 R3, R3, R5, RZ ;  /* 0x0000000503037210 */ /* 0x000fe40007ffe0ff */
[----:B------:R-:W-:Y:S02]  /*1670*/  LOP3.LUT R5, R17, 0x7fffffe, RZ, 0xc0, !PT ;  /* 0x07fffffe11057812 */ /* 0x000fe400078ec0ff */
[----:B------:R-:W-:Y:S01]  /*1680*/  IADD3.X R6, R170, R7, R8, P1, !PT ;  /* 0x00000007aa067210 */ /* 0x000fe20000ffe408 */
[----:B------:R-:W-:Y:S01]  /*1690*/  IMAD.WIDE.U32 R2, R227, c[0x0][0x218], R2 ;  /* 0x00008600e3027a25 */ /* 0x000fe200078e0002 */
[----:B------:R-:W-:Y:S02]  /*16a0*/  LEA R15, P1, R0, c[0x0][0x1c8], 0x1 ;  /* 0x00007200000f7a11 */ /* 0x000fe400078208ff */
[----:B------:R-:W-:Y:S02]  /*16b0*/  IADD3 R150, R16, -R5, RZ ;  /* 0x8000000510967210 */ /* 0x000fe40007ffe0ff */
[----:B------:R-:W-:Y:S01]  /*16c0*/  LEA.HI.X R20, R0, c[0x0][0x1cc], R6, 0x1, P1 ;  /* 0x0000730000147a11 */ /* 0x000fe200008f0c06 */
[----:B------:R-:W-:Y:S01]  /*16d0*/  IMAD R0, R9, c[0x0][0x210], RZ ;  /* 0x0000840009007a24 */ /* 0x000fe200078e02ff */
[----:B------:R-:W-:Y:S01]  /*16e0*/  SHFL.IDX PT, R6, R15, RZ, 0x1c1f ;  /* 0x001c1fff0f067589 */ /* 0x000fe200000e0000 */
[----:B------:R-:W-:-:S02]  /*16f0*/  LEA.HI R8, R19, R14, RZ, 0x1 ;  /* 0x0000000e13087211 */ /* 0x000fc400078f08ff */
[----:B------:R-:W-:Y:S01]  /*1700*/  IMAD R5, R27, c[0x0][0x214], R0 ;  /* 0x000085001b057a24 */ /* 0x000fe200078e0200 */
[----:B------:R-:W1:Y:S01]  /*1710*/  SHFL.IDX PT, R7, R20, RZ, 0x1c1f ;  /* 0x001c1fff14077589 */ /* 0x000e6200000e0000 */
[----:B------:R-:W-:Y:S01]  /*1720*/  IMAD R0, R10, c[0x0][0x218], RZ ;  /* 0x000086000a007a24 */ /* 0x000fe200078e02ff */
[----:B------:R-:W-:Y:S02]  /*1730*/  LOP3.LUT R8, R8, 0xfffffffe, RZ, 0xc0, !PT ;  /* 0xfffffffe08087812 */ /* 0x000fe400078ec0ff */
[----:B------:R-:W-:Y:S01]  /*1740*/  IADD3 R9, R29, R5, RZ ;  /* 0x000000051d097210 */ /* 0x000fe20007ffe0ff */
[----:B------:R-:W-:Y:S01]  /*1750*/  IMAD R0, R227, c[0x0][0x21c], R0 ;  /* 0x00008700e3007a24 */ /* 0x000fe200078e0200 */
[----:B------:R-:W-:Y:S01]  /*1760*/  IADD3 R5, P1, R28, R2, RZ ;  /* 0x000000021c057210 */ /* 0x000fe20007f3e0ff */
[----:B------:R-:W-:Y:S01]  /*1770*/  IMAD.IADD R14, R14, 0x1, -R8 ;  /* 0x000000010e0e7824 */ /* 0x000fe200078e0a08 */
[----:B------:R-:W-:Y:S01]  /*1780*/  LEA.HI R19, R11, R16, RZ, 0x3 ;  /* 0x000000100b137211 */ /* 0x000fe200078f18ff */
[----:B------:R2:W-:Y:S01]  /*1790*/  STL [R1+0x58], R9 ;  /* 0x0000580901007387 */ /* 0x0005e20000100800 */
[----:B------:R-:W-:-:S02]  /*17a0*/  IADD3.X R10, R9, R3, R0, P1, !PT ;  /* 0x00000003090a7210 */ /* 0x000fc40000ffe400 */
[----:B------:R-:W-:Y:S02]  /*17b0*/  LOP3.LUT R11, R13, 0x7fffffe, RZ, 0xc0, !PT ;  /* 0x07fffffe0d0b7812 */ /* 0x000fe400078ec0ff */
[C---:B------:R-:W-:Y:S02]  /*17c0*/  LEA R0, P1, R5.reuse, c[0x0][0x1f8], 0x1 ;  /* 0x00007e0005007a11 */ /* 0x040fe400078208ff */
[----:B------:R-:W-:Y:S02]  /*17d0*/  IADD3 R17, R12, -R11, RZ ;  /* 0x8000000b0c117210 */ /* 0x000fe40007ffe0ff */
[----:B------:R-:W-:Y:S01]  /*17e0*/  LEA.HI.X R11, R5, c[0x0][0x1fc], R10, 0x1, P1 ;  /* 0x00007f00050b7a11 */ /* 0x000fe200008f0c0a */
[----:B------:R-:W-:Y:S01]  /*17f0*/  SHFL.IDX PT, R16, R0, RZ, 0x1c1f ;  /* 0x001c1fff00107589 */ /* 0x000fe200000e0000 */
[----:B------:R-:W-:Y:S01]  /*1800*/  SHF.L.U32 R5, R21, 0x6, RZ ;  /* 0x0000000615057819 */ /* 0x000fe200000006ff */
[----:B------:R-:W-:Y:S01]  /*1810*/  IMAD R17, R14, 0x8, R17 ;  /* 0x000000080e117824 */ /* 0x000fe200078e0211 */
[----:B------:R-:W-:Y:S01]  /*1820*/  ISETP.GE.AND P1, PT, R49, c[0x0][0x1d4], PT ;  /* 0x0000750031007a0c */ /* 0x000fe20003f26270 */
[----:B------:R3:W-:Y:S01]  /*1830*/  SHFL.IDX PT, R10, R0, 0x1, 0x1c1f ;  /* 0x003c1f00000a7f89 */ /* 0x0007e200000e0000 */
[----:B-1----:R-:W-:Y:S01]  /*1840*/  @P5 IMAD.WIDE R2, R183, 0x2, R6 ;  /* 0x00000002b7025825 */ /* 0x002fe200078e0206 */
[----:B------:R-:W-:-:S02]  /*1850*/  LOP3.LUT R5, R5, 0xc0, RZ, 0xc0, !PT ;  /* 0x000000c005057812 */ /* 0x000fc400078ec0ff */
[----:B------:R-:W-:Y:S04]  /*1860*/  SHFL.IDX PT, R12, R11, RZ, 0x1c1f ;  /* 0x001c1fff0b0c7589 */ /* 0x000fe800000e0000 */
[----:B------:R-:W-:Y:S01]  /*1870*/  SHFL.IDX PT, R11, R11, 0x1, 0x1c1f ;  /* 0x003c1f000b0b7f89 */ /* 0x000fe200000e0000 */
[----:B--2---:R-:W-:-:S04]  /*1880*/  @P5 IMAD.WIDE R8, R64, 0x2, R6 ;  /* 0x0000000240085825 */ /* 0x004fc800078e0206 */
[----:B------:R-:W-:Y:S01]  /*1890*/  @P5 IMAD.WIDE R6, R184, 0x2, R6 ;  /* 0x00000002b8065825 */ /* 0x000fe200078e0206 */
[----:B------:R1:W-:Y:S04]  /*18a0*/  @P5 LDGSTS.E.BYPASS.LTC128B.128 [R226+0x3100], [R8.64], !P3 ;  /* 0x0310000008e25fae */ /* 0x0003e8000d901d46 */
[----:B------:R2:W-:Y:S01]  /*18b0*/  @P5 LDGSTS.E.BYPASS.LTC128B.128 [R226+0x4100], [R2.64], !P2 ;  /* 0x0410000002e25fae */ /* 0x0005e2000d101d46 */
[----:B---3--:R-:W-:-:S03]  /*18c0*/  SHF.R.S32.HI R0, RZ, 0x1, R13 ;  /* 0x00000001ff007819 */ /* 0x008fc6000001140d */
[----:B------:R3:W-:Y:S01]  /*18d0*/  @P5 LDGSTS.E.BYPASS.LTC128B.128 [R226+0x5100], [R6.64], !P1 ;  /* 0x0510000006e25fae */ /* 0x0007e2000c901d46 */
[C---:B------:R-:W-:Y:S02]  /*18e0*/  LOP3.LUT P4, RZ, R0.reuse, 0x2, RZ, 0xc0, !PT ;  /* 0x0000000200ff7812 */ /* 0x040fe4000788c0ff */
[----:B------:R-:W-:-:S04]  /*18f0*/  SHF.L.U32 R0, R0, 0x6, RZ ;  /* 0x0000000600007819 */ /* 0x000fc800000006ff */
[----:B------:R-:W-:Y:S02]  /*1900*/  LOP3.LUT R0, R0, 0xc0, RZ, 0xc0, !PT ;  /* 0x000000c000007812 */ /* 0x000fe400078ec0ff */
[----:B-1----:R-:W-:Y:S02]  /*1910*/  SHF.L.U32 R8, R14, 0x3, RZ ;  /* 0x000000030e087819 */ /* 0x002fe400000006ff */
[----:B------:R-:W-:Y:S01]  /*1920*/  SHF.L.U32 R9, R22, 0x3, RZ ;  /* 0x0000000316097819 */ /* 0x000fe200000006ff */
[----:B--2---:R1:W-:Y:S01]  /*1930*/  SHFL.IDX PT, R2, R15, 0x1, 0x1c1f ;  /* 0x003c1f000f027f89 */ /* 0x0043e200000e0000 */
[----:B------:R-:W-:Y:S02]  /*1940*/  LOP3.LUT R8, R5, 0x8, R8, 0xf8, !PT ;  /* 0x0000000805087812 */ /* 0x000fe400078ef808 */
[----:B------:R-:W-:Y:S01]  /*1950*/  SHF.R.U32.HI R5, RZ, 0x3, R5 ;  /* 0x00000003ff057819 */ /* 0x000fe20000011605 */
[----:B------:R-:W3:Y:S03]  /*1960*/  SHFL.IDX PT, R3, R20, 0x1, 0x1c1f ;  /* 0x003c1f0014037f89 */ /* 0x000ee600000e0000 */
[----:B------:R-:W-:-:S02]  /*1970*/  LOP3.LUT R149, R8, R5, RZ, 0x3c, !PT ;  /* 0x0000000508957212 */ /* 0x000fc400078e3cff */
[----:B------:R-:W-:Y:S02]  /*1980*/  LOP3.LUT R5, R0, 0x8, R9, 0xf8, !PT ;  /* 0x0000000800057812 */ /* 0x000fe400078ef809 */
[----:B------:R-:W-:-:S04]  /*1990*/  SHF.R.U32.HI R0, RZ, 0x3, R0 ;  /* 0x00000003ff007819 */ /* 0x000fc80000011600 */
[----:B------:R-:W-:Y:S02]  /*19a0*/  LOP3.LUT R5, R5, R0, RZ, 0x3c, !PT ;  /* 0x0000000005057212 */ /* 0x000fe400078e3cff */
[----:B------:R-:W-:-:S04]  /*19b0*/  SHF.L.U32 R0, R19, 0x5, RZ ;  /* 0x0000000513007819 */ /* 0x000fc800000006ff */
[----:B------:R-:W-:Y:S01]  /*19c0*/  LOP3.LUT R148, R0, 0xffffff00, RZ, 0xc0, !PT ;  /* 0xffffff0000947812 */ /* 0x000fe200078ec0ff */
[----:B-1----:R-:W-:-:S03]  /*19d0*/  IMAD.WIDE R14, R64, 0x2, RZ ;  /* 0x00000002400e7825 */ /* 0x002fc600078e02ff */
[----:B------:R-:W-:Y:S01]  /*19e0*/  LEA R0, R23, R148, 0x9 ;  /* 0x0000009417007211 */ /* 0x000fe200078e48ff */
[--C-:B---3--:R-:W-:Y:S01]  /*19f0*/  @P6 IMAD.WIDE R6, R64, 0x2, R2.reuse ;  /* 0x0000000240066825 */ /* 0x108fe200078e0202 */
[----:B------:R-:W-:Y:S02]  /*1a00*/  IADD3 R50, P5, R16, R14, RZ ;  /* 0x0000000e10327210 */ /* 0x000fe40007fbe0ff */
[----:B------:R-:W-:Y:S01]  /*1a10*/  LEA R0, R150, R0, 0x5 ;  /* 0x0000000096007211 */ /* 0x000fe200078e28ff */
[--C-:B------:R-:W-:Y:S01]  /*1a20*/  @P6 IMAD.WIDE R8, R183, 0x2, R2.reuse ;  /* 0x00000002b7086825 */ /* 0x100fe200078e0202 */
[----:B------:R1:W-:Y:S01]  /*1a30*/  @P6 LDGSTS.E.BYPASS.LTC128B.128 [R226+0x3900], [R6.64], !P3 ;  /* 0x0390000006e26fae */ /* 0x0003e2000d901d46 */
[----:B------:R-:W-:Y:S02]  /*1a40*/  IADD3.X R51, R12, R15, RZ, P5, !PT ;  /* 0x0000000f0c337210 */ /* 0x000fe40002ffe4ff */
[----:B------:R-:W-:Y:S01]  /*1a50*/  @P6 IMAD.WIDE R2, R184, 0x2, R2 ;  /* 0x00000002b8026825 */ /* 0x000fe200078e0202 */
[----:B------:R2:W-:Y:S01]  /*1a60*/  @P6 LDGSTS.E.BYPASS.LTC128B.128 [R226+0x4900], [R8.64], !P2 ;  /* 0x0490000008e26fae */ /* 0x0005e2000d101d46 */
[----:B------:R-:W-:-:S02]  /*1a70*/  IADD3 R46, P5, R14, R10, RZ ;  /* 0x0000000a0e2e7210 */ /* 0x000fc40007fbe0ff */
[----:B------:R-:W-:Y:S01]  /*1a80*/  IMAD.IADD R0, R149, 0x1, R0 ;  /* 0x0000000195007824 */ /* 0x000fe200078e0200 */
[----:B------:R3:W-:Y:S02]  /*1a90*/  @P6 LDGSTS.E.BYPASS.LTC128B.128 [R226+0x5900], [R2.64], !P1 ;  /* 0x0590000002e26fae */ /* 0x0007e4000c901d46 */
[----:B------:R-:W-:Y:S02]  /*1aa0*/  IMAD.X R47, R15, 0x1, R11, P5 ;  /* 0x000000010f2f7824 */ /* 0x000fe400028e060b */
[----:B------:R-:W0:Y:S01]  /*1ab0*/  LDGDEPBAR ;  /* 0x00000000000079af */ /* 0x000e220000000000 */
[----:B------:R-:W-:-:S05]  /*1ac0*/  SHF.L.U32 R224, R0, 0x1, RZ ;  /* 0x0000000100e07819 */ /* 0x000fca00000006ff */
[----:B------:R-:W-:Y:S02]  /*1ad0*/  IMAD R225, R4, 0x2, R224 ;  /* 0x0000000204e17824 */ /* 0x000fe400078e02e0 */
[----:B-1----:R-:W-:-:S04]  /*1ae0*/  IMAD.WIDE R6, R183, 0x2, RZ ;  /* 0x00000002b7067825 */ /* 0x002fc800078e02ff */
[----:B--2---:R-:W-:Y:S01]  /*1af0*/  IMAD.WIDE R8, R184, 0x2, RZ ;  /* 0x00000002b8087825 */ /* 0x004fe200078e02ff */
[----:B------:R-:W-:Y:S02]  /*1b00*/  IADD3 R38, P5, R6, R10, RZ ;  /* 0x0000000a06267210 */ /* 0x000fe40007fbe0ff */
[----:B------:R-:W-:Y:S01]  /*1b10*/  IADD3 R44, P6, R16, R6, RZ ;  /* 0x00000006102c7210 */ /* 0x000fe20007fde0ff */
[----:B------:R-:W-:-:S04]  /*1b20*/  DEPBAR.LE SB0, 0x1 ;  /* 0x000080400000791a */ /* 0x000fc80000000000 */
[----:B------:R-:W-:-:S04]  /*1b30*/  DEPBAR.LE SB0, 0x0 ;  /* 0x000080000000791a */ /* 0x000fc80000000000 */
[----:B------:R-:W-:Y:S01]  /*1b40*/  BAR.SYNC.DEFER_BLOCKING 0x0 ;  /* 0x0000000000007b1d */ /* 0x000fe20000010000 */
[-C--:B------:R-:W-:Y:S01]  /*1b50*/  IADD3.X R39, R7, R11.reuse, RZ, P5, !PT ;  /* 0x0000000b07277210 */ /* 0x080fe20002ffe4ff */
[----:B------:R-:W-:Y:S01]  /*1b60*/  IMAD.X R45, R12, 0x1, R7, P6 ;  /* 0x000000010c2d7824 */ /* 0x000fe200030e0607 */
[----:B------:R-:W-:Y:S02]  /*1b70*/  IADD3 R6, P5, R8, R10, RZ ;  /* 0x0000000a08067210 */ /* 0x000fe40007fbe0ff */
[----:B---3--:R-:W-:Y:S02]  /*1b80*/  MOV R2, 0x10 ;  /* 0x0000001000027802 */ /* 0x008fe40000000f00 */
[----:B------:R-:W-:Y:S02]  /*1b90*/  IADD3.X R7, R9, R11, RZ, P5, !PT ;  /* 0x0000000b09077210 */ /* 0x000fe40002ffe4ff */
[----:B------:R-:W-:Y:S02]  /*1ba0*/  ISETP.GE.AND P5, PT, R64, c[0x0][0x1d4], PT ;  /* 0x0000750040007a0c */ /* 0x000fe40003fa6270 */
[----:B------:R-:W-:-:S02]  /*1bb0*/  LEA R3, R17, R5, 0x5 ;  /* 0x0000000511037211 */ /* 0x000fc400078e28ff */
[----:B------:R-:W-:Y:S02]  /*1bc0*/  SEL R2, R2, 0xfffffff0, !P4 ;  /* 0xfffffff002027807 */ /* 0x000fe40006000000 */
[----:B------:R-:W-:Y:S02]  /*1bd0*/  ISETP.LT.OR P4, PT, R48, 0x1, P5 ;  /* 0x000000013000780c */ /* 0x000fe40002f81670 */
[----:B------:R-:W-:Y:S02]  /*1be0*/  SHF.L.U32 R220, R3, 0x1, RZ ;  /* 0x0000000103dc7819 */ /* 0x000fe400000006ff */
[----:B------:R-:W-:Y:S02]  /*1bf0*/  IADD3 R36, P6, R16, R8, RZ ;  /* 0x0000000810247210 */ /* 0x000fe40007fde0ff */
[----:B------:R-:W-:Y:S02]  /*1c00*/  LEA R0, R2, R220, 0x1 ;  /* 0x000000dc02007211 */ /* 0x000fe400078e08ff */
[----:B------:R-:W-:Y:S01]  /*1c10*/  IADD3.X R37, R12, R9, RZ, P6, !PT ;  /* 0x000000090c257210 */ /* 0x000fe200037fe4ff */
[----:B------:R-:W-:Y:S01]  /*1c20*/  LDSM.16.M88.4 R20, [R220+0x3100] ;  /* 0x00310000dc14783b */ /* 0x000fe20000000200 */
[----:B------:R-:W-:-:S02]  /*1c30*/  ISETP.GE.AND P6, PT, R18, c[0x0][0x1d4], PT ;  /* 0x0000750012007a0c */ /* 0x000fc40003fc6270 */
[----:B------:R-:W-:Y:S01]  /*1c40*/  ISETP.GE.AND P5, PT, R49, c[0x0][0x1d4], PT ;  /* 0x0000750031007a0c */ /* 0x000fe20003fa6270 */
[----:B------:R-:W-:Y:S04]  /*1c50*/  LDSM.16.M88.4 R52, [R0+0x3100] ;  /* 0x003100000034783b */ /* 0x000fe80000000200 */
[----:B------:R-:W-:Y:S04]  /*1c60*/  LDSM.16.M88.4 R84, [R0+0x3500] ;  /* 0x003500000054783b */ /* 0x000fe80000000200 */
[----:B------:R-:W-:Y:S04]  /*1c70*/  LDSM.16.M88.4 R100, [R0+0x3900] ;  /* 0x003900000064783b */ /* 0x000fe80000000200 */
[----:B------:R1:W-:Y:S04]  /*1c80*/  LDSM.16.M88.4 R112, [R0+0x3d00] ;  /* 0x003d00000070783b */ /* 0x0003e80000000200 */
[----:B------:R-:W2:Y:S04]  /*1c90*/  LDSM.16.M88.4 R8, [R224+0x7100] ;  /* 0x00710000e008783b */ /* 0x000ea80000000200 */
[----:B------:R-:W3:Y:S04]  /*1ca0*/  LDSM.16.M88.4 R32, [R220+0x3500] ;  /* 0x00350000dc20783b */ /* 0x000ee80000000200 */
[----:B------:R-:W4:Y:S04]  /*1cb0*/  LDSM.16.M88.4 R28, [R220+0x3900] ;  /* 0x00390000dc1c783b */ /* 0x000f280000000200 */
[----:B------:R-:W4:Y:S04]  /*1cc0*/  LDSM.16.M88.4 R24, [R220+0x3d00] ;  /* 0x003d0000dc18783b */ /* 0x000f280000000200 */
[----:B------:R-:W4:Y:S01]  /*1cd0*/  LDSM.16.M88.4 R12, [R224+0x6100] ;  /* 0x00610000e00c783b */ /* 0x000f220000000200 */
[----:B-1----:R-:W-:-:S03]  /*1ce0*/  IADD3 R0, R220, 0x3100, RZ ;  /* 0x00003100dc007810 */ /* 0x002fc60007ffe0ff */
[----:B------:R-:W1:Y:S01]  /*1cf0*/  LDSM.16.M88.4 R40, [R225+0x6100] ;  /* 0x00610000e128783b */ /* 0x000e620000000200 */
[----:B------:R-:W-:-:S03]  /*1d00*/  LEA R223, R2, R0, 0x1 ;  /* 0x0000000002df7211 */ /* 0x000fc600078e08ff */
[----:B------:R-:W1:Y:S04]  /*1d10*/  LDSM.16.M88.4 R16, [R225+0x7100] ;  /* 0x00710000e110783b */ /* 0x000e680000000200 */
[----:B------:R-:W-:Y:S01]  /*1d20*/  @!PT LDS RZ, [RZ] ;  /* 0x00000000fffff984 */ /* 0x000fe20000000800 */
[----:B------:R-:W-:Y:S01]  /*1d30*/  @!PT LDS RZ, [RZ] ;  /* 0x00000000fffff984 */ /* 0x000fe20000000800 */
[----:B------:R-:W-:Y:S01]  /*1d40*/  @!PT LDS RZ, [RZ] ;  /* 0x00000000fffff984 */ /* 0x000fe20000000800 */
[----:B------:R1:W-:Y:S01]  /*1d50*/  LDGSTS.E.BYPASS.LTC128B.128 [R226+0x100], [R50.64], !P4 ;  /* 0x0010000032e27fae */ /* 0x0003e2000e101d46 */
[C---:B------:R-:W-:Y:S02]  /*1d60*/  ISETP.LT.OR P4, PT, R48.reuse, 0x1, P6 ;  /* 0x000000013000780c */ /* 0x040fe40003781670 */
[C---:B------:R-:W-:Y:S01]  /*1d70*/  ISETP.LT.OR P6, PT, R48.reuse, 0x21, P6 ;  /* 0x000000213000780c */ /* 0x040fe200037c1670 */
[----:B--2---:R-:W-:Y:S10]  /*1d80*/  HMMA.16816.F32 R56, R8, R20, RZ ;  /* 0x000000140838723c */ /* 0x004ff400000018ff */
[----:B------:R2:W-:Y:S01]  /*1d90*/  LDGSTS.E.BYPASS.LTC128B.128 [R226+0x1100], [R44.64], !P4 ;  /* 0x011000002ce27fae */ /* 0x0005e2000e101d46 */
[----:B------:R-:W-:-:S02]  /*1da0*/  ISETP.LT.OR P4, PT, R48, 0x1, P5 ;  /* 0x000000013000780c */ /* 0x000fc40002f81670 */
[----:B------:R-:W-:Y:S01]  /*1db0*/  ISETP.LT.OR P5, PT, R48, 0x21, P5 ;  /* 0x000000213000780c */ /* 0x000fe20002fa1670 */
[C---:B---3--:R-:W-:Y:S10]  /*1dc0*/  HMMA.16816.F32 R104, R8.reuse, R32, RZ ;  /* 0x000000200868723c */ /* 0x048ff400000018ff */
[----:B------:R3:W-:Y:S01]  /*1dd0*/  LDGSTS.E.BYPASS.LTC128B.128 [R226+0x2100], [R36.64], !P4 ;  /* 0x0210000024e27fae */ /* 0x0007e2000e101d46 */
[----:B------:R-:W-:Y:S01]  /*1de0*/  ISETP.GE.AND P4, PT, R64, c[0x0][0x1d4], PT ;  /* 0x0000750040007a0c */ /* 0x000fe20003f86270 */
[----:B----4-:R-:W-:Y:S03]  /*1df0*/  HMMA.16816.F32 R92, R8, R28, RZ ;  /* 0x0000001c085c723c */ /* 0x010fe600000018ff */
[----:B------:R-:W-:-:S05]  /*1e00*/  ISETP.LT.OR P4, PT, R48, 0x21, P4 ;  /* 0x000000213000780c */ /* 0x000fca0002781670 */
[C---:B------:R-:W-:Y:S08]  /*1e10*/  HMMA.16816.F32 R76, R8.reuse, R24, RZ ;  /* 0x00000018084c723c */ /* 0x040ff000000018ff */
[----:B------:R-:W-:Y:S01]  /*1e20*/  HMMA.16816.F32 R108, R8, R22, RZ ;  /* 0x00000016086c723c */ /* 0x000fe200000018ff */
[----:B------:R2:W-:Y:S01]  /*1e30*/  LDGSTS.E.BYPASS.LTC128B.128 [R226+0x900], [R46.64], !P4 ;  /* 0x009000002ee27fae */ /* 0x0005e2000e101d46 */
[----:B------:R-:W-:-:S03]  /*1e40*/  ISETP.GT.AND P4, PT, R165, R181, PT ;  /* 0x000000b5a500720c */ /* 0x000fc60003f84270 */
[----:B------:R3:W-:Y:S01]  /*1e50*/  LDGSTS.E.BYPASS.LTC128B.128 [R226+0x1900], [R38.64], !P6 ;  /* 0x0190000026e27fae */ /* 0x0007e2000f101d46 */
[----:B------:R-:W-:Y:S02]  /*1e60*/  ISETP.GT.AND P6, PT, R177, 0x3f, PT ;  /* 0x0000003fb100780c */ /* 0x000fe40003fc4270 */
[C---:B------:R-:W-:Y:S01]  /*1e70*/  HMMA.16816.F32 R96, R8.reuse, R34, RZ ;  /* 0x000000220860723c */ /* 0x040fe200000018ff */
[----:B------:R4:W-:Y:S04]  /*1e80*/  LDGSTS.E.BYPASS.LTC128B.128 [R226+0x2900], [R6.64], !P5 ;  /* 0x0290000006e27fae */ /* 0x0009e8000e901d46 */
[----:B------:R-:W-:Y:S03]  /*1e90*/  LDSM.16.M88.4 R68, [R220+0x4100] ;  /* 0x00410000dc44783b */ /* 0x000fe60000000200 */
[C---:B------:R-:W-:Y:S01]  /*1ea0*/  HMMA.16816.F32 R88, R8.reuse, R30, RZ ;  /* 0x0000001e0858723c */ /* 0x040fe200000018ff */
[----:B------:R-:W-:Y:S04]  /*1eb0*/  LDSM.16.M88.4 R60, [R223+0x1000] ;  /* 0x00100000df3c783b */ /* 0x000fe80000000200 */
[----:B------:R-:W0:Y:S03]  /*1ec0*/  LDGDEPBAR ;  /* 0x00000000000079af */ /* 0x000e260000000000 */
[----:B------:R-:W-:Y:S08]  /*1ed0*/  HMMA.16816.F32 R72, R8, R26, RZ ;  /* 0x0000001a0848723c */ /* 0x000ff000000018ff */
[C---:B------:R-:W-:Y:S01]  /*1ee0*/  HMMA.16816.F32 R8, R12.reuse, R20, RZ ;  /* 0x000000140c08723c */ /* 0x040fe200000018ff */
[----:B---3--:R-:W3:Y:S07]  /*1ef0*/  LDSM.16.M88.4 R36, [R224+0x8100] ;  /* 0x00810000e024783b */ /* 0x008eee0000000200 */
[C---:B------:R-:W-:Y:S08]  /*1f00*/  HMMA.16816.F32 R80, R12.reuse, R22, RZ ;  /* 0x000000160c50723c */ /* 0x040ff000000018ff */
[C---:B------:R-:W-:Y:S08]  /*1f10*/  HMMA.16816.F32 R20, R12.reuse, R32, RZ ;  /* 0x000000200c14723c */ /* 0x040ff000000018ff */
[----:B------:R-:W-:Y:S01]  /*1f20*/  HMMA.16816.F32 R120, R12, R34, RZ ;  /* 0x000000220c78723c */ /* 0x000fe200000018ff */
[----:B------:R-:W3:Y:S07]  /*1f30*/  LDSM.16.M88.4 R32, [R224+0x9100] ;  /* 0x00910000e020783b */ /* 0x000eee0000000200 */
[----:B-1----:R-:W-:Y:S08]  /*1f40*/  HMMA.16816.F32 R8, R40, R52, R8 ;  /* 0x000000342808723c */ /* 0x002ff00000001808 */
[C---:B--2---:R-:W-:Y:S08]  /*1f50*/  HMMA.16816.F32 R44, R12.reuse, R28, RZ ;  /* 0x0000001c0c2c723c */ /* 0x044ff000000018ff */
[C---:B------:R-:W-:Y:S01]  /*1f60*/  HMMA.16816.F32 R128, R12.reuse, R30, RZ ;  /* 0x0000001e0c80723c */ /* 0x040fe200000018ff */
[----:B------:R-:W1:Y:S07]  /*1f70*/  LDSM.16.M88.4 R28, [R225+0x8100] ;  /* 0x00810000e11c783b */ /* 0x000e6e0000000200 */
[C---:B------:R-:W-:Y:S08]  /*1f80*/  HMMA.16816.F32 R116, R12.reuse, R24, RZ ;  /* 0x000000180c74723c */ /* 0x040ff000000018ff */
[----:B------:R-:W-:Y:S01]  /*1f90*/  HMMA.16816.F32 R124, R12, R26, RZ ;  /* 0x0000001a0c7c723c */ /* 0x000fe200000018ff */
[----:B------:R-:W2:Y:S07]  /*1fa0*/  LDSM.16.M88.4 R24, [R225+0x9100] ;  /* 0x00910000e118783b */ /* 0x000eae0000000200 */
[----:B------:R-:W-:Y:S08]  /*1fb0*/  HMMA.16816.F32 R12, R16, R52, R56 ;  /* 0x00000034100c723c */ /* 0x000ff00000001838 */
[----:B---3--:R-:W-:Y:S08]  /*1fc0*/  HMMA.16816.F32 R8, R36, R68, R8 ;  /* 0x000000442408723c */ /* 0x008ff00000001808 */
[C---:B------:R-:W-:Y:S08]  /*1fd0*/  HMMA.16816.F32 R140, R16.reuse, R100, R92 ;  /* 0x00000064108c723c */ /* 0x040ff0000000185c */
[----:B------:R-:W-:Y:S08]  /*1fe0*/  HMMA.16816.F32 R108, R16, R54, R108 ;  /* 0x00000036106c723c */ /* 0x000ff0000000186c */
[C---:B------:R-:W-:Y:S01]  /*1ff0*/  HMMA.16816.F32 R92, R40.reuse, R84, R20 ;  /* 0x00000054285c723c */ /* 0x040fe20000001814 */
[----:B------:R-:W-:Y:S07]  /*2000*/  LDSM.16.M88.4 R20, [R224+0xa100] ;  /* 0x00a10000e014783b */ /* 0x000fee0000000200 */
[----:B------:R-:W-:Y:S01]  /*2010*/  HMMA.16816.F32 R80, R40, R54, R80 ;  /* 0x000000362850723c */ /* 0x000fe20000001850 */
[----:B------:R-:W3:Y:S07]  /*2020*/  LDSM.16.M88.4 R52, [R220+0x5100] ;  /* 0x00510000dc34783b */ /* 0x000eee0000000200 */
[----:B------:R-:W-:Y:S01]  /*2030*/  HMMA.16816.F32 R48, R32, R68, R12 ;  /* 0x000000442030723c */ /* 0x000fe2000000180c */
[----:B------:R-:W-:Y:S07]  /*2040*/  LDSM.16.M88.4 R12, [R225+0xa100] ;  /* 0x00a10000e10c783b */ /* 0x000fee0000000200 */
[C---:B------:R-:W-:Y:S08]  /*2050*/  HMMA.16816.F32 R104, R16.reuse, R84, R104 ;  /* 0x000000541068723c */ /* 0x040ff00000001868 */
[C---:B------:R-:W-:Y:S08]  /*2060*/  HMMA.16816.F32 R152, R16.reuse, R112, R76 ;  /* 0x000000701098723c */ /* 0x040ff0000000184c */
[C---:B------:R-:W-:Y:S08]  /*2070*/  HMMA.16816.F32 R136, R16.reuse, R86, R96 ;  /* 0x000000561088723c */ /* 0x040ff00000001860 */
[C---:B------:R-:W-:Y:S08]  /*2080*/  HMMA.16816.F32 R144, R16.reuse, R102, R88 ;  /* 0x000000661090723c */ /* 0x040ff00000001858 */
[----:B------:R-:W-:Y:S01]  /*2090*/  HMMA.16816.F32 R156, R16, R114, R72 ;  /* 0x00000072109c723c */ /* 0x000fe20000001848 */
[----:B------:R-:W3:Y:S07]  /*20a0*/  LDSM.16.M88.4 R16, [R224+0xb100] ;  /* 0x00b10000e010783b */ /* 0x000eee0000000200 */
[----:B-1----:R-:W-:Y:S01]  /*20b0*/  HMMA.16816.F32 R72, R28, R60, R8 ;  /* 0x0000003c1c48723c */ /* 0x002fe20000001808 */
[----:B------:R-:W-:Y:S07]  /*20c0*/  LDSM.16.M88.4 R8, [R225+0xb100] ;  /* 0x00b10000e108783b */ /* 0x000fee0000000200 */
[----:B------:R-:W-:Y:S01]  /*20d0*/  HMMA.16816.F32 R132, R40, R100, R44 ;  /* 0x000000642884723c */ /* 0x000fe2000000182c */
[----:B------:R-:W1:Y:S07]  /*20e0*/  LDSM.16.M88.4 R44, [R223+0x2000] ;  /* 0x00200000df2c783b */ /* 0x000e6e0000000200 */
[----:B--2---:R-:W-:Y:S01]  /*20f0*/  HMMA.16816.F32 R56, R24, R60, R48 ;  /* 0x0000003c1838723c */ /* 0x004fe20000001830 */
[----:B------:R-:W2:Y:S07]  /*2100*/  LDSM.16.M88.4 R48, [R220+0x4500] ;  /* 0x00450000dc30783b */ /* 0x000eae0000000200 */
[----:B------:R-:W-:Y:S08]  /*2110*/  HMMA.16816.F32 R80, R36, R70, R80 ;  /* 0x000000462450723c */ /* 0x000ff00000001850 */
[----:B------:R-:W-:Y:S08]  /*2120*/  HMMA.16816.F32 R96, R40, R86, R120 ;  /* 0x000000562860723c */ /* 0x000ff00000001878 */
[----:B------:R-:W-:Y:S08]  /*2130*/  HMMA.16816.F32 R84, R32, R70, R108 ;  /* 0x000000462054723c */ /* 0x000ff0000000186c */
[-C--:B---3--:R-:W-:Y:S08]  /*2140*/  HMMA.16816.F32 R76, R20, R52.reuse, R72 ;  /* 0x00000034144c723c */ /* 0x088ff00000001848 */
[----:B------:R-:W-:Y:S01]  /*2150*/  HMMA.16816.F32 R68, R16, R52, R56 ;  /* 0x000000341044723c */ /* 0x000fe20000001838 */
[----:B------:R-:W3:Y:S07]  /*2160*/  LDSM.16.M88.4 R56, [R223+0x1400] ;  /* 0x00140000df38783b */ /* 0x000eee0000000200 */
[-C--:B------:R-:W-:Y:S08]  /*2170*/  HMMA.16816.F32 R72, R28, R62.reuse, R80 ;  /* 0x0000003e1c48723c */ /* 0x080ff00000001850 */
[----:B------:R-:W-:Y:S08]  /*2180*/  HMMA.16816.F32 R80, R24, R62, R84 ;  /* 0x0000003e1850723c */ /* 0x000ff00000001854 */
[----:B-1----:R-:W-:Y:S08]  /*2190*/  HMMA.16816.F32 R88, R12, R44, R76 ;  /* 0x0000002c0c58723c */ /* 0x002ff0000000184c */
[----:B--2---:R-:W-:Y:S08]  /*21a0*/  HMMA.16816.F32 R76, R36, R48, R92 ;  /* 0x00000030244c723c */ /* 0x004ff0000000185c */
[C---:B------:R-:W-:Y:S08]  /*21b0*/  HMMA.16816.F32 R116, R40.reuse, R112, R116 ;  /* 0x000000702874723c */ /* 0x040ff00000001874 */
[----:B------:R-:W-:Y:S01]  /*21c0*/  HMMA.16816.F32 R128, R40, R102, R128 ;  /* 0x000000662880723c */ /* 0x000fe20000001880 */
[----:B------:R-:W-:-:S04]  /*21d0*/  FMUL.FTZ R0, R88, c[0x0][0x320] ;  /* 0x0000c80058007a20 */ /* 0x000fc80000410000 */
[----:B------:R1:W2:Y:S03]  /*21e0*/  MUFU.TANH R164, R0 ;  /* 0x0000000000a47308 */ /* 0x0002a60000002400 */
[----:B------:R-:W-:Y:S01]  /*21f0*/  HMMA.16816.F32 R124, R40, R114, R124 ;  /* 0x00000072287c723c */ /* 0x000fe2000000187c */
[----:B------:R-:W2:Y:S07]  /*2200*/  LDSM.16.M88.4 R40, [R220+0x5500] ;  /* 0x00550000dc28783b */ /* 0x000eae0000000200 */
[----:B------:R-:W-:Y:S01]  /*2210*/  HMMA.16816.F32 R84, R8, R44, R68 ;  /* 0x0000002c0854723c */ /* 0x000fe20000001844 */
[----:B-1----:R-:W-:-:S07]  /*2220*/  FMUL.FTZ R0, R89, c[0x0][0x320] ;  /* 0x0000c80059007a20 */ /* 0x002fce0000410000 */
[-C--:B------:R-:W-:Y:S01]  /*2230*/  HMMA.16816.F32 R68, R20, R54.reuse, R72 ;  /* 0x000000361444723c */ /* 0x080fe20000001848 */
[----:B------:R1:W1:Y:S07]  /*2240*/  MUFU.TANH R163, R0 ;  /* 0x0000000000a37308 */ /* 0x00026e0000002400 */
[----:B------:R-:W-:Y:S01]  /*2250*/  HMMA.16816.F32 R72, R16, R54, R80 ;  /* 0x000000361048723c */ /* 0x000fe20000001850 */
[----:B------:R-:W2:Y:S07]  /*2260*/  LDSM.16.M88.4 R52, [R223+0x2400] ;  /* 0x00240000df34783b */ /* 0x000eae0000000200 */
[----:B------:R-:W-:Y:S01]  /*2270*/  HMMA.16816.F32 R60, R32, R48, R104 ;  /* 0x00000030203c723c */ /* 0x000fe20000001868 */
[----:B-1----:R-:W-:-:S04]  /*2280*/  FMUL.FTZ R0, R90, c[0x0][0x320] ;  /* 0x0000c8005a007a20 */ /* 0x002fc80000410000 */
[----:B------:R1:W1:Y:S03]  /*2290*/  MUFU.TANH R161, R0 ;  /* 0x0000000000a17308 */ /* 0x0002660000002400 */
[----:B---3--:R-:W-:Y:S08]  /*22a0*/  HMMA.16816.F32 R76, R28, R56, R76 ;  /* 0x000000381c4c723c */ /* 0x008ff0000000184c */
[----:B------:R-:W-:Y:S01]  /*22b0*/  HMMA.16816.F32 R80, R12, R46, R68 ;  /* 0x0000002e0c50723c */ /* 0x000fe20000001844 */
[----:B-1----:R-:W-:-:S07]  /*22c0*/  FMUL.FTZ R0, R91, c[0x0][0x320] ;  /* 0x0000c8005b007a20 */ /* 0x002fce0000410000 */
[----:B------:R-:W-:Y:S01]  /*22d0*/  HMMA.16816.F32 R92, R8, R46, R72 ;  /* 0x0000002e085c723c */ /* 0x000fe20000001848 */
[----:B------:R1:W3:Y:S07]  /*22e0*/  MUFU.TANH R160, R0 ;  /* 0x0000000000a07308 */ /* 0x0002ee0000002400 */
[----:B------:R-:W-:Y:S01]  /*22f0*/  HMMA.16816.F32 R68, R24, R56, R60 ;  /* 0x000000381844723c */ /* 0x000fe2000000183c */
[----:B------:R-:W3:Y:S07]  /*2300*/  LDSM.16.M88.4 R60, [R220+0x4900] ;  /* 0x00490000dc3c783b */ /* 0x000eee0000000200 */
[----:B------:R-:W-:Y:S01]  /*2310*/  HMMA.16816.F32 R44, R36, R50, R96 ;  /* 0x00000032242c723c */ /* 0x000fe20000001860 */
[----:B-1----:R-:W-:-:S04]  /*2320*/  FMUL.FTZ R0, R84, c[0x0][0x320] ;  /* 0x0000c80054007a20 */ /* 0x002fc80000410000 */
[----:B------:R1:W1:Y:S03]  /*2330*/  MUFU.TANH R151, R0 ;  /* 0x0000000000977308 */ /* 0x0002660000002400 */
[----:B--2---:R-:W-:Y:S08]  /*2340*/  HMMA.16816.F32 R72, R20, R40, R76 ;  /* 0x000000281448723c */ /* 0x004ff0000000184c */
[----:B------:R-:W-:Y:S01]  /*2350*/  HMMA.16816.F32 R76, R32, R50, R136 ;  /* 0x00000032204c723c */ /* 0x000fe20000001888 */
[----:B-1----:R-:W-:-:S07]  /*2360*/  FMUL.FTZ R0, R85, c[0x0][0x320] ;  /* 0x0000c80055007a20 */ /* 0x002fce0000410000 */
[----:B------:R-:W-:Y:S01]  /*2370*/  HMMA.16816.F32 R68, R16, R40, R68 ;  /* 0x000000281044723c */ /* 0x000fe20000001844 */
[----:B------:R1:W2:Y:S07]  /*2380*/  MUFU.TANH R123, R0 ;  /* 0x00000000007b7308 */ /* 0x0002ae0000002400 */
[----:B------:R-:W-:Y:S01]  /*2390*/  HMMA.16816.F32 R48, R28, R58, R44 ;  /* 0x0000003a1c30723c */ /* 0x000fe2000000182c */
[----:B------:R-:W2:Y:S01]  /*23a0*/  LDSM.16.M88.4 R44, [R223+0x1800] ;  /* 0x00180000df2c783b */ /* 0x000ea20000000200 */
[----:B-1----:R-:W-:-:S04]  /*23b0*/  FMUL.FTZ R0, R86, c[0x0][0x320] ;  /* 0x0000c80056007a20 */ /* 0x002fc80000410000 */
[----:B------:R1:W1:Y:S10]  /*23c0*/  MUFU.TANH R122, R0 ;  /* 0x00000000007a7308 */ /* 0x0002740000002400 */
[----:B------:R-:W-:Y:S08]  /*23d0*/  HMMA.16816.F32 R88, R8, R52, R68 ;  /* 0x000000340858723c */ /* 0x000ff00000001844 */
[----:B------:R-:W-:Y:S01]  /*23e0*/  HMMA.16816.F32 R68, R20, R42, R48 ;  /* 0x0000002a1444723c */ /* 0x000fe20000001830 */
[----:B-1----:R-:W-:-:S07]  /*23f0*/  FMUL.FTZ R0, R87, c[0x0][0x320] ;  /* 0x0000c80057007a20 */ /* 0x002fce0000410000 */
[----:B---3--:R-:W-:Y:S01]  /*2400*/  HMMA.16816.F32 R48, R32, R60, R140 ;  /* 0x0000003c2030723c */ /* 0x008fe2000000188c */
[----:B------:R1:W3:-:S15]  /*2410*/  MUFU.TANH R120, R0 ;  /* 0x0000000000787308 */ /* 0x0002de0000002400 */
[----:B------:R-:W-:Y:S01]  /*2420*/  HMMA.16816.F32 R84, R12, R54, R68 ;  /* 0x000000360c54723c */ /* 0x000fe20000001844 */
[----:B-1----:R-:W-:-:S04]  /*2430*/  FMUL.FTZ R0, R80, c[0x0][0x320] ;  /* 0x0000c80050007a20 */ /* 0x002fc80000410000 */
[----:B------:R1:W1:Y:S03]  /*2440*/  MUFU.TANH R121, R0 ;  /* 0x0000000000797308 */ /* 0x0002660000002400 */
[----:B------:R-:W-:Y:S01]  /*2450*/  HMMA.16816.F32 R68, R36, R62, R128 ;  /* 0x0000003e2444723c */ /* 0x000fe20000001880 */
[----:B-1----:R-:W-:-:S04]  /*2460*/  FMUL.FTZ R0, R81, c[0x0][0x320] ;  /* 0x0000c80051007a20 */ /* 0x002fc80000410000 */
[----:B------:R1:W1:Y:S02]  /*2470*/  MUFU.TANH R115, R0 ;  /* 0x0000000000737308 */ /* 0x0002640000002400 */
[----:B-1----:R-:W-:-:S06]  /*2480*/  FMUL.FTZ R0, R82, c[0x0][0x320] ;  /* 0x0000c80052007a20 */ /* 0x002fcc0000410000 */
[----:B------:R1:W1:Y:S02]  /*2490*/  MUFU.TANH R114, R0 ;  /* 0x0000000000727308 */ /* 0x0002640000002400 */
[----:B-1----:R-:W-:Y:S02]  /*24a0*/  FMUL.FTZ R0, R83, c[0x0][0x320] ;  /* 0x0000c80053007a20 */ /* 0x002fe40000410000 */
[----:B------:R-:W-:Y:S04]  /*24b0*/  HMMA.16816.F32 R80, R12, R52, R72 ;  /* 0x000000340c50723c */ /* 0x000fe80000001848 */
[----:B------:R1:W1:Y:S04]  /*24c0*/  MUFU.TANH R113, R0 ;  /* 0x0000000000717308 */ /* 0x0002680000002400 */
[----:B------:R-:W-:Y:S01]  /*24d0*/  HMMA.16816.F32 R72, R24, R58, R76 ;  /* 0x0000003a1848723c */ /* 0x000fe2000000184c */
[----:B------:R-:W3:Y:S07]  /*24e0*/  LDSM.16.M88.4 R56, [R220+0x5900] ;  /* 0x00590000dc38783b */ /* 0x000eee0000000200 */
[----:B------:R-:W-:Y:S01]  /*24f0*/  HMMA.16816.F32 R76, R36, R60, R132 ;  /* 0x0000003c244c723c */ /* 0x000fe20000001884 */
[----:B-1----:R-:W-:-:S04]  /*2500*/  FMUL.FTZ R0, R92, c[0x0][0x320] ;  /* 0x0000c8005c007a20 */ /* 0x002fc80000410000 */
[----:B------:R1:W1:Y:S03]  /*2510*/  MUFU.TANH R112, R0 ;  /* 0x0000000000707308 */ /* 0x0002660000002400 */
[----:B------:R-:W-:Y:S08]  /*2520*/  HMMA.16816.F32 R60, R32, R62, R144 ;  /* 0x0000003e203c723c */ /* 0x000ff00000001890 */
[----:B------:R-:W-:Y:S01]  /*2530*/  HMMA.16816.F32 R72, R16, R42, R72 ;  /* 0x0000002a1048723c */ /* 0x000fe20000001848 */
[----:B------:R-:W-:Y:S01]  /*2540*/  LDSM.16.M88.4 R40, [R223+0x2800] ;  /* 0x00280000df28783b */ /* 0x000fe20000000200 */
[----:B-1----:R-:W-:-:S06]  /*2550*/  FMUL.FTZ R0, R93, c[0x0][0x320] ;  /* 0x0000c8005d007a20 */ /* 0x002fcc0000410000 */
[----:B--2---:R-:W-:Y:S01]  /*2560*/  HMMA.16816.F32 R76, R28, R44, R76 ;  /* 0x0000002c1c4c723c */ /* 0x004fe2000000184c */
[----:B------:R1:W2:Y:S02]  /*2570*/  MUFU.TANH R111, R0 ;  /* 0x00000000006f7308 */ /* 0x0002a40000002400 */
[----:B-1----:R-:W-:-:S06]  /*2580*/  FMUL.FTZ R0, R94, c[0x0][0x320] ;  /* 0x0000c8005e007a20 */ /* 0x002fcc0000410000 */
[----:B------:R1:W1:Y:S02]  /*2590*/  MUFU.TANH R110, R0 ;  /* 0x00000000006e7308 */ /* 0x0002640000002400 */
[----:B-1----:R-:W-:-:S05]  /*25a0*/  FMUL.FTZ R0, R95, c[0x0][0x320] ;  /* 0x0000c8005f007a20 */ /* 0x002fca0000410000 */
[----:B------:R-:W-:Y:S01]  /*25b0*/  HMMA.16816.F32 R92, R8, R54, R72 ;  /* 0x00000036085c723c */ /* 0x000fe20000001848 */
[----:B------:R1:W1:Y:S07]  /*25c0*/  MUFU.TANH R108, R0 ;  /* 0x00000000006c7308 */ /* 0x00026e0000002400 */
[----:B---3--:R-:W-:Y:S08]  /*25d0*/  HMMA.16816.F32 R52, R20, R56, R76 ;  /* 0x000000381434723c */ /* 0x008ff0000000184c */
[----:B------:R-:W-:Y:S01]  /*25e0*/  HMMA.16816.F32 R76, R28, R46, R68 ;  /* 0x0000002e1c4c723c */ /* 0x000fe20000001844 */
[----:B-1----:R-:W-:-:S04]  /*25f0*/  FMUL.FTZ R0, R80, c[0x0][0x320] ;  /* 0x0000c80050007a20 */ /* 0x002fc80000410000 */
[----:B------:R1:W3:Y:S03]  /*2600*/  MUFU.TANH R109, R0 ;  /* 0x00000000006d7308 */ /* 0x0002e60000002400 */
[----:B------:R-:W-:Y:S01]  /*2610*/  HMMA.16816.F32 R68, R24, R46, R60 ;  /* 0x0000002e1844723c */ /* 0x000fe2000000183c */
[----:B-1----:R-:W-:-:S04]  /*2620*/  FMUL.FTZ R0, R81, c[0x0][0x320] ;  /* 0x0000c80051007a20 */ /* 0x002fc80000410000 */
[----:B------:R1:W1:Y:S02]  /*2630*/  MUFU.TANH R106, R0 ;  /* 0x00000000006a7308 */ /* 0x0002640000002400 */
[----:B-1----:R-:W-:-:S06]  /*2640*/  FMUL.FTZ R0, R82, c[0x0][0x320] ;  /* 0x0000c80052007a20 */ /* 0x002fcc0000410000 */
[----:B------:R1:W1:Y:S02]  /*2650*/  MUFU.TANH R107, R0 ;  /* 0x00000000006b7308 */ /* 0x0002640000002400 */
[----:B-1----:R-:W-:Y:S02]  /*2660*/  FMUL.FTZ R0, R83, c[0x0][0x320] ;  /* 0x0000c80053007a20 */ /* 0x002fe40000410000 */
[----:B------:R-:W-:Y:S01]  /*2670*/  HMMA.16816.F32 R80, R24, R44, R48 ;  /* 0x0000002c1850723c */ /* 0x000fe20000001830 */
[----:B------:R-:W1:Y:S03]  /*2680*/  LDSM.16.M88.4 R48, [R220+0x4d00] ;  /* 0x004d0000dc30783b */ /* 0x000e660000000200 */
[----:B------:R2:W1:Y:S01]  /*2690*/  MUFU.TANH R105, R0 ;  /* 0x0000000000697308 */ /* 0x0004620000002400 */
[----:B------:R-:W-:Y:S01]  /*26a0*/  LDSM.16.M88.4 R44, [R220+0x5d00] ;  /* 0x005d0000dc2c783b */ /* 0x000fe20000000200 */
[----:B--2---:R-:W-:-:S06]  /*26b0*/  FMUL.FTZ R0, R88, c[0x0][0x320] ;  /* 0x0000c80058007a20 */ /* 0x004fcc0000410000 */
[----:B------:R2:W1:-:S12]  /*26c0*/  MUFU.TANH R104, R0 ;  /* 0x0000000000687308 */ /* 0x0004580000002400 */
[----:B------:R-:W-:Y:S01]  /*26d0*/  HMMA.16816.F32 R72, R16, R56, R80 ;  /* 0x000000381048723c */ /* 0x000fe20000001850 */
[----:B--2---:R-:W-:-:S07]  /*26e0*/  FMUL.FTZ R0, R89, c[0x0][0x320] ;  /* 0x0000c80059007a20 */ /* 0x004fce0000410000 */
[-C--:B-1----:R-:W-:Y:S01]  /*26f0*/  HMMA.16816.F32 R60, R36, R48.reuse, R116 ;  /* 0x00000030243c723c */ /* 0x082fe20000001874 */
[----:B------:R1:W2:Y:S07]  /*2700*/  MUFU.TANH R101, R0 ;  /* 0x0000000000657308 */ /* 0x0002ae0000002400 */
[----:B------:R-:W-:Y:S08]  /*2710*/  HMMA.16816.F32 R80, R32, R48, R152 ;  /* 0x000000302050723c */ /* 0x000ff00000001898 */
[----:B------:R-:W-:Y:S01]  /*2720*/  HMMA.16816.F32 R36, R36, R50, R124 ;  /* 0x000000322424723c */ /* 0x000fe2000000187c */
[----:B-1----:R-:W-:-:S04]  /*2730*/  FMUL.FTZ R0, R90, c[0x0][0x320] ;  /* 0x0000c8005a007a20 */ /* 0x002fc80000410000 */
[----:B------:R1:W1:Y:S03]  /*2740*/  MUFU.TANH R100, R0 ;  /* 0x0000000000647308 */ /* 0x0002660000002400 */
[----:B------:R-:W-:Y:S01]  /*2750*/  HMMA.16816.F32 R32, R32, R50, R156 ;  /* 0x000000322020723c */ /* 0x000fe2000000189c */
[----:B-1----:R-:W-:-:S07]  /*2760*/  FMUL.FTZ R0, R91, c[0x0][0x320] ;  /* 0x0000c8005b007a20 */ /* 0x002fce0000410000 */
[----:B------:R-:W-:Y:S01]  /*2770*/  HMMA.16816.F32 R88, R8, R40, R72 ;  /* 0x000000280858723c */ /* 0x000fe20000001848 */
[----:B------:R1:W1:Y:S07]  /*2780*/  MUFU.TANH R65, R0 ;  /* 0x0000000000417308 */ /* 0x00026e0000002400 */
[-C--:B------:R-:W-:Y:S08]  /*2790*/  HMMA.16816.F32 R72, R20, R58.reuse, R76 ;  /* 0x0000003a1448723c */ /* 0x080ff0000000184c */
[----:B------:R-:W-:Y:S01]  /*27a0*/  HMMA.16816.F32 R76, R16, R58, R68 ;  /* 0x0000003a104c723c */ /* 0x000fe20000001844 */
[----:B------:R-:W-:Y:S01]  /*27b0*/  LDSM.16.M88.4 R56, [R223+0x2c00] ;  /* 0x002c0000df38783b */ /* 0x000fe20000000200 */
[----:B-1----:R-:W-:-:S04]  /*27c0*/  FMUL.FTZ R0, R84, c[0x0][0x320] ;  /* 0x0000c80054007a20 */ /* 0x002fc80000410000 */
[----:B------:R1:W1:Y:S10]  /*27d0*/  MUFU.TANH R102, R0 ;  /* 0x0000000000667308 */ /* 0x0002740000002400 */
[----:B------:R-:W-:Y:S01]  /*27e0*/  HMMA.16816.F32 R72, R12, R42, R72 ;  /* 0x0000002a0c48723c */ /* 0x000fe20000001848 */
[----:B-1----:R-:W-:-:S07]  /*27f0*/  FMUL.FTZ R0, R85, c[0x0][0x320] ;  /* 0x0000c80055007a20 */ /* 0x002fce0000410000 */
[----:B------:R-:W-:Y:S01]  /*2800*/  HMMA.16816.F32 R76, R8, R42, R76 ;  /* 0x0000002a084c723c */ /* 0x000fe2000000184c */
[----:B------:R1:W1:Y:S02]  /*2810*/  MUFU.TANH R103, R0 ;  /* 0x0000000000677308 */ /* 0x0002640000002400 */
[----:B-1----:R-:W-:-:S06]  /*2820*/  FMUL.FTZ R0, R86, c[0x0][0x320] ;  /* 0x0000c80056007a20 */ /* 0x002fcc0000410000 */
[----:B------:R1:W1:Y:S02]  /*2830*/  MUFU.TANH R99, R0 ;  /* 0x0000000000637308 */ /* 0x0002640000002400 */
[----:B-1----:R-:W-:Y:S02]  /*2840*/  FMUL.FTZ R0, R87, c[0x0][0x320] ;  /* 0x0000c80057007a20 */ /* 0x002fe40000410000 */
[----:B------:R-:W-:Y:S01]  /*2850*/  HMMA.16816.F32 R84, R12, R40, R52 ;  /* 0x000000280c54723c */ /* 0x000fe20000001834 */
[----:B------:R-:W1:Y:S03]  /*2860*/  LDSM.16.M88.4 R52, [R223+0x1c00] ;  /* 0x001c0000df34783b */ /* 0x000e660000000200 */
[----:B------:R2:W1:Y:S01]  /*2870*/  MUFU.TANH R98, R0 ;  /* 0x0000000000627308 */ /* 0x0004620000002400 */
[----:B------:R-:W-:-:S04]  /*2880*/  DEPBAR.LE SB0, 0x0 ;  /* 0x000080000000791a */ /* 0x000fc80000000000 */
[----:B--2---:R-:W-:-:S04]  /*2890*/  FMUL.FTZ R0, R92, c[0x0][0x320] ;  /* 0x0000c8005c007a20 */ /* 0x004fc80000410000 */
[----:B------:R2:W1:Y:S02]  /*28a0*/  MUFU.TANH R97, R0 ;  /* 0x0000000000617308 */ /* 0x0004640000002400 */
[----:B--2---:R-:W-:Y:S01]  /*28b0*/  FMUL.FTZ R0, R93, c[0x0][0x320] ;  /* 0x0000c8005d007a20 */ /* 0x004fe20000410000 */
[-C--:B-1----:R-:W-:Y:S05]  /*28c0*/  HMMA.16816.F32 R60, R28, R52.reuse, R60 ;  /* 0x000000341c3c723c */ /* 0x082fea000000183c */
[----:B------:R1:W2:Y:S03]  /*28d0*/  MUFU.TANH R96, R0 ;  /* 0x0000000000607308 */ /* 0x0002a60000002400 */
[----:B------:R-:W-:Y:S08]  /*28e0*/  HMMA.16816.F32 R68, R24, R52, R80 ;  /* 0x000000341844723c */ /* 0x000ff00000001850 */
[----:B------:R-:W-:Y:S01]  /*28f0*/  HMMA.16816.F32 R28, R28, R54, R36 ;  /* 0x000000361c1c723c */ /* 0x000fe20000001824 */
[----:B-1----:R-:W-:-:S04]  /*2900*/  FMUL.FTZ R0, R94, c[0x0][0x320] ;  /* 0x0000c8005e007a20 */ /* 0x002fc80000410000 */
[----:B------:R1:W1:Y:S03]  /*2910*/  MUFU.TANH R66, R0 ;  /* 0x0000000000427308 */ /* 0x0002660000002400 */
[-C--:B------:R-:W-:Y:S08]  /*2920*/  HMMA.16816.F32 R60, R20, R44.reuse, R60 ;  /* 0x0000002c143c723c */ /* 0x080ff0000000183c */
[----:B------:R-:W-:Y:S01]  /*2930*/  HMMA.16816.F32 R36, R16, R44, R68 ;  /* 0x0000002c1024723c */ /* 0x000fe20000001844 */
[----:B-1----:R-:W-:-:S07]  /*2940*/  FMUL.FTZ R0, R95, c[0x0][0x320] ;  /* 0x0000c8005f007a20 */ /* 0x002fce0000410000 */
[----:B------:R-:W-:Y:S01]  /*2950*/  HMMA.16816.F32 R24, R24, R54, R32 ;  /* 0x000000361818723c */ /* 0x000fe20000001820 */
[----:B------:R1:W1:Y:S07]  /*2960*/  MUFU.TANH R67, R0 ;  /* 0x0000000000437308 */ /* 0x00026e0000002400 */
[----:B------:R-:W-:Y:S08]  /*2970*/  HMMA.16816.F32 R60, R12, R56, R60 ;  /* 0x000000380c3c723c */ /* 0x000ff0000000183c */
[----:B------:R-:W-:Y:S01]  /*2980*/  HMMA.16816.F32 R20, R20, R46, R28 ;  /* 0x0000002e1414723c */ /* 0x000fe2000000181c */
[----:B-1----:R-:W-:-:S04]  /*2990*/  FMUL.FTZ R0, R84, c[0x0][0x320] ;  /* 0x0000c80054007a20 */ /* 0x002fc80000410000 */
[----:B------:R1:W1:Y:S03]  /*29a0*/  MUFU.TANH R93, R0 ;  /* 0x00000000005d7308 */ /* 0x0002660000002400 */
[----:B------:R-:W-:Y:S08]  /*29b0*/  HMMA.16816.F32 R28, R8, R56, R36 ;  /* 0x00000038081c723c */ /* 0x000ff00000001824 */
[----:B------:R-:W-:Y:S01]  /*29c0*/  HMMA.16816.F32 R16, R16, R46, R24 ;  /* 0x0000002e1010723c */ /* 0x000fe20000001818 */
[----:B-1----:R-:W-:-:S07]  /*29d0*/  FMUL.FTZ R0, R85, c[0x0][0x320] ;  /* 0x0000c80055007a20 */ /* 0x002fce0000410000 */
[----:B------:R-:W-:Y:S01]  /*29e0*/  HMMA.16816.F32 R12, R12, R58, R20 ;  /* 0x0000003a0c0c723c */ /* 0x000fe20000001814 */
[----:B------:R1:W1:-:S15]  /*29f0*/  MUFU.TANH R94, R0 ;  /* 0x00000000005e7308 */ /* 0x00025e0000002400 */
[----:B------:R-:W-:Y:S01]  /*2a00*/  HMMA.16816.F32 R8, R8, R58, R16 ;  /* 0x0000003a0808723c */ /* 0x000fe20000001810 */
[----:B-1----:R-:W-:-:S04]  /*2a10*/  FMUL.FTZ R0, R86, c[0x0][0x320] ;  /* 0x0000c80056007a20 */ /* 0x002fc80000410000 */
[----:B------:R1:W1:Y:S02]  /*2a20*/  MUFU.TANH R92, R0 ;  /* 0x00000000005c7308 */ /* 0x0002640000002400 */
[----:B-1----:R-:W-:-:S06]  /*2a30*/  FMUL.FTZ R0, R87, c[0x0][0x320] ;  /* 0x0000c80057007a20 */ /* 0x002fcc0000410000 */
        /* <DEDUP_REMOVED lines=57> */
[----:B-1----:R-:W-:-:S04]  /*2dd0*/  LEA R0, R150, R148, 0x5 ;  /* 0x0000009496007211 */ /* 0x002fc800078e28ff */
[----:B------:R-:W-:Y:S01]  /*2de0*/  IADD3 R0, R149, R0, RZ ;  /* 0x0000000095007210 */ /* 0x000fe20007ffe0ff */
[----:B------:R-:W-:Y:S06]  /*2df0*/  BAR.SYNC.DEFER_BLOCKING 0x0 ;  /* 0x0000000000007b1d */ /* 0x000fec0000010000 */
[----:B------:R-:W-:Y:S05]  /*2e00*/  @!P4 BRA `(.L_x_10) ;  /* 0x000004200000c947 */ /* 0x000fea0003800000 */
[----:B--234-:R-:W-:Y:S02]  /*2e10*/  IMAD R3, R165, 0x40, R178 ;  /* 0x00000040a5037824 */ /* 0x01cfe400078e02b2 */
[----:B------:R-:W-:-:S03]  /*2e20*/  IMAD.MOV.U32 R227, RZ, RZ, RZ ;  /* 0x000000ffffe37224 */ /* 0x000fc600078e00ff */
[----:B------:R-:W-:-:S05]  /*2e30*/  IADD3 R3, R3, -0x40, R177 ;  /* 0xffffffc003037810 */ /* 0x000fca0007ffe0b1 */
[----:B------:R-:W-:-:S04]  /*2e40*/  @P0 IMAD.HI.U32 R5, R3, c[0x0][0x2bc], RZ ;  /* 0x0000af0003050a27 */ /* 0x000fc800078e00ff */
[----:B------:R-:W-:Y:S01]  /*2e50*/  IMAD.MOV.U32 R2, RZ, RZ, R3 ;  /* 0x000000ffff027224 */ /* 0x000fe200078e0003 */
[----:B------:R-:W-:-:S04]  /*2e60*/  @P0 SHF.R.U32.HI R2, RZ, c[0x0][0x2c0], R5 ;  /* 0x0000b000ff020a19 */ /* 0x000fc80000011605 */
[----:B------:R-:W-:-:S04]  /*2e70*/  @!P6 IADD3 R5, P4, R2, R174, RZ ;  /* 0x000000ae0205e210 */ /* 0x000fc80007f9e0ff */
[----:B------:R-:W-:Y:S02]  /*2e80*/  @!P6 LEA.HI.X.SX32 R7, R2, R171, 0x1, P4 ;  /* 0x000000ab0207e211 */ /* 0x000fe400020f0eff */
[----:B------:R-:W-:-:S04]  /*2e90*/  @!P6 LEA R6, P4, R5, c[0x0][0x2a0], 0x2 ;  /* 0x0000a8000506ea11 */ /* 0x000fc800078810ff */
[----:B------:R-:W-:-:S05]  /*2ea0*/  @!P6 LEA.HI.X R7, R5, c[0x0][0x2a4], R7, 0x2, P4 ;  /* 0x0000a9000507ea11 */ /* 0x000fca00020f1407 */
[----:B------:R1:W2:Y:S01]  /*2eb0*/  @!P6 LDG.E R227, [R6.64] ;  /* 0x0000000606e3e981 */ /* 0x0002a2000c1e1900 */
[----:B------:R-:W-:Y:S01]  /*2ec0*/  IMAD.MOV R2, RZ, RZ, -R2 ;  /* 0x000000ffff027224 */ /* 0x000fe200078e0a02 */
[----:B------:R-:W-:Y:S01]  /*2ed0*/  SEL R20, RZ, 0x10, P3 ;  /* 0x00000010ff147807 */ /* 0x000fe20001800000 */
[----:B------:R-:W-:Y:S01]  /*2ee0*/  IMAD.SHL.U32 R8, R64, 0x2, RZ ;  /* 0x0000000240087824 */ /* 0x000fe200078e00ff */
[----:B------:R-:W-:Y:S01]  /*2ef0*/  SEL R21, RZ, 0x10, P2 ;  /* 0x00000010ff157807 */ /* 0x000fe20001000000 */
[----:B------:R-:W-:Y:S01]  /*2f00*/  IMAD R230, R2, c[0x0][0x2b8], R3 ;  /* 0x0000ae0002e67a24 */ /* 0x000fe200078e0203 */
[----:B------:R-:W-:Y:S02]  /*2f10*/  SEL R19, RZ, 0x10, P1 ;  /* 0x00000010ff137807 */ /* 0x000fe40000800000 */
[----:B------:R-:W-:Y:S02]  /*2f20*/  IADD3 R12, -R21, 0x10, RZ ;  /* 0x00000010150c7810 */ /* 0x000fe40007ffe1ff */
[----:B------:R-:W-:-:S02]  /*2f30*/  SHF.R.S32.HI R2, RZ, 0x1f, R230 ;  /* 0x0000001fff027819 */ /* 0x000fc400000114e6 */
[----:B------:R-:W-:Y:S02]  /*2f40*/  SHF.L.U64.HI R9, R64, 0x1, R169 ;  /* 0x0000000140097819 */ /* 0x000fe400000102a9 */
[----:B------:R-:W-:Y:S01]  /*2f50*/  LOP3.LUT R12, R12, 0xf, RZ, 0xc0, !PT ;  /* 0x0000000f0c0c7812 */ /* 0x000fe200078ec0ff */
[----:B------:R-:W-:Y:S01]  /*2f60*/  IMAD R5, R2, c[0x0][0x1e0], RZ ;  /* 0x0000780002057a24 */ /* 0x000fe200078e02ff */
[----:B------:R-:W-:Y:S01]  /*2f70*/  IADD3 R10, -R19, 0x10, RZ ;  /* 0x00000010130a7810 */ /* 0x000fe20007ffe1ff */
[----:B------:R-:W-:Y:S01]  /*2f80*/  IMAD.WIDE.U32 R2, R230, c[0x0][0x1e0], RZ ;  /* 0x00007800e6027a25 */ /* 0x000fe200078e00ff */
[----:B------:R-:W-:Y:S02]  /*2f90*/  SHF.L.U64.HI R18, R184, 0x1, R167 ;  /* 0x00000001b8127819 */ /* 0x000fe400000102a7 */
[----:B------:R-:W-:Y:S01]  /*2fa0*/  LOP3.LUT R10, R10, 0xf, RZ, 0xc0, !PT ;  /* 0x0000000f0a0a7812 */ /* 0x000fe200078ec0ff */
[----:B------:R-:W-:-:S04]  /*2fb0*/  IMAD R5, R230, c[0x0][0x1e4], R5 ;  /* 0x00007900e6057a24 */ /* 0x000fc800078e0205 */
[----:B------:R-:W-:Y:S01]  /*2fc0*/  IMAD.IADD R3, R3, 0x1, R5 ;  /* 0x0000000103037824 */ /* 0x000fe200078e0205 */
[----:B-1----:R-:W-:Y:S02]  /*2fd0*/  IADD3 R6, -R20, 0x10, RZ ;  /* 0x0000001014067810 */ /* 0x002fe40007ffe1ff */
[----:B------:R-:W-:Y:S02]  /*2fe0*/  SHF.L.U64.HI R7, R183, 0x1, R168 ;  /* 0x00000001b7077819 */ /* 0x000fe400000102a8 */
[----:B--2---:R-:W-:Y:S01]  /*2ff0*/  SHF.R.S32.HI R5, RZ, 0x1f, R227 ;  /* 0x0000001fff057819 */ /* 0x004fe200000114e3 */
[----:B------:R-:W-:-:S04]  /*3000*/  IMAD.WIDE.U32 R2, R227, c[0x0][0x1f0], R2 ;  /* 0x00007c00e3027a25 */ /* 0x000fc800078e0002 */
[----:B------:R-:W-:Y:S01]  /*3010*/  IMAD R5, R5, c[0x0][0x1f0], RZ ;  /* 0x00007c0005057a24 */ /* 0x000fe200078e02ff */
[----:B------:R-:W-:-:S03]  /*3020*/  IADD3 R2, P4, R172, R2, RZ ;  /* 0x00000002ac027210 */ /* 0x000fc60007f9e0ff */
[----:B------:R-:W-:-:S05]  /*3030*/  IMAD R5, R227, c[0x0][0x1f4], R5 ;  /* 0x00007d00e3057a24 */ /* 0x000fca00078e0205 */
[----:B------:R-:W-:Y:S02]  /*3040*/  IADD3.X R3, R170, R3, R5, P4, !PT ;  /* 0x00000003aa037210 */ /* 0x000fe400027fe405 */
[----:B------:R-:W-:-:S04]  /*3050*/  LEA R5, P4, R2, c[0x0][0x1c8], 0x1 ;  /* 0x0000720002057a11 */ /* 0x000fc800078808ff */
[----:B------:R-:W-:Y:S01]  /*3060*/  LEA.HI.X R17, R2, c[0x0][0x1cc], R3, 0x1, P4 ;  /* 0x0000730002117a11 */ /* 0x000fe200020f0c03 */
[----:B------:R-:W-:Y:S04]  /*3070*/  SHFL.IDX PT, R16, R5, RZ, 0x1c1f ;  /* 0x001c1fff05107589 */ /* 0x000fe800000e0000 */
[----:B------:R1:W2:Y:S04]  /*3080*/  SHFL.IDX PT, R2, R5, 0x1, 0x1c1f ;  /* 0x003c1f0005027f89 */ /* 0x0002a800000e0000 */
[----:B------:R-:W3:Y:S04]  /*3090*/  SHFL.IDX PT, R3, R17, 0x1, 0x1c1f ;  /* 0x003c1f0011037f89 */ /* 0x000ee800000e0000 */
[----:B------:R-:W4:Y:S01]  /*30a0*/  SHFL.IDX PT, R17, R17, RZ, 0x1c1f ;  /* 0x001c1fff11117589 */ /* 0x000f2200000e0000 */
[----:B-1----:R-:W-:Y:S01]  /*30b0*/  LOP3.LUT R5, R6, 0xf, RZ, 0xc0, !PT ;  /* 0x0000000f06057812 */ /* 0x002fe200078ec0ff */
[----:B------:R-:W-:-:S03]  /*30c0*/  IMAD.SHL.U32 R6, R183, 0x2, RZ ;  /* 0x00000002b7067824 */ /* 0x000fc600078e00ff */
[----:B--2---:R-:W-:Y:S01]  /*30d0*/  IADD3 R14, P5, P4, R5, R2, R8 ;  /* 0x00000002050e7210 */ /* 0x004fe20007cbe008 */
[----:B------:R-:W-:-:S03]  /*30e0*/  IMAD.SHL.U32 R5, R184, 0x2, RZ ;  /* 0x00000002b8057824 */ /* 0x000fc600078e00ff */
[----:B---3--:R-:W-:Y:S02]  /*30f0*/  IADD3.X R15, RZ, R3, R9, P5, P4 ;  /* 0x00000003ff0f7210 */ /* 0x008fe40002fe8409 */
[----:B------:R-:W-:-:S04]  /*3100*/  IADD3 R12, P5, P4, R12, R2, R6 ;  /* 0x000000020c0c7210 */ /* 0x000fc80007cbe006 */
[----:B------:R-:W-:Y:S02]  /*3110*/  IADD3.X R13, RZ, R3, R7, P5, P4 ;  /* 0x00000003ff0d7210 */ /* 0x000fe40002fe8407 */
[----:B------:R-:W-:-:S04]  /*3120*/  IADD3 R10, P5, P4, R10, R2, R5 ;  /* 0x000000020a0a7210 */ /* 0x000fc80007cbe005 */
[----:B------:R-:W-:Y:S02]  /*3130*/  IADD3.X R11, RZ, R3, R18, P5, P4 ;  /* 0x00000003ff0b7210 */ /* 0x000fe40002fe8412 */
[C---:B------:R-:W-:Y:S02]  /*3140*/  IADD3 R8, P5, R16.reuse, R8, RZ ;  /* 0x0000000810087210 */ /* 0x040fe40007fbe0ff */
[----:B------:R-:W-:-:S03]  /*3150*/  IADD3 R6, P4, R16, R6, RZ ;  /* 0x0000000610067210 */ /* 0x000fc60007f9e0ff */
[C---:B----4-:R-:W-:Y:S01]  /*3160*/  IMAD.X R9, R17.reuse, 0x1, R9, P5 ;  /* 0x0000000111097824 */ /* 0x050fe200028e0609 */
[----:B------:R-:W-:Y:S01]  /*3170*/  ISETP.NE.U32.AND P5, PT, R20, RZ, PT ;  /* 0x000000ff1400720c */ /* 0x000fe20003fa5070 */
[C---:B------:R-:W-:Y:S01]  /*3180*/  IMAD.X R7, R17.reuse, 0x1, R7, P4 ;  /* 0x0000000111077824 */ /* 0x040fe200020e0607 */
[----:B------:R-:W-:Y:S02]  /*3190*/  IADD3 R2, P4, R16, R5, RZ ;  /* 0x0000000510027210 */ /* 0x000fe40007f9e0ff */
[----:B------:R1:W-:Y:S03]  /*31a0*/  LDGSTS.E.BYPASS.LTC128B.128 [R226+0x3100], [R8.64], !P3 ;  /* 0x0310000008e27fae */ /* 0x0003e6000d901d46 */
[----:B------:R-:W-:Y:S01]  /*31b0*/  IMAD.X R3, R17, 0x1, R18, P4 ;  /* 0x0000000111037824 */ /* 0x000fe200020e0612 */
[----:B------:R1:W-:Y:S01]  /*31c0*/  LDGSTS.E.BYPASS.LTC128B.128 [R226+0x4100], [R6.64], !P2 ;  /* 0x0410000006e27fae */ /* 0x0003e2000d101d46 */
[----:B------:R-:W-:-:S03]  /*31d0*/  ISETP.NE.U32.AND P4, PT, R21, RZ, PT ;  /* 0x000000ff1500720c */ /* 0x000fc60003f85070 */
[----:B------:R1:W-:Y:S04]  /*31e0*/  LDGSTS.E.BYPASS.LTC128B.128 [R226+0x5100], [R2.64], !P1 ;  /* 0x0510000002e27fae */ /* 0x0003e8000c901d46 */
[----:B------:R1:W-:Y:S01]  /*31f0*/  LDGSTS.E.BYPASS.LTC128B.128.ZFILL [R226+0x3900], [R14.64], P5 ;  /* 0x039000000ee27fae */ /* 0x0003e2000a941d46 */
[----:B------:R-:W-:-:S05]  /*3200*/  ISETP.NE.U32.AND P5, PT, R19, RZ, PT ;  /* 0x000000ff1300720c */ /* 0x000fca0003fa5070 */
[----:B------:R1:W-:Y:S08]  /*3210*/  LDGSTS.E.BYPASS.LTC128B.128.ZFILL [R226+0x4900], [R12.64], P4 ;  /* 0x049000000ce27fae */ /* 0x0003f0000a141d46 */
[----:B------:R1:W-:Y:S02]  /*3220*/  LDGSTS.E.BYPASS.LTC128B.128.ZFILL [R226+0x5900], [R10.64], P5 ;  /* 0x059000000ae27fae */ /* 0x0003e4000a941d46 */
.L_x_10:
[----:B-1234-:R-:W-:Y:S01]  /*3230*/  LOP3.LUT R2, R166, 0xffffffe0, RZ, 0xc0, !PT ;  /* 0xffffffe0a6027812 */ /* 0x01efe200078ec0ff */
[----:B------:R-:W-:Y:S01]  /*3240*/  IMAD.SHL.U32 R221, R0, 0x2, RZ ;  /* 0x0000000200dd7824 */ /* 0x000fe200078e00ff */
[----:B------:R-:W0:Y:S03]  /*3250*/  LDGDEPBAR ;  /* 0x00000000000079af */ /* 0x000e260000000000 */
[----:B------:R-:W-:-:S02]  /*3260*/  IMAD.IADD R2, R176, 0x1, -R2 ;  /* 0x00000001b0027824 */ /* 0x000fc400078e0a02 */
[----:B------:R-:W-:-:S03]  /*3270*/  IMAD R222, R4, 0x2, R221 ;  /* 0x0000000204de7824 */ /* 0x000fc600078e02dd */
[----:B------:R-:W-:-:S04]  /*3280*/  SHF.R.S32.HI R3, RZ, 0x1f, R2 ;  /* 0x0000001fff037819 */ /* 0x000fc80000011402 */
[----:B------:R-:W-:-:S04]  /*3290*/  LEA.HI R3, R3, R2, RZ, 0x2 ;  /* 0x0000000203037211 */ /* 0x000fc800078f10ff */
[----:B------:R-:W-:-:S05]  /*32a0*/  LOP3.LUT R3, R3, 0x7ffffffc, RZ, 0xc0, !PT ;  /* 0x7ffffffc03037812 */ /* 0x000fca00078ec0ff */
[----:B------:R-:W-:-:S04]  /*32b0*/  IMAD.IADD R2, R2, 0x1, -R3 ;  /* 0x0000000102027824 */ /* 0x000fc800078e0a03 */
[----:B------:R-:W-:-:S05]  /*32c0*/  IMAD R2, R2, -0x2, R162 ;  /* 0xfffffffe02027824 */ /* 0x000fca00078e02a2 */
[C---:B------:R-:W-:Y:S02]  /*32d0*/  ISETP.GT.AND P4, PT, R2.reuse, RZ, PT ;  /* 0x000000ff0200720c */ /* 0x040fe40003f84270 */
[----:B------:R-:W-:Y:S02]  /*32e0*/  ISETP.GT.AND P5, PT, R2, 0x1, PT ;  /* 0x000000010200780c */ /* 0x000fe40003fa4270 */
[----:B------:R-:W-:Y:S02]  /*32f0*/  FSEL R15, R122, -INF , P4 ;  /* 0xff8000007a0f7808 */ /* 0x000fe40002000000 */
[----:B------:R-:W-:Y:S02]  /*3300*/  FSEL R10, R151, -INF , P4 ;  /* 0xff800000970a7808 */ /* 0x000fe40002000000 */
[----:B------:R-:W-:Y:S02]  /*3310*/  FSEL R39, R161, -INF , P4 ;  /* 0xff800000a1277808 */ /* 0x000fe40002000000 */
[----:B------:R-:W-:-:S02]  /*3320*/  FSEL R32, R164, -INF , P4 ;  /* 0xff800000a4207808 */ /* 0x000fc40002000000 */
[----:B------:R-:W-:Y:S02]  /*3330*/  ISETP.GT.AND P4, PT, R2, 0x8, PT ;  /* 0x000000080200780c */ /* 0x000fe40003f84270 */
[----:B------:R-:W-:Y:S02]  /*3340*/  FSEL R11, R123, -INF , P5 ;  /* 0xff8000007b0b7808 */ /* 0x000fe40002800000 */
[----:B------:R-:W-:Y:S02]  /*3350*/  FSEL R16, R120, -INF , P5 ;  /* 0xff80000078107808 */ /* 0x000fe40002800000 */
[----:B------:R-:W-:Y:S02]  /*3360*/  FSEL R44, R160, -INF , P5 ;  /* 0xff800000a02c7808 */ /* 0x000fe40002800000 */
[----:B------:R-:W-:Y:S02]  /*3370*/  FSEL R36, R163, -INF , P5 ;  /* 0xff800000a3247808 */ /* 0x000fe40002800000 */
[----:B------:R-:W-:-:S02]  /*3380*/  ISETP.GT.AND P5, PT, R2, 0x9, PT ;  /* 0x000000090200780c */ /* 0x000fc40003fa4270 */
[----:B------:R-:W-:Y:S02]  /*3390*/  FSEL R13, R112, -INF , P4 ;  /* 0xff800000700d7808 */ /* 0x000fe40002000000 */
[----:B------:R-:W-:Y:S02]  /*33a0*/  FMNMX.FTZ R3, R10, R11, !PT ;  /* 0x0000000b0a037209 */ /* 0x000fe40007810000 */
        /* <DEDUP_REMOVED lines=30> */
[----:B------:R-:W-:Y:S02]  /*3590*/  FMNMX.FTZ R5, R15, R16, !PT ;  /* 0x000000100f057209 */ /* 0x000fe40007810000 */
[----:B------:R-:W-:Y:S02]  /*35a0*/  FSEL R67, R67, -INF , P5 ;  /* 0xff80000043437808 */ /* 0x000fe40002800000 */
[----:B------:R-:W-:Y:S02]  /*35b0*/  FSEL R130, R98, -INF , P5 ;  /* 0xff80000062827808 */ /* 0x000fe40002800000 */
[----:B------:R-:W-:-:S02]  /*35c0*/  FSEL R106, R103, -INF , P5 ;  /* 0xff800000676a7808 */ /* 0x000fc40002800000 */
[----:B------:R-:W-:Y:S02]  /*35d0*/  ISETP.GT.AND P5, PT, R2, 0x21, PT ;  /* 0x000000210200780c */ /* 0x000fe40003fa4270 */
[----:B------:R-:W-:Y:S02]  /*35e0*/  FSEL R131, R85, -INF , P4 ;  /* 0xff80000055837808 */ /* 0x000fe40002000000 */
[----:B------:R-:W-:Y:S02]  /*35f0*/  FMNMX.FTZ R3, R50, R3, !PT ;  /* 0x0000000332037209 */ /* 0x000fe40007810000 */
[----:B------:R-:W-:Y:S02]  /*3600*/  FMNMX.FTZ R5, R17, R5, !PT ;  /* 0x0000000511057209 */ /* 0x000fe40007810000 */
[----:B------:R-:W-:Y:S02]  /*3610*/  FSEL R155, R82, -INF , P4 ;  /* 0xff800000529b7808 */ /* 0x000fe40002000000 */
[----:B------:R-:W-:-:S02]  /*3620*/  FSEL R189, R92, -INF , P4 ;  /* 0xff8000005cbd7808 */ /* 0x000fc40002000000 */
[----:B------:R-:W-:Y:S02]  /*3630*/  FSEL R171, R93, -INF , P4 ;  /* 0xff8000005dab7808 */ /* 0x000fe40002000000 */
[----:B------:R-:W-:Y:S02]  /*3640*/  ISETP.GT.AND P4, PT, R2, 0x28, PT ;  /* 0x000000280200780c */ /* 0x000fe40003f84270 */
[----:B------:R-:W-:Y:S02]  /*3650*/  FSEL R154, R84, -INF , P5 ;  /* 0xff800000549a7808 */ /* 0x000fe40002800000 */
[----:B------:R-:W-:Y:S02]  /*3660*/  FMNMX.FTZ R3, R131, R3, !PT ;  /* 0x0000000383037209 */ /* 0x000fe40007810000 */
[----:B------:R-:W-:Y:S02]  /*3670*/  FMNMX.FTZ R5, R28, R5, !PT ;  /* 0x000000051c057209 */ /* 0x000fe40007810000 */
[----:B------:R-:W-:-:S02]  /*3680*/  FSEL R168, R81, -INF , P5 ;  /* 0xff80000051a87808 */ /* 0x000fc40002800000 */
[----:B------:R-:W-:Y:S02]  /*3690*/  FSEL R191, R86, -INF , P5 ;  /* 0xff80000056bf7808 */ /* 0x000fe40002800000 */
[----:B------:R-:W-:Y:S02]  /*36a0*/  FSEL R186, R94, -INF , P5 ;  /* 0xff8000005eba7808 */ /* 0x000fe40002800000 */
[----:B------:R-:W-:Y:S02]  /*36b0*/  ISETP.GT.AND P5, PT, R2, 0x29, PT ;  /* 0x000000290200780c */ /* 0x000fe40003fa4270 */
[----:B------:R-:W-:Y:S02]  /*36c0*/  FSEL R153, R69, -INF , P4 ;  /* 0xff80000045997808 */ /* 0x000fe40002000000 */
[----:B------:R-:W-:Y:S02]  /*36d0*/  FMNMX.FTZ R3, R154, R3, !PT ;  /* 0x000000039a037209 */ /* 0x000fe40007810000 */
[----:B------:R-:W-:-:S02]  /*36e0*/  FMNMX.FTZ R5, R51, R5, !PT ;  /* 0x0000000533057209 */ /* 0x000fc40007810000 */
[----:B------:R-:W-:Y:S02]  /*36f0*/  FSEL R169, R53, -INF , P4 ;  /* 0xff80000035a97808 */ /* 0x000fe40002000000 */
[----:B------:R-:W-:Y:S02]  /*3700*/  FSEL R190, R72, -INF , P4 ;  /* 0xff80000048be7808 */ /* 0x000fe40002000000 */
[----:B------:R-:W-:Y:S02]  /*3710*/  FSEL R188, R80, -INF , P4 ;  /* 0xff80000050bc7808 */ /* 0x000fe40002000000 */
[----:B------:R-:W-:Y:S02]  /*3720*/  ISETP.GT.AND P4, PT, R2, 0x30, PT ;  /* 0x000000300200780c */ /* 0x000fe40003f84270 */
[----:B------:R-:W-:Y:S02]  /*3730*/  FSEL R152, R68, -INF , P5 ;  /* 0xff80000044987808 */ /* 0x000fe40002800000 */
[----:B------:R-:W-:-:S02]  /*3740*/  FMNMX.FTZ R3, R153, R3, !PT ;  /* 0x0000000399037209 */ /* 0x000fc40007810000 */
[----:B------:R-:W-:Y:S02]  /*3750*/  FMNMX.FTZ R5, R65, R5, !PT ;  /* 0x0000000541057209 */ /* 0x000fe40007810000 */
[----:B------:R-:W-:Y:S02]  /*3760*/  FSEL R170, R41, -INF , P5 ;  /* 0xff80000029aa7808 */ /* 0x000fe40002800000 */
[----:B------:R-:W-:Y:S02]  /*3770*/  FSEL R192, R70, -INF , P5 ;  /* 0xff80000046c07808 */ /* 0x000fe40002800000 */
[----:B------:R-:W-:Y:S02]  /*3780*/  FSEL R187, R73, -INF , P5 ;  /* 0xff80000049bb7808 */ /* 0x000fe40002800000 */
[----:B------:R-:W-:Y:S02]  /*3790*/  ISETP.GT.AND P5, PT, R2, 0x31, PT ;  /* 0x000000310200780c */ /* 0x000fe40003fa4270 */
[----:B------:R-:W-:-:S02]  /*37a0*/  FSEL R207, R33, -INF , P4 ;  /* 0xff80000021cf7808 */ /* 0x000fc40002000000 */
[----:B------:R-:W-:Y:S02]  /*37b0*/  FMNMX.FTZ R3, R152, R3, !PT ;  /* 0x0000000398037209 */ /* 0x000fe40007810000 */
        /* <DEDUP_REMOVED lines=15> */
[----:B------:R-:W-:Y:S02]  /*38b0*/  FMNMX.FTZ R6, R32, R36, !PT ;  /* 0x0000002420067209 */ /* 0x000fe40007810000 */
[----:B------:R-:W-:-:S02]  /*38c0*/  FSEL R206, R22, -INF , P5 ;  /* 0xff80000016ce7808 */ /* 0x000fc40002800000 */
[----:B------:R-:W-:Y:S01]  /*38d0*/  FMNMX.FTZ R2, R204, R2, !PT ;  /* 0x00000002cc027209 */ /* 0x000fe20007810000 */
[----:B------:R-:W-:Y:S01]  /*38e0*/  LDSM.16.MT88.4 R20, [R221+0x1100] ;  /* 0x00110000dd14783b */ /* 0x000fe20000004200 */
[----:B------:R-:W-:Y:S02]  /*38f0*/  FMNMX.FTZ R3, R168, R3, !PT ;  /* 0x00000003a8037209 */ /* 0x000fe40007810000 */
[----:B------:R-:W-:Y:S02]  /*3900*/  FMNMX.FTZ R5, R37, R6, !PT ;  /* 0x0000000625057209 */ /* 0x000fe40007810000 */
[----:B------:R-:W-:Y:S02]  /*3910*/  FMNMX.FTZ R6, R206, R2, !PT ;  /* 0x00000002ce067209 */ /* 0x000fe40007810000 */
[----:B------:R-:W-:Y:S02]  /*3920*/  FMNMX.FTZ R2, R169, R3, !PT ;  /* 0x00000003a9027209 */ /* 0x000fe40007810000 */
[----:B------:R-:W-:Y:S01]  /*3930*/  FMNMX.FTZ R5, R38, R5, !PT ;  /* 0x0000000526057209 */ /* 0x000fe20007810000 */
[----:B------:R-:W1:Y:S01]  /*3940*/  SHFL.BFLY PT, R103, R6, 0x2, 0x1f ;  /* 0x0c401f0006677f89 */ /* 0x000e6200000e0000 */
[----:B------:R-:W-:-:S02]  /*3950*/  FMNMX.FTZ R2, R170, R2, !PT ;  /* 0x00000002aa027209 */ /* 0x000fc40007810000 */
[----:B------:R-:W-:Y:S02]  /*3960*/  FMNMX.FTZ R3, R100, R5, !PT ;  /* 0x0000000564037209 */ /* 0x000fe40007810000 */
[----:B------:R-:W-:Y:S02]  /*3970*/  FMNMX.FTZ R2, R215, R2, !PT ;  /* 0x00000002d7027209 */ /* 0x000fe40007810000 */
[----:B------:R-:W-:Y:S02]  /*3980*/  FMNMX.FTZ R3, R101, R3, !PT ;  /* 0x0000000365037209 */ /* 0x000fe40007810000 */
[----:B------:R-:W-:Y:S02]  /*3990*/  FSEL R208, R25, -INF , P4 ;  /* 0xff80000019d07808 */ /* 0x000fe40002000000 */
[----:B------:R-:W-:Y:S02]  /*39a0*/  FMNMX.FTZ R2, R214, R2, !PT ;  /* 0x00000002d6027209 */ /* 0x000fe40007810000 */
[----:B------:R-:W-:-:S02]  /*39b0*/  FMNMX.FTZ R3, R102, R3, !PT ;  /* 0x0000000366037209 */ /* 0x000fc40007810000 */
[----:B------:R-:W-:Y:S02]  /*39c0*/  FSEL R209, R24, -INF , P5 ;  /* 0xff80000018d17808 */ /* 0x000fe40002800000 */
[----:B------:R-:W-:Y:S01]  /*39d0*/  FMNMX.FTZ R2, R208, R2, !PT ;  /* 0x00000002d0027209 */ /* 0x000fe20007810000 */
[----:B------:R-:W-:Y:S01]  /*39e0*/  LDSM.16.MT88.4 R24, [R221+0x100] ;  /* 0x00010000dd18783b */ /* 0x000fe20000004200 */
[----:B------:R-:W-:Y:S02]  /*39f0*/  FMNMX.FTZ R3, R106, R3, !PT ;  /* 0x000000036a037209 */ /* 0x000fe40007810000 */
[----:B------:R-:W-:Y:S02]  /*3a00*/  FMNMX.FTZ R5, R39, R44, !PT ;  /* 0x0000002c27057209 */ /* 0x000fe40007810000 */
[----:B------:R-:W-:Y:S02]  /*3a10*/  FMNMX.FTZ R8, R209, R2, !PT ;  /* 0x00000002d1087209 */ /* 0x000fe40007810000 */
[----:B------:R-:W-:-:S02]  /*3a20*/  FMNMX.FTZ R3, R171, R3, !PT ;  /* 0x00000003ab037209 */ /* 0x000fc40007810000 */
[----:B------:R-:W-:Y:S01]  /*3a30*/  FMNMX.FTZ R5, R45, R5, !PT ;  /* 0x000000052d057209 */ /* 0x000fe20007810000 */
[----:B------:R-:W2:Y:S01]  /*3a40*/  SHFL.BFLY PT, R7, R8, 0x2, 0x1f ;  /* 0x0c401f0008077f89 */ /* 0x000ea200000e0000 */
[----:B------:R-:W-:Y:S02]  /*3a50*/  FMNMX.FTZ R2, R186, R3, !PT ;  /* 0x00000003ba027209 */ /* 0x000fe40007810000 */
[----:B------:R-:W-:Y:S02]  /*3a60*/  FMNMX.FTZ R3, R46, R5, !PT ;  /* 0x000000052e037209 */ /* 0x000fe40007810000 */
[----:B-1----:R-:W-:Y:S02]  /*3a70*/  FMNMX.FTZ R103, R6, R103, !PT ;  /* 0x0000006706677209 */ /* 0x002fe40007810000 */
        /* <DEDUP_REMOVED lines=11> */
[----:B------:R-:W-:Y:S02]  /*3b30*/  FMNMX.FTZ R2, R216, R2, !PT ;  /* 0x00000002d8027209 */ /* 0x000fe40007810000 */
[----:B------:R-:W-:Y:S02]  /*3b40*/  FMNMX.FTZ R3, R189, R3, !PT ;  /* 0x00000003bd037209 */ /* 0x000fe40007810000 */
[----:B------:R-:W-:Y:S02]  /*3b50*/  FMNMX.FTZ R6, R217, R2, !PT ;  /* 0x00000002d9067209 */ /* 0x000fe40007810000 */
[----:B--2---:R-:W-:Y:S02]  /*3b60*/  FMNMX.FTZ R8, R8, R7, !PT ;  /* 0x0000000708087209 */ /* 0x004fe40007810000 */
[----:B------:R-:W-:Y:S01]  /*3b70*/  FMNMX.FTZ R2, R191, R3, !PT ;  /* 0x00000003bf027209 */ /* 0x000fe20007810000 */
[----:B------:R-:W2:Y:S01]  /*3b80*/  SHFL.BFLY PT, R7, R6, 0x2, 0x1f ;  /* 0x0c401f0006077f89 */ /* 0x000ea200000e0000 */
[----:B-1----:R-:W-:-:S02]  /*3b90*/  FMNMX.FTZ R103, R103, R5, !PT ;  /* 0x0000000567677209 */ /* 0x002fc40007810000 */
[----:B------:R-:W-:Y:S01]  /*3ba0*/  FMNMX.FTZ R2, R190, R2, !PT ;  /* 0x00000002be027209 */ /* 0x000fe20007810000 */
[----:B------:R-:W1:Y:S01]  /*3bb0*/  SHFL.BFLY PT, R9, R8, 0x1, 0x1f ;  /* 0x0c201f0008097f89 */ /* 0x000e6200000e0000 */
[----:B------:R-:W-:Y:S01]  /*3bc0*/  FSEL R231, R43, -INF , P4 ;  /* 0xff8000002be77808 */ /* 0x000fe20002000000 */
[C---:B------:R-:W-:Y:S01]  /*3bd0*/  FMUL.FTZ R12, R103.reuse, c[0x0][0x2d0] ;  /* 0x0000b400670c7a20 */ /* 0x040fe20000410000 */
[----:B------:R-:W-:Y:S01]  /*3be0*/  FMNMX.FTZ R2, R192, R2, !PT ;  /* 0x00000002c0027209 */ /* 0x000fe20007810000 */
[----:B------:R-:W-:Y:S01]  /*3bf0*/  LDSM.16.MT88.4 R40, [R222+0x2100] ;  /* 0x00210000de28783b */ /* 0x000fe20000004200 */
[----:B------:R-:W-:Y:S02]  /*3c00*/  FSETP.NEU.FTZ.AND P4, PT, R103, -INF , PT ;  /* 0xff8000006700780b */ /* 0x000fe40003f9d000 */
[----:B------:R-:W-:Y:S02]  /*3c10*/  FMNMX.FTZ R2, R252, R2, !PT ;  /* 0x00000002fc027209 */ /* 0x000fe40007810000 */
[----:B------:R-:W-:-:S02]  /*3c20*/  FSEL R12, R12, RZ, P4 ;  /* 0x000000ff0c0c7208 */ /* 0x000fc40002000000 */
[----:B------:R-:W-:Y:S02]  /*3c30*/  FMNMX.FTZ R5, R251, R2, !PT ;  /* 0x00000002fb057209 */ /* 0x000fe40007810000 */
[----:B------:R-:W-:Y:S01]  /*3c40*/  FSEL R232, R52, -INF , P5 ;  /* 0xff80000034e87808 */ /* 0x000fe20002800000 */
[--C-:B------:R-:W-:Y:S01]  /*3c50*/  FFMA.FTZ R2, R10, c[0x0][0x2d0], -R12.reuse ;  /* 0x0000b4000a027a23 */ /* 0x100fe2000001080c */
[----:B------:R-:W-:Y:S01]  /*3c60*/  FMNMX.FTZ R5, R231, R5, !PT ;  /* 0x00000005e7057209 */ /* 0x000fe20007810000 */
[--C-:B------:R-:W-:Y:S02]  /*3c70*/  FFMA.FTZ R3, R11, c[0x0][0x2d0], -R12.reuse ;  /* 0x0000b4000b037a23 */ /* 0x100fe4000001080c */
[----:B------:R1:W-:Y:S01]  /*3c80*/  MUFU.EX2 R136, R2 ;  /* 0x0000000200887308 */ /* 0x0003e20000000800 */
[----:B------:R-:W-:Y:S02]  /*3c90*/  FMNMX.FTZ R5, R232, R5, !PT ;  /* 0x00000005e8057209 */ /* 0x000fe40007810000 */
[----:B--2---:R-:W-:Y:S01]  /*3ca0*/  FMNMX.FTZ R7, R6, R7, !PT ;  /* 0x0000000706077209 */ /* 0x004fe20007810000 */
[----:B------:R-:W-:-:S04]  /*3cb0*/  FFMA.FTZ R6, R13, c[0x0][0x2d0], -R12 ;  /* 0x0000b4000d067a23 */ /* 0x000fc8000001080c */
[----:B------:R2:W3:Y:S01]  /*3cc0*/  MUFU.EX2 R18, R3 ;  /* 0x0000000300127308 */ /* 0x0004e20000000800 */
[----:B-1----:R-:W-:-:S07]  /*3cd0*/  FMNMX.FTZ R2, R9, R8, !PT ;  /* 0x0000000809027209 */ /* 0x002fce0007810000 */
[----:B------:R1:W-:Y:S01]  /*3ce0*/  MUFU.EX2 R138, R6 ;  /* 0x00000006008a7308 */ /* 0x0003e20000000800 */
[----:B------:R-:W4:Y:S01]  /*3cf0*/  SHFL.BFLY PT, R8, R5, 0x2, 0x1f ;  /* 0x0c401f0005087f89 */ /* 0x000f2200000e0000 */
[----:B------:R-:W-:-:S03]  /*3d00*/  FSETP.NEU.FTZ.AND P4, PT, R2, -INF , PT ;  /* 0xff8000000200780b */ /* 0x000fc60003f9d000 */
[----:B------:R-:W5:Y:S01]  /*3d10*/  SHFL.BFLY PT, R9, R7, 0x1, 0x1f ;  /* 0x0c201f0007097f89 */ /* 0x000f6200000e0000 */
[----:B--2---:R-:W-:-:S05]  /*3d20*/  FMUL.FTZ R3, R2, c[0x0][0x2d0] ;  /* 0x0000b40002037a20 */ /* 0x004fca0000410000 */
[----:B------:R-:W-:Y:S01]  /*3d30*/  FSEL R3, R3, RZ, P4 ;  /* 0x000000ff03037208 */ /* 0x000fe20002000000 */
[----:B-1----:R-:W-:-:S04]  /*3d40*/  FFMA.FTZ R6, R14, c[0x0][0x2d0], -R12 ;  /* 0x0000b4000e067a23 */ /* 0x002fc8000001080c */
[--C-:B------:R-:W-:Y:S01]  /*3d50*/  FFMA.FTZ R0, R16, c[0x0][0x2d0], -R3.reuse ;  /* 0x0000b40010007a23 */ /* 0x100fe20000010803 */
[----:B------:R1:W-:Y:S01]  /*3d60*/  MUFU.EX2 R194, R6 ;  /* 0x0000000600c27308 */ /* 0x0003e20000000800 */
[----:B------:R-:W-:Y:S02]  /*3d70*/  FFMA.FTZ R4, R28, c[0x0][0x2d0], -R3 ;  /* 0x0000b4001c047a23 */ /* 0x000fe40000010803 */
[----:B------:R-:W-:Y:S01]  /*3d80*/  LDSM.16.MT88.4 R28, [R222+0x1100] ;  /* 0x00110000de1c783b */ /* 0x000fe20000004200 */
[----:B----4-:R-:W-:-:S04]  /*3d90*/  FMNMX.FTZ R5, R5, R8, !PT ;  /* 0x0000000805057209 */ /* 0x010fc80007810000 */
[----:B------:R2:W-:Y:S01]  /*3da0*/  MUFU.EX2 R14, R0 ;  /* 0x00000000000e7308 */ /* 0x0005e20000000800 */
[----:B-----5:R-:W-:-:S04]  /*3db0*/  FMNMX.FTZ R105, R7, R9, !PT ;  /* 0x0000000907697209 */ /* 0x020fc80007810000 */
[----:B------:R-:W-:Y:S01]  /*3dc0*/  FSETP.NEU.FTZ.AND P4, PT, R105, -INF , PT ;  /* 0xff8000006900780b */ /* 0x000fe20003f9d000 */
[--C-:B-1----:R-:W-:Y:S02]  /*3dd0*/  FFMA.FTZ R6, R15, c[0x0][0x2d0], -R3.reuse ;  /* 0x0000b4000f067a23 */ /* 0x102fe40000010803 */
[----:B------:R-:W-:Y:S01]  /*3de0*/  MUFU.EX2 R195, R4 ;  /* 0x0000000400c37308 */ /* 0x000fe20000000800 */
[----:B---3--:R-:W-:Y:S02]  /*3df0*/  IMAD.MOV.U32 R15, RZ, RZ, R18 ;  /* 0x000000ffff0f7224 */ /* 0x008fe400078e0012 */
[----:B--2---:R-:W-:-:S05]  /*3e00*/  FFMA.FTZ R0, R17, c[0x0][0x2d0], -R3 ;  /* 0x0000b40011007a23 */ /* 0x004fca0000010803 */
[----:B------:R1:W-:Y:S01]  /*3e10*/  MUFU.EX2 R137, R6 ;  /* 0x0000000600897308 */ /* 0x0003e20000000800 */
[----:B------:R-:W-:Y:S07]  /*3e20*/  LDSM.16.MT88.4 R16, [R222+0x100] ;  /* 0x00010000de10783b */ /* 0x000fee0000004200 */
[----:B------:R2:W3:Y:S01]  /*3e30*/  MUFU.EX2 R193, R0 ;  /* 0x0000000000c17308 */ /* 0x0004e20000000800 */
[----:B-1----:R-:W1:Y:S01]  /*3e40*/  SHFL.BFLY PT, R6, R5, 0x1, 0x1f ;  /* 0x0c201f0005067f89 */ /* 0x002e6200000e0000 */
[----:B--2---:R-:W-:Y:S01]  /*3e50*/  FMUL.FTZ R0, R105, c[0x0][0x2d0] ;  /* 0x0000b40069007a20 */ /* 0x004fe20000410000 */
[----:B---3--:R-:W-:-:S04]  /*3e60*/  F2FP.PACK_AB R7, R195, R193 ;  /* 0x000000c1c307723e */ /* 0x008fc800000000ff */
[----:B------:R-:W-:-:S05]  /*3e70*/  FSEL R0, R0, RZ, P4 ;  /* 0x000000ff00007208 */ /* 0x000fca0002000000 */
[--C-:B------:R-:W-:Y:S02]  /*3e80*/  FFMA.FTZ R4, R32, c[0x0][0x2d0], -R0.reuse ;  /* 0x0000b40020047a23 */ /* 0x100fe40000010800 */
[----:B------:R-:W2:Y:S01]  /*3e90*/  LDSM.16.MT88.4 R32, [R221+0x2100] ;  /* 0x00210000dd20783b */ /* 0x000ea20000004200 */
[--C-:B------:R-:W-:Y:S01]  /*3ea0*/  FFMA.FTZ R9, R37, c[0x0][0x2d0], -R0.reuse ;  /* 0x0000b40025097a23 */ /* 0x100fe20000010800 */
[----:B------:R3:W-:Y:S01]  /*3eb0*/  MUFU.EX2 R248, R4 ;  /* 0x0000000400f87308 */ /* 0x0007e20000000800 */
[----:B-1----:R-:W-:Y:S02]  /*3ec0*/  FMNMX.FTZ R104, R5, R6, !PT ;  /* 0x0000000605687209 */ /* 0x002fe40007810000 */
[----:B------:R-:W-:Y:S02]  /*3ed0*/  F2FP.PACK_AB R6, R194, R138 ;  /* 0x0000008ac206723e */ /* 0x000fe400000000ff */
[C---:B------:R-:W-:Y:S01]  /*3ee0*/  FSETP.NEU.FTZ.AND P4, PT, R104.reuse, -INF , PT ;  /* 0xff8000006800780b */ /* 0x040fe20003f9d000 */
[----:B------:R-:W-:Y:S01]  /*3ef0*/  FMUL.FTZ R8, R104, c[0x0][0x2d0] ;  /* 0x0000b40068087a20 */ /* 0x000fe20000410000 */
[----:B------:R-:W-:Y:S01]  /*3f00*/  F2FP.PACK_AB R5, R14, R137 ;  /* 0x000000890e05723e */ /* 0x000fe200000000ff */
[----:B------:R-:W-:Y:S03]  /*3f10*/  MUFU.EX2 R249, R9 ;  /* 0x0000000900f97308 */ /* 0x000fe60000000800 */
[----:B------:R-:W-:Y:S01]  /*3f20*/  FSEL R13, R8, RZ, P4 ;  /* 0x000000ff080d7208 */ /* 0x000fe20002000000 */
[----:B------:R-:W-:-:S02]  /*3f30*/  FFMA.FTZ R8, R38, c[0x0][0x2d0], -R0 ;  /* 0x0000b40026087a23 */ /* 0x000fc40000010800 */
[----:B---3--:R-:W-:Y:S02]  /*3f40*/  FFMA.FTZ R4, R36, c[0x0][0x2d0], -R0 ;  /* 0x0000b40024047a23 */ /* 0x008fe40000010800 */
[----:B------:R1:W3:Y:S08]  /*3f50*/  MUFU.EX2 R250, R8 ;  /* 0x0000000800fa7308 */ /* 0x0002f00000000800 */
[----:B------:R4:W-:Y:S01]  /*3f60*/  MUFU.EX2 R243, R4 ;  /* 0x0000000400f37308 */ /* 0x0009e20000000800 */
[----:B-1----:R-:W-:Y:S01]  /*3f70*/  FFMA.FTZ R8, R39, c[0x0][0x2d0], -R13 ;  /* 0x0000b40027087a23 */ /* 0x002fe2000001080d */
[----:B---3--:R-:W-:Y:S01]  /*3f80*/  F2FP.PACK_AB R10, R250, R249 ;  /* 0x000000f9fa0a723e */ /* 0x008fe200000000ff */
[----:B------:R-:W-:Y:S05]  /*3f90*/  LDSM.16.MT88.4 R36, [R222+0x2500] ;  /* 0x00250000de24783b */ /* 0x000fea0000004200 */
[----:B------:R1:W-:Y:S01]  /*3fa0*/  MUFU.EX2 R240, R8 ;  /* 0x0000000800f07308 */ /* 0x0003e20000000800 */
[----:B----4-:R-:W-:-:S07]  /*3fb0*/  F2FP.PACK_AB R4, R15, R136 ;  /* 0x000000880f04723e */ /* 0x010fce00000000ff */
[----:B------:R-:W-:Y:S01]  /*3fc0*/  HMMA.16816.F32 R124, R4, R24, RZ ;  /* 0x00000018047c723c */ /* 0x000fe200000018ff */
[----:B-1----:R-:W-:-:S07]  /*3fd0*/  FFMA.FTZ R8, R44, c[0x0][0x2d0], -R13 ;  /* 0x0000b4002c087a23 */ /* 0x002fce000001080d */
[C---:B------:R-:W-:Y:S01]  /*3fe0*/  HMMA.16816.F32 R120, R4.reuse, R16, RZ ;  /* 0x000000100478723c */ /* 0x040fe200000018ff */
[----:B------:R1:W3:Y:S07]  /*3ff0*/  MUFU.EX2 R239, R8 ;  /* 0x0000000800ef7308 */ /* 0x0002ee0000000800 */
[C---:B------:R-:W-:Y:S08]  /*4000*/  HMMA.16816.F32 R116, R4.reuse, R20, RZ ;  /* 0x000000140474723c */ /* 0x040ff000000018ff */
[----:B------:R-:W-:Y:S01]  /*4010*/  HMMA.16816.F32 R112, R4, R28, RZ ;  /* 0x0000001c0470723c */ /* 0x000fe200000018ff */
[----:B-1----:R-:W-:Y:S01]  /*4020*/  FFMA.FTZ R8, R45, c[0x0][0x2d0], -R13 ;  /* 0x0000b4002d087a23 */ /* 0x002fe2000001080d */
[----:B---3--:R-:W-:-:S03]  /*4030*/  F2FP.PACK_AB R9, R239, R240 ;  /* 0x000000f0ef09723e */ /* 0x008fc600000000ff */
[----:B------:R1:W-:Y:S03]  /*4040*/  MUFU.EX2 R242, R8 ;  /* 0x0000000800f27308 */ /* 0x0003e60000000800 */
[C---:B--2---:R-:W-:Y:S08]  /*4050*/  HMMA.16816.F32 R108, R4.reuse, R32, RZ ;  /* 0x00000020046c723c */ /* 0x044ff000000018ff */
[----:B------:R-:W-:Y:S01]  /*4060*/  HMMA.16816.F32 R96, R4, R40, RZ ;  /* 0x000000280460723c */ /* 0x000fe200000018ff */
[----:B-1----:R-:W-:-:S07]  /*4070*/  FFMA.FTZ R8, R46, c[0x0][0x2d0], -R13 ;  /* 0x0000b4002e087a23 */ /* 0x002fce000001080d */
[C---:B------:R-:W-:Y:S01]  /*4080*/  HMMA.16816.F32 R92, R4.reuse, R26, RZ ;  /* 0x0000001a045c723c */ /* 0x040fe200000018ff */
[----:B------:R1:W2:Y:S07]  /*4090*/  MUFU.EX2 R247, R8 ;  /* 0x0000000800f77308 */ /* 0x0002ae0000000800 */
[C---:B------:R-:W-:Y:S08]  /*40a0*/  HMMA.16816.F32 R88, R4.reuse, R18, RZ ;  /* 0x000000120458723c */ /* 0x040ff000000018ff */
[----:B------:R-:W-:Y:S01]  /*40b0*/  HMMA.16816.F32 R84, R4, R22, RZ ;  /* 0x000000160454723c */ /* 0x000fe200000018ff */
[----:B-1----:R-:W-:-:S02]  /*40c0*/  F2FP.PACK_AB R8, R243, R248 ;  /* 0x000000f8f308723e */ /* 0x002fc400000000ff */
[----:B--2---:R-:W-:-:S05]  /*40d0*/  F2FP.PACK_AB R11, R247, R242 ;  /* 0x000000f2f70b723e */ /* 0x004fca00000000ff */
[C---:B------:R-:W-:Y:S08]  /*40e0*/  HMMA.16816.F32 R80, R4.reuse, R30, RZ ;  /* 0x0000001e0450723c */ /* 0x040ff000000018ff */
[C---:B------:R-:W-:Y:S08]  /*40f0*/  HMMA.16816.F32 R76, R4.reuse, R34, RZ ;  /* 0x00000022044c723c */ /* 0x040ff000000018ff */
[----:B------:R-:W-:Y:S07]  /*4100*/  HMMA.16816.F32 R68, R4, R42, RZ ;  /* 0x0000002a0444723c */ /* 0x000fee00000018ff */
[--C-:B------:R-:W-:Y:S01]  /*4110*/  FFMA.FTZ R4, R47, c[0x0][0x2d0], -R12.reuse ;  /* 0x0000b4002f047a23 */ /* 0x100fe2000001080c */
[C---:B------:R-:W-:Y:S03]  /*4120*/  HMMA.16816.F32 R72, R8.reuse, R24, RZ ;  /* 0x000000180848723c */ /* 0x040fe600000018ff */
[----:B------:R1:W-:Y:S05]  /*4130*/  MUFU.EX2 R241, R4 ;  /* 0x0000000400f17308 */ /* 0x0003ea0000000800 */
[C---:B------:R-:W-:Y:S01]  /*4140*/  HMMA.16816.F32 R144, R8.reuse, R26, RZ ;  /* 0x0000001a0890723c */ /* 0x040fe200000018ff */
[----:B------:R-:W-:Y:S07]  /*4150*/  LDSM.16.MT88.4 R24, [R221+0x500] ;  /* 0x00050000dd18783b */ /* 0x000fee0000004200 */
[----:B------:R-:W-:Y:S01]  /*4160*/  HMMA.16816.F32 R60, R8, R16, RZ ;  /* 0x00000010083c723c */ /* 0x000fe200000018ff */
[----:B-1----:R-:W-:-:S04]  /*4170*/  FFMA.FTZ R4, R48, c[0x0][0x2d0], -R12 ;  /* 0x0000b40030047a23 */ /* 0x002fc8000001080c */
[----:B------:R1:W-:Y:S03]  /*4180*/  MUFU.EX2 R246, R4 ;  /* 0x0000000400f67308 */ /* 0x0003e60000000800 */
[C---:B------:R-:W-:Y:S01]  /*4190*/  HMMA.16816.F32 R140, R8.reuse, R18, RZ ;  /* 0x00000012088c723c */ /* 0x040fe200000018ff */
[----:B------:R-:W2:Y:S07]  /*41a0*/  LDSM.16.MT88.4 R16, [R221+0x1500] ;  /* 0x00150000dd10783b */ /* 0x000eae0000004200 */
[----:B------:R-:W-:Y:S01]  /*41b0*/  HMMA.16816.F32 R56, R8, R20, RZ ;  /* 0x000000140838723c */ /* 0x000fe200000018ff */
[----:B-1----:R-:W-:-:S07]  /*41c0*/  FFMA.FTZ R4, R49, c[0x0][0x2d0], -R12 ;  /* 0x0000b40031047a23 */ /* 0x002fce000001080c */
[C---:B------:R-:W-:Y:S01]  /*41d0*/  HMMA.16816.F32 R132, R8.reuse, R22, RZ ;  /* 0x000000160884723c */ /* 0x040fe200000018ff */
[----:B------:R-:W-:Y:S01]  /*41e0*/  LDSM.16.MT88.4 R20, [R222+0x500] ;  /* 0x00050000de14783b */ /* 0x000fe20000004200 */
[----:B------:R1:W-:Y:S06]  /*41f0*/  MUFU.EX2 R245, R4 ;  /* 0x0000000400f57308 */ /* 0x0003ec0000000800 */
[C---:B------:R-:W-:Y:S08]  /*4200*/  HMMA.16816.F32 R52, R8.reuse, R28, RZ ;  /* 0x0000001c0834723c */ /* 0x040ff000000018ff */
[----:B------:R-:W-:Y:S01]  /*4210*/  HMMA.16816.F32 R148, R8, R30, RZ ;  /* 0x0000001e0894723c */ /* 0x000fe200000018ff */
[----:B------:R-:W-:Y:S01]  /*4220*/  LDSM.16.MT88.4 R28, [R222+0x1500] ;  /* 0x00150000de1c783b */ /* 0x000fe20000004200 */
[----:B-1----:R-:W-:-:S04]  /*4230*/  FFMA.FTZ R4, R50, c[0x0][0x2d0], -R12 ;  /* 0x0000b40032047a23 */ /* 0x002fc8000001080c */
[----:B------:R1:W3:Y:S02]  /*4240*/  MUFU.EX2 R244, R4 ;  /* 0x0000000400f47308 */ /* 0x0002e40000000800 */
[C---:B------:R-:W-:Y:S08]  /*4250*/  HMMA.16816.F32 R160, R8.reuse, R34, RZ ;  /* 0x0000002208a0723c */ /* 0x040ff000000018ff */
[----:B------:R-:W-:Y:S01]  /*4260*/  HMMA.16816.F32 R44, R8, R40, RZ ;  /* 0x00000028082c723c */ /* 0x000fe200000018ff */
[----:B-1----:R-:W-:-:S07]  /*4270*/  FFMA.FTZ R4, R51, c[0x0][0x2d0], -R3 ;  /* 0x0000b40033047a23 */ /* 0x002fce0000010803 */
[C---:B------:R-:W-:Y:S01]  /*4280*/  HMMA.16816.F32 R164, R8.reuse, R42, RZ ;  /* 0x0000002a08a4723c */ /* 0x040fe200000018ff */
[----:B---3--:R-:W-:Y:S01]  /*4290*/  F2FP.PACK_AB R6, R244, R245 ;  /* 0x000000f5f406723e */ /* 0x008fe200000000ff */
[----:B------:R1:W-:Y:S06]  /*42a0*/  MUFU.EX2 R235, R4 ;  /* 0x0000000400eb7308 */ /* 0x0003ec0000000800 */
[----:B------:R-:W-:Y:S01]  /*42b0*/  HMMA.16816.F32 R48, R8, R32, RZ ;  /* 0x000000200830723c */ /* 0x000fe200000018ff */
[----:B------:R-:W3:Y:S06]  /*42c0*/  LDSM.16.MT88.4 R32, [R221+0x2500] ;  /* 0x00250000dd20783b */ /* 0x000eec0000004200 */
[----:B------:R-:W-:-:S04]  /*42d0*/  FFMA.FTZ R8, R102, c[0x0][0x2d0], -R0 ;  /* 0x0000b40066087a23 */ /* 0x000fc80000010800 */
[----:B------:R4:W-:Y:S01]  /*42e0*/  MUFU.EX2 R219, R8 ;  /* 0x0000000800db7308 */ /* 0x0009e20000000800 */
[----:B-1----:R-:W-:Y:S02]  /*42f0*/  FFMA.FTZ R4, R65, c[0x0][0x2d0], -R3 ;  /* 0x0000b40041047a23 */ /* 0x002fe40000010803 */
[----:B------:R-:W-:-:S05]  /*4300*/  IMAD.MOV.U32 R65, RZ, RZ, R138 ;  /* 0x000000ffff417224 */ /* 0x000fca00078e008a */
[----:B------:R1:W5:Y:S01]  /*4310*/  MUFU.EX2 R238, R4 ;  /* 0x0000000400ee7308 */ /* 0x0003620000000800 */
[----:B----4-:R-:W-:Y:S02]  /*4320*/  FFMA.FTZ R8, R106, c[0x0][0x2d0], -R0 ;  /* 0x0000b4006a087a23 */ /* 0x010fe40000010800 */
[----:B------:R-:W-:-:S05]  /*4330*/  IMAD.MOV.U32 R106, RZ, RZ, R181 ;  /* 0x000000ffff6a7224 */ /* 0x000fca00078e00b5 */
[----:B------:R4:W-:Y:S01]  /*4340*/  MUFU.EX2 R218, R8 ;  /* 0x0000000800da7308 */ /* 0x0009e20000000800 */
[----:B-1----:R-:W-:Y:S01]  /*4350*/  FFMA.FTZ R4, R66, c[0x0][0x2d0], -R3 ;  /* 0x0000b40042047a23 */ /* 0x002fe20000010803 */
[----:B-----5:R-:W-:Y:S01]  /*4360*/  F2FP.PACK_AB R5, R238, R235 ;  /* 0x000000ebee05723e */ /* 0x020fe200000000ff */
[----:B------:R-:W-:-:S05]  /*4370*/  IMAD.MOV.U32 R66, RZ, RZ, R137 ;  /* 0x000000ffff427224 */ /* 0x000fca00078e0089 */
[----:B------:R1:W-:Y:S01]  /*4380*/  MUFU.EX2 R237, R4 ;  /* 0x0000000400ed7308 */ /* 0x0003e20000000800 */
[----:B----4-:R-:W-:-:S07]  /*4390*/  FFMA.FTZ R8, R107, c[0x0][0x2d0], -R13 ;  /* 0x0000b4006b087a23 */ /* 0x010fce000001080d */
[----:B------:R4:W-:Y:S01]  /*43a0*/  MUFU.EX2 R212, R8 ;  /* 0x0000000800d47308 */ /* 0x0009e20000000800 */
[----:B-1----:R-:W-:Y:S02]  /*43b0*/  FFMA.FTZ R4, R67, c[0x0][0x2d0], -R3 ;  /* 0x0000b40043047a23 */ /* 0x002fe40000010803 */
[----:B------:R-:W-:-:S05]  /*43c0*/  IMAD.MOV.U32 R67, RZ, RZ, R14 ;  /* 0x000000ffff437224 */ /* 0x000fca00078e000e */
[----:B------:R1:W5:Y:S01]  /*43d0*/  MUFU.EX2 R236, R4 ;  /* 0x0000000400ec7308 */ /* 0x0003620000000800 */
[----:B------:R-:W-:Y:S02]  /*43e0*/  FFMA.FTZ R14, R169, c[0x0][0x2d0], -R3 ;  /* 0x0000b400a90e7a23 */ /* 0x000fe40000010803 */
[----:B----4-:R-:W-:Y:S02]  /*43f0*/  FFMA.FTZ R8, R128, c[0x0][0x2d0], -R13 ;  /* 0x0000b40080087a23 */ /* 0x010fe4000001080d */
[----:B------:R-:W-:-:S03]  /*4400*/  IMAD.MOV.U32 R128, RZ, RZ, R180 ;  /* 0x000000ffff807224 */ /* 0x000fc600078e00b4 */
[----:B------:R4:W-:Y:S01]  /*4410*/  MUFU.EX2 R213, R8 ;  /* 0x0000000800d57308 */ /* 0x0009e20000000800 */
[----:B-1----:R-:W-:Y:S01]  /*4420*/  FFMA.FTZ R4, R100, c[0x0][0x2d0], -R0 ;  /* 0x0000b40064047a23 */ /* 0x002fe20000010800 */
[----:B-----5:R-:W-:Y:S01]  /*4430*/  F2FP.PACK_AB R7, R236, R237 ;  /* 0x000000edec07723e */ /* 0x020fe200000000ff */
[----:B------:R-:W-:-:S05]  /*4440*/  IMAD.MOV.U32 R100, RZ, RZ, R136 ;  /* 0x000000ffff647224 */ /* 0x000fca00078e0088 */
[----:B------:R1:W-:Y:S01]  /*4450*/  MUFU.EX2 R229, R4 ;  /* 0x0000000400e57308 */ /* 0x0003e20000000800 */
[----:B----4-:R-:W-:-:S07]  /*4460*/  FFMA.FTZ R8, R129, c[0x0][0x2d0], -R13 ;  /* 0x0000b40081087a23 */ /* 0x010fce000001080d */
[----:B------:R4:W-:Y:S01]  /*4470*/  MUFU.EX2 R180, R14 ;  /* 0x0000000e00b47308 */ /* 0x0009e20000000800 */
[----:B-1----:R-:W-:-:S07]  /*4480*/  FFMA.FTZ R4, R101, c[0x0][0x2d0], -R0 ;  /* 0x0000b40065047a23 */ /* 0x002fce0000010800 */
[----:B------:R1:W-:Y:S08]  /*4490*/  MUFU.EX2 R211, R8 ;  /* 0x0000000800d37308 */ /* 0x0003f00000000800 */
[----:B------:R5:W2:Y:S01]  /*44a0*/  MUFU.EX2 R228, R4 ;  /* 0x0000000400e47308 */ /* 0x000aa20000000800 */
[----:B----4-:R-:W-:Y:S02]  /*44b0*/  FFMA.FTZ R14, R170, c[0x0][0x2d0], -R3 ;  /* 0x0000b400aa0e7a23 */ /* 0x010fe40000010803 */
[----:B-1----:R-:W-:-:S05]  /*44c0*/  FFMA.FTZ R8, R130, c[0x0][0x2d0], -R13 ;  /* 0x0000b40082087a23 */ /* 0x002fca000001080d */
[----:B------:R1:W-:Y:S01]  /*44d0*/  MUFU.EX2 R181, R14 ;  /* 0x0000000e00b57308 */ /* 0x0003e20000000800 */
[----:B-----5:R-:W-:-:S07]  /*44e0*/  F2FP.PACK_AB R4, R246, R241 ;  /* 0x000000f1f604723e */ /* 0x020fce00000000ff */
[----:B------:R4:W5:Y:S01]  /*44f0*/  MUFU.EX2 R210, R8 ;  /* 0x0000000800d27308 */ /* 0x0009620000000800 */
[----:B--2---:R-:W-:Y:S01]  /*4500*/  HMMA.16816.F32 R156, R4, R16, R116 ;  /* 0x00000010049c723c */ /* 0x004fe20000001874 */
[----:B-1----:R-:W-:-:S06]  /*4510*/  FFMA.FTZ R14, R171, c[0x0][0x2d0], -R0 ;  /* 0x0000b400ab0e7a23 */ /* 0x002fcc0000010800 */
[----:B------:R1:W-:Y:S01]  /*4520*/  MUFU.EX2 R107, R14 ;  /* 0x0000000e006b7308 */ /* 0x0003e20000000800 */
[----:B---3--:R-:W-:Y:S01]  /*4530*/  HMMA.16816.F32 R116, R4, R32, R108 ;  /* 0x000000200474723c */ /* 0x008fe2000000186c */
[----:B----4-:R-:W-:-:S06]  /*4540*/  FFMA.FTZ R8, R131, c[0x0][0x2d0], -R12 ;  /* 0x0000b40083087a23 */ /* 0x010fcc000001080c */
[----:B------:R2:W-:Y:S01]  /*4550*/  MUFU.EX2 R203, R8 ;  /* 0x0000000800cb7308 */ /* 0x0005e20000000800 */
[----:B------:R-:W-:Y:S01]  /*4560*/  HMMA.16816.F32 R172, R4, R20, R120 ;  /* 0x0000001404ac723c */ /* 0x000fe20000001878 */
[----:B-1----:R-:W-:-:S07]  /*4570*/  FFMA.FTZ R14, R186, c[0x0][0x2d0], -R0 ;  /* 0x0000b400ba0e7a23 */ /* 0x002fce0000010800 */
[----:B------:R-:W-:Y:S01]  /*4580*/  HMMA.16816.F32 R108, R4, R36, R96 ;  /* 0x00000024046c723c */ /* 0x000fe20000001860 */
[----:B------:R-:W-:Y:S01]  /*4590*/  IMAD.MOV.U32 R186, RZ, RZ, R106 ;  /* 0x000000ffffba7224 */ /* 0x000fe200078e006a */
[----:B------:R1:W-:Y:S01]  /*45a0*/  MUFU.EX2 R101, R14 ;  /* 0x0000000e00657308 */ /* 0x0003e20000000800 */
[----:B--2---:R-:W-:-:S05]  /*45b0*/  FFMA.FTZ R8, R154, c[0x0][0x2d0], -R12 ;  /* 0x0000b4009a087a23 */ /* 0x004fca000001080c */
[C---:B------:R-:W-:Y:S01]  /*45c0*/  HMMA.16816.F32 R176, R4.reuse, R24, R124 ;  /* 0x0000001804b0723c */ /* 0x040fe2000000187c */
[----:B------:R-:W-:Y:S01]  /*45d0*/  IMAD.MOV.U32 R154, RZ, RZ, R100 ;  /* 0x000000ffff9a7224 */ /* 0x000fe200078e0064 */
[----:B------:R2:W3:Y:S06]  /*45e0*/  MUFU.EX2 R202, R8 ;  /* 0x0000000800ca7308 */ /* 0x0004ec0000000800 */
[----:B------:R-:W-:Y:S01]  /*45f0*/  HMMA.16816.F32 R120, R4, R26, R92 ;  /* 0x0000001a0478723c */ /* 0x000fe2000000185c */
[----:B-1----:R-:W-:-:S04]  /*4600*/  FFMA.FTZ R14, R188, c[0x0][0x2d0], -R0 ;  /* 0x0000b400bc0e7a23 */ /* 0x002fc80000010800 */
[----:B------:R1:W-:Y:S03]  /*4610*/  MUFU.EX2 R102, R14 ;  /* 0x0000000e00667308 */ /* 0x0003e60000000800 */
[C---:B------:R-:W-:Y:S01]  /*4620*/  HMMA.16816.F32 R136, R4.reuse, R22, R88 ;  /* 0x000000160488723c */ /* 0x040fe20000001858 */
[----:B--2---:R-:W-:Y:S02]  /*4630*/  FFMA.FTZ R8, R153, c[0x0][0x2d0], -R12 ;  /* 0x0000b40099087a23 */ /* 0x004fe4000001080c */
[----:B------:R-:W-:Y:S02]  /*4640*/  IMAD.MOV.U32 R153, RZ, RZ, R67 ;  /* 0x000000ffff997224 */ /* 0x000fe400078e0043 */
[----:B------:R2:W-:Y:S03]  /*4650*/  MUFU.EX2 R201, R8 ;  /* 0x0000000800c97308 */ /* 0x0005e60000000800 */
        /* <DEDUP_REMOVED lines=8> */
[----:B------:R2:W-:Y:S06]  /*46e0*/  MUFU.EX2 R200, R8 ;  /* 0x0000000800c87308 */ /* 0x0005ec0000000800 */
[----:B------:R-:W-:Y:S01]  /*46f0*/  HMMA.16816.F32 R88, R4, R34, R76 ;  /* 0x000000220458723c */ /* 0x000fe2000000184c */
[----:B-1----:R-:W-:-:S04]  /*4700*/  FFMA.FTZ R14, R189, c[0x0][0x2d0], -R13 ;  /* 0x0000b400bd0e7a23 */ /* 0x002fc8000001080d */
[----:B------:R1:W-:Y:S03]  /*4710*/  MUFU.EX2 R100, R14 ;  /* 0x0000000e00647308 */ /* 0x0003e60000000800 */
[----:B------:R-:W-:Y:S01]  /*4720*/  HMMA.16816.F32 R84, R4, R38, R68 ;  /* 0x000000260454723c */ /* 0x000fe20000001844 */
[----:B--2---:R-:W-:-:S04]  /*4730*/  FFMA.FTZ R8, R155, c[0x0][0x2d0], -R3 ;  /* 0x0000b4009b087a23 */ /* 0x004fc80000010803 */
[----:B------:R2:W-:Y:S02]  /*4740*/  MUFU.EX2 R185, R8 ;  /* 0x0000000800b97308 */ /* 0x0005e40000000800 */
[----:B------:R-:W-:Y:S02]  /*4750*/  F2FP.PACK_AB R4, R228, R229 ;  /* 0x000000e5e404723e */ /* 0x000fe400000000ff */
[----:B------:R-:W-:Y:S02]  /*4760*/  F2FP.PACK_AB R5, R213, R212 ;  /* 0x000000d4d505723e */ /* 0x000fe400000000ff */
[----:B------:R-:W-:Y:S02]  /*4770*/  F2FP.PACK_AB R6, R218, R219 ;  /* 0x000000dbda06723e */ /* 0x000fe400000000ff */
[----:B-----5:R-:W-:Y:S01]  /*4780*/  F2FP.PACK_AB R7, R210, R211 ;  /* 0x000000d3d207723e */ /* 0x020fe200000000ff */
[----:B-1----:R-:W-:-:S04]  /*4790*/  FFMA.FTZ R14, R191, c[0x0][0x2d0], -R13 ;  /* 0x0000b400bf0e7a23 */ /* 0x002fc8000001080d */
[----:B------:R1:W-:Y:S02]  /*47a0*/  MUFU.EX2 R67, R14 ;  /* 0x0000000e00437308 */ /* 0x0003e40000000800 */
[----:B------:R-:W-:Y:S01]  /*47b0*/  HMMA.16816.F32 R80, R4, R24, R72 ;  /* 0x000000180450723c */ /* 0x000fe20000001848 */
[----:B--2---:R-:W-:-:S05]  /*47c0*/  FFMA.FTZ R8, R168, c[0x0][0x2d0], -R3 ;  /* 0x0000b400a8087a23 */ /* 0x004fca0000010803 */
[----:B------:R2:W4:Y:S02]  /*47d0*/  MUFU.EX2 R182, R8 ;  /* 0x0000000800b67308 */ /* 0x0005240000000800 */
[----:B------:R-:W-:Y:S01]  /*47e0*/  HMMA.16816.F32 R76, R4, R20, R60 ;  /* 0x00000014044c723c */ /* 0x000fe2000000183c */
[----:B-1----:R-:W-:-:S07]  /*47f0*/  FFMA.FTZ R14, R190, c[0x0][0x2d0], -R13 ;  /* 0x0000b400be0e7a23 */ /* 0x002fce000001080d */
[C---:B------:R-:W-:Y:S01]  /*4800*/  HMMA.16816.F32 R72, R4.reuse, R16, R56 ;  /* 0x000000100448723c */ /* 0x040fe20000001838 */
[----:B--2---:R-:W-:Y:S07]  /*4810*/  LDSM.16.MT88.4 R8, [R222+0x900] ;  /* 0x00090000de08783b */ /* 0x004fee0000004200 */
[C---:B------:R-:W-:Y:S08]  /*4820*/  HMMA.16816.F32 R68, R4.reuse, R28, R52 ;  /* 0x0000001c0444723c */ /* 0x040ff00000001834 */
[C---:B------:R-:W-:Y:S08]  /*4830*/  HMMA.16816.F32 R60, R4.reuse, R32, R48 ;  /* 0x00000020043c723c */ /* 0x040ff00000001830 */
[C---:B------:R-:W-:Y:S08]  /*4840*/  HMMA.16816.F32 R196, R4.reuse, R36, R44 ;  /* 0x0000002404c4723c */ /* 0x040ff0000000182c */
[C---:B------:R-:W-:Y:S01]  /*4850*/  HMMA.16816.F32 R40, R4.reuse, R30, R148 ;  /* 0x0000001e0428723c */ /* 0x040fe20000001894 */
[----:B------:R-:W1:Y:S07]  /*4860*/  LDSM.16.MT88.4 R28, [R221+0x2900] ;  /* 0x00290000dd1c783b */ /* 0x000e6e0000004200 */
[C---:B------:R-:W-:Y:S01]  /*4870*/  HMMA.16816.F32 R56, R4.reuse, R26, R144 ;  /* 0x0000001a0438723c */ /* 0x040fe20000001890 */
[----:B------:R-:W-:Y:S06]  /*4880*/  LDSM.16.MT88.4 R24, [R222+0x1900] ;  /* 0x00190000de18783b */ /* 0x000fec0000004200 */
[----:B------:R-:W-:Y:S01]  /*4890*/  IMAD.MOV.U32 R147, RZ, RZ, R66 ;  /* 0x000000ffff937224 */ /* 0x000fe200078e0042 */
[----:B------:R-:W-:Y:S01]  /*48a0*/  HMMA.16816.F32 R48, R4, R22, R140 ;  /* 0x000000160430723c */ /* 0x000fe2000000188c */
[----:B------:R-:W-:Y:S01]  /*48b0*/  LDSM.16.MT88.4 R20, [R221+0x1900] ;  /* 0x00190000dd14783b */ /* 0x000fe20000004200 */
[----:B------:R2:W-:Y:S01]  /*48c0*/  MUFU.EX2 R66, R14 ;  /* 0x0000000e00427308 */ /* 0x0005e20000000800 */
[----:B------:R-:W-:-:S02]  /*48d0*/  IMAD.MOV.U32 R146, RZ, RZ, R65 ;  /* 0x000000ffff927224 */ /* 0x000fc400078e0041 */
[----:B------:R-:W-:Y:S01]  /*48e0*/  IMAD.MOV.U32 R144, RZ, RZ, R194 ;  /* 0x000000ffff907224 */ /* 0x000fe200078e00c2 */
[----:B------:R-:W-:Y:S01]  /*48f0*/  LDSM.16.MT88.4 R140, [R222+0xd00] ;  /* 0x000d0000de8c783b */ /* 0x000fe20000004200 */
[----:B------:R-:W-:Y:S01]  /*4900*/  IMAD.MOV.U32 R145, RZ, RZ, R193 ;  /* 0x000000ffff917224 */ /* 0x000fe200078e00c1 */
[C---:B------:R-:W-:Y:S02]  /*4910*/  HMMA.16816.F32 R44, R4.reuse, R18, R132 ;  /* 0x00000012042c723c */ /* 0x040fe40000001884 */
[----:B------:R-:W5:Y:S06]  /*4920*/  LDSM.16.MT88.4 R16, [R221+0x900] ;  /* 0x00090000dd10783b */ /* 0x000f6c0000004200 */
[----:B------:R-:W-:Y:S01]  /*4930*/  HMMA.16816.F32 R52, R4, R34, R160 ;  /* 0x000000220434723c */ /* 0x000fe200000018a0 */
[----:B------:R-:W5:Y:S01]  /*4940*/  LDSM.16.MT88.4 R32, [R222+0x2900] ;  /* 0x00290000de20783b */ /* 0x000f620000004200 */
[----:B--2---:R-:W-:-:S04]  /*4950*/  FFMA.FTZ R14, R192, c[0x0][0x2d0], -R13 ;  /* 0x0000b400c00e7a23 */ /* 0x004fc8000001080d */
[----:B------:R-:W2:Y:S02]  /*4960*/  MUFU.EX2 R65, R14 ;  /* 0x0000000e00417308 */ /* 0x000ea40000000800 */
[----:B------:R-:W-:Y:S07]  /*4970*/  HMMA.16816.F32 R36, R4, R38, R164 ;  /* 0x000000260424723c */ /* 0x000fee00000018a4 */
[----:B---3--:R-:W-:Y:S02]  /*4980*/  F2FP.PACK_AB R4, R202, R203 ;  /* 0x000000cbca04723e */ /* 0x008fe400000000ff */
[----:B----4-:R-:W-:-:S02]  /*4990*/  F2FP.PACK_AB R5, R182, R185 ;  /* 0x000000b9b605723e */ /* 0x010fc400000000ff */
[----:B------:R-:W-:Y:S02]  /*49a0*/  F2FP.PACK_AB R6, R200, R201 ;  /* 0x000000c9c806723e */ /* 0x000fe400000000ff */
[----:B------:R-:W-:-:S07]  /*49b0*/  F2FP.PACK_AB R7, R181, R180 ;  /* 0x000000b4b507723e */ /* 0x000fce00000000ff */
[C---:B-1----:R-:W-:Y:S08]  /*49c0*/  HMMA.16816.F32 R188, R4.reuse, R28, R116 ;  /* 0x0000001c04bc723c */ /* 0x042ff00000001874 */
[C---:B-----5:R-:W-:Y:S08]  /*49d0*/  HMMA.16816.F32 R112, R4.reuse, R16, R176 ;  /* 0x000000100470723c */ /* 0x060ff000000018b0 */
[C---:B------:R-:W-:Y:S01]  /*49e0*/  HMMA.16816.F32 R132, R4.reuse, R8, R172 ;  /* 0x000000080484723c */ /* 0x040fe200000018ac */
[----:B------:R-:W-:Y:S07]  /*49f0*/  LDSM.16.MT88.4 R172, [R222+0x1d00] ;  /* 0x001d0000deac783b */ /* 0x000fee0000004200 */
[C---:B------:R-:W-:Y:S01]  /*4a00*/  HMMA.16816.F32 R148, R4.reuse, R20, R156 ;  /* 0x000000140494723c */ /* 0x040fe2000000189c */
[----:B------:R-:W1:Y:S07]  /*4a10*/  LDSM.16.MT88.4 R156, [R221+0x1d00] ;  /* 0x001d0000dd9c783b */ /* 0x000e6e0000004200 */
[C---:B------:R-:W-:Y:S01]  /*4a20*/  HMMA.16816.F32 R164, R4.reuse, R24, R124 ;  /* 0x0000001804a4723c */ /* 0x040fe2000000187c */
[----:B------:R-:W-:Y:S07]  /*4a30*/  LDSM.16.MT88.4 R124, [R221+0xd00] ;  /* 0x000d0000dd7c783b */ /* 0x000fee0000004200 */
[C---:B------:R-:W-:Y:S08]  /*4a40*/  HMMA.16816.F32 R192, R4.reuse, R32, R108 ;  /* 0x0000002004c0723c */ /* 0x040ff0000000186c */
[C---:B------:R-:W-:Y:S08]  /*4a50*/  HMMA.16816.F32 R120, R4.reuse, R18, R120 ;  /* 0x000000120478723c */ /* 0x040ff00000001878 */
[C---:B------:R-:W-:Y:S08]  /*4a60*/  HMMA.16816.F32 R136, R4.reuse, R10, R136 ;  /* 0x0000000a0488723c */ /* 0x040ff00000001888 */
[C---:B------:R-:W-:Y:S08]  /*4a70*/  HMMA.16816.F32 R96, R4.reuse, R22, R96 ;  /* 0x000000160460723c */ /* 0x040ff00000001860 */
[C---:B------:R-:W-:Y:S08]  /*4a80*/  HMMA.16816.F32 R168, R4.reuse, R26, R92 ;  /* 0x0000001a04a8723c */ /* 0x040ff0000000185c */
[C---:B------:R-:W-:Y:S08]  /*4a90*/  HMMA.16816.F32 R88, R4.reuse, R30, R88 ;  /* 0x0000001e0458723c */ /* 0x040ff00000001858 */
[----:B------:R-:W-:Y:S07]  /*4aa0*/  HMMA.16816.F32 R116, R4, R34, R84 ;  /* 0x000000220474723c */ /* 0x000fee0000001854 */
[----:B------:R-:W-:-:S02]  /*4ab0*/  F2FP.PACK_AB R4, R101, R107 ;  /* 0x0000006b6504723e */ /* 0x000fc400000000ff */
[----:B------:R-:W-:Y:S02]  /*4ac0*/  F2FP.PACK_AB R5, R67, R100 ;  /* 0x000000644305723e */ /* 0x000fe400000000ff */
[----:B------:R-:W-:Y:S02]  /*4ad0*/  F2FP.PACK_AB R6, R106, R102 ;  /* 0x000000666a06723e */ /* 0x000fe400000000ff */
[----:B--2---:R-:W-:-:S07]  /*4ae0*/  F2FP.PACK_AB R7, R65, R66 ;  /* 0x000000424107723e */ /* 0x004fce00000000ff */
[C---:B------:R-:W-:Y:S07]  /*4af0*/  HMMA.16816.F32 R128, R4.reuse, R8, R76 ;  /* 0x000000080480723c */ /* 0x040fee000000184c */
[----:B------:R-:W-:Y:S01]  /*4b00*/  FFMA.FTZ R8, R207, c[0x0][0x2d0], -R12 ;  /* 0x0000b400cf087a23 */ /* 0x000fe2000001080c */
[----:B------:R-:W-:Y:S01]  /*4b10*/  HMMA.16816.F32 R108, R4, R10, R48 ;  /* 0x0000000a046c723c */ /* 0x000fe20000001830 */
[----:B------:R-:W-:Y:S02]  /*4b20*/  IMAD.MOV.U32 R207, RZ, RZ, R145 ;  /* 0x000000ffffcf7224 */ /* 0x000fe400078e0091 */
[----:B------:R2:W-:Y:S01]  /*4b30*/  MUFU.EX2 R49, R8 ;  /* 0x0000000800317308 */ /* 0x0005e20000000800 */
[----:B------:R-:W-:-:S03]  /*4b40*/  FADD.FTZ R9, R240, R239 ;  /* 0x000000eff0097221 */ /* 0x000fc60000010000 */
[----:B------:R-:W-:Y:S01]  /*4b50*/  IMAD.MOV.U32 R50, RZ, RZ, R144 ;  /* 0x000000ffff327224 */ /* 0x000fe200078e0090 */
[----:B------:R-:W-:Y:S01]  /*4b60*/  HMMA.16816.F32 R160, R4, R18, R56 ;  /* 0x0000001204a0723c */ /* 0x000fe20000001838 */
[----:B------:R-:W-:Y:S02]  /*4b70*/  IMAD.MOV.U32 R10, RZ, RZ, R146 ;  /* 0x000000ffff0a7224 */ /* 0x000fe400078e0092 */
[----:B------:R-:W-:Y:S02]  /*4b80*/  IMAD.MOV.U32 R11, RZ, RZ, R147 ;  /* 0x000000ffff0b7224 */ /* 0x000fe400078e0093 */
[----:B------:R-:W-:-:S03]  /*4b90*/  IMAD.MOV.U32 R51, RZ, RZ, R152 ;  /* 0x000000ffff337224 */ /* 0x000fc600078e0098 */
[C---:B------:R-:W-:Y:S01]  /*4ba0*/  HMMA.16816.F32 R56, R4.reuse, R22, R44 ;  /* 0x000000160438723c */ /* 0x040fe2000000182c */
[----:B--2---:R-:W-:Y:S02]  /*4bb0*/  FFMA.FTZ R8, R205, c[0x0][0x2d0], -R12 ;  /* 0x0000b400cd087a23 */ /* 0x004fe4000001080c */
[----:B------:R-:W-:Y:S02]  /*4bc0*/  IMAD.MOV.U32 R205, RZ, RZ, R153 ;  /* 0x000000ffffcd7224 */ /* 0x000fe400078e0099 */
[----:B------:R2:W3:Y:S03]  /*4bd0*/  MUFU.EX2 R48, R8 ;  /* 0x0000000800307308 */ /* 0x0004e60000000800 */
[----:B------:R-:W-:Y:S01]  /*4be0*/  HMMA.16816.F32 R68, R4, R24, R68 ;  /* 0x000000180444723c */ /* 0x000fe20000001844 */
[----:B------:R-:W-:Y:S02]  /*4bf0*/  IMAD.MOV.U32 R46, RZ, RZ, R15 ;  /* 0x000000ffff2e7224 */ /* 0x000fe400078e000f */
[----:B------:R-:W-:-:S05]  /*4c00*/  IMAD.MOV.U32 R47, RZ, RZ, R154 ;  /* 0x000000ffff2f7224 */ /* 0x000fca00078e009a */
[----:B------:R-:W-:Y:S01]  /*4c10*/  HMMA.16816.F32 R144, R4, R20, R72 ;  /* 0x000000140490723c */ /* 0x000fe20000001848 */
[----:B--2---:R-:W-:-:S07]  /*4c20*/  FFMA.FTZ R8, R204, c[0x0][0x2d0], -R12 ;  /* 0x0000b400cc087a23 */ /* 0x004fce000001080c */
[C---:B------:R-:W-:Y:S01]  /*4c30*/  HMMA.16816.F32 R176, R4.reuse, R16, R80 ;  /* 0x0000001004b0723c */ /* 0x040fe20000001850 */
[----:B------:R-:W2:Y:S01]  /*4c40*/  LDSM.16.MT88.4 R80, [R221+0x2d00] ;  /* 0x002d0000dd50783b */ /* 0x000ea20000004200 */
[----:B---3--:R-:W-:Y:S01]  /*4c50*/  F2FP.PACK_AB R92, R48, R49 ;  /* 0x00000031305c723e */ /* 0x008fe200000000ff */
[----:B------:R3:W-:Y:S05]  /*4c60*/  MUFU.EX2 R44, R8 ;  /* 0x00000008002c7308 */ /* 0x0007ea0000000800 */
[C---:B------:R-:W-:Y:S08]  /*4c70*/  HMMA.16816.F32 R40, R4.reuse, R26, R40 ;  /* 0x0000001a0428723c */ /* 0x040ff00000001828 */
[----:B------:R-:W-:Y:S01]  /*4c80*/  HMMA.16816.F32 R60, R4, R28, R60 ;  /* 0x0000001c043c723c */ /* 0x000fe2000000183c */
[----:B---3--:R-:W-:-:S04]  /*4c90*/  FFMA.FTZ R8, R206, c[0x0][0x2d0], -R12 ;  /* 0x0000b400ce087a23 */ /* 0x008fc8000001080c */
[----:B------:R3:W4:Y:S03]  /*4ca0*/  MUFU.EX2 R24, R8 ;  /* 0x0000000800187308 */ /* 0x0007260000000800 */
[C---:B------:R-:W-:Y:S08]  /*4cb0*/  HMMA.16816.F32 R52, R4.reuse, R30, R52 ;  /* 0x0000001e0434723c */ /* 0x040ff00000001834 */
[----:B------:R-:W-:Y:S01]  /*4cc0*/  HMMA.16816.F32 R84, R4, R32, R196 ;  /* 0x000000200454723c */ /* 0x000fe200000018c4 */
[----:B---3--:R-:W-:-:S07]  /*4cd0*/  FFMA.FTZ R8, R215, c[0x0][0x2d0], -R3 ;  /* 0x0000b400d7087a23 */ /* 0x008fce0000010803 */
[----:B------:R-:W-:Y:S01]  /*4ce0*/  HMMA.16816.F32 R36, R4, R34, R36 ;  /* 0x000000220424723c */ /* 0x000fe20000001824 */
[----:B------:R-:W3:Y:S01]  /*4cf0*/  LDSM.16.MT88.4 R4, [R222+0x2d00] ;  /* 0x002d0000de04783b */ /* 0x000ee20000004200 */
[----:B----4-:R-:W-:Y:S01]  /*4d00*/  F2FP.PACK_AB R94, R24, R44 ;  /* 0x0000002c185e723e */ /* 0x010fe200000000ff */
[----:B------:R4:W-:Y:S02]  /*4d10*/  MUFU.EX2 R23, R8 ;  /* 0x0000000800177308 */ /* 0x0009e40000000800 */
[----:B----4-:R-:W-:-:S06]  /*4d20*/  FFMA.FTZ R8, R214, c[0x0][0x2d0], -R3 ;  /* 0x0000b400d6087a23 */ /* 0x010fcc0000010803 */
[----:B------:R4:W5:Y:S02]  /*4d30*/  MUFU.EX2 R22, R8 ;  /* 0x0000000800167308 */ /* 0x0009640000000800 */
[--C-:B----4-:R-:W-:Y:S01]  /*4d40*/  FFMA.FTZ R8, R208, c[0x0][0x2d0], -R3.reuse ;  /* 0x0000b400d0087a23 */ /* 0x110fe20000010803 */
[----:B-----5:R-:W-:Y:S01]  /*4d50*/  F2FP.PACK_AB R93, R22, R23 ;  /* 0x00000017165d723e */ /* 0x020fe200000000ff */
[----:B------:R-:W-:-:S04]  /*4d60*/  FFMA.FTZ R3, R209, c[0x0][0x2d0], -R3 ;  /* 0x0000b400d1037a23 */ /* 0x000fc80000010803 */
[----:B------:R4:W-:Y:S08]  /*4d70*/  MUFU.EX2 R20, R8 ;  /* 0x0000000800147308 */ /* 0x0009f00000000800 */
[----:B------:R5:W1:Y:S01]  /*4d80*/  MUFU.EX2 R21, R3 ;  /* 0x0000000300157308 */ /* 0x000a620000000800 */
[----:B----4-:R-:W-:-:S04]  /*4d90*/  FADD.FTZ R8, R47, R46 ;  /* 0x0000002e2f087221 */ /* 0x010fc80000010000 */
[----:B------:R-:W-:Y:S02]  /*4da0*/  FADD.FTZ R10, R10, R8 ;  /* 0x000000080a0a7221 */ /* 0x000fe40000010000 */
[----:B-----5:R-:W-:Y:S01]  /*4db0*/  FFMA.FTZ R3, R234, c[0x0][0x2d0], -R0 ;  /* 0x0000b400ea037a23 */ /* 0x020fe20000010800 */
[----:B-1----:R-:W-:-:S03]  /*4dc0*/  F2FP.PACK_AB R95, R21, R20 ;  /* 0x00000014155f723e */ /* 0x002fc600000000ff */
[----:B------:R1:W-:Y:S04]  /*4dd0*/  MUFU.EX2 R19, R3 ;  /* 0x0000000300137308 */ /* 0x0003e80000000800 */
[C---:B------:R-:W-:Y:S08]  /*4de0*/  HMMA.16816.F32 R152, R92.reuse, R158, R96 ;  /* 0x0000009e5c98723c */ /* 0x040ff00000001860 */
[----:B--2---:R-:W-:Y:S01]  /*4df0*/  HMMA.16816.F32 R76, R92, R82, R88 ;  /* 0x000000525c4c723c */ /* 0x004fe20000001858 */
[----:B-1----:R-:W-:-:S04]  /*4e00*/  FFMA.FTZ R3, R233, c[0x0][0x2d0], -R0 ;  /* 0x0000b400e9037a23 */ /* 0x002fc80000010800 */
[----:B------:R1:W2:Y:S03]  /*4e10*/  MUFU.EX2 R18, R3 ;  /* 0x0000000300127308 */ /* 0x0002a60000000800 */
[C---:B---3--:R-:W-:Y:S08]  /*4e20*/  HMMA.16816.F32 R88, R92.reuse, R4, R192 ;  /* 0x000000045c58723c */ /* 0x048ff000000018c0 */
[----:B------:R-:W-:Y:S01]  /*4e30*/  HMMA.16816.F32 R112, R92, R124, R112 ;  /* 0x0000007c5c70723c */ /* 0x000fe20000001870 */
[--C-:B-1----:R-:W-:Y:S01]  /*4e40*/  FFMA.FTZ R3, R216, c[0x0][0x2d0], -R0.reuse ;  /* 0x0000b400d8037a23 */ /* 0x102fe20000010800 */
[----:B--2---:R-:W-:Y:S01]  /*4e50*/  F2FP.PACK_AB R96, R18, R19 ;  /* 0x000000131260723e */ /* 0x004fe200000000ff */
[----:B------:R-:W-:-:S05]  /*4e60*/  FFMA.FTZ R0, R217, c[0x0][0x2d0], -R0 ;  /* 0x0000b400d9007a23 */ /* 0x000fca0000010800 */
[C---:B------:R-:W-:Y:S01]  /*4e70*/  HMMA.16816.F32 R120, R92.reuse, R126, R120 ;  /* 0x0000007e5c78723c */ /* 0x040fe20000001878 */
[----:B------:R1:W-:Y:S07]  /*4e80*/  MUFU.EX2 R17, R3 ;  /* 0x0000000300117308 */ /* 0x0003ee0000000800 */
[C---:B------:R-:W-:Y:S01]  /*4e90*/  HMMA.16816.F32 R132, R92.reuse, R140, R132 ;  /* 0x0000008c5c84723c */ /* 0x040fe20000001884 */
[----:B------:R2:W3:Y:S07]  /*4ea0*/  MUFU.EX2 R16, R0 ;  /* 0x0000000000107308 */ /* 0x0004ee0000000800 */
[----:B------:R-:W-:Y:S01]  /*4eb0*/  HMMA.16816.F32 R136, R92, R142, R136 ;  /* 0x0000008e5c88723c */ /* 0x000fe20000001888 */
[----:B-1----:R-:W-:-:S02]  /*4ec0*/  FADD.FTZ R3, R11, R205 ;  /* 0x000000cd0b037221 */ /* 0x002fc40000010000 */
[----:B------:R-:W-:Y:S02]  /*4ed0*/  FADD.FTZ R11, R242, R9 ;  /* 0x00000009f20b7221 */ /* 0x000fe40000010000 */
[----:B------:R-:W-:Y:S02]  /*4ee0*/  FADD.FTZ R9, R207, R3 ;  /* 0x00000003cf097221 */ /* 0x000fe40000010000 */
[----:B------:R-:W-:Y:S01]  /*4ef0*/  FADD.FTZ R3, R50, R10 ;  /* 0x0000000a32037221 */ /* 0x000fe20000010000 */
[----:B------:R-:W-:Y:S01]  /*4f00*/  HMMA.16816.F32 R148, R92, R156, R148 ;  /* 0x0000009c5c94723c */ /* 0x000fe20000001894 */
[----:B--2---:R-:W-:Y:S01]  /*4f10*/  FFMA.FTZ R0, R252, c[0x0][0x2d0], -R13 ;  /* 0x0000b400fc007a23 */ /* 0x004fe2000001080d */
[----:B---3--:R-:W-:-:S03]  /*4f20*/  F2FP.PACK_AB R98, R16, R17 ;  /* 0x000000111062723e */ /* 0x008fc600000000ff */
[----:B------:R1:W-:Y:S03]  /*4f30*/  MUFU.EX2 R12, R0 ;  /* 0x00000000000c7308 */ /* 0x0003e60000000800 */
[C---:B------:R-:W-:Y:S08]  /*4f40*/  HMMA.16816.F32 R164, R92.reuse, R172, R164 ;  /* 0x000000ac5ca4723c */ /* 0x040ff000000018a4 */
[----:B------:R-:W-:Y:S01]  /*4f50*/  HMMA.16816.F32 R168, R92, R174, R168 ;  /* 0x000000ae5ca8723c */ /* 0x000fe200000018a8 */
[----:B-1----:R-:W-:-:S07]  /*4f60*/  FFMA.FTZ R0, R251, c[0x0][0x2d0], -R13 ;  /* 0x0000b400fb007a23 */ /* 0x002fce000001080d */
[C---:B------:R-:W-:Y:S01]  /*4f70*/  HMMA.16816.F32 R72, R92.reuse, R80, R188 ;  /* 0x000000505c48723c */ /* 0x040fe200000018bc */
[----:B------:R1:W2:Y:S07]  /*4f80*/  MUFU.EX2 R14, R0 ;  /* 0x00000000000e7308 */ /* 0x0002ae0000000800 */
[----:B------:R-:W-:Y:S01]  /*4f90*/  HMMA.16816.F32 R92, R92, R6, R116 ;  /* 0x000000065c5c723c */ /* 0x000fe20000001874 */
[----:B-1----:R-:W-:Y:S01]  /*4fa0*/  FFMA.FTZ R0, R231, c[0x0][0x2d0], -R13 ;  /* 0x0000b400e7007a23 */ /* 0x002fe2000001080d */
[----:B--2---:R-:W-:-:S03]  /*4fb0*/  F2FP.PACK_AB R97, R14, R12 ;  /* 0x0000000c0e61723e */ /* 0x004fc600000000ff */
[----:B------:R1:W-:Y:S02]  /*4fc0*/  MUFU.EX2 R15, R0 ;  /* 0x00000000000f7308 */ /* 0x0003e40000000800 */
[----:B-1----:R-:W-:-:S06]  /*4fd0*/  FFMA.FTZ R0, R232, c[0x0][0x2d0], -R13 ;  /* 0x0000b400e8007a23 */ /* 0x002fcc000001080d */
[----:B------:R1:W2:Y:S02]  /*4fe0*/  MUFU.EX2 R13, R0 ;  /* 0x00000000000d7308 */ /* 0x0002a40000000800 */
[----:B-1----:R-:W-:Y:S01]  /*4ff0*/  FADD.FTZ R0, R248, R243 ;  /* 0x000000f3f8007221 */ /* 0x002fe20000010000 */
[----:B--2---:R-:W-:-:S03]  /*5000*/  F2FP.PACK_AB R99, R13, R15 ;  /* 0x0000000f0d63723e */ /* 0x004fc600000000ff */
[----:B------:R-:W-:-:S04]  /*5010*/  FADD.FTZ R0, R249, R0 ;  /* 0x00000000f9007221 */ /* 0x000fc80000010000 */
[----:B------:R-:W-:Y:S01]  /*5020*/  FADD.FTZ R8, R250, R0 ;  /* 0x00000000fa087221 */ /* 0x000fe20000010000 */
[----:B------:R-:W-:Y:S01]  /*5030*/  HMMA.16816.F32 R84, R96, R4, R84 ;  /* 0x000000046054723c */ /* 0x000fe20000001854 */
[----:B------:R-:W-:Y:S01]  /*5040*/  FADD.FTZ R0, R51, R9 ;  /* 0x0000000933007221 */ /* 0x000fe20000010000 */
[----:B------:R-:W-:Y:S01]  /*5050*/  IADD3 R250, R187, -0x2, RZ ;  /* 0xfffffffebbfa7810 */ /* 0x000fe20007ffe0ff */
[----:B------:R-:W-:-:S03]  /*5060*/  FADD.FTZ R8, R229, R8 ;  /* 0x00000008e5087221 */ /* 0x000fc60000010000 */
[----:B------:R-:W-:Y:S01]  /*5070*/  ISETP.GE.AND P4, PT, R250, R186, PT ;  /* 0x000000bafa00720c */ /* 0x000fe20003f86270 */
[----:B------:R-:W-:Y:S01]  /*5080*/  FADD.FTZ R4, R247, R11 ;  /* 0x0000000bf7047221 */ /* 0x000fe20000010000 */
[C---:B------:R-:W-:Y:S01]  /*5090*/  HMMA.16816.F32 R116, R96.reuse, R124, R176 ;  /* 0x0000007c6074723c */ /* 0x040fe200000018b0 */
[----:B------:R-:W-:Y:S02]  /*50a0*/  FADD.FTZ R5, R241, R3 ;  /* 0x00000003f1057221 */ /* 0x000fe40000010000 */
[----:B------:R-:W-:Y:S02]  /*50b0*/  FADD.FTZ R4, R212, R4 ;  /* 0x00000004d4047221 */ /* 0x000fe40000010000 */
[----:B------:R-:W-:Y:S02]  /*50c0*/  FADD.FTZ R3, R235, R0 ;  /* 0x00000000eb037221 */ /* 0x000fe40000010000 */
[----:B------:R-:W-:Y:S01]  /*50d0*/  FADD.FTZ R0, R228, R8 ;  /* 0x00000008e4007221 */ /* 0x000fe20000010000 */
[----:B------:R-:W-:Y:S01]  /*50e0*/  HMMA.16816.F32 R124, R96, R126, R160 ;  /* 0x0000007e607c723c */ /* 0x000fe200000018a0 */
[----:B------:R-:W-:-:S02]  /*50f0*/  FADD.FTZ R4, R213, R4 ;  /* 0x00000004d5047221 */ /* 0x000fc40000010000 */
[----:B------:R-:W-:Y:S02]  /*5100*/  FADD.FTZ R5, R246, R5 ;  /* 0x00000005f6057221 */ /* 0x000fe40000010000 */
[----:B------:R-:W-:Y:S02]  /*5110*/  FADD.FTZ R0, R219, R0 ;  /* 0x00000000db007221 */ /* 0x000fe40000010000 */
[----:B------:R-:W-:Y:S01]  /*5120*/  FADD.FTZ R4, R211, R4 ;  /* 0x00000004d3047221 */ /* 0x000fe20000010000 */
[----:B------:R-:W-:Y:S01]  /*5130*/  HMMA.16816.F32 R160, R96, R172, R68 ;  /* 0x000000ac60a0723c */ /* 0x000fe20000001844 */
[----:B------:R-:W-:Y:S02]  /*5140*/  FADD.FTZ R5, R245, R5 ;  /* 0x00000005f5057221 */ /* 0x000fe40000010000 */
[----:B------:R-:W-:Y:S02]  /*5150*/  FADD.FTZ R0, R218, R0 ;  /* 0x00000000da007221 */ /* 0x000fe40000010000 */
[----:B------:R-:W-:-:S02]  /*5160*/  FADD.FTZ R4, R210, R4 ;  /* 0x00000004d2047221 */ /* 0x000fc40000010000 */
        /* <DEDUP_REMOVED lines=12> */
[----:B------:R-:W-:-:S04]  /*5230*/  FADD.FTZ R5, R201, R5 ;  /* 0x00000005c9057221 */ /* 0x000fc80000010000 */
[----:B------:R-:W-:-:S03]  /*5240*/  FADD.FTZ R5, R200, R5 ;  /* 0x00000005c8057221 */ /* 0x000fc60000010000 */
[C---:B------:R-:W-:Y:S08]  /*5250*/  HMMA.16816.F32 R140, R96.reuse, R142, R108 ;  /* 0x0000008e608c723c */ /* 0x040ff0000000186c */
[C---:B------:R-:W-:Y:S08]  /*5260*/  HMMA.16816.F32 R156, R96.reuse, R158, R56 ;  /* 0x0000009e609c723c */ /* 0x040ff00000001838 */
[C---:B------:R-:W-:Y:S08]  /*5270*/  HMMA.16816.F32 R172, R96.reuse, R174, R40 ;  /* 0x000000ae60ac723c */ /* 0x040ff00000001828 */
[C---:B------:R-:W-:Y:S08]  /*5280*/  HMMA.16816.F32 R80, R96.reuse, R82, R52 ;  /* 0x000000526050723c */ /* 0x040ff00000001834 */
[----:B------:R-:W-:Y:S07]  /*5290*/  HMMA.16816.F32 R96, R96, R6, R36 ;  /* 0x000000066060723c */ /* 0x000fee0000001824 */
[----:B------:R-:W-:-:S02]  /*52a0*/  FADD.FTZ R6, R238, R3 ;  /* 0x00000003ee067221 */ /* 0x000fc40000010000 */
[----:B------:R-:W-:Y:S02]  /*52b0*/  FADD.FTZ R3, R106, R0 ;  /* 0x000000006a037221 */ /* 0x000fe40000010000 */
[----:B------:R-:W-:Y:S02]  /*52c0*/  FADD.FTZ R6, R237, R6 ;  /* 0x00000006ed067221 */ /* 0x000fe40000010000 */
[----:B------:R-:W-:Y:S02]  /*52d0*/  FADD.FTZ R0, R65, R4 ;  /* 0x0000000441007221 */ /* 0x000fe40000010000 */
[----:B------:R-:W-:Y:S02]  /*52e0*/  FADD.FTZ R6, R236, R6 ;  /* 0x00000006ec067221 */ /* 0x000fe40000010000 */
[----:B------:R-:W-:Y:S02]  /*52f0*/  FADD.FTZ R4, R19, R3 ;  /* 0x0000000313047221 */ /* 0x000fe40000010000 */
        /* <DEDUP_REMOVED lines=17> */
[----:B------:R-:W-:Y:S01]  /*5410*/  FADD.FTZ R3, R24, R0 ;  /* 0x0000000018037221 */ /* 0x000fe20000010000 */
[----:B------:R1:W-:Y:S01]  /*5420*/  STL [R1+0x1c], R6 ;  /* 0x00001c0601007387 */ /* 0x0003e20000100800 */
[----:B------:R-:W-:-:S03]  /*5430*/  FADD.FTZ R0, R21, R5 ;  /* 0x0000000515007221 */ /* 0x000fc60000010000 */
[----:B------:R1:W-:Y:S04]  /*5440*/  STL [R1+0x20], R4 ;  /* 0x0000200401007387 */ /* 0x0003e80000100800 */
[----:B------:R1:W-:Y:S04]  /*5450*/  STL [R1+0x28], R0 ;  /* 0x0000280001007387 */ /* 0x0003e80000100800 */
[----:B------:R1:W-:Y:S01]  /*5460*/  STL [R1+0x24], R3 ;  /* 0x0000240301007387 */ /* 0x0003e20000100800 */
[----:B------:R-:W-:Y:S05]  /*5470*/  @!P4 BRA `(.L_x_11) ;  /* 0x00003d300000c947 */ /* 0x000fea0003800000 */
[----:B------:R-:W-:Y:S01]  /*5480*/  SHF.R.S32.HI R187, RZ, 0x1f, R64 ;  /* 0x0000001fffbb7819 */ /* 0x000fe20000011440 */
[C---:B-1----:R-:W-:Y:S01]  /*5490*/  IMAD.SHL.U32 R4, R64.reuse, 0x2, RZ ;  /* 0x0000000240047824 */ /* 0x042fe200078e00ff */
[----:B------:R-:W-:Y:S01]  /*54a0*/  SHF.R.S32.HI R186, RZ, 0x1f, R183 ;  /* 0x0000001fffba7819 */ /* 0x000fe200000114b7 */
[----:B------:R-:W-:Y:S01]  /*54b0*/  IMAD.MOV.U32 R107, RZ, RZ, R2 ;  /* 0x000000ffff6b7224 */ /* 0x000fe200078e0002 */
[----:B------:R-:W-:Y:S01]  /*54c0*/  SHF.L.U64.HI R0, R64, 0x1, R187 ;  /* 0x0000000140007819 */ /* 0x000fe200000102bb */
[----:B------:R-:W-:Y:S01]  /*54d0*/  IMAD.MOV.U32 R100, RZ, RZ, R104 ;  /* 0x000000ffff647224 */ /* 0x000fe200078e0068 */
[C---:B------:R-:W-:Y:S01]  /*54e0*/  SHF.L.U64.HI R3, R183.reuse, 0x1, R186 ;  /* 0x00000001b7037819 */ /* 0x040fe200000102ba */
[----:B------:R-:W-:Y:S01]  /*54f0*/  IMAD.MOV.U32 R106, RZ, RZ, R103 ;  /* 0x000000ffff6a7224 */ /* 0x000fe200078e0067 */
[----:B------:R-:W-:Y:S01]  /*5500*/  SHF.R.S32.HI R186, RZ, 0x1f, R184 ;  /* 0x0000001fffba7819 */ /* 0x000fe200000114b8 */
[----:B------:R1:W-:Y:S03]  /*5510*/  STL [R1+0x14], R0 ;  /* 0x0000140001007387 */ /* 0x0003e60000100800 */
[----:B------:R-:W-:Y:S01]  /*5520*/  SHF.L.U64.HI R2, R184, 0x1, R186 ;  /* 0x00000001b8027819 */ /* 0x000fe200000102ba */
[----:B------:R-:W-:Y:S04]  /*5530*/  STL [R1+0x10], R4 ;  /* 0x0000100401007387 */ /* 0x000fe80000100800 */
[----:B------:R2:W-:Y:S01]  /*5540*/  STL [R1+0xc], R3 ;  /* 0x00000c0301007387 */ /* 0x0005e20000100800 */
[----:B-1----:R-:W-:-:S05]  /*5550*/  IMAD.SHL.U32 R0, R183, 0x2, RZ ;  /* 0x00000002b7007824 */ /* 0x002fca00078e00ff */
[----:B------:R1:W-:Y:S01]  /*5560*/  STL [R1+0x8], R0 ;  /* 0x0000080001007387 */ /* 0x0003e20000100800 */
[----:B--2---:R-:W-:Y:S02]  /*5570*/  MOV R3, R105 ;  /* 0x0000006900037202 */ /* 0x004fe40000000f00 */
[----:B-1----:R-:W-:-:S05]  /*5580*/  SHF.L.U32 R0, R184, 0x1, RZ ;  /* 0x00000001b8007819 */ /* 0x002fca00000006ff */
[----:B------:R1:W-:Y:S04]  /*5590*/  STL [R1], R0 ;  /* 0x0000000001007387 */ /* 0x0003e80000100800 */
[----:B------:R1:W-:Y:S01]  /*55a0*/  STL [R1+0x4], R2 ;  /* 0x0000040201007387 */ /* 0x0003e20000100800 */
[----:B------:R-:W-:Y:S05]  /*55b0*/  BRA `(.L_x_12) ;  /* 0x0000037000007947 */ /* 0x000fea0003800000 */
.L_x_14:
[----:B------:R-:W2:Y:S01]  /*55c0*/  LDL R2, [R1+0x34] ;  /* 0x0000340001027983 */ /* 0x000ea20000100800 */
[----:B------:R-:W-:Y:S03]  /*55d0*/  IMAD.MOV.U32 R227, RZ, RZ, RZ ;  /* 0x000000ffffe37224 */ /* 0x000fe600078e00ff */
[----:B------:R-:W3:Y:S04]  /*55e0*/  LDL R102, [R1+0x18] ;  /* 0x0000180001667983 */ /* 0x000ee80000100800 */
[----:B------:R-:W4:Y:S04]  /*55f0*/  LDL.64 R216, [R1+0x40] ;  /* 0x0000400001d87983 */ /* 0x000f280000100a00 */
[----:B------:R-:W5:Y:S04]  /*5600*/  LDL R103, [R1+0x54] ;  /* 0x0000540001677983 */ /* 0x000f680000100800 */
[----:B------:R-:W4:Y:S04]  /*5610*/  LDL.64 R104, [R1+0x38] ;  /* 0x0000380001687983 */ /* 0x000f280000100a00 */
[----:B------:R-:W5:Y:S01]  /*5620*/  LDL R101, [R1+0x50] ;  /* 0x0000500001657983 */ /* 0x000f620000100800 */
[----:B--2---:R-:W-:Y:S05]  /*5630*/  IMAD R2, R250, 0x40, R2 ;  /* 0x00000040fa027824 */ /* 0x004fea00078e0202 */
[----:B---3--:R-:W-:Y:S05]  /*5640*/  IADD3 R2, R2, -0x40, R102 ;  /* 0xffffffc002027810 */ /* 0x008fea0007ffe066 */
[----:B------:R-:W-:Y:S04]  /*5650*/  @P0 IMAD.HI.U32 R4, R2, c[0x0][0x2bc], RZ ;  /* 0x0000af0002040a27 */ /* 0x000fe800078e00ff */
[----:B------:R-:W-:Y:S01]  /*5660*/  IMAD.MOV.U32 R0, RZ, RZ, R2 ;  /* 0x000000ffff007224 */ /* 0x000fe200078e0002 */
[----:B------:R-:W-:Y:S04]  /*5670*/  @P0 SHF.R.U32.HI R0, RZ, c[0x0][0x2c0], R4 ;  /* 0x0000b000ff000a19 */ /* 0x000fe80000011604 */
[C---:B----4-:R-:W-:Y:S04]  /*5680*/  @!P6 IADD3 R5, P4, R0.reuse, R216, RZ ;  /* 0x000000d80005e210 */ /* 0x050fe80007f9e0ff */
[----:B-----5:R-:W-:Y:S01]  /*5690*/  @!P6 LEA.HI.X.SX32 R6, R0, R103, 0x1, P4 ;  /* 0x000000670006e211 */ /* 0x020fe200020f0eff */
[----:B------:R-:W-:Y:S01]  /*56a0*/  IMAD.MOV R0, RZ, RZ, -R0 ;  /* 0x000000ffff007224 */ /* 0x000fe200078e0a00 */
[C---:B------:R-:W-:Y:S03]  /*56b0*/  @!P6 LEA R4, P4, R5.reuse, c[0x0][0x2a0], 0x2 ;  /* 0x0000a8000504ea11 */ /* 0x040fe600078810ff */
[----:B------:R-:W-:Y:S01]  /*56c0*/  IMAD R230, R0, c[0x0][0x2b8], R2 ;  /* 0x0000ae0000e67a24 */ /* 0x000fe200078e0202 */
[----:B------:R-:W-:Y:S04]  /*56d0*/  @!P6 LEA.HI.X R5, R5, c[0x0][0x2a4], R6, 0x2, P4 ;  /* 0x0000a9000505ea11 */ /* 0x000fe800020f1406 */
[----:B------:R-:W-:Y:S01]  /*56e0*/  SHF.R.S32.HI R0, RZ, 0x1f, R230 ;  /* 0x0000001fff007819 */ /* 0x000fe200000114e6 */
[----:B------:R1:W2:Y:S04]  /*56f0*/  @!P6 LDG.E R227, [R4.64] ;  /* 0x0000000604e3e981 */ /* 0x0002a8000c1e1900 */
[----:B------:R-:W-:Y:S04]  /*5700*/  IMAD R0, R0, c[0x0][0x1e0], RZ ;  /* 0x0000780000007a24 */ /* 0x000fe800078e02ff */
[C---:B------:R-:W-:Y:S02]  /*5710*/  IMAD R0, R230.reuse, c[0x0][0x1e4], R0 ;  /* 0x00007900e6007a24 */ /* 0x040fe400078e0200 */
[----:B-1----:R-:W-:Y:S04]  /*5720*/  IMAD.WIDE.U32 R4, R230, c[0x0][0x1e0], RZ ;  /* 0x00007800e6047a25 */ /* 0x002fe800078e00ff */
[----:B------:R-:W-:Y:S01]  /*5730*/  IMAD.IADD R5, R5, 0x1, R0 ;  /* 0x0000000105057824 */ /* 0x000fe200078e0200 */
[----:B--2---:R-:W-:Y:S03]  /*5740*/  SHF.R.S32.HI R0, RZ, 0x1f, R227 ;  /* 0x0000001fff007819 */ /* 0x004fe600000114e3 */
[C---:B------:R-:W-:Y:S04]  /*5750*/  IMAD.WIDE.U32 R4, R227.reuse, c[0x0][0x1f0], R4 ;  /* 0x00007c00e3047a25 */ /* 0x040fe800078e0004 */
[----:B------:R-:W-:Y:S01]  /*5760*/  IMAD R0, R0, c[0x0][0x1f0], RZ ;  /* 0x00007c0000007a24 */ /* 0x000fe200078e02ff */
[----:B------:R-:W-:Y:S03]  /*5770*/  IADD3 R2, P4, R104, R4, RZ ;  /* 0x0000000468027210 */ /* 0x000fe60007f9e0ff */
[----:B------:R-:W-:Y:S05]  /*5780*/  IMAD R0, R227, c[0x0][0x1f4], R0 ;  /* 0x00007d00e3007a24 */ /* 0x000fea00078e0200 */
[----:B------:R-:W-:Y:S02]  /*5790*/  IADD3.X R4, R101, R5, R0, P4, !PT ;  /* 0x0000000565047210 */ /* 0x000fe400027fe400 */
[C---:B------:R-:W-:Y:S04]  /*57a0*/  LEA R0, P4, R2.reuse, c[0x0][0x1c8], 0x1 ;  /* 0x0000720002007a11 */ /* 0x040fe800078808ff */
[----:B------:R-:W-:Y:S02]  /*57b0*/  LEA.HI.X R2, R2, c[0x0][0x1cc], R4, 0x1, P4 ;  /* 0x0000730002027a11 */ /* 0x000fe400020f0c04 */
[----:B------:R-:W1:Y:S04]  /*57c0*/  SHFL.IDX PT, R4, R0, RZ, 0x1c1f ;  /* 0x001c1fff00047589 */ /* 0x000e6800000e0000 */
[----:B------:R-:W2:Y:S04]  /*57d0*/  SHFL.IDX PT, R5, R2, RZ, 0x1c1f ;  /* 0x001c1fff02057589 */ /* 0x000ea800000e0000 */
[----:B------:R-:W3:Y:S04]  /*57e0*/  SHFL.IDX PT, R0, R0, 0x1, 0x1c1f ;  /* 0x003c1f0000007f89 */ /* 0x000ee800000e0000 */
[----:B------:R-:W4:Y:S01]  /*57f0*/  SHFL.IDX PT, R2, R2, 0x1, 0x1c1f ;  /* 0x003c1f0002027f89 */ /* 0x000f2200000e0000 */
[C---:B-1----:R-:W-:Y:S02]  /*5800*/  IADD3 R6, P5, R4.reuse, R252, RZ ;  /* 0x000000fc04067210 */ /* 0x042fe40007fbe0ff */
[C---:B------:R-:W-:Y:S02]  /*5810*/  IADD3 R12, P4, R4.reuse, R251, RZ ;  /* 0x000000fb040c7210 */ /* 0x040fe40007f9e0ff */
[C---:B--2---:R-:W-:Y:S02]  /*5820*/  IADD3.X R7, R5.reuse, R249, RZ, P5, !PT ;  /* 0x000000f905077210 */ /* 0x044fe40002ffe4ff */
[----:B------:R-:W-:Y:S01]  /*5830*/  IADD3 R10, P5, R4, R248, RZ ;  /* 0x000000f8040a7210 */ /* 0x000fe20007fbe0ff */
[C---:B------:R-:W-:Y:S01]  /*5840*/  IMAD.X R13, R5.reuse, 0x1, R247, P4 ;  /* 0x00000001050d7824 */ /* 0x040fe200020e06f7 */
[----:B---3--:R-:W-:Y:S01]  /*5850*/  IADD3 R8, P4, R0, R252, RZ ;  /* 0x000000fc00087210 */ /* 0x008fe20007f9e0ff */
[----:B------:R1:W-:Y:S02]  /*5860*/  LDGSTS.E.BYPASS.LTC128B.128 [R226+0x3100], [R6.64], !P3 ;  /* 0x0310000006e27fae */ /* 0x0003e4000d901d46 */
[--C-:B------:R-:W-:Y:S02]  /*5870*/  IMAD.X R11, R5, 0x1, R228.reuse, P5 ;  /* 0x00000001050b7824 */ /* 0x100fe400028e06e4 */
[----:B------:R2:W-:Y:S01]  /*5880*/  LDGSTS.E.BYPASS.LTC128B.128 [R226+0x4100], [R12.64], !P2 ;  /* 0x041000000ce27fae */ /* 0x0005e2000d101d46 */
[----:B----4-:R-:W-:Y:S01]  /*5890*/  IMAD.X R9, R2, 0x1, R249, P4 ;  /* 0x0000000102097824 */ /* 0x010fe200020e06f9 */
[----:B------:R-:W-:Y:S02]  /*58a0*/  IADD3 R4, P4, R0, R248, RZ ;  /* 0x000000f800047210 */ /* 0x000fe40007f9e0ff */
[----:B------:R2:W-:Y:S03]  /*58b0*/  LDGSTS.E.BYPASS.LTC128B.128 [R226+0x5100], [R10.64], !P1 ;  /* 0x051000000ae27fae */ /* 0x0005e6000c901d46 */
[----:B------:R-:W-:Y:S01]  /*58c0*/  IMAD.X R5, R2, 0x1, R228, P4 ;  /* 0x0000000102057824 */ /* 0x000fe200020e06e4 */
[----:B------:R2:W-:Y:S01]  /*58d0*/  LDGSTS.E.BYPASS.LTC128B.128 [R226+0x3900], [R8.64], !P3 ;  /* 0x0390000008e27fae */ /* 0x0005e2000d901d46 */
[----:B-1----:R-:W-:Y:S04]  /*58e0*/  IADD3 R6, P5, R0, R251, RZ ;  /* 0x000000fb00067210 */ /* 0x002fe80007fbe0ff */
[----:B------:R-:W-:Y:S05]  /*58f0*/  IADD3.X R7, R2, R247, RZ, P5, !PT ;  /* 0x000000f702077210 */ /* 0x000fea0002ffe4ff */
[----:B------:R2:W-:Y:S04]  /*5900*/  LDGSTS.E.BYPASS.LTC128B.128 [R226+0x4900], [R6.64], !P2 ;  /* 0x0490000006e27fae */ /* 0x0005e8000d101d46 */
[----:B------:R2:W-:Y:S01]  /*5910*/  LDGSTS.E.BYPASS.LTC128B.128 [R226+0x5900], [R4.64], !P1 ;  /* 0x0590000004e27fae */ /* 0x0005e2000c901d46 */
[----:B------:R-:W-:-:S05]  /*5920*/  BRA `(.L_x_13) ;  /* 0x0000137000007947 */ /* 0x000fca0003800000 */
.L_x_12:
[----:B------:R-:W2:Y:S01]  /*5930*/  LDL.64 R104, [R1+0x48] ;  /* 0x0000480001687983 */ /* 0x000ea20000100a00 */
[----:B------:R-:W-:Y:S04]  /*5940*/  DEPBAR.LE SB0, 0x0 ;  /* 0x000080000000791a */ /* 0x000fe80000000000 */
[----:B-1----:R-:W-:Y:S01]  /*5950*/  SHF.R.S32.HI R0, RZ, 0x1f, R230 ;  /* 0x0000001fff007819 */ /* 0x002fe200000114e6 */
[----:B------:R-:W3:Y:S01]  /*5960*/  LDL R101, [R1+0x58] ;  /* 0x0000580001657983 */ /* 0x000ee20000100800 */
[----:B------:R-:W-:Y:S01]  /*5970*/  IMAD.WIDE.U32 R102, R230, c[0x0][0x208], RZ ;  /* 0x00008200e6667a25 */ /* 0x000fe200078e00ff */
[----:B------:R-:W-:Y:S02]  /*5980*/  SHF.R.S32.HI R2, RZ, 0x1f, R227 ;  /* 0x0000001fff027819 */ /* 0x000fe400000114e3 */
[----:B------:R-:W4:Y:S01]  /*5990*/  LDL R252, [R1+0x10] ;  /* 0x0000100001fc7983 */ /* 0x000f220000100800 */
[----:B------:R-:W-:Y:S02]  /*59a0*/  IMAD R0, R0, c[0x0][0x208], RZ ;  /* 0x0000820000007a24 */ /* 0x000fe400078e02ff */
[----:B------:R-:W-:Y:S01]  /*59b0*/  IMAD R2, R2, c[0x0][0x218], RZ ;  /* 0x0000860002027a24 */ /* 0x000fe200078e02ff */
[----:B------:R-:W5:Y:S01]  /*59c0*/  LDL R249, [R1+0x14] ;  /* 0x0000140001f97983 */ /* 0x000f620000100800 */
[----:B------:R-:W-:Y:S02]  /*59d0*/  IMAD R0, R230, c[0x0][0x20c], R0 ;  /* 0x00008300e6007a24 */ /* 0x000fe400078e0200 */
[----:B------:R-:W-:Y:S01]  /*59e0*/  IMAD R2, R227, c[0x0][0x21c], R2 ;  /* 0x00008700e3027a24 */ /* 0x000fe200078e0202 */
[----:B------:R-:W4:Y:S02]  /*59f0*/  LDL R251, [R1+0x8] ;  /* 0x0000080001fb7983 */ /* 0x000f240000100800 */
[----:B------:R-:W-:Y:S02]  /*5a00*/  IADD3 R103, R103, R0, RZ ;  /* 0x0000000067677210 */ /* 0x000fe40007ffe0ff */
[----:B------:R-:W4:Y:S03]  /*5a10*/  LDL R247, [R1+0xc] ;  /* 0x00000c0001f77983 */ /* 0x000f260000100800 */
[----:B------:R-:W-:Y:S01]  /*5a20*/  IMAD.WIDE.U32 R102, R227, c[0x0][0x218], R102 ;  /* 0x00008600e3667a25 */ /* 0x000fe200078e0066 */
[----:B------:R-:W4:Y:S04]  /*5a30*/  LDL R248, [R1] ;  /* 0x0000000001f87983 */ /* 0x000f280000100800 */
[----:B------:R-:W4:Y:S04]  /*5a40*/  LDL R228, [R1+0x4] ;  /* 0x0000040001e47983 */ /* 0x000f280000100800 */
[----:B------:R-:W-:Y:S08]  /*5a50*/  BAR.SYNC.DEFER_BLOCKING 0x0 ;  /* 0x0000000000007b1d */ /* 0x000ff00000010000 */
[----:B------:R-:W-:Y:S08]  /*5a60*/  LDSM.16.M88.4 R64, [R224+0x6100] ;  /* 0x00610000e040783b */ /* 0x000ff00000000200 */
[----:B------:R-:W1:Y:S08]  /*5a70*/  LDSM.16.M88.4 R16, [R220+0x3100] ;  /* 0x00310000dc10783b */ /* 0x000e700000000200 */
[----:B------:R-:W1:Y:S08]  /*5a80*/  LDSM.16.M88.4 R60, [R224+0x7100] ;  /* 0x00710000e03c783b */ /* 0x000e700000000200 */
[----:B------:R-:W1:Y:S08]  /*5a90*/  LDSM.16.M88.4 R32, [R220+0x3500] ;  /* 0x00350000dc20783b */ /* 0x000e700000000200 */
[----:B------:R-:W5:Y:S04]  /*5aa0*/  LDL R246, [R1+0x2c] ;  /* 0x00002c0001f67983 */ /* 0x000f680000100800 */
[----:B------:R-:W1:Y:S08]  /*5ab0*/  LDSM.16.M88.4 R48, [R220+0x3900] ;  /* 0x00390000dc30783b */ /* 0x000e700000000200 */
[----:B------:R-:W1:Y:S02]  /*5ac0*/  LDSM.16.M88.4 R108, [R220+0x3d00] ;  /* 0x003d0000dc6c783b */ /* 0x000e640000000200 */
[-C--:B-1----:R-:W-:Y:S06]  /*5ad0*/  HMMA.16816.F32 R4, R64, R16.reuse, RZ ;  /* 0x000000104004723c */ /* 0x082fec00000018ff */
[----:B------:R-:W-:Y:S02]  /*5ae0*/  LDSM.16.M88.4 R176, [R225+0x6100] ;  /* 0x00610000e1b0783b */ /* 0x000fe40000000200 */
[C---:B------:R-:W-:Y:S06]  /*5af0*/  HMMA.16816.F32 R8, R60.reuse, R16, RZ ;  /* 0x000000103c08723c */ /* 0x040fec00000018ff */
[----:B------:R-:W1:Y:S02]  /*5b00*/  LDSM.16.M88.4 R180, [R223] ;  /* 0x00000000dfb4783b */ /* 0x000e640000000200 */
[-C--:B------:R-:W-:Y:S06]  /*5b10*/  HMMA.16816.F32 R12, R60, R18.reuse, RZ ;  /* 0x000000123c0c723c */ /* 0x080fec00000018ff */
[----:B------:R-:W1:Y:S02]  /*5b20*/  LDSM.16.M88.4 R184, [R225+0x7100] ;  /* 0x00710000e1b8783b */ /* 0x000e640000000200 */
[C---:B------:R-:W-:Y:S06]  /*5b30*/  HMMA.16816.F32 R16, R64.reuse, R18, RZ ;  /* 0x000000124010723c */ /* 0x040fec00000018ff */
[----:B------:R-:W1:Y:S02]  /*5b40*/  LDSM.16.M88.4 R188, [R223+0x400] ;  /* 0x00040000dfbc783b */ /* 0x000e640000000200 */
[-C--:B------:R-:W-:Y:S08]  /*5b50*/  HMMA.16816.F32 R20, R64, R32.reuse, RZ ;  /* 0x000000204014723c */ /* 0x080ff000000018ff */
[C---:B------:R-:W-:Y:S08]  /*5b60*/  HMMA.16816.F32 R24, R60.reuse, R32, RZ ;  /* 0x000000203c18723c */ /* 0x040ff000000018ff */
        /* <DEDUP_REMOVED lines=9> */
[----:B------:R-:W-:Y:S01]  /*5c00*/  HMMA.16816.F32 R64, R64, R110, RZ ;  /* 0x0000006e4040723c */ /* 0x000fe200000018ff */
[----:B------:R-:W2:Y:S07]  /*5c10*/  LDSM.16.M88.4 R108, [R223+0x800] ;  /* 0x00080000df6c783b */ /* 0x000eae0000000200 */
[-C--:B-1----:R-:W-:Y:S08]  /*5c20*/  HMMA.16816.F32 R4, R176, R180.reuse, R4 ;  /* 0x000000b4b004723c */ /* 0x082ff00000001804 */
[C---:B------:R-:W-:Y:S08]  /*5c30*/  HMMA.16816.F32 R8, R184.reuse, R180, R8 ;  /* 0x000000b4b808723c */ /* 0x040ff00000001808 */
[-C--:B------:R-:W-:Y:S08]  /*5c40*/  HMMA.16816.F32 R12, R184, R182.reuse, R12 ;  /* 0x000000b6b80c723c */ /* 0x080ff0000000180c */
[C---:B------:R-:W-:Y:S01]  /*5c50*/  HMMA.16816.F32 R16, R176.reuse, R182, R16 ;  /* 0x000000b6b010723c */ /* 0x040fe20000001810 */
[----:B------:R-:W1:Y:S07]  /*5c60*/  LDSM.16.M88.4 R180, [R223+0xc00] ;  /* 0x000c0000dfb4783b */ /* 0x000e6e0000000200 */
[-C--:B------:R-:W-:Y:S08]  /*5c70*/  HMMA.16816.F32 R20, R176, R188.reuse, R20 ;  /* 0x000000bcb014723c */ /* 0x080ff00000001814 */
[C---:B------:R-:W-:Y:S08]  /*5c80*/  HMMA.16816.F32 R24, R184.reuse, R188, R24 ;  /* 0x000000bcb818723c */ /* 0x040ff00000001818 */
[-C--:B------:R-:W-:Y:S08]  /*5c90*/  HMMA.16816.F32 R28, R184, R190.reuse, R28 ;  /* 0x000000beb81c723c */ /* 0x080ff0000000181c */
[C---:B------:R-:W-:Y:S08]  /*5ca0*/  HMMA.16816.F32 R32, R176.reuse, R190, R32 ;  /* 0x000000beb020723c */ /* 0x040ff00000001820 */
[-C--:B--2---:R-:W-:Y:S04]  /*5cb0*/  HMMA.16816.F32 R36, R176, R108.reuse, R36 ;  /* 0x0000006cb024723c */ /* 0x084fe80000001824 */
[----:B------:R-:W-:Y:S04]  /*5cc0*/  IADD3 R0, P4, R104, R102, RZ ;  /* 0x0000006668007210 */ /* 0x000fe80007f9e0ff */
[----:B---3--:R-:W-:Y:S01]  /*5cd0*/  IADD3.X R102, R101, R103, R2, P4, !PT ;  /* 0x0000006765667210 */ /* 0x008fe200027fe402 */
[C---:B------:R-:W-:Y:S04]  /*5ce0*/  HMMA.16816.F32 R40, R184.reuse, R108, R40 ;  /* 0x0000006cb828723c */ /* 0x040fe80000001828 */
[C---:B------:R-:W-:Y:S04]  /*5cf0*/  LEA R2, P4, R0.reuse, c[0x0][0x1f8], 0x1 ;  /* 0x00007e0000027a11 */ /* 0x040fe800078808ff */
[----:B------:R-:W-:Y:S01]  /*5d00*/  LEA.HI.X R0, R0, c[0x0][0x1fc], R102, 0x1, P4 ;  /* 0x00007f0000007a11 */ /* 0x000fe200020f0c66 */
[-C--:B------:R-:W-:Y:S01]  /*5d10*/  HMMA.16816.F32 R44, R184, R110.reuse, R44 ;  /* 0x0000006eb82c723c */ /* 0x080fe2000000182c */
[----:B------:R-:W4:Y:S07]  /*5d20*/  SHFL.IDX PT, R102, R2, RZ, 0x1c1f ;  /* 0x001c1fff02667589 */ /* 0x000f2e00000e0000 */
[C---:B------:R-:W-:Y:S01]  /*5d30*/  HMMA.16816.F32 R48, R176.reuse, R110, R48 ;  /* 0x0000006eb030723c */ /* 0x040fe20000001830 */
[----:B------:R-:W5:Y:S07]  /*5d40*/  SHFL.IDX PT, R101, R0, RZ, 0x1c1f ;  /* 0x001c1fff00657589 */ /* 0x000f6e00000e0000 */
[-C--:B-1----:R-:W-:Y:S01]  /*5d50*/  HMMA.16816.F32 R52, R176, R180.reuse, R52 ;  /* 0x000000b4b034723c */ /* 0x082fe20000001834 */
[----:B------:R-:W1:Y:S07]  /*5d60*/  SHFL.IDX PT, R2, R2, 0x1, 0x1c1f ;  /* 0x003c1f0002027f89 */ /* 0x000e6e00000e0000 */
[C---:B------:R-:W-:Y:S01]  /*5d70*/  HMMA.16816.F32 R56, R184.reuse, R180, R56 ;  /* 0x000000b4b838723c */ /* 0x040fe20000001838 */
[----:B------:R-:W2:Y:S03]  /*5d80*/  SHFL.IDX PT, R0, R0, 0x1, 0x1c1f ;  /* 0x003c1f0000007f89 */ /* 0x000ea600000e0000 */
[C---:B----4-:R-:W-:Y:S02]  /*5d90*/  IADD3 R104, P5, R102.reuse, R252, RZ ;  /* 0x000000fc66687210 */ /* 0x050fe40007fbe0ff */
[C---:B------:R-:W-:Y:S02]  /*5da0*/  IADD3 R192, P4, R102.reuse, R251, RZ ;  /* 0x000000fb66c07210 */ /* 0x040fe40007f9e0ff */
[-C--:B------:R-:W-:Y:S04]  /*5db0*/  HMMA.16816.F32 R60, R184, R182.reuse, R60 ;  /* 0x000000b6b83c723c */ /* 0x080fe8000000183c */
[C---:B-----5:R-:W-:Y:S02]  /*5dc0*/  IADD3.X R105, R101.reuse, R249, RZ, P5, !PT ;  /* 0x000000f965697210 */ /* 0x060fe40002ffe4ff */
[C---:B------:R-:W-:Y:S02]  /*5dd0*/  IADD3.X R193, R101.reuse, R247, RZ, P4, !PT ;  /* 0x000000f765c17210 */ /* 0x040fe400027fe4ff */
[----:B------:R-:W-:Y:S01]  /*5de0*/  IADD3 R188, P5, R102, R248, RZ ;  /* 0x000000f866bc7210 */ /* 0x000fe20007fbe0ff */
[----:B------:R1:W-:Y:S01]  /*5df0*/  LDGSTS.E.BYPASS.LTC128B.128 [R226+0x100], [R104.64], !P3 ;  /* 0x0010000068e27fae */ /* 0x0003e2000d901d46 */
[----:B------:R-:W-:Y:S04]  /*5e00*/  HMMA.16816.F32 R64, R176, R182, R64 ;  /* 0x000000b6b040723c */ /* 0x000fe80000001840 */
[----:B------:R-:W-:Y:S03]  /*5e10*/  IADD3.X R189, R101, R228, RZ, P5, !PT ;  /* 0x000000e465bd7210 */ /* 0x000fe60002ffe4ff */
[----:B------:R3:W-:Y:S08]  /*5e20*/  LDGSTS.E.BYPASS.LTC128B.128 [R226+0x1100], [R192.64], !P2 ;  /* 0x01100000c0e27fae */ /* 0x0007f0000d101d46 */
[----:B------:R4:W-:Y:S01]  /*5e30*/  LDGSTS.E.BYPASS.LTC128B.128 [R226+0x2100], [R188.64], !P1 ;  /* 0x02100000bce27fae */ /* 0x0009e2000c901d46 */
[----:B-1----:R-:W-:Y:S04]  /*5e40*/  IADD3 R104, P5, R2, R251, RZ ;  /* 0x000000fb02687210 */ /* 0x002fe80007fbe0ff */
[----:B--2---:R-:W-:Y:S02]  /*5e50*/  IADD3.X R105, R0, R247, RZ, P5, !PT ;  /* 0x000000f700697210 */ /* 0x004fe40002ffe4ff */
[----:B---3--:R-:W-:Y:S04]  /*5e60*/  IADD3 R192, P4, R2, R252, RZ ;  /* 0x000000fc02c07210 */ /* 0x008fe80007f9e0ff */
[----:B------:R-:W-:Y:S02]  /*5e70*/  IADD3.X R193, R0, R249, RZ, P4, !PT ;  /* 0x000000f900c17210 */ /* 0x000fe400027fe4ff */
[----:B------:R-:W-:Y:S03]  /*5e80*/  IADD3 R102, P4, R2, R248, RZ ;  /* 0x000000f802667210 */ /* 0x000fe60007f9e0ff */
[----:B------:R1:W-:Y:S01]  /*5e90*/  LDGSTS.E.BYPASS.LTC128B.128 [R226+0x900], [R192.64], !P3 ;  /* 0x00900000c0e27fae */ /* 0x0003e2000d901d46 */
[----:B------:R-:W-:Y:S02]  /*5ea0*/  IADD3.X R103, R0, R228, RZ, P4, !PT ;  /* 0x000000e400677210 */ /* 0x000fe400027fe4ff */
[----:B------:R-:W-:Y:S05]  /*5eb0*/  ISETP.GT.AND P4, PT, R250, R246, PT ;  /* 0x000000f6fa00720c */ /* 0x000fea0003f84270 */
[----:B------:R2:W-:Y:S08]  /*5ec0*/  LDGSTS.E.BYPASS.LTC128B.128 [R226+0x1900], [R104.64], !P2 ;  /* 0x0190000068e27fae */ /* 0x0005f0000d101d46 */
[----:B------:R2:W-:Y:S08]  /*5ed0*/  LDGSTS.E.BYPASS.LTC128B.128 [R226+0x2900], [R102.64], !P1 ;  /* 0x0290000066e27fae */ /* 0x0005f0000c901d46 */
[----:B----4-:R-:W-:Y:S08]  /*5ee0*/  LDSM.16.M88.4 R188, [R224+0x8100] ;  /* 0x00810000e0bc783b */ /* 0x010ff00000000200 */
[----:B-1----:R-:W1:Y:S08]  /*5ef0*/  LDSM.16.M88.4 R192, [R220+0x4100] ;  /* 0x00410000dcc0783b */ /* 0x002e700000000200 */
[----:B------:R-:W3:Y:S08]  /*5f00*/  LDSM.16.M88.4 R196, [R224+0x9100] ;  /* 0x00910000e0c4783b */ /* 0x000ef00000000200 */
[----:B------:R-:W0:Y:S08]  /*5f10*/  LDGDEPBAR ;  /* 0x00000000000079af */ /* 0x000e300000000000 */
[----:B------:R-:W4:Y:S08]  /*5f20*/  LDSM.16.M88.4 R108, [R220+0x4500] ;  /* 0x00450000dc6c783b */ /* 0x000f300000000200 */
[----:B------:R-:W5:Y:S08]  /*5f30*/  LDSM.16.M88.4 R200, [R220+0x4900] ;  /* 0x00490000dcc8783b */ /* 0x000f700000000200 */
[----:B------:R-:W2:Y:S01]  /*5f40*/  LDSM.16.M88.4 R204, [R220+0x4d00] ;  /* 0x004d0000dccc783b */ /* 0x000ea20000000200 */
[-C--:B-1----:R-:W-:Y:S07]  /*5f50*/  HMMA.16816.F32 R4, R188, R192.reuse, R4 ;  /* 0x000000c0bc04723c */ /* 0x082fee0000001804 */
[----:B------:R-:W-:Y:S01]  /*5f60*/  LDSM.16.M88.4 R208, [R225+0x8100] ;  /* 0x00810000e1d0783b */ /* 0x000fe20000000200 */
[C---:B---3--:R-:W-:Y:S07]  /*5f70*/  HMMA.16816.F32 R8, R196.reuse, R192, R8 ;  /* 0x000000c0c408723c */ /* 0x048fee0000001808 */
[----:B------:R-:W1:Y:S01]  /*5f80*/  LDSM.16.M88.4 R212, [R223+0x1000] ;  /* 0x00100000dfd4783b */ /* 0x000e620000000200 */
[-C--:B------:R-:W-:Y:S07]  /*5f90*/  HMMA.16816.F32 R12, R196, R194.reuse, R12 ;  /* 0x000000c2c40c723c */ /* 0x080fee000000180c */
[----:B------:R-:W3:Y:S01]  /*5fa0*/  LDSM.16.M88.4 R184, [R225+0x9100] ;  /* 0x00910000e1b8783b */ /* 0x000ee20000000200 */
[C---:B------:R-:W-:Y:S07]  /*5fb0*/  HMMA.16816.F32 R16, R188.reuse, R194, R16 ;  /* 0x000000c2bc10723c */ /* 0x040fee0000001810 */
[----:B------:R-:W1:Y:S01]  /*5fc0*/  LDSM.16.M88.4 R176, [R223+0x1400] ;  /* 0x00140000dfb0783b */ /* 0x000e620000000200 */
[-C--:B----4-:R-:W-:Y:S07]  /*5fd0*/  HMMA.16816.F32 R20, R188, R108.reuse, R20 ;  /* 0x0000006cbc14723c */ /* 0x090fee0000001814 */
[----:B------:R-:W-:Y:S01]  /*5fe0*/  LDSM.16.M88.4 R180, [R223+0x1c00] ;  /* 0x001c0000dfb4783b */ /* 0x000fe20000000200 */
[C---:B------:R-:W-:Y:S07]  /*5ff0*/  HMMA.16816.F32 R24, R196.reuse, R108, R24 ;  /* 0x0000006cc418723c */ /* 0x040fee0000001818 */
[----:B------:R-:W-:Y:S01]  /*6000*/  LDSM.16.M88.4 R192, [R220+0x5100] ;  /* 0x00510000dcc0783b */ /* 0x000fe20000000200 */
[-C--:B------:R-:W-:Y:S07]  /*6010*/  HMMA.16816.F32 R28, R196, R110.reuse, R28 ;  /* 0x0000006ec41c723c */ /* 0x080fee000000181c */
[----:B------:R-:W-:Y:S01]  /*6020*/  LDSM.16.M88.4 R216, [R223+0x2000] ;  /* 0x00200000dfd8783b */ /* 0x000fe20000000200 */
[C---:B------:R-:W-:Y:S07]  /*6030*/  HMMA.16816.F32 R32, R188.reuse, R110, R32 ;  /* 0x0000006ebc20723c */ /* 0x040fee0000001820 */
[----:B------:R-:W4:Y:S01]  /*6040*/  LDSM.16.M88.4 R108, [R223+0x1800] ;  /* 0x00180000df6c783b */ /* 0x000f220000000200 */
[-C--:B-----5:R-:W-:Y:S08]  /*6050*/  HMMA.16816.F32 R36, R188, R200.reuse, R36 ;  /* 0x000000c8bc24723c */ /* 0x0a0ff00000001824 */
[C---:B------:R-:W-:Y:S08]  /*6060*/  HMMA.16816.F32 R40, R196.reuse, R200, R40 ;  /* 0x000000c8c428723c */ /* 0x040ff00000001828 */
[-C--:B------:R-:W-:Y:S08]  /*6070*/  HMMA.16816.F32 R44, R196, R202.reuse, R44 ;  /* 0x000000cac42c723c */ /* 0x080ff0000000182c */
[C---:B------:R-:W-:Y:S01]  /*6080*/  HMMA.16816.F32 R48, R188.reuse, R202, R48 ;  /* 0x000000cabc30723c */ /* 0x040fe20000001830 */
[----:B------:R-:W-:Y:S07]  /*6090*/  LDSM.16.M88.4 R200, [R220+0x5500] ;  /* 0x00550000dcc8783b */ /* 0x000fee0000000200 */
[-C--:B--2---:R-:W-:Y:S08]  /*60a0*/  HMMA.16816.F32 R52, R188, R204.reuse, R52 ;  /* 0x000000ccbc34723c */ /* 0x084ff00000001834 */
[C---:B------:R-:W-:Y:S08]  /*60b0*/  HMMA.16816.F32 R56, R196.reuse, R204, R56 ;  /* 0x000000ccc438723c */ /* 0x040ff00000001838 */
[-C--:B------:R-:W-:Y:S01]  /*60c0*/  HMMA.16816.F32 R60, R196, R206.reuse, R60 ;  /* 0x000000cec43c723c */ /* 0x080fe2000000183c */
[----:B------:R-:W-:Y:S07]  /*60d0*/  LDSM.16.M88.4 R196, [R224+0xb100] ;  /* 0x00b10000e0c4783b */ /* 0x000fee0000000200 */
[----:B------:R-:W-:Y:S01]  /*60e0*/  HMMA.16816.F32 R64, R188, R206, R64 ;  /* 0x000000cebc40723c */ /* 0x000fe20000001840 */
[----:B------:R-:W2:Y:S07]  /*60f0*/  LDSM.16.M88.4 R188, [R224+0xa100] ;  /* 0x00a10000e0bc783b */ /* 0x000eae0000000200 */
[-C--:B-1----:R-:W-:Y:S01]  /*6100*/  HMMA.16816.F32 R4, R208, R212.reuse, R4 ;  /* 0x000000d4d004723c */ /* 0x082fe20000001804 */
[----:B------:R-:W1:Y:S07]  /*6110*/  LDSM.16.M88.4 R204, [R220+0x5900] ;  /* 0x00590000dccc783b */ /* 0x000e6e0000000200 */
[C---:B---3--:R-:W-:Y:S08]  /*6120*/  HMMA.16816.F32 R8, R184.reuse, R212, R8 ;  /* 0x000000d4b808723c */ /* 0x048ff00000001808 */
[-C--:B------:R-:W-:Y:S08]  /*6130*/  HMMA.16816.F32 R12, R184, R214.reuse, R12 ;  /* 0x000000d6b80c723c */ /* 0x080ff0000000180c */
[C---:B------:R-:W-:Y:S01]  /*6140*/  HMMA.16816.F32 R16, R208.reuse, R214, R16 ;  /* 0x000000d6d010723c */ /* 0x040fe20000001810 */
[----:B------:R-:W3:Y:S07]  /*6150*/  LDSM.16.M88.4 R212, [R220+0x5d00] ;  /* 0x005d0000dcd4783b */ /* 0x000eee0000000200 */
[-C--:B------:R-:W-:Y:S08]  /*6160*/  HMMA.16816.F32 R20, R208, R176.reuse, R20 ;  /* 0x000000b0d014723c */ /* 0x080ff00000001814 */
[C---:B------:R-:W-:Y:S08]  /*6170*/  HMMA.16816.F32 R24, R184.reuse, R176, R24 ;  /* 0x000000b0b818723c */ /* 0x040ff00000001818 */
[-C--:B------:R-:W-:Y:S08]  /*6180*/  HMMA.16816.F32 R28, R184, R178.reuse, R28 ;  /* 0x000000b2b81c723c */ /* 0x080ff0000000181c */
[C---:B------:R-:W-:Y:S01]  /*6190*/  HMMA.16816.F32 R32, R208.reuse, R178, R32 ;  /* 0x000000b2d020723c */ /* 0x040fe20000001820 */
[----:B------:R-:W5:Y:S07]  /*61a0*/  LDSM.16.M88.4 R176, [R225+0xa100] ;  /* 0x00a10000e1b0783b */ /* 0x000f6e0000000200 */
[-C--:B----4-:R-:W-:Y:S08]  /*61b0*/  HMMA.16816.F32 R36, R208, R108.reuse, R36 ;  /* 0x0000006cd024723c */ /* 0x090ff00000001824 */
[C---:B------:R-:W-:Y:S08]  /*61c0*/  HMMA.16816.F32 R40, R184.reuse, R108, R40 ;  /* 0x0000006cb828723c */ /* 0x040ff00000001828 */
[-C--:B------:R-:W-:Y:S08]  /*61d0*/  HMMA.16816.F32 R44, R184, R110.reuse, R44 ;  /* 0x0000006eb82c723c */ /* 0x080ff0000000182c */
[C---:B------:R-:W-:Y:S01]  /*61e0*/  HMMA.16816.F32 R48, R208.reuse, R110, R48 ;  /* 0x0000006ed030723c */ /* 0x040fe20000001830 */
[----:B------:R-:W4:Y:S07]  /*61f0*/  LDSM.16.M88.4 R108, [R225+0xb100] ;  /* 0x00b10000e16c783b */ /* 0x000f2e0000000200 */
[-C--:B------:R-:W-:Y:S08]  /*6200*/  HMMA.16816.F32 R52, R208, R180.reuse, R52 ;  /* 0x000000b4d034723c */ /* 0x080ff00000001834 */
[C---:B------:R-:W-:Y:S08]  /*6210*/  HMMA.16816.F32 R56, R184.reuse, R180, R56 ;  /* 0x000000b4b838723c */ /* 0x040ff00000001838 */
[-C--:B------:R-:W-:Y:S08]  /*6220*/  HMMA.16816.F32 R60, R184, R182.reuse, R60 ;  /* 0x000000b6b83c723c */ /* 0x080ff0000000183c */
[----:B------:R-:W-:Y:S08]  /*6230*/  HMMA.16816.F32 R64, R208, R182, R64 ;  /* 0x000000b6d040723c */ /* 0x000ff00000001840 */
[-C--:B--2---:R-:W-:Y:S08]  /*6240*/  HMMA.16816.F32 R4, R188, R192.reuse, R4 ;  /* 0x000000c0bc04723c */ /* 0x084ff00000001804 */
[C---:B------:R-:W-:Y:S08]  /*6250*/  HMMA.16816.F32 R8, R196.reuse, R192, R8 ;  /* 0x000000c0c408723c */ /* 0x040ff00000001808 */
[-C--:B------:R-:W-:Y:S08]  /*6260*/  HMMA.16816.F32 R12, R196, R194.reuse, R12 ;  /* 0x000000c2c40c723c */ /* 0x080ff0000000180c */
[C---:B------:R-:W-:Y:S08]  /*6270*/  HMMA.16816.F32 R16, R188.reuse, R194, R16 ;  /* 0x000000c2bc10723c */ /* 0x040ff00000001810 */
[-C--:B------:R-:W-:Y:S08]  /*6280*/  HMMA.16816.F32 R20, R188, R200.reuse, R20 ;  /* 0x000000c8bc14723c */ /* 0x080ff00000001814 */
[C---:B------:R-:W-:Y:S08]  /*6290*/  HMMA.16816.F32 R24, R196.reuse, R200, R24 ;  /* 0x000000c8c418723c */ /* 0x040ff00000001818 */
[-C--:B------:R-:W-:Y:S08]  /*62a0*/  HMMA.16816.F32 R28, R196, R202.reuse, R28 ;  /* 0x000000cac41c723c */ /* 0x080ff0000000181c */
[C---:B------:R-:W-:Y:S08]  /*62b0*/  HMMA.16816.F32 R32, R188.reuse, R202, R32 ;  /* 0x000000cabc20723c */ /* 0x040ff00000001820 */
[-C--:B-1----:R-:W-:Y:S08]  /*62c0*/  HMMA.16816.F32 R36, R188, R204.reuse, R36 ;  /* 0x000000ccbc24723c */ /* 0x082ff00000001824 */
[C---:B------:R-:W-:Y:S08]  /*62d0*/  HMMA.16816.F32 R40, R196.reuse, R204, R40 ;  /* 0x000000ccc428723c */ /* 0x040ff00000001828 */
[-C--:B------:R-:W-:Y:S08]  /*62e0*/  HMMA.16816.F32 R44, R196, R206.reuse, R44 ;  /* 0x000000cec42c723c */ /* 0x080ff0000000182c */
[C---:B------:R-:W-:Y:S08]  /*62f0*/  HMMA.16816.F32 R48, R188.reuse, R206, R48 ;  /* 0x000000cebc30723c */ /* 0x040ff00000001830 */
[-C--:B---3--:R-:W-:Y:S08]  /*6300*/  HMMA.16816.F32 R52, R188, R212.reuse, R52 ;  /* 0x000000d4bc34723c */ /* 0x088ff00000001834 */
[C---:B------:R-:W-:Y:S08]  /*6310*/  HMMA.16816.F32 R56, R196.reuse, R212, R56 ;  /* 0x000000d4c438723c */ /* 0x040ff00000001838 */
[-C--:B------:R-:W-:Y:S08]  /*6320*/  HMMA.16816.F32 R60, R196, R214.reuse, R60 ;  /* 0x000000d6c43c723c */ /* 0x080ff0000000183c */
[----:B------:R-:W-:Y:S08]  /*6330*/  HMMA.16816.F32 R64, R188, R214, R64 ;  /* 0x000000d6bc40723c */ /* 0x000ff00000001840 */
[-C--:B-----5:R-:W-:Y:S08]  /*6340*/  HMMA.16816.F32 R4, R176, R216.reuse, R4 ;  /* 0x000000d8b004723c */ /* 0x0a0ff00000001804 */
[C---:B----4-:R-:W-:Y:S08]  /*6350*/  HMMA.16816.F32 R8, R108.reuse, R216, R8 ;  /* 0x000000d86c08723c */ /* 0x050ff00000001808 */
[-C--:B------:R-:W-:Y:S08]  /*6360*/  HMMA.16816.F32 R12, R108, R218.reuse, R12 ;  /* 0x000000da6c0c723c */ /* 0x080ff0000000180c */
[----:B------:R-:W-:Y:S01]  /*6370*/  FMUL.FTZ R4, R4, c[0x0][0x320] ;  /* 0x0000c80004047a20 */ /* 0x000fe20000410000 */
[C---:B------:R-:W-:Y:S03]  /*6380*/  HMMA.16816.F32 R16, R176.reuse, R218, R16 ;  /* 0x000000dab010723c */ /* 0x040fe60000001810 */
[----:B------:R-:W1:Y:S01]  /*6390*/  MUFU.TANH R183, R4 ;  /* 0x0000000400b77308 */ /* 0x000e620000002400 */
[----:B------:R-:W-:Y:S02]  /*63a0*/  FMUL.FTZ R5, R5, c[0x0][0x320] ;  /* 0x0000c80005057a20 */ /* 0x000fe40000410000 */
[----:B------:R-:W-:Y:S02]  /*63b0*/  FMUL.FTZ R6, R6, c[0x0][0x320] ;  /* 0x0000c80006067a20 */ /* 0x000fe40000410000 */
[----:B------:R-:W-:Y:S04]  /*63c0*/  FMUL.FTZ R7, R7, c[0x0][0x320] ;  /* 0x0000c80007077a20 */ /* 0x000fe80000410000 */
[----:B------:R-:W-:Y:S01]  /*63d0*/  FMUL.FTZ R8, R8, c[0x0][0x320] ;  /* 0x0000c80008087a20 */ /* 0x000fe20000410000 */
[----:B------:R-:W2:Y:S01]  /*63e0*/  MUFU.TANH R182, R5 ;  /* 0x0000000500b67308 */ /* 0x000ea20000002400 */
[----:B------:R-:W-:Y:S02]  /*63f0*/  FMUL.FTZ R9, R9, c[0x0][0x320] ;  /* 0x0000c80009097a20 */ /* 0x000fe40000410000 */
[----:B------:R-:W-:Y:S02]  /*6400*/  FMUL.FTZ R10, R10, c[0x0][0x320] ;  /* 0x0000c8000a0a7a20 */ /* 0x000fe40000410000 */
[----:B------:R-:W-:Y:S02]  /*6410*/  FMUL.FTZ R11, R11, c[0x0][0x320] ;  /* 0x0000c8000b0b7a20 */ /* 0x000fe40000410000 */
[----:B------:R-:W-:Y:S02]  /*6420*/  FMUL.FTZ R14, R14, c[0x0][0x320] ;  /* 0x0000c8000e0e7a20 */ /* 0x000fe40000410000 */
[----:B------:R-:W-:Y:S01]  /*6430*/  FMUL.FTZ R15, R15, c[0x0][0x320] ;  /* 0x0000c8000f0f7a20 */ /* 0x000fe20000410000 */
[----:B------:R-:W3:Y:S01]  /*6440*/  MUFU.TANH R186, R6 ;  /* 0x0000000600ba7308 */ /* 0x000ee20000002400 */
[----:B------:R-:W-:Y:S02]  /*6450*/  FMUL.FTZ R16, R16, c[0x0][0x320] ;  /* 0x0000c80010107a20 */ /* 0x000fe40000410000 */
[----:B------:R-:W-:Y:S02]  /*6460*/  FMUL.FTZ R17, R17, c[0x0][0x320] ;  /* 0x0000c80011117a20 */ /* 0x000fe40000410000 */
[----:B------:R-:W-:Y:S02]  /*6470*/  FMUL.FTZ R18, R18, c[0x0][0x320] ;  /* 0x0000c80012127a20 */ /* 0x000fe40000410000 */
[----:B------:R-:W-:Y:S02]  /*6480*/  FMUL.FTZ R19, R19, c[0x0][0x320] ;  /* 0x0000c80013137a20 */ /* 0x000fe40000410000 */
[----:B------:R-:W-:Y:S01]  /*6490*/  FMUL.FTZ R12, R12, c[0x0][0x320] ;  /* 0x0000c8000c0c7a20 */ /* 0x000fe20000410000 */
[----:B------:R4:W1:Y:S01]  /*64a0*/  MUFU.TANH R185, R7 ;  /* 0x0000000700b97308 */ /* 0x0008620000002400 */
[----:B------:R-:W-:Y:S09]  /*64b0*/  FMUL.FTZ R13, R13, c[0x0][0x320] ;  /* 0x0000c8000d0d7a20 */ /* 0x000ff20000410000 */
[----:B------:R-:W1:Y:S10]  /*64c0*/  MUFU.TANH R189, R8 ;  /* 0x0000000800bd7308 */ /* 0x000e740000002400 */
[----:B------:R-:W1:Y:S01]  /*64d0*/  MUFU.TANH R184, R9 ;  /* 0x0000000900b87308 */ /* 0x000e620000002400 */
[----:B----4-:R-:W4:Y:S09]  /*64e0*/  LDSM.16.M88.4 R4, [R223+0x2400] ;  /* 0x00240000df04783b */ /* 0x010f320000000200 */
[----:B------:R-:W1:Y:S10]  /*64f0*/  MUFU.TANH R187, R10 ;  /* 0x0000000a00bb7308 */ /* 0x000e740000002400 */
[----:B------:R5:W1:Y:S10]  /*6500*/  MUFU.TANH R188, R11 ;  /* 0x0000000b00bc7308 */ /* 0x000a740000002400 */
[----:B------:R1:W1:Y:S10]  /*6510*/  MUFU.TANH R181, R12 ;  /* 0x0000000c00b57308 */ /* 0x0002740000002400 */
[----:B------:R1:W1:Y:S01]  /*6520*/  MUFU.TANH R180, R13 ;  /* 0x0000000d00b47308 */ /* 0x0002620000002400 */
[----:B-----5:R-:W5:Y:S01]  /*6530*/  LDSM.16.M88.4 R8, [R223+0x2800] ;  /* 0x00280000df08783b */ /* 0x020f620000000200 */
[-C--:B----4-:R-:W-:Y:S08]  /*6540*/  HMMA.16816.F32 R20, R176, R4.reuse, R20 ;  /* 0x00000004b014723c */ /* 0x090ff00000001814 */
[----:B------:R-:W4:Y:S01]  /*6550*/  MUFU.TANH R14, R14 ;  /* 0x0000000e000e7308 */ /* 0x000f220000002400 */
[C---:B------:R-:W-:Y:S09]  /*6560*/  HMMA.16816.F32 R24, R108.reuse, R4, R24 ;  /* 0x000000046c18723c */ /* 0x040ff20000001818 */
[----:B------:R-:W1:Y:S01]  /*6570*/  MUFU.TANH R15, R15 ;  /* 0x0000000f000f7308 */ /* 0x000e620000002400 */
[-C--:B------:R-:W-:Y:S08]  /*6580*/  HMMA.16816.F32 R28, R108, R6.reuse, R28 ;  /* 0x000000066c1c723c */ /* 0x080ff0000000181c */
[C---:B------:R-:W-:Y:S01]  /*6590*/  HMMA.16816.F32 R32, R176.reuse, R6, R32 ;  /* 0x00000006b020723c */ /* 0x040fe20000001820 */
[----:B------:R-:W1:Y:S01]  /*65a0*/  MUFU.TANH R16, R16 ;  /* 0x0000001000107308 */ /* 0x000e620000002400 */
[----:B------:R-:W1:Y:S01]  /*65b0*/  LDSM.16.M88.4 R4, [R223+0x2c00] ;  /* 0x002c0000df04783b */ /* 0x000e620000000200 */
[----:B------:R-:W-:Y:S04]  /*65c0*/  DEPBAR.LE SB0, 0x0 ;  /* 0x000080000000791a */ /* 0x000fe80000000000 */
[----:B------:R-:W-:Y:S02]  /*65d0*/  FMUL.FTZ R20, R20, c[0x0][0x320] ;  /* 0x0000c80014147a20 */ /* 0x000fe40000410000 */
[----:B------:R-:W-:Y:S02]  /*65e0*/  FMUL.FTZ R21, R21, c[0x0][0x320] ;  /* 0x0000c80015157a20 */ /* 0x000fe40000410000 */
[----:B------:R-:W1:Y:S01]  /*65f0*/  MUFU.TANH R17, R17 ;  /* 0x0000001100117308 */ /* 0x000e620000002400 */
[----:B------:R-:W-:Y:S01]  /*6600*/  BAR.SYNC.DEFER_BLOCKING 0x0 ;  /* 0x0000000000007b1d */ /* 0x000fe20000010000 */
[----:B------:R-:W-:Y:S01]  /*6610*/  FMUL.FTZ R22, R22, c[0x0][0x320] ;  /* 0x0000c80016167a20 */ /* 0x000fe20000410000 */
[-C--:B-----5:R-:W-:Y:S05]  /*6620*/  HMMA.16816.F32 R36, R176, R8.reuse, R36 ;  /* 0x00000008b024723c */ /* 0x0a0fea0000001824 */
[----:B------:R-:W-:Y:S02]  /*6630*/  FMUL.FTZ R23, R23, c[0x0][0x320] ;  /* 0x0000c80017177a20 */ /* 0x000fe40000410000 */
[----:B------:R-:W1:Y:S01]  /*6640*/  MUFU.TANH R18, R18 ;  /* 0x0000001200127308 */ /* 0x000e620000002400 */
[----:B------:R-:W-:Y:S01]  /*6650*/  FMUL.FTZ R24, R24, c[0x0][0x320] ;  /* 0x0000c80018187a20 */ /* 0x000fe20000410000 */
[C---:B------:R-:W-:Y:S04]  /*6660*/  HMMA.16816.F32 R40, R108.reuse, R8, R40 ;  /* 0x000000086c28723c */ /* 0x040fe80000001828 */
[----:B------:R-:W-:Y:S02]  /*6670*/  FMUL.FTZ R25, R25, c[0x0][0x320] ;  /* 0x0000c80019197a20 */ /* 0x000fe40000410000 */
[----:B------:R-:W-:Y:S02]  /*6680*/  FMUL.FTZ R26, R26, c[0x0][0x320] ;  /* 0x0000c8001a1a7a20 */ /* 0x000fe40000410000 */
[----:B------:R-:W2:Y:S01]  /*6690*/  MUFU.TANH R19, R19 ;  /* 0x0000001300137308 */ /* 0x000ea20000002400 */
[-C--:B------:R-:W-:Y:S03]  /*66a0*/  HMMA.16816.F32 R44, R108, R10.reuse, R44 ;  /* 0x0000000a6c2c723c */ /* 0x080fe6000000182c */
[----:B------:R-:W-:Y:S02]  /*66b0*/  FMUL.FTZ R27, R27, c[0x0][0x320] ;  /* 0x0000c8001b1b7a20 */ /* 0x000fe40000410000 */
[----:B------:R-:W-:Y:S02]  /*66c0*/  FMUL.FTZ R28, R28, c[0x0][0x320] ;  /* 0x0000c8001c1c7a20 */ /* 0x000fe40000410000 */
[----:B------:R-:W-:Y:S01]  /*66d0*/  FMUL.FTZ R29, R29, c[0x0][0x320] ;  /* 0x0000c8001d1d7a20 */ /* 0x000fe20000410000 */
[C---:B------:R-:W-:Y:S01]  /*66e0*/  HMMA.16816.F32 R48, R176.reuse, R10, R48 ;  /* 0x0000000ab030723c */ /* 0x040fe20000001830 */
[----:B------:R2:W2:Y:S03]  /*66f0*/  MUFU.TANH R190, R20 ;  /* 0x0000001400be7308 */ /* 0x0004a60000002400 */
[----:B------:R-:W-:Y:S02]  /*6700*/  FMUL.FTZ R30, R30, c[0x0][0x320] ;  /* 0x0000c8001e1e7a20 */ /* 0x000fe40000410000 */
[----:B------:R-:W-:Y:S02]  /*6710*/  FMUL.FTZ R31, R31, c[0x0][0x320] ;  /* 0x0000c8001f1f7a20 */ /* 0x000fe40000410000 */
[-C--:B-1----:R-:W-:Y:S03]  /*6720*/  HMMA.16816.F32 R52, R176, R4.reuse, R52 ;  /* 0x00000004b034723c */ /* 0x082fe60000001834 */
[----:B------:R1:W1:Y:S01]  /*6730*/  MUFU.TANH R191, R21 ;  /* 0x0000001500bf7308 */ /* 0x0002620000002400 */
[----:B------:R-:W-:Y:S02]  /*6740*/  FMUL.FTZ R32, R32, c[0x0][0x320] ;  /* 0x0000c80020207a20 */ /* 0x000fe40000410000 */
[----:B------:R-:W-:Y:S02]  /*6750*/  FMUL.FTZ R33, R33, c[0x0][0x320] ;  /* 0x0000c80021217a20 */ /* 0x000fe40000410000 */
[C---:B------:R-:W-:Y:S04]  /*6760*/  HMMA.16816.F32 R56, R108.reuse, R4, R56 ;  /* 0x000000046c38723c */ /* 0x040fe80000001838 */
[----:B------:R-:W-:Y:S01]  /*6770*/  FMUL.FTZ R34, R34, c[0x0][0x320] ;  /* 0x0000c80022227a20 */ /* 0x000fe20000410000 */
[----:B------:R1:W1:Y:S01]  /*6780*/  MUFU.TANH R194, R22 ;  /* 0x0000001600c27308 */ /* 0x0002620000002400 */
[----:B------:R-:W-:Y:S02]  /*6790*/  FMUL.FTZ R35, R35, c[0x0][0x320] ;  /* 0x0000c80023237a20 */ /* 0x000fe40000410000 */
[-C--:B------:R-:W-:Y:S04]  /*67a0*/  HMMA.16816.F32 R60, R108, R6.reuse, R60 ;  /* 0x000000066c3c723c */ /* 0x080fe8000000183c */
[----:B------:R-:W-:Y:S02]  /*67b0*/  FMUL.FTZ R36, R36, c[0x0][0x320] ;  /* 0x0000c80024247a20 */ /* 0x000fe40000410000 */
[----:B------:R-:W-:Y:S01]  /*67c0*/  FMUL.FTZ R37, R37, c[0x0][0x320] ;  /* 0x0000c80025257a20 */ /* 0x000fe20000410000 */
[----:B------:R1:W1:Y:S01]  /*67d0*/  MUFU.TANH R196, R23 ;  /* 0x0000001700c47308 */ /* 0x0002620000002400 */
[----:B------:R-:W-:Y:S04]  /*67e0*/  HMMA.16816.F32 R64, R176, R6, R64 ;  /* 0x00000006b040723c */ /* 0x000fe80000001840 */
[----:B------:R-:W-:Y:S02]  /*67f0*/  FMUL.FTZ R38, R38, c[0x0][0x320] ;  /* 0x0000c80026267a20 */ /* 0x000fe40000410000 */
[----:B------:R-:W-:Y:S02]  /*6800*/  FMUL.FTZ R39, R39, c[0x0][0x320] ;  /* 0x0000c80027277a20 */ /* 0x000fe40000410000 */
[----:B------:R-:W-:Y:S01]  /*6810*/  FMUL.FTZ R40, R40, c[0x0][0x320] ;  /* 0x0000c80028287a20 */ /* 0x000fe20000410000 */
[----:B------:R1:W1:Y:S03]  /*6820*/  MUFU.TANH R199, R24 ;  /* 0x0000001800c77308 */ /* 0x0002660000002400 */
[----:B------:R-:W-:Y:S02]  /*6830*/  FMUL.FTZ R41, R41, c[0x0][0x320] ;  /* 0x0000c80029297a20 */ /* 0x000fe40000410000 */
[----:B------:R-:W-:Y:S02]  /*6840*/  FMUL.FTZ R42, R42, c[0x0][0x320] ;  /* 0x0000c8002a2a7a20 */ /* 0x000fe40000410000 */
[----:B------:R-:W-:Y:S02]  /*6850*/  FMUL.FTZ R43, R43, c[0x0][0x320] ;  /* 0x0000c8002b2b7a20 */ /* 0x000fe40000410000 */
[----:B------:R-:W-:Y:S01]  /*6860*/  FMUL.FTZ R44, R44, c[0x0][0x320] ;  /* 0x0000c8002c2c7a20 */ /* 0x000fe20000410000 */
[----:B------:R1:W1:Y:S01]  /*6870*/  MUFU.TANH R198, R25 ;  /* 0x0000001900c67308 */ /* 0x0002620000002400 */
[----:B------:R-:W-:Y:S02]  /*6880*/  FMUL.FTZ R45, R45, c[0x0][0x320] ;  /* 0x0000c8002d2d7a20 */ /* 0x000fe40000410000 */
        /* <DEDUP_REMOVED lines=25> */
[----:B------:R-:W-:Y:S05]  /*6a20*/  FMUL.FTZ R67, R67, c[0x0][0x320] ;  /* 0x0000c80043437a20 */ /* 0x000fea0000410000 */
[----:B------:R1:W1:Y:S10]  /*6a30*/  MUFU.TANH R204, R30 ;  /* 0x0000001e00cc7308 */ /* 0x0002740000002400 */
        /* <DEDUP_REMOVED lines=36> */
[----:B------:R1:W1:Y:S02]  /*6c80*/  MUFU.TANH R236, R67 ;  /* 0x0000004300ec7308 */ /* 0x0002640000002400 */
[----:B-1234-:R-:W-:-:S05]  /*6c90*/  @P4 BRA `(.L_x_14) ;  /* 0xffffe92000004947 */ /* 0x01efca000383ffff */
.L_x_13:
[----:B------:R-:W-:Y:S01]  /*6ca0*/  FMNMX.FTZ R0, R183, R3, !PT ;  /* 0x00000003b7007209 */ /* 0x000fe20007810000 */
[----:B------:R-:W-:Y:S01]  /*6cb0*/  LDSM.16.MT88.4 R20, [R221+0x100] ;  /* 0x00010000dd14783b */ /* 0x000fe20000004200 */
[----:B------:R-:W-:Y:S02]  /*6cc0*/  FMNMX.FTZ R2, R189, R106, !PT ;  /* 0x0000006abd027209 */ /* 0x000fe40007810000 */
[----:B------:R-:W-:Y:S02]  /*6cd0*/  FMNMX.FTZ R0, R182, R0, !PT ;  /* 0x00000000b6007209 */ /* 0x000fe40007810000 */
[----:B------:R-:W-:Y:S02]  /*6ce0*/  FMNMX.FTZ R2, R184, R2, !PT ;  /* 0x00000002b8027209 */ /* 0x000fe40007810000 */
[----:B------:R-:W-:Y:S01]  /*6cf0*/  FMNMX.FTZ R0, R16, R0, !PT ;  /* 0x0000000010007209 */ /* 0x000fe20007810000 */
[----:B------:R-:W-:Y:S01]  /*6d00*/  LDSM.16.MT88.4 R36, [R222+0x100] ;  /* 0x00010000de24783b */ /* 0x000fe20000004200 */
[----:B--2---:R-:W-:Y:S02]  /*6d10*/  FMNMX.FTZ R4, R186, R100, !PT ;  /* 0x00000064ba047209 */ /* 0x004fe40007810000 */
[----:B------:R-:W-:Y:S02]  /*6d20*/  FMNMX.FTZ R0, R17, R0, !PT ;  /* 0x0000000011007209 */ /* 0x000fe40007810000 */
[----:B------:R-:W-:Y:S02]  /*6d30*/  FMNMX.FTZ R2, R181, R2, !PT ;  /* 0x00000002b5027209 */ /* 0x000fe40007810000 */
[----:B------:R-:W-:Y:S01]  /*6d40*/  FMNMX.FTZ R0, R190, R0, !PT ;  /* 0x00000000be007209 */ /* 0x000fe20007810000 */
[----:B------:R-:W-:Y:S01]  /*6d50*/  LDSM.16.MT88.4 R52, [R221+0x1100] ;  /* 0x00110000dd34783b */ /* 0x000fe20000004200 */
[----:B------:R-:W-:Y:S02]  /*6d60*/  FMNMX.FTZ R4, R185, R4, !PT ;  /* 0x00000004b9047209 */ /* 0x000fe40007810000 */
[----:B------:R-:W-:Y:S02]  /*6d70*/  FMNMX.FTZ R0, R191, R0, !PT ;  /* 0x00000000bf007209 */ /* 0x000fe40007810000 */
[----:B------:R-:W-:Y:S02]  /*6d80*/  FMNMX.FTZ R2, R180, R2, !PT ;  /* 0x00000002b4027209 */ /* 0x000fe40007810000 */
[----:B------:R-:W-:Y:S01]  /*6d90*/  FMNMX.FTZ R0, R193, R0, !PT ;  /* 0x00000000c1007209 */ /* 0x000fe20007810000 */
[----:B------:R-:W0:Y:S01]  /*6da0*/  LDGDEPBAR ;  /* 0x00000000000079af */ /* 0x000e220000000000 */
[----:B------:R-:W-:Y:S02]  /*6db0*/  FMNMX.FTZ R4, R18, R4, !PT ;  /* 0x0000000412047209 */ /* 0x000fe40007810000 */
        /* <DEDUP_REMOVED lines=19> */
[----:B------:R-:W-:Y:S01]  /*6ef0*/  FMNMX.FTZ R2, R215, R2, !PT ;  /* 0x00000002d7027209 */ /* 0x000fe20007810000 */
[----:B------:R-:W-:Y:S01]  /*6f00*/  SHFL.BFLY PT, R7, R0, 0x2, 0x1f ;  /* 0x0c401f0000077f89 */ /* 0x000fe200000e0000 */
        /* <DEDUP_REMOVED lines=19> */
[----:B------:R-:W-:Y:S03]  /*7040*/  FMNMX.FTZ R5, R200, R5, !PT ;  /* 0x00000005c8057209 */ /* 0x000fe60007810000 */
[----:B------:R-:W1:Y:S01]  /*7050*/  SHFL.BFLY PT, R6, R4, 0x2, 0x1f ;  /* 0x0c401f0004067f89 */ /* 0x000e6200000e0000 */
[----:B------:R-:W-:Y:S04]  /*7060*/  FMNMX.FTZ R5, R201, R5, !PT ;  /* 0x00000005c9057209 */ /* 0x000fe80007810000 */
[----:B------:R-:W-:Y:S04]  /*7070*/  FMNMX.FTZ R5, R204, R5, !PT ;  /* 0x00000005cc057209 */ /* 0x000fe80007810000 */
[----:B------:R-:W-:Y:S04]  /*7080*/  FMNMX.FTZ R5, R205, R5, !PT ;  /* 0x00000005cd057209 */ /* 0x000fe80007810000 */
[----:B------:R-:W-:Y:S02]  /*7090*/  FMNMX.FTZ R5, R218, R5, !PT ;  /* 0x00000005da057209 */ /* 0x000fe40007810000 */
[----:B-1----:R-:W-:Y:S02]  /*70a0*/  FMNMX.FTZ R4, R4, R6, !PT ;  /* 0x0000000604047209 */ /* 0x002fe40007810000 */
[----:B------:R-:W-:Y:S02]  /*70b0*/  FMNMX.FTZ R0, R0, R7, !PT ;  /* 0x0000000700007209 */ /* 0x000fe40007810000 */
[----:B------:R-:W-:Y:S01]  /*70c0*/  FMNMX.FTZ R103, R2, R103, !PT ;  /* 0x0000006702677209 */ /* 0x000fe20007810000 */
[----:B------:R-:W1:Y:S01]  /*70d0*/  SHFL.BFLY PT, R104, R4, 0x1, 0x1f ;  /* 0x0c201f0004687f89 */ /* 0x000e6200000e0000 */
[----:B------:R-:W-:Y:S04]  /*70e0*/  FMNMX.FTZ R2, R229, R5, !PT ;  /* 0x00000005e5027209 */ /* 0x000fe80007810000 */
[----:B------:R-:W-:Y:S03]  /*70f0*/  FMNMX.FTZ R2, R233, R2, !PT ;  /* 0x00000002e9027209 */ /* 0x000fe60007810000 */
[----:B------:R-:W2:Y:S01]  /*7100*/  SHFL.BFLY PT, R105, R0, 0x1, 0x1f ;  /* 0x0c201f0000697f89 */ /* 0x000ea200000e0000 */
[----:B------:R-:W-:Y:S07]  /*7110*/  FMNMX.FTZ R2, R234, R2, !PT ;  /* 0x00000002ea027209 */ /* 0x000fee0007810000 */
[----:B------:R-:W3:Y:S01]  /*7120*/  SHFL.BFLY PT, R5, R103, 0x1, 0x1f ;  /* 0x0c201f0067057f89 */ /* 0x000ee200000e0000 */
[----:B-1----:R-:W-:Y:S05]  /*7130*/  FMNMX.FTZ R104, R4, R104, !PT ;  /* 0x0000006804687209 */ /* 0x002fea0007810000 */
[----:B------:R-:W-:Y:S01]  /*7140*/  FMUL.FTZ R111, R104, c[0x0][0x2d0] ;  /* 0x0000b400686f7a20 */ /* 0x000fe20000410000 */
[----:B--2---:R-:W-:Y:S03]  /*7150*/  FMNMX.FTZ R105, R0, R105, !PT ;  /* 0x0000006900697209 */ /* 0x004fe60007810000 */
[--C-:B------:R-:W-:Y:S02]  /*7160*/  FFMA.FTZ R64, R197, c[0x0][0x2d0], -R111.reuse ;  /* 0x0000b400c5407a23 */ /* 0x100fe4000001086f */
[----:B------:R-:W-:Y:S02]  /*7170*/  FFMA.FTZ R60, R195, c[0x0][0x2d0], -R111 ;  /* 0x0000b400c33c7a23 */ /* 0x000fe4000001086f */
[C---:B------:R-:W-:Y:S01]  /*7180*/  FADD.FTZ R0, -R105.reuse, R3 ;  /* 0x0000000369007221 */ /* 0x040fe20000010100 */
[----:B------:R-:W-:Y:S01]  /*7190*/  FMNMX.FTZ R3, R242, R2, !PT ;  /* 0x00000002f2037209 */ /* 0x000fe20007810000 */
[----:B------:R-:W-:Y:S01]  /*71a0*/  FMUL.FTZ R110, R105, c[0x0][0x2d0] ;  /* 0x0000b400696e7a20 */ /* 0x000fe20000410000 */
[----:B---3--:R-:W-:Y:S01]  /*71b0*/  FMNMX.FTZ R103, R103, R5, !PT ;  /* 0x0000000567677209 */ /* 0x008fe20007810000 */
[----:B------:R-:W-:Y:S01]  /*71c0*/  FMUL.FTZ R2, R0, c[0x0][0x2d0] ;  /* 0x0000b40000027a20 */ /* 0x000fe20000410000 */
[----:B------:R-:W-:Y:S01]  /*71d0*/  FMNMX.FTZ R0, R244, R3, !PT ;  /* 0x00000003f4007209 */ /* 0x000fe20007810000 */
[--C-:B------:R-:W-:Y:S02]  /*71e0*/  FFMA.FTZ R4, R183, c[0x0][0x2d0], -R110.reuse ;  /* 0x0000b400b7047a23 */ /* 0x100fe4000001086e */
[----:B------:R1:W2:Y:S01]  /*71f0*/  MUFU.EX2 R102, R2 ;  /* 0x0000000200667308 */ /* 0x0002a20000000800 */
[----:B------:R-:W-:Y:S01]  /*7200*/  FMNMX.FTZ R0, R108, R0, !PT ;  /* 0x000000006c007209 */ /* 0x000fe20007810000 */
[----:B------:R-:W-:Y:S02]  /*7210*/  FMUL.FTZ R176, R103, c[0x0][0x2d0] ;  /* 0x0000b40067b07a20 */ /* 0x000fe40000410000 */
[----:B------:R-:W-:Y:S01]  /*7220*/  FFMA.FTZ R56, R192, c[0x0][0x2d0], -R110 ;  /* 0x0000b400c0387a23 */ /* 0x000fe2000001086e */
[----:B------:R-:W-:Y:S01]  /*7230*/  FMNMX.FTZ R0, R109, R0, !PT ;  /* 0x000000006d007209 */ /* 0x000fe20007810000 */
[--C-:B------:R-:W-:Y:S02]  /*7240*/  FFMA.FTZ R44, R194, c[0x0][0x2d0], -R111.reuse ;  /* 0x0000b400c22c7a23 */ /* 0x100fe4000001086f */
[--C-:B------:R-:W-:Y:S02]  /*7250*/  FFMA.FTZ R48, R196, c[0x0][0x2d0], -R111.reuse ;  /* 0x0000b400c4307a23 */ /* 0x100fe4000001086f */
[----:B------:R-:W3:Y:S01]  /*7260*/  SHFL.BFLY PT, R3, R0, 0x2, 0x1f ;  /* 0x0c401f0000037f89 */ /* 0x000ee200000e0000 */
[----:B------:R-:W-:Y:S01]  /*7270*/  MUFU.EX2 R183, R4 ;  /* 0x0000000400b77308 */ /* 0x000fe20000000800 */
[----:B-1----:R-:W-:Y:S02]  /*7280*/  FADD.FTZ R2, -R104, R100 ;  /* 0x0000006468027221 */ /* 0x002fe40000010100 */
[----:B--2---:R-:W-:Y:S02]  /*7290*/  FMUL.FTZ R49, R102, R157 ;  /* 0x0000009d66317220 */ /* 0x004fe40000410000 */
[----:B------:R-:W-:Y:S02]  /*72a0*/  FMUL.FTZ R2, R2, c[0x0][0x2d0] ;  /* 0x0000b40002027a20 */ /* 0x000fe40000410000 */
[C---:B------:R-:W-:Y:S03]  /*72b0*/  FMUL.FTZ R65, R102.reuse, R173 ;  /* 0x000000ad66417220 */ /* 0x040fe60000410000 */
[----:B------:R1:W2:Y:S01]  /*72c0*/  MUFU.EX2 R101, R2 ;  /* 0x0000000200657308 */ /* 0x0002a20000000800 */
[----:B------:R-:W-:Y:S01]  /*72d0*/  FMUL.FTZ R68, R102, R68 ;  /* 0x0000004466447220 */ /* 0x000fe20000410000 */
[----:B---3--:R-:W-:Y:S01]  /*72e0*/  FMNMX.FTZ R0, R0, R3, !PT ;  /* 0x0000000300007209 */ /* 0x008fe20007810000 */
[----:B------:R-:W-:Y:S02]  /*72f0*/  FFMA.FTZ R3, R17, c[0x0][0x2d0], -R110 ;  /* 0x0000b40011037a23 */ /* 0x000fe4000001086e */
[C---:B------:R-:W-:Y:S02]  /*7300*/  FMUL.FTZ R17, R102.reuse, R125 ;  /* 0x0000007d66117220 */ /* 0x040fe40000410000 */
[C---:B------:R-:W-:Y:S02]  /*7310*/  FMUL.FTZ R69, R102.reuse, R69 ;  /* 0x0000004566457220 */ /* 0x040fe40000410000 */
[C---:B------:R-:W-:Y:S01]  /*7320*/  FMUL.FTZ R80, R102.reuse, R80 ;  /* 0x0000005066507220 */ /* 0x040fe20000410000 */
[----:B------:R3:W-:Y:S01]  /*7330*/  MUFU.EX2 R34, R3 ;  /* 0x0000000300227308 */ /* 0x0007e20000000800 */
[C---:B------:R-:W-:Y:S02]  /*7340*/  FMUL.FTZ R81, R102.reuse, R81 ;  /* 0x0000005166517220 */ /* 0x040fe40000410000 */
[C---:B------:R-:W-:Y:S02]  /*7350*/  FMUL.FTZ R84, R102.reuse, R84 ;  /* 0x0000005466547220 */ /* 0x040fe40000410000 */
[C---:B------:R-:W-:Y:S02]  /*7360*/  FMUL.FTZ R85, R102.reuse, R85 ;  /* 0x0000005566557220 */ /* 0x040fe40000410000 */
[C---:B------:R-:W-:Y:S02]  /*7370*/  FMUL.FTZ R96, R102.reuse, R96 ;  /* 0x0000006066607220 */ /* 0x040fe40000410000 */
[----:B------:R-:W-:Y:S02]  /*7380*/  FMUL.FTZ R97, R102, R97 ;  /* 0x0000006166617220 */ /* 0x000fe40000410000 */
[----:B-1----:R-:W-:Y:S02]  /*7390*/  FADD.FTZ R2, -R103, R106 ;  /* 0x0000006a67027221 */ /* 0x002fe40000010100 */
[C---:B--2---:R-:W-:Y:S02]  /*73a0*/  FMUL.FTZ R6, R101.reuse, R118 ;  /* 0x0000007665067220 */ /* 0x044fe40000410000 */
[----:B------:R-:W-:Y:S02]  /*73b0*/  FMUL.FTZ R2, R2, c[0x0][0x2d0] ;  /* 0x0000b40002027a20 */ /* 0x000fe40000410000 */
[----:B------:R-:W-:Y:S02]  /*73c0*/  FMUL.FTZ R7, R101, R119 ;  /* 0x0000007765077220 */ /* 0x000fe40000410000 */
[----:B------:R1:W2:Y:S01]  /*73d0*/  MUFU.EX2 R100, R2 ;  /* 0x0000000200647308 */ /* 0x0002a20000000800 */
[----:B------:R-:W-:Y:S02]  /*73e0*/  FFMA.FTZ R106, R199, c[0x0][0x2d0], -R176 ;  /* 0x0000b400c76a7a23 */ /* 0x000fe400000108b0 */
[--C-:B---3--:R-:W-:Y:S02]  /*73f0*/  FFMA.FTZ R3, R186, c[0x0][0x2d0], -R111.reuse ;  /* 0x0000b400ba037a23 */ /* 0x108fe4000001086f */
[C---:B------:R-:W-:Y:S02]  /*7400*/  FMUL.FTZ R50, R101.reuse, R158 ;  /* 0x0000009e65327220 */ /* 0x040fe40000410000 */
        /* <DEDUP_REMOVED lines=8> */
[----:B------:R-:W-:Y:S02]  /*7490*/  FMUL.FTZ R87, R101, R87 ;  /* 0x0000005765577220 */ /* 0x000fe40000410000 */
[--C-:B-1----:R-:W-:Y:S02]  /*74a0*/  FFMA.FTZ R2, R182, c[0x0][0x2d0], -R110.reuse ;  /* 0x0000b400b6027a23 */ /* 0x102fe4000001086e */
[----:B------:R1:W-:Y:S01]  /*74b0*/  MUFU.EX2 R182, R3 ;  /* 0x0000000300b67308 */ /* 0x0003e20000000800 */
[C---:B--2---:R-:W-:Y:S02]  /*74c0*/  FMUL.FTZ R12, R100.reuse, R120 ;  /* 0x00000078640c7220 */ /* 0x044fe40000410000 */
[C---:B------:R-:W-:Y:S02]  /*74d0*/  FMUL.FTZ R13, R100.reuse, R121 ;  /* 0x00000079640d7220 */ /* 0x040fe40000410000 */
[C---:B------:R-:W-:Y:S02]  /*74e0*/  FMUL.FTZ R24, R100.reuse, R132 ;  /* 0x0000008464187220 */ /* 0x040fe40000410000 */
[C---:B------:R-:W-:Y:S02]  /*74f0*/  FMUL.FTZ R25, R100.reuse, R133 ;  /* 0x0000008564197220 */ /* 0x040fe40000410000 */
[C---:B------:R-:W-:Y:S01]  /*7500*/  FMUL.FTZ R28, R100.reuse, R136 ;  /* 0x00000088641c7220 */ /* 0x040fe20000410000 */
[----:B------:R2:W-:Y:S01]  /*7510*/  MUFU.EX2 R8, R2 ;  /* 0x0000000200087308 */ /* 0x0005e20000000800 */
[----:B------:R-:W-:Y:S01]  /*7520*/  MOV R136, R246 ;  /* 0x000000f600887202 */ /* 0x000fe20000000f00 */
[C---:B------:R-:W-:Y:S02]  /*7530*/  FMUL.FTZ R29, R100.reuse, R137 ;  /* 0x00000089641d7220 */ /* 0x040fe40000410000 */
[C---:B------:R-:W-:Y:S02]  /*7540*/  FMUL.FTZ R41, R100.reuse, R149 ;  /* 0x0000009564297220 */ /* 0x040fe40000410000 */
[C---:B------:R-:W-:Y:S02]  /*7550*/  FMUL.FTZ R45, R100.reuse, R153 ;  /* 0x00000099642d7220 */ /* 0x040fe40000410000 */
[C---:B------:R-:W-:Y:S02]  /*7560*/  FMUL.FTZ R57, R100.reuse, R165 ;  /* 0x000000a564397220 */ /* 0x040fe40000410000 */
[----:B------:R3:W-:Y:S01]  /*7570*/  MUFU.EX2 R133, R60 ;  /* 0x0000003c00857308 */ /* 0x0007e20000000800 */
[C---:B------:R-:W-:Y:S02]  /*7580*/  FMUL.FTZ R61, R100.reuse, R169 ;  /* 0x000000a9643d7220 */ /* 0x040fe40000410000 */
[C---:B------:R-:W-:Y:S02]  /*7590*/  FMUL.FTZ R72, R100.reuse, R72 ;  /* 0x0000004864487220 */ /* 0x040fe40000410000 */
[--C-:B-1----:R-:W-:Y:S02]  /*75a0*/  FFMA.FTZ R3, R185, c[0x0][0x2d0], -R111.reuse ;  /* 0x0000b400b9037a23 */ /* 0x102fe4000001086f */
[C---:B------:R-:W-:Y:S02]  /*75b0*/  FMUL.FTZ R73, R100.reuse, R73 ;  /* 0x0000004964497220 */ /* 0x040fe40000410000 */
[C---:B------:R-:W-:Y:S01]  /*75c0*/  FMUL.FTZ R76, R100.reuse, R76 ;  /* 0x0000004c644c7220 */ /* 0x040fe20000410000 */
[----:B------:R1:W4:Y:S01]  /*75d0*/  MUFU.EX2 R32, R3 ;  /* 0x0000000300207308 */ /* 0x0003220000000800 */
[C---:B------:R-:W-:Y:S02]  /*75e0*/  FMUL.FTZ R77, R100.reuse, R77 ;  /* 0x0000004d644d7220 */ /* 0x040fe40000410000 */
[----:B------:R-:W-:Y:S02]  /*75f0*/  FMUL.FTZ R88, R100, R88 ;  /* 0x0000005864587220 */ /* 0x000fe40000410000 */
[----:B--2---:R-:W-:Y:S02]  /*7600*/  FFMA.FTZ R2, R16, c[0x0][0x2d0], -R110 ;  /* 0x0000b40010027a23 */ /* 0x004fe4000001086e */
[----:B------:R-:W-:Y:S02]  /*7610*/  FMUL.FTZ R16, R102, R124 ;  /* 0x0000007c66107220 */ /* 0x000fe40000410000 */
[C---:B------:R-:W-:Y:S01]  /*7620*/  FMUL.FTZ R89, R100.reuse, R89 ;  /* 0x0000005964597220 */ /* 0x040fe20000410000 */
[----:B------:R2:W5:Y:S01]  /*7630*/  MUFU.EX2 R9, R2 ;  /* 0x0000000200097308 */ /* 0x0005620000000800 */
[C---:B------:R-:W-:Y:S02]  /*7640*/  FMUL.FTZ R92, R100.reuse, R92 ;  /* 0x0000005c645c7220 */ /* 0x040fe40000410000 */
[C---:B------:R-:W-:Y:S02]  /*7650*/  FMUL.FTZ R93, R100.reuse, R93 ;  /* 0x0000005d645d7220 */ /* 0x040fe40000410000 */
[----:B---3--:R-:W-:Y:S02]  /*7660*/  FMUL.FTZ R60, R100, R168 ;  /* 0x000000a8643c7220 */ /* 0x008fe40000410000 */
[C---:B------:R-:W-:Y:S02]  /*7670*/  FMUL.FTZ R98, R101.reuse, R98 ;  /* 0x0000006265627220 */ /* 0x040fe40000410000 */
[C---:B------:R-:W-:Y:S02]  /*7680*/  FMUL.FTZ R99, R101.reuse, R99 ;  /* 0x0000006365637220 */ /* 0x040fe40000410000 */
[--C-:B-1----:R-:W-:Y:S01]  /*7690*/  FFMA.FTZ R3, R18, c[0x0][0x2d0], -R111.reuse ;  /* 0x0000b40012037a23 */ /* 0x102fe2000001086f */
[----:B----4-:R-:W-:Y:S01]  /*76a0*/  MOV R137, R32 ;  /* 0x0000002000897202 */ /* 0x010fe20000000f00 */
[----:B------:R-:W-:Y:S02]  /*76b0*/  FMUL.FTZ R18, R101, R126 ;  /* 0x0000007e65127220 */ /* 0x000fe40000410000 */
[----:B------:R1:W3:Y:S01]  /*76c0*/  MUFU.EX2 R4, R3 ;  /* 0x0000000300047308 */ /* 0x0002e20000000800 */
[----:B--2---:R-:W2:Y:S01]  /*76d0*/  SHFL.BFLY PT, R2, R0, 0x1, 0x1f ;  /* 0x0c201f0000027f89 */ /* 0x004ea200000e0000 */
[----:B-----5:R-:W-:Y:S01]  /*76e0*/  MOV R185, R9 ;  /* 0x0000000900b97202 */ /* 0x020fe20000000f00 */
[----:B------:R-:W-:Y:S03]  /*76f0*/  FMUL.FTZ R9, R100, R113 ;  /* 0x0000007164097220 */ /* 0x000fe60000410000 */
[----:B------:R-:W-:Y:S01]  /*7700*/  F2FP.PACK_AB R118, R34, R185 ;  /* 0x000000b92276723e */ /* 0x000fe200000000ff */
[--C-:B-1----:R-:W-:Y:S04]  /*7710*/  FFMA.FTZ R3, R189, c[0x0][0x2d0], -R176.reuse ;  /* 0x0000b400bd037a23 */ /* 0x102fe800000108b0 */
[----:B------:R1:W4:Y:S01]  /*7720*/  MUFU.EX2 R35, R3 ;  /* 0x0000000300237308 */ /* 0x0003220000000800 */
[----:B--2---:R-:W-:Y:S01]  /*7730*/  FMNMX.FTZ R2, R2, R0, !PT ;  /* 0x0000000002027209 */ /* 0x004fe20007810000 */
[----:B------:R-:W-:Y:S02]  /*7740*/  FFMA.FTZ R0, R19, c[0x0][0x2d0], -R111 ;  /* 0x0000b40013007a23 */ /* 0x000fe4000001086f */
[----:B------:R-:W-:Y:S02]  /*7750*/  FMUL.FTZ R19, R101, R127 ;  /* 0x0000007f65137220 */ /* 0x000fe40000410000 */
[----:B------:R-:W-:Y:S04]  /*7760*/  LDSM.16.MT88.4 R124, [R221+0x2100] ;  /* 0x00210000dd7c783b */ /* 0x000fe80000004200 */
[----:B------:R2:W-:Y:S01]  /*7770*/  MUFU.EX2 R5, R0 ;  /* 0x0000000000057308 */ /* 0x0005e20000000800 */
[----:B-1----:R-:W-:Y:S01]  /*7780*/  FFMA.FTZ R3, R184, c[0x0][0x2d0], -R176 ;  /* 0x0000b400b8037a23 */ /* 0x002fe200000108b0 */
[----:B---3--:R-:W-:Y:S02]  /*7790*/  MOV R184, R4 ;  /* 0x0000000400b87202 */ /* 0x008fe40000000f00 */
[----:B----4-:R-:W-:Y:S06]  /*77a0*/  MOV R132, R35 ;  /* 0x0000002300847202 */ /* 0x010fec0000000f00 */
[----:B------:R1:W-:Y:S01]  /*77b0*/  MUFU.EX2 R33, R3 ;  /* 0x0000000300217308 */ /* 0x0003e20000000800 */
[----:B--2---:R-:W-:Y:S02]  /*77c0*/  FADD.FTZ R0, -R2, R107 ;  /* 0x0000006b02007221 */ /* 0x004fe40000010100 */
[----:B------:R-:W-:Y:S02]  /*77d0*/  FFMA.FTZ R107, R207, c[0x0][0x2d0], -R110 ;  /* 0x0000b400cf6b7a23 */ /* 0x000fe4000001086e */
[----:B------:R-:W-:Y:S06]  /*77e0*/  FMUL.FTZ R0, R0, c[0x0][0x2d0] ;  /* 0x0000b40000007a20 */ /* 0x000fec0000410000 */
[----:B------:R-:W2:Y:S01]  /*77f0*/  MUFU.EX2 R0, R0 ;  /* 0x0000000000007308 */ /* 0x000ea20000000800 */
[--C-:B-1----:R-:W-:Y:S09]  /*7800*/  FFMA.FTZ R3, R181, c[0x0][0x2d0], -R176.reuse ;  /* 0x0000b400b5037a23 */ /* 0x102ff200000108b0 */
[----:B------:R1:W-:Y:S01]  /*7810*/  MUFU.EX2 R186, R3 ;  /* 0x0000000300ba7308 */ /* 0x0003e20000000800 */
[C---:B--2---:R-:W-:Y:S02]  /*7820*/  FMUL.FTZ R10, R0.reuse, R114 ;  /* 0x00000072000a7220 */ /* 0x044fe40000410000 */
[C---:B------:R-:W-:Y:S02]  /*7830*/  FMUL.FTZ R11, R0.reuse, R115 ;  /* 0x00000073000b7220 */ /* 0x040fe40000410000 */
[C---:B------:R-:W-:Y:S02]  /*7840*/  FMUL.FTZ R26, R0.reuse, R134 ;  /* 0x00000086001a7220 */ /* 0x040fe40000410000 */
[C---:B------:R-:W-:Y:S03]  /*7850*/  FMUL.FTZ R27, R0.reuse, R135 ;  /* 0x00000087001b7220 */ /* 0x040fe60000410000 */
[----:B------:R2:W-:Y:S01]  /*7860*/  MUFU.EX2 R134, R56 ;  /* 0x0000003800867308 */ /* 0x0005e20000000800 */
[C---:B------:R-:W-:Y:S02]  /*7870*/  FMUL.FTZ R31, R0.reuse, R139 ;  /* 0x0000008b001f7220 */ /* 0x040fe40000410000 */
[----:B------:R-:W-:Y:S01]  /*7880*/  FMUL.FTZ R30, R0, R138 ;  /* 0x0000008a001e7220 */ /* 0x000fe20000410000 */
[----:B------:R-:W-:Y:S01]  /*7890*/  MOV R138, R33 ;  /* 0x00000021008a7202 */ /* 0x000fe20000000f00 */
[----:B-1----:R-:W-:Y:S01]  /*78a0*/  FFMA.FTZ R3, R180, c[0x0][0x2d0], -R176 ;  /* 0x0000b400b4037a23 */ /* 0x002fe200000108b0 */
[----:B------:R-:W-:Y:S01]  /*78b0*/  MOV R180, R8 ;  /* 0x0000000800b47202 */ /* 0x000fe20000000f00 */
[----:B------:R-:W-:Y:S01]  /*78c0*/  FMUL.FTZ R8, R100, R112 ;  /* 0x0000007064087220 */ /* 0x000fe20000410000 */
[----:B------:R-:W-:Y:S01]  /*78d0*/  F2FP.PACK_AB R112, R33, R35 ;  /* 0x000000232170723e */ /* 0x000fe200000000ff */
[----:B------:R-:W-:Y:S01]  /*78e0*/  FMUL.FTZ R35, R101, R143 ;  /* 0x0000008f65237220 */ /* 0x000fe20000410000 */
[----:B------:R-:W1:Y:S01]  /*78f0*/  MUFU.EX2 R40, R3 ;  /* 0x0000000300287308 */ /* 0x000e620000000800 */
[----:B------:R-:W-:Y:S02]  /*7900*/  FMUL.FTZ R33, R102, R141 ;  /* 0x0000008d66217220 */ /* 0x000fe40000410000 */
[C---:B------:R-:W-:Y:S02]  /*7910*/  FMUL.FTZ R42, R0.reuse, R150 ;  /* 0x00000096002a7220 */ /* 0x040fe40000410000 */
[C---:B------:R-:W-:Y:S02]  /*7920*/  FMUL.FTZ R43, R0.reuse, R151 ;  /* 0x00000097002b7220 */ /* 0x040fe40000410000 */
[C---:B------:R-:W-:Y:S02]  /*7930*/  FMUL.FTZ R46, R0.reuse, R154 ;  /* 0x0000009a002e7220 */ /* 0x040fe40000410000 */
[C---:B------:R-:W-:Y:S01]  /*7940*/  FMUL.FTZ R47, R0.reuse, R155 ;  /* 0x0000009b002f7220 */ /* 0x040fe20000410000 */
[----:B------:R3:W-:Y:S01]  /*7950*/  MUFU.EX2 R141, R48 ;  /* 0x00000030008d7308 */ /* 0x0007e20000000800 */
[C---:B------:R-:W-:Y:S02]  /*7960*/  FMUL.FTZ R58, R0.reuse, R166 ;  /* 0x000000a6003a7220 */ /* 0x040fe40000410000 */
[----:B------:R-:W-:Y:S02]  /*7970*/  FMUL.FTZ R59, R0, R167 ;  /* 0x000000a7003b7220 */ /* 0x000fe40000410000 */
[----:B--2---:R-:W-:Y:S02]  /*7980*/  FMUL.FTZ R56, R100, R164 ;  /* 0x000000a464387220 */ /* 0x004fe40000410000 */
[C---:B------:R-:W-:Y:S02]  /*7990*/  FMUL.FTZ R62, R0.reuse, R170 ;  /* 0x000000aa003e7220 */ /* 0x040fe40000410000 */
[C---:B------:R-:W-:Y:S01]  /*79a0*/  FMUL.FTZ R63, R0.reuse, R171 ;  /* 0x000000ab003f7220 */ /* 0x040fe20000410000 */
[----:B------:R2:W-:Y:S01]  /*79b0*/  MUFU.EX2 R135, R64 ;  /* 0x0000004000877308 */ /* 0x0005e20000000800 */
[C---:B------:R-:W-:Y:S02]  /*79c0*/  FMUL.FTZ R74, R0.reuse, R74 ;  /* 0x0000004a004a7220 */ /* 0x040fe40000410000 */
[----:B------:R-:W-:Y:S01]  /*79d0*/  FMUL.FTZ R75, R0, R75 ;  /* 0x0000004b004b7220 */ /* 0x000fe20000410000 */
[----:B-1----:R-:W-:Y:S01]  /*79e0*/  F2FP.PACK_AB R114, R40, R186 ;  /* 0x000000ba2872723e */ /* 0x002fe200000000ff */
[----:B------:R-:W-:Y:S01]  /*79f0*/  FMUL.FTZ R3, R2, c[0x0][0x2d0] ;  /* 0x0000b40002037a20 */ /* 0x000fe20000410000 */
[----:B------:R-:W-:Y:S01]  /*7a00*/  MOV R139, R40 ;  /* 0x00000028008b7202 */ /* 0x000fe20000000f00 */
[----:B------:R-:W-:Y:S02]  /*7a10*/  FFMA.FTZ R40, R191, c[0x0][0x2d0], -R110 ;  /* 0x0000b400bf287a23 */ /* 0x000fe4000001086e */
[--C-:B------:R-:W-:Y:S01]  /*7a20*/  FFMA.FTZ R4, R187, c[0x0][0x2d0], -R3.reuse ;  /* 0x0000b400bb047a23 */ /* 0x100fe20000010803 */
[----:B------:R-:W-:Y:S01]  /*7a30*/  MOV R187, R5 ;  /* 0x0000000500bb7202 */ /* 0x000fe20000000f00 */
[----:B------:R-:W-:Y:S01]  /*7a40*/  FMUL.FTZ R5, R102, R117 ;  /* 0x0000007566057220 */ /* 0x000fe20000410000 */
[----:B------:R-:W-:Y:S01]  /*7a50*/  F2FP.PACK_AB R117, R32, R182 ;  /* 0x000000b62075723e */ /* 0x000fe200000000ff */
[----:B------:R1:W-:Y:S01]  /*7a60*/  MUFU.EX2 R216, R4 ;  /* 0x0000000400d87308 */ /* 0x0003e20000000800 */
[----:B------:R-:W-:Y:S01]  /*7a70*/  F2FP.PACK_AB R119, R187, R184 ;  /* 0x000000b8bb77723e */ /* 0x000fe200000000ff */
[C---:B------:R-:W-:Y:S01]  /*7a80*/  FMUL.FTZ R32, R102.reuse, R140 ;  /* 0x0000008c66207220 */ /* 0x040fe20000410000 */
[----:B------:R-:W-:Y:S01]  /*7a90*/  MOV R140, R34 ;  /* 0x00000022008c7202 */ /* 0x000fe20000000f00 */
[----:B------:R-:W-:Y:S02]  /*7aa0*/  FMUL.FTZ R34, R101, R142 ;  /* 0x0000008e65227220 */ /* 0x000fe40000410000 */
[----:B---3--:R-:W-:Y:S02]  /*7ab0*/  FMUL.FTZ R48, R102, R156 ;  /* 0x0000009c66307220 */ /* 0x008fe40000410000 */
[----:B------:R-:W-:Y:S01]  /*7ac0*/  FMUL.FTZ R78, R0, R78 ;  /* 0x0000004e004e7220 */ /* 0x000fe20000410000 */
[----:B------:R-:W-:Y:S01]  /*7ad0*/  LDSM.16.MT88.4 R156, [R221+0x1d00] ;  /* 0x001d0000dd9c783b */ /* 0x000fe20000004200 */
[----:B------:R3:W-:Y:S01]  /*7ae0*/  MUFU.EX2 R191, R106 ;  /* 0x0000006a00bf7308 */ /* 0x0007e20000000800 */
[----:B--2---:R-:W-:Y:S02]  /*7af0*/  FMUL.FTZ R64, R102, R172 ;  /* 0x000000ac66407220 */ /* 0x004fe40000410000 */
[C---:B------:R-:W-:Y:S02]  /*7b00*/  FMUL.FTZ R79, R0.reuse, R79 ;  /* 0x0000004f004f7220 */ /* 0x040fe40000410000 */
[C---:B------:R-:W-:Y:S02]  /*7b10*/  FMUL.FTZ R90, R0.reuse, R90 ;  /* 0x0000005a005a7220 */ /* 0x040fe40000410000 */
[C---:B------:R-:W-:Y:S01]  /*7b20*/  FMUL.FTZ R91, R0.reuse, R91 ;  /* 0x0000005b005b7220 */ /* 0x040fe20000410000 */
[----:B------:R-:W-:Y:S01]  /*7b30*/  LDSM.16.MT88.4 R172, [R222+0x1d00] ;  /* 0x001d0000deac783b */ /* 0x000fe20000004200 */
[C---:B------:R-:W-:Y:S01]  /*7b40*/  FMUL.FTZ R94, R0.reuse, R94 ;  /* 0x0000005e005e7220 */ /* 0x040fe20000410000 */
[----:B------:R2:W-:Y:S01]  /*7b50*/  MUFU.EX2 R142, R40 ;  /* 0x00000028008e7308 */ /* 0x0005e20000000800 */
[----:B------:R-:W-:Y:S02]  /*7b60*/  FMUL.FTZ R95, R0, R95 ;  /* 0x0000005f005f7220 */ /* 0x000fe40000410000 */
[--C-:B------:R-:W-:Y:S02]  /*7b70*/  FFMA.FTZ R108, R108, c[0x0][0x2d0], -R3.reuse ;  /* 0x0000b4006c6c7a23 */ /* 0x100fe40000010803 */
[--C-:B-1----:R-:W-:Y:S05]  /*7b80*/  FFMA.FTZ R4, R188, c[0x0][0x2d0], -R3.reuse ;  /* 0x0000b400bc047a23 */ /* 0x102fea0000010803 */
[----:B------:R1:W4:Y:S01]  /*7b90*/  MUFU.EX2 R217, R4 ;  /* 0x0000000400d97308 */ /* 0x0003220000000800 */
[----:B---3--:R-:W-:Y:S02]  /*7ba0*/  FFMA.FTZ R106, R198, c[0x0][0x2d0], -R176 ;  /* 0x0000b400c66a7a23 */ /* 0x008fe400000108b0 */
[----:B--2---:R-:W-:Y:S02]  /*7bb0*/  FMUL.FTZ R40, R100, R148 ;  /* 0x0000009464287220 */ /* 0x004fe40000410000 */
[--C-:B-1----:R-:W-:Y:S01]  /*7bc0*/  FFMA.FTZ R4, R14, c[0x0][0x2d0], -R3.reuse ;  /* 0x0000b4000e047a23 */ /* 0x102fe20000010803 */
[----:B----4-:R-:W-:Y:S01]  /*7bd0*/  F2FP.PACK_AB R113, R217, R216 ;  /* 0x000000d8d971723e */ /* 0x010fe200000000ff */
[C---:B------:R-:W-:Y:S03]  /*7be0*/  FMUL.FTZ R14, R0.reuse, R122 ;  /* 0x0000007a000e7220 */ /* 0x040fe60000410000 */
[----:B------:R1:W-:Y:S02]  /*7bf0*/  MUFU.EX2 R219, R4 ;  /* 0x0000000400db7308 */ /* 0x0003e40000000800 */
[--C-:B-1----:R-:W-:Y:S02]  /*7c00*/  FFMA.FTZ R4, R15, c[0x0][0x2d0], -R3.reuse ;  /* 0x0000b4000f047a23 */ /* 0x102fe40000010803 */
[----:B------:R-:W-:Y:S06]  /*7c10*/  FMUL.FTZ R15, R0, R123 ;  /* 0x0000007b000f7220 */ /* 0x000fec0000410000 */
[----:B------:R1:W2:Y:S01]  /*7c20*/  MUFU.EX2 R228, R4 ;  /* 0x0000000400e47308 */ /* 0x0002a20000000800 */
[----:B------:R-:W3:Y:S01]  /*7c30*/  LDSM.16.MT88.4 R120, [R222+0x1100] ;  /* 0x00110000de78783b */ /* 0x000ee20000004200 */
[----:B-1----:R-:W-:Y:S01]  /*7c40*/  FMUL.FTZ R4, R102, R116 ;  /* 0x0000007466047220 */ /* 0x002fe20000410000 */
[----:B------:R-:W-:Y:S02]  /*7c50*/  F2FP.PACK_AB R116, R180, R183 ;  /* 0x000000b7b474723e */ /* 0x000fe400000000ff */
[----:B--2---:R-:W-:Y:S05]  /*7c60*/  F2FP.PACK_AB R115, R228, R219 ;  /* 0x000000dbe473723e */ /* 0x004fea00000000ff */
[-C--:B------:R-:W-:Y:S08]  /*7c70*/  HMMA.16816.F32 R4, R116, R20.reuse, R4 ;  /* 0x000000147404723c */ /* 0x080ff00000001804 */
[C---:B------:R-:W-:Y:S07]  /*7c80*/  HMMA.16816.F32 R8, R112.reuse, R20, R8 ;  /* 0x000000147008723c */ /* 0x040fee0000001808 */
[C---:B------:R-:W-:Y:S01]  /*7c90*/  FMUL.FTZ R20, R102.reuse, R128 ;  /* 0x0000008066147220 */ /* 0x040fe20000410000 */
[-C--:B------:R-:W-:Y:S04]  /*7ca0*/  HMMA.16816.F32 R12, R112, R22.reuse, R12 ;  /* 0x00000016700c723c */ /* 0x080fe8000000180c */
[----:B------:R-:W-:Y:S04]  /*7cb0*/  FMUL.FTZ R21, R102, R129 ;  /* 0x0000008166157220 */ /* 0x000fe80000410000 */
[C---:B------:R-:W-:Y:S07]  /*7cc0*/  HMMA.16816.F32 R16, R116.reuse, R22, R16 ;  /* 0x000000167410723c */ /* 0x040fee0000001810 */
[C---:B------:R-:W-:Y:S02]  /*7cd0*/  FMUL.FTZ R22, R101.reuse, R130 ;  /* 0x0000008265167220 */ /* 0x040fe40000410000 */
[C---:B------:R-:W-:Y:S02]  /*7ce0*/  FMUL.FTZ R23, R101.reuse, R131 ;  /* 0x0000008365177220 */ /* 0x040fe40000410000 */
[----:B------:R-:W-:Y:S05]  /*7cf0*/  LDSM.16.MT88.4 R128, [R222+0x500] ;  /* 0x00050000de80783b */ /* 0x000fea0000004200 */
[-C--:B------:R-:W-:Y:S08]  /*7d00*/  HMMA.16816.F32 R20, R116, R36.reuse, R20 ;  /* 0x000000247414723c */ /* 0x080ff00000001814 */
[C---:B------:R-:W-:Y:S07]  /*7d10*/  HMMA.16816.F32 R24, R112.reuse, R36, R24 ;  /* 0x000000247018723c */ /* 0x040fee0000001818 */
[--C-:B------:R-:W-:Y:S01]  /*7d20*/  FFMA.FTZ R36, R190, c[0x0][0x2d0], -R110.reuse ;  /* 0x0000b400be247a23 */ /* 0x100fe2000001086e */
[-C--:B------:R-:W-:Y:S01]  /*7d30*/  HMMA.16816.F32 R28, R112, R38.reuse, R28 ;  /* 0x00000026701c723c */ /* 0x080fe2000000181c */
[----:B------:R1:W-:Y:S03]  /*7d40*/  MUFU.EX2 R190, R44 ;  /* 0x0000002c00be7308 */ /* 0x0003e60000000800 */
[----:B------:R-:W-:Y:S04]  /*7d50*/  FMUL.FTZ R37, R102, R145 ;  /* 0x0000009166257220 */ /* 0x000fe80000410000 */
[C---:B------:R-:W-:Y:S03]  /*7d60*/  HMMA.16816.F32 R32, R116.reuse, R38, R32 ;  /* 0x000000267420723c */ /* 0x040fe60000001820 */
[----:B------:R2:W4:Y:S04]  /*7d70*/  MUFU.EX2 R143, R36 ;  /* 0x00000024008f7308 */ /* 0x0005280000000800 */
[C---:B------:R-:W-:Y:S02]  /*7d80*/  FMUL.FTZ R38, R101.reuse, R146 ;  /* 0x0000009265267220 */ /* 0x040fe40000410000 */
[----:B------:R-:W-:Y:S03]  /*7d90*/  FMUL.FTZ R39, R101, R147 ;  /* 0x0000009365277220 */ /* 0x000fe60000410000 */
[----:B-1----:R-:W-:Y:S02]  /*7da0*/  FMUL.FTZ R44, R100, R152 ;  /* 0x00000098642c7220 */ /* 0x002fe40000410000 */
[----:B--2---:R-:W-:Y:S02]  /*7db0*/  FMUL.FTZ R36, R102, R144 ;  /* 0x0000009066247220 */ /* 0x004fe40000410000 */
[----:B------:R1:W-:Y:S05]  /*7dc0*/  MUFU.EX2 R144, R106 ;  /* 0x0000006a00907308 */ /* 0x0003ea0000000800 */
[-C--:B------:R-:W-:Y:S08]  /*7dd0*/  HMMA.16816.F32 R36, R116, R52.reuse, R36 ;  /* 0x000000347424723c */ /* 0x080ff00000001824 */
[C---:B------:R-:W-:Y:S07]  /*7de0*/  HMMA.16816.F32 R40, R112.reuse, R52, R40 ;  /* 0x000000347028723c */ /* 0x040fee0000001828 */
[----:B------:R-:W-:Y:S01]  /*7df0*/  FFMA.FTZ R52, R193, c[0x0][0x2d0], -R110 ;  /* 0x0000b400c1347a23 */ /* 0x000fe2000001086e */
[-C--:B------:R-:W-:Y:S03]  /*7e00*/  HMMA.16816.F32 R44, R112, R54.reuse, R44 ;  /* 0x00000036702c723c */ /* 0x080fe6000000182c */
[----:B------:R2:W5:Y:S01]  /*7e10*/  MUFU.EX2 R181, R52 ;  /* 0x0000003400b57308 */ /* 0x0005620000000800 */
[--C-:B-1----:R-:W-:Y:S02]  /*7e20*/  FFMA.FTZ R106, R200, c[0x0][0x2d0], -R3.reuse ;  /* 0x0000b400c86a7a23 */ /* 0x102fe40000010803 */
[C---:B------:R-:W-:Y:S02]  /*7e30*/  FMUL.FTZ R53, R102.reuse, R161 ;  /* 0x000000a166357220 */ /* 0x040fe40000410000 */
[C---:B------:R-:W-:Y:S05]  /*7e40*/  HMMA.16816.F32 R48, R116.reuse, R54, R48 ;  /* 0x000000367430723c */ /* 0x040fea0000001830 */
[----:B------:R1:W-:Y:S02]  /*7e50*/  MUFU.EX2 R198, R106 ;  /* 0x0000006a00c67308 */ /* 0x0003e40000000800 */
[C---:B------:R-:W-:Y:S02]  /*7e60*/  FMUL.FTZ R54, R101.reuse, R162 ;  /* 0x000000a265367220 */ /* 0x040fe40000410000 */
[----:B------:R-:W-:Y:S03]  /*7e70*/  FMUL.FTZ R55, R101, R163 ;  /* 0x000000a365377220 */ /* 0x000fe60000410000 */
[----:B--2---:R-:W-:Y:S07]  /*7e80*/  FMUL.FTZ R52, R102, R160 ;  /* 0x000000a066347220 */ /* 0x004fee0000410000 */
[-C--:B---3--:R-:W-:Y:S03]  /*7e90*/  HMMA.16816.F32 R52, R116, R120.reuse, R52 ;  /* 0x000000787434723c */ /* 0x088fe60000001834 */
[--C-:B-1----:R-:W-:Y:S04]  /*7ea0*/  FFMA.FTZ R106, R201, c[0x0][0x2d0], -R3.reuse ;  /* 0x0000b400c96a7a23 */ /* 0x102fe80000010803 */
[----:B------:R1:W2:Y:S01]  /*7eb0*/  MUFU.EX2 R197, R106 ;  /* 0x0000006a00c57308 */ /* 0x0002a20000000800 */
[C---:B------:R-:W-:Y:S08]  /*7ec0*/  HMMA.16816.F32 R56, R112.reuse, R120, R56 ;  /* 0x000000787038723c */ /* 0x040ff00000001838 */
[-C--:B------:R-:W-:Y:S08]  /*7ed0*/  HMMA.16816.F32 R60, R112, R122.reuse, R60 ;  /* 0x0000007a703c723c */ /* 0x080ff0000000183c */
[C---:B------:R-:W-:Y:S01]  /*7ee0*/  HMMA.16816.F32 R64, R116.reuse, R122, R64 ;  /* 0x0000007a7440723c */ /* 0x040fe20000001840 */
[----:B------:R-:W3:Y:S03]  /*7ef0*/  LDSM.16.MT88.4 R120, [R222+0x2100] ;  /* 0x00210000de78783b */ /* 0x000ee60000004200 */
[--C-:B-1----:R-:W-:Y:S04]  /*7f00*/  FFMA.FTZ R106, R202, c[0x0][0x2d0], -R176.reuse ;  /* 0x0000b400ca6a7a23 */ /* 0x102fe800000108b0 */
[-C--:B------:R-:W-:Y:S01]  /*7f10*/  HMMA.16816.F32 R68, R116, R124.reuse, R68 ;  /* 0x0000007c7444723c */ /* 0x080fe20000001844 */
[----:B------:R1:W-:Y:S07]  /*7f20*/  MUFU.EX2 R252, R106 ;  /* 0x0000006a00fc7308 */ /* 0x0003ee0000000800 */
[C---:B------:R-:W-:Y:S08]  /*7f30*/  HMMA.16816.F32 R72, R112.reuse, R124, R72 ;  /* 0x0000007c7048723c */ /* 0x040ff00000001848 */
[-C--:B------:R-:W-:Y:S08]  /*7f40*/  HMMA.16816.F32 R76, R112, R126.reuse, R76 ;  /* 0x0000007e704c723c */ /* 0x080ff0000000184c */
[C---:B------:R-:W-:Y:S01]  /*7f50*/  HMMA.16816.F32 R80, R116.reuse, R126, R80 ;  /* 0x0000007e7450723c */ /* 0x040fe20000001850 */
[----:B------:R-:W2:Y:S03]  /*7f60*/  LDSM.16.MT88.4 R124, [R221+0x500] ;  /* 0x00050000dd7c783b */ /* 0x000ea60000004200 */
[----:B-1----:R-:W-:Y:S04]  /*7f70*/  FFMA.FTZ R106, R203, c[0x0][0x2d0], -R176 ;  /* 0x0000b400cb6a7a23 */ /* 0x002fe800000108b0 */
[----:B------:R1:W1:Y:S01]  /*7f80*/  MUFU.EX2 R251, R106 ;  /* 0x0000006a00fb7308 */ /* 0x0002620000000800 */
[-C--:B---3--:R-:W-:Y:S08]  /*7f90*/  HMMA.16816.F32 R84, R116, R120.reuse, R84 ;  /* 0x000000787454723c */ /* 0x088ff00000001854 */
[C---:B------:R-:W-:Y:S08]  /*7fa0*/  HMMA.16816.F32 R88, R112.reuse, R120, R88 ;  /* 0x000000787058723c */ /* 0x040ff00000001858 */
[-C--:B------:R-:W-:Y:S04]  /*7fb0*/  HMMA.16816.F32 R92, R112, R122.reuse, R92 ;  /* 0x0000007a705c723c */ /* 0x080fe8000000185c */
[--C-:B-1----:R-:W-:Y:S04]  /*7fc0*/  FFMA.FTZ R106, R204, c[0x0][0x2d0], -R3.reuse ;  /* 0x0000b400cc6a7a23 */ /* 0x102fe80000010803 */
[----:B------:R-:W-:Y:S01]  /*7fd0*/  HMMA.16816.F32 R96, R116, R122, R96 ;  /* 0x0000007a7460723c */ /* 0x000fe20000001860 */
[----:B------:R-:W1:Y:S01]  /*7fe0*/  LDSM.16.MT88.4 R120, [R221+0x1500] ;  /* 0x00150000dd78783b */ /* 0x000e620000004200 */
[----:B------:R3:W-:Y:S02]  /*7ff0*/  MUFU.EX2 R195, R106 ;  /* 0x0000006a00c37308 */ /* 0x0007e40000000800 */
[----:B----4-:R-:W-:Y:S02]  /*8000*/  F2FP.PACK_AB R112, R142, R143 ;  /* 0x0000008f8e70723e */ /* 0x010fe400000000ff */
[----:B-----5:R-:W-:Y:S02]  /*8010*/  F2FP.PACK_AB R114, R134, R181 ;  /* 0x000000b58672723e */ /* 0x020fe400000000ff */
[----:B------:R-:W-:Y:S04]  /*8020*/  F2FP.PACK_AB R113, R141, R190 ;  /* 0x000000be8d71723e */ /* 0x000fe800000000ff */
[----:B------:R-:W-:Y:S02]  /*8030*/  F2FP.PACK_AB R115, R135, R133 ;  /* 0x000000858773723e */ /* 0x000fe400000000ff */
[----:B------:R-:W-:Y:S02]  /*8040*/  F2FP.PACK_AB R116, R144, R191 ;  /* 0x000000bf9074723e */ /* 0x000fe400000000ff */
[----:B--2---:R-:W-:Y:S02]  /*8050*/  F2FP.PACK_AB R117, R197, R198 ;  /* 0x000000c6c575723e */ /* 0x004fe400000000ff */
[----:B------:R-:W-:Y:S01]  /*8060*/  F2FP.PACK_AB R118, R251, R252 ;  /* 0x000000fcfb76723e */ /* 0x000fe200000000ff */
[-C--:B------:R-:W-:Y:S05]  /*8070*/  HMMA.16816.F32 R4, R112, R124.reuse, R4 ;  /* 0x0000007c7004723c */ /* 0x080fea0000001804 */
[----:B---3--:R-:W-:Y:S04]  /*8080*/  FFMA.FTZ R106, R205, c[0x0][0x2d0], -R3 ;  /* 0x0000b400cd6a7a23 */ /* 0x008fe80000010803 */
[----:B------:R2:W3:Y:S03]  /*8090*/  MUFU.EX2 R192, R106 ;  /* 0x0000006a00c07308 */ /* 0x0004e60000000800 */
[--C-:B--2---:R-:W-:Y:S01]  /*80a0*/  FFMA.FTZ R106, R210, c[0x0][0x2d0], -R110.reuse ;  /* 0x0000b400d26a7a23 */ /* 0x104fe2000001086e */
[----:B---3--:R-:W-:Y:S06]  /*80b0*/  F2FP.PACK_AB R119, R192, R195 ;  /* 0x000000c3c077723e */ /* 0x008fec00000000ff */
[----:B------:R2:W-:Y:S01]  /*80c0*/  MUFU.EX2 R248, R106 ;  /* 0x0000006a00f87308 */ /* 0x0005e20000000800 */
[C---:B------:R-:W-:Y:S08]  /*80d0*/  HMMA.16816.F32 R8, R116.reuse, R124, R8 ;  /* 0x0000007c7408723c */ /* 0x040ff00000001808 */
[-C--:B------:R-:W-:Y:S08]  /*80e0*/  HMMA.16816.F32 R12, R116, R126.reuse, R12 ;  /* 0x0000007e740c723c */ /* 0x080ff0000000180c */
[C---:B------:R-:W-:Y:S01]  /*80f0*/  HMMA.16816.F32 R16, R112.reuse, R126, R16 ;  /* 0x0000007e7010723c */ /* 0x040fe20000001810 */
[----:B------:R-:W3:Y:S03]  /*8100*/  LDSM.16.MT88.4 R124, [R222+0x1500] ;  /* 0x00150000de7c783b */ /* 0x000ee60000004200 */
[----:B--2---:R-:W-:Y:S04]  /*8110*/  FFMA.FTZ R106, R211, c[0x0][0x2d0], -R110 ;  /* 0x0000b400d36a7a23 */ /* 0x004fe8000001086e */
[-C--:B------:R-:W-:Y:S01]  /*8120*/  HMMA.16816.F32 R20, R112, R128.reuse, R20 ;  /* 0x000000807014723c */ /* 0x080fe20000001814 */
[----:B------:R2:W4:Y:S07]  /*8130*/  MUFU.EX2 R249, R106 ;  /* 0x0000006a00f97308 */ /* 0x00052e0000000800 */
[C---:B------:R-:W-:Y:S08]  /*8140*/  HMMA.16816.F32 R24, R116.reuse, R128, R24 ;  /* 0x000000807418723c */ /* 0x040ff00000001818 */
[-C--:B------:R-:W-:Y:S08]  /*8150*/  HMMA.16816.F32 R28, R116, R130.reuse, R28 ;  /* 0x00000082741c723c */ /* 0x080ff0000000181c */
[C---:B------:R-:W-:Y:S01]  /*8160*/  HMMA.16816.F32 R32, R112.reuse, R130, R32 ;  /* 0x000000827020723c */ /* 0x040fe20000001820 */
[----:B------:R-:W5:Y:S03]  /*8170*/  LDSM.16.MT88.4 R128, [R221+0x2500] ;  /* 0x00250000dd80783b */ /* 0x000f660000004200 */
[--C-:B--2---:R-:W-:Y:S04]  /*8180*/  FFMA.FTZ R106, R212, c[0x0][0x2d0], -R111.reuse ;  /* 0x0000b400d46a7a23 */ /* 0x104fe8000001086f */
[-C--:B-1----:R-:W-:Y:S01]  /*8190*/  HMMA.16816.F32 R36, R112, R120.reuse, R36 ;  /* 0x000000787024723c */ /* 0x082fe20000001824 */
[----:B------:R1:W-:Y:S07]  /*81a0*/  MUFU.EX2 R246, R106 ;  /* 0x0000006a00f67308 */ /* 0x0003ee0000000800 */
[C---:B------:R-:W-:Y:S08]  /*81b0*/  HMMA.16816.F32 R40, R116.reuse, R120, R40 ;  /* 0x000000787428723c */ /* 0x040ff00000001828 */
[-C--:B------:R-:W-:Y:S08]  /*81c0*/  HMMA.16816.F32 R44, R116, R122.reuse, R44 ;  /* 0x0000007a742c723c */ /* 0x080ff0000000182c */
[C---:B------:R-:W-:Y:S01]  /*81d0*/  HMMA.16816.F32 R48, R112.reuse, R122, R48 ;  /* 0x0000007a7030723c */ /* 0x040fe20000001830 */
[----:B------:R-:W2:Y:S03]  /*81e0*/  LDSM.16.MT88.4 R120, [R222+0x2500] ;  /* 0x00250000de78783b */ /* 0x000ea60000004200 */
[--C-:B-1----:R-:W-:Y:S02]  /*81f0*/  FFMA.FTZ R106, R213, c[0x0][0x2d0], -R111.reuse ;  /* 0x0000b400d56a7a23 */ /* 0x102fe4000001086f */
[----:B------:R1:W-:Y:S02]  /*8200*/  MUFU.EX2 R213, R107 ;  /* 0x0000006b00d57308 */ /* 0x0003e40000000800 */
[-C--:B---3--:R-:W-:Y:S08]  /*8210*/  HMMA.16816.F32 R52, R112, R124.reuse, R52 ;  /* 0x0000007c7034723c */ /* 0x088ff00000001834 */
[C---:B------:R-:W-:Y:S01]  /*8220*/  HMMA.16816.F32 R56, R116.reuse, R124, R56 ;  /* 0x0000007c7438723c */ /* 0x040fe20000001838 */
[----:B------:R3:W2:Y:S07]  /*8230*/  MUFU.EX2 R247, R106 ;  /* 0x0000006a00f77308 */ /* 0x0006ae0000000800 */
[-C--:B------:R-:W-:Y:S04]  /*8240*/  HMMA.16816.F32 R60, R116, R126.reuse, R60 ;  /* 0x0000007e743c723c */ /* 0x080fe8000000183c */
[----:B-1----:R-:W-:Y:S01]  /*8250*/  FFMA.FTZ R107, R215, c[0x0][0x2d0], -R176 ;  /* 0x0000b400d76b7a23 */ /* 0x002fe200000108b0 */
[----:B------:R-:W-:Y:S03]  /*8260*/  MOV R215, R135 ;  /* 0x0000008700d77202 */ /* 0x000fe60000000f00 */
[C---:B------:R-:W-:Y:S01]  /*8270*/  HMMA.16816.F32 R64, R112.reuse, R126, R64 ;  /* 0x0000007e7040723c */ /* 0x040fe20000001840 */
[----:B------:R-:W1:Y:S03]  /*8280*/  LDSM.16.MT88.4 R124, [R221+0x900] ;  /* 0x00090000dd7c783b */ /* 0x000e660000004200 */
[----:B------:R-:W-:Y:S02]  /*8290*/  MOV R135, R132 ;  /* 0x0000008400877202 */ /* 0x000fe40000000f00 */
[----:B------:R-:W-:Y:S02]  /*82a0*/  MOV R132, R182 ;  /* 0x000000b600847202 */ /* 0x000fe40000000f00 */
[-C--:B-----5:R-:W-:Y:S04]  /*82b0*/  HMMA.16816.F32 R68, R112, R128.reuse, R68 ;  /* 0x000000807044723c */ /* 0x0a0fe80000001844 */
[--C-:B---3--:R-:W-:Y:S04]  /*82c0*/  FFMA.FTZ R106, R206, c[0x0][0x2d0], -R110.reuse ;  /* 0x0000b400ce6a7a23 */ /* 0x108fe8000001086e */
[C---:B------:R-:W-:Y:S01]  /*82d0*/  HMMA.16816.F32 R72, R116.reuse, R128, R72 ;  /* 0x000000807448723c */ /* 0x040fe20000001848 */
[----:B------:R3:W5:Y:S07]  /*82e0*/  MUFU.EX2 R212, R106 ;  /* 0x0000006a00d47308 */ /* 0x00076e0000000800 */
[-C--:B------:R-:W-:Y:S08]  /*82f0*/  HMMA.16816.F32 R76, R116, R130.reuse, R76 ;  /* 0x00000082744c723c */ /* 0x080ff0000000184c */
[C---:B------:R-:W-:Y:S01]  /*8300*/  HMMA.16816.F32 R80, R112.reuse, R130, R80 ;  /* 0x000000827050723c */ /* 0x040fe20000001850 */
[----:B------:R-:W1:Y:S07]  /*8310*/  LDSM.16.MT88.4 R128, [R222+0x900] ;  /* 0x00090000de80783b */ /* 0x000e6e0000004200 */
[-C--:B--2---:R-:W-:Y:S04]  /*8320*/  HMMA.16816.F32 R84, R112, R120.reuse, R84 ;  /* 0x000000787054723c */ /* 0x084fe80000001854 */
[--C-:B---3--:R-:W-:Y:S02]  /*8330*/  FFMA.FTZ R106, R208, c[0x0][0x2d0], -R111.reuse ;  /* 0x0000b400d06a7a23 */ /* 0x108fe4000001086f */
[----:B------:R2:W-:Y:S02]  /*8340*/  MUFU.EX2 R208, R107 ;  /* 0x0000006b00d07308 */ /* 0x0005e40000000800 */
[C---:B------:R-:W-:Y:S08]  /*8350*/  HMMA.16816.F32 R88, R116.reuse, R120, R88 ;  /* 0x000000787458723c */ /* 0x040ff00000001858 */
[-C--:B------:R-:W-:Y:S01]  /*8360*/  HMMA.16816.F32 R92, R116, R122.reuse, R92 ;  /* 0x0000007a745c723c */ /* 0x080fe2000000185c */
[----:B------:R3:W-:Y:S07]  /*8370*/  MUFU.EX2 R211, R106 ;  /* 0x0000006a00d37308 */ /* 0x0007ee0000000800 */
[----:B------:R-:W-:Y:S01]  /*8380*/  HMMA.16816.F32 R96, R112, R122, R96 ;  /* 0x0000007a7060723c */ /* 0x000fe20000001860 */
[----:B------:R-:W1:Y:S03]  /*8390*/  LDSM.16.MT88.4 R120, [R221+0x1900] ;  /* 0x00190000dd78783b */ /* 0x000e660000004200 */
[----:B--2---:R-:W-:Y:S03]  /*83a0*/  FFMA.FTZ R107, R178, c[0x0][0x2d0], -R110 ;  /* 0x0000b400b26b7a23 */ /* 0x004fe6000001086e */
[----:B----4-:R-:W-:Y:S02]  /*83b0*/  F2FP.PACK_AB R112, R249, R248 ;  /* 0x000000f8f970723e */ /* 0x010fe400000000ff */
[----:B------:R-:W-:Y:S01]  /*83c0*/  F2FP.PACK_AB R113, R247, R246 ;  /* 0x000000f6f771723e */ /* 0x000fe200000000ff */
[----:B------:R2:W-:Y:S02]  /*83d0*/  MUFU.EX2 R200, R107 ;  /* 0x0000006b00c87308 */ /* 0x0005e40000000800 */
[----:B-----5:R-:W-:Y:S01]  /*83e0*/  F2FP.PACK_AB R114, R213, R212 ;  /* 0x000000d4d572723e */ /* 0x020fe200000000ff */
[----:B---3--:R-:W-:Y:S07]  /*83f0*/  FFMA.FTZ R106, R209, c[0x0][0x2d0], -R111 ;  /* 0x0000b400d16a7a23 */ /* 0x008fee000001086f */
[----:B------:R3:W4:Y:S01]  /*8400*/  MUFU.EX2 R210, R106 ;  /* 0x0000006a00d27308 */ /* 0x0007220000000800 */
[--C-:B--2---:R-:W-:Y:S09]  /*8410*/  FFMA.FTZ R107, R241, c[0x0][0x2d0], -R176.reuse ;  /* 0x0000b400f16b7a23 */ /* 0x104ff200000108b0 */
[----:B------:R-:W-:Y:S01]  /*8420*/  MUFU.EX2 R193, R107 ;  /* 0x0000006b00c17308 */ /* 0x000fe20000000800 */
[--C-:B---3--:R-:W-:Y:S01]  /*8430*/  FFMA.FTZ R106, R214, c[0x0][0x2d0], -R176.reuse ;  /* 0x0000b400d66a7a23 */ /* 0x108fe200000108b0 */
[----:B----4-:R-:W-:Y:S08]  /*8440*/  F2FP.PACK_AB R115, R210, R211 ;  /* 0x000000d3d273723e */ /* 0x010ff000000000ff */
[----:B------:R-:W-:Y:S01]  /*8450*/  MUFU.EX2 R107, R108 ;  /* 0x0000006c006b7308 */ /* 0x000fe20000000800 */
[----:B------:R-:W-:Y:S01]  /*8460*/  MOV R214, R136 ;  /* 0x0000008800d67202 */ /* 0x000fe20000000f00 */
[-C--:B-1----:R-:W-:Y:S03]  /*8470*/  HMMA.16816.F32 R4, R112, R124.reuse, R4 ;  /* 0x0000007c7004723c */ /* 0x082fe60000001804 */
[----:B------:R-:W-:Y:S05]  /*8480*/  ISETP.GT.AND P4, PT, R250, R214, PT ;  /* 0x000000d6fa00720c */ /* 0x000fea0003f84270 */
[----:B------:R1:W2:Y:S04]  /*8490*/  MUFU.EX2 R209, R106 ;  /* 0x0000006a00d17308 */ /* 0x0002a80000000800 */
[--C-:B-1----:R-:W-:Y:S01]  /*84a0*/  FFMA.FTZ R106, R218, c[0x0][0x2d0], -R3.reuse ;  /* 0x0000b400da6a7a23 */ /* 0x102fe20000010803 */
[----:B--2---:R-:W-:Y:S02]  /*84b0*/  F2FP.PACK_AB R116, R208, R209 ;  /* 0x000000d1d074723e */ /* 0x004fe400000000ff */
[----:B------:R-:W-:Y:S03]  /*84c0*/  MOV R218, R134 ;  /* 0x0000008600da7202 */ /* 0x000fe60000000f00 */
[----:B------:R1:W-:Y:S01]  /*84d0*/  MUFU.EX2 R189, R106 ;  /* 0x0000006a00bd7308 */ /* 0x0003e20000000800 */
[----:B------:R-:W-:Y:S01]  /*84e0*/  MOV R134, R180 ;  /* 0x000000b400867202 */ /* 0x000fe20000000f00 */
[--C-:B-1----:R-:W-:Y:S01]  /*84f0*/  FFMA.FTZ R106, R229, c[0x0][0x2d0], -R3.reuse ;  /* 0x0000b400e56a7a23 */ /* 0x102fe20000010803 */
[----:B------:R-:W-:Y:S02]  /*8500*/  MOV R229, R133 ;  /* 0x0000008500e57202 */ /* 0x000fe40000000f00 */
[----:B------:R-:W-:Y:S05]  /*8510*/  MOV R133, R183 ;  /* 0x000000b700857202 */ /* 0x000fea0000000f00 */
[----:B------:R1:W2:Y:S02]  /*8520*/  MUFU.EX2 R188, R106 ;  /* 0x0000006a00bc7308 */ /* 0x0002a40000000800 */
[--C-:B-1----:R-:W-:Y:S01]  /*8530*/  FFMA.FTZ R106, R231, c[0x0][0x2d0], -R176.reuse ;  /* 0x0000b400e76a7a23 */ /* 0x102fe200000108b0 */
[----:B--2---:R-:W-:Y:S02]  /*8540*/  F2FP.PACK_AB R117, R188, R189 ;  /* 0x000000bdbc75723e */ /* 0x004fe400000000ff */
[----:B------:R-:W-:Y:S05]  /*8550*/  MOV R231, R181 ;  /* 0x000000b500e77202 */ /* 0x000fea0000000f00 */
[----:B------:R1:W-:Y:S01]  /*8560*/  MUFU.EX2 R207, R106 ;  /* 0x0000006a00cf7308 */ /* 0x0003e20000000800 */
[----:B------:R-:W-:Y:S01]  /*8570*/  LDSM.16.MT88.4 R180, [R221+0x2d00] ;  /* 0x002d0000ddb4783b */ /* 0x000fe20000004200 */
[----:B-1----:R-:W-:Y:S01]  /*8580*/  FFMA.FTZ R106, R232, c[0x0][0x2d0], -R176 ;  /* 0x0000b400e86a7a23 */ /* 0x002fe200000108b0 */
[----:B------:R-:W-:Y:S07]  /*8590*/  MOV R232, R144 ;  /* 0x0000009000e87202 */ /* 0x000fee0000000f00 */
[----:B------:R1:W2:Y:S02]  /*85a0*/  MUFU.EX2 R206, R106 ;  /* 0x0000006a00ce7308 */ /* 0x0002a40000000800 */
[--C-:B-1----:R-:W-:Y:S01]  /*85b0*/  FFMA.FTZ R106, R233, c[0x0][0x2d0], -R3.reuse ;  /* 0x0000b400e96a7a23 */ /* 0x102fe20000010803 */
[----:B------:R-:W-:Y:S02]  /*85c0*/  MOV R233, R141 ;  /* 0x0000008d00e97202 */ /* 0x000fe40000000f00 */
[----:B------:R-:W-:Y:S05]  /*85d0*/  MOV R141, R187 ;  /* 0x000000bb008d7202 */ /* 0x000fea0000000f00 */
[----:B------:R1:W-:Y:S01]  /*85e0*/  MUFU.EX2 R187, R106 ;  /* 0x0000006a00bb7308 */ /* 0x0003e20000000800 */
[----:B--2---:R-:W-:Y:S01]  /*85f0*/  F2FP.PACK_AB R118, R206, R207 ;  /* 0x000000cfce76723e */ /* 0x004fe200000000ff */
[----:B-1----:R-:W-:Y:S01]  /*8600*/  FFMA.FTZ R106, R234, c[0x0][0x2d0], -R3 ;  /* 0x0000b400ea6a7a23 */ /* 0x002fe20000010803 */
[----:B------:R-:W-:Y:S02]  /*8610*/  MOV R234, R142 ;  /* 0x0000008e00ea7202 */ /* 0x000fe40000000f00 */
[----:B------:R-:W-:Y:S02]  /*8620*/  MOV R142, R139 ;  /* 0x0000008b008e7202 */ /* 0x000fe40000000f00 */
[----:B------:R-:W-:Y:S03]  /*8630*/  MOV R139, R186 ;  /* 0x000000ba008b7202 */ /* 0x000fe60000000f00 */
[----:B------:R1:W2:Y:S01]  /*8640*/  MUFU.EX2 R186, R106 ;  /* 0x0000006a00ba7308 */ /* 0x0002a20000000800 */
[----:B------:R-:W-:Y:S01]  /*8650*/  MOV R241, R139 ;  /* 0x0000008b00f17202 */ /* 0x000fe20000000f00 */
[--C-:B-1----:R-:W-:Y:S01]  /*8660*/  FFMA.FTZ R106, R237, c[0x0][0x2d0], -R110.reuse ;  /* 0x0000b400ed6a7a23 */ /* 0x102fe2000001086e */
[----:B--2---:R-:W-:Y:S02]  /*8670*/  F2FP.PACK_AB R119, R186, R187 ;  /* 0x000000bbba77723e */ /* 0x004fe400000000ff */
[----:B------:R-:W-:Y:S05]  /*8680*/  MOV R237, R191 ;  /* 0x000000bf00ed7202 */ /* 0x000fea0000000f00 */
[----:B------:R1:W-:Y:S01]  /*8690*/  MUFU.EX2 R205, R106 ;  /* 0x0000006a00cd7308 */ /* 0x0003e20000000800 */
[C---:B------:R-:W-:Y:S08]  /*86a0*/  HMMA.16816.F32 R8, R116.reuse, R124, R8 ;  /* 0x0000007c7408723c */ /* 0x040ff00000001808 */
[-C--:B------:R-:W-:Y:S08]  /*86b0*/  HMMA.16816.F32 R12, R116, R126.reuse, R12 ;  /* 0x0000007e740c723c */ /* 0x080ff0000000180c */
[C---:B------:R-:W-:Y:S01]  /*86c0*/  HMMA.16816.F32 R16, R112.reuse, R126, R16 ;  /* 0x0000007e7010723c */ /* 0x040fe20000001810 */
[----:B------:R-:W2:Y:S03]  /*86d0*/  LDSM.16.MT88.4 R124, [R222+0x1900] ;  /* 0x00190000de7c783b */ /* 0x000ea60000004200 */
[--C-:B-1----:R-:W-:Y:S01]  /*86e0*/  FFMA.FTZ R106, R235, c[0x0][0x2d0], -R110.reuse ;  /* 0x0000b400eb6a7a23 */ /* 0x102fe2000001086e */
[----:B------:R-:W-:Y:S03]  /*86f0*/  MOV R235, R190 ;  /* 0x000000be00eb7202 */ /* 0x000fe60000000f00 */
[-C--:B------:R-:W-:Y:S01]  /*8700*/  HMMA.16816.F32 R20, R112, R128.reuse, R20 ;  /* 0x000000807014723c */ /* 0x080fe20000001814 */
[----:B------:R1:W3:Y:S07]  /*8710*/  MUFU.EX2 R204, R106 ;  /* 0x0000006a00cc7308 */ /* 0x0002ee0000000800 */
[C---:B------:R-:W-:Y:S08]  /*8720*/  HMMA.16816.F32 R24, R116.reuse, R128, R24 ;  /* 0x000000807418723c */ /* 0x040ff00000001818 */
[-C--:B------:R-:W-:Y:S08]  /*8730*/  HMMA.16816.F32 R28, R116, R130.reuse, R28 ;  /* 0x00000082741c723c */ /* 0x080ff0000000181c */
[C---:B------:R-:W-:Y:S01]  /*8740*/  HMMA.16816.F32 R32, R112.reuse, R130, R32 ;  /* 0x000000827020723c */ /* 0x040fe20000001820 */
[----:B------:R-:W4:Y:S03]  /*8750*/  LDSM.16.MT88.4 R128, [R221+0x2900] ;  /* 0x00290000dd80783b */ /* 0x000f260000004200 */
[--C-:B-1----:R-:W-:Y:S01]  /*8760*/  FFMA.FTZ R106, R238, c[0x0][0x2d0], -R111.reuse ;  /* 0x0000b400ee6a7a23 */ /* 0x102fe2000001086f */
[----:B------:R-:W-:Y:S02]  /*8770*/  MOV R238, R143 ;  /* 0x0000008f00ee7202 */ /* 0x000fe40000000f00 */
[----:B---3--:R-:W-:Y:S01]  /*8780*/  F2FP.PACK_AB R108, R204, R205 ;  /* 0x000000cdcc6c723e */ /* 0x008fe200000000ff */
[-C--:B------:R-:W-:Y:S01]  /*8790*/  HMMA.16816.F32 R36, R112, R120.reuse, R36 ;  /* 0x000000787024723c */ /* 0x080fe20000001824 */
[----:B------:R1:W-:Y:S07]  /*87a0*/  MUFU.EX2 R203, R106 ;  /* 0x0000006a00cb7308 */ /* 0x0003ee0000000800 */
[C---:B------:R-:W-:Y:S08]  /*87b0*/  HMMA.16816.F32 R40, R116.reuse, R120, R40 ;  /* 0x000000787428723c */ /* 0x040ff00000001828 */
[-C--:B------:R-:W-:Y:S08]  /*87c0*/  HMMA.16816.F32 R44, R116, R122.reuse, R44 ;  /* 0x0000007a742c723c */ /* 0x080ff0000000182c */
[C---:B------:R-:W-:Y:S01]  /*87d0*/  HMMA.16816.F32 R48, R112.reuse, R122, R48 ;  /* 0x0000007a7030723c */ /* 0x040fe20000001830 */
[----:B------:R-:W3:Y:S03]  /*87e0*/  LDSM.16.MT88.4 R120, [R222+0x2900] ;  /* 0x00290000de78783b */ /* 0x000ee60000004200 */
[--C-:B-1----:R-:W-:Y:S01]  /*87f0*/  FFMA.FTZ R106, R239, c[0x0][0x2d0], -R111.reuse ;  /* 0x0000b400ef6a7a23 */ /* 0x102fe2000001086f */
[----:B------:R-:W-:Y:S03]  /*8800*/  MOV R239, R142 ;  /* 0x0000008e00ef7202 */ /* 0x000fe60000000f00 */
[-C--:B--2---:R-:W-:Y:S01]  /*8810*/  HMMA.16816.F32 R52, R112, R124.reuse, R52 ;  /* 0x0000007c7034723c */ /* 0x084fe20000001834 */
[----:B------:R1:W-:Y:S07]  /*8820*/  MUFU.EX2 R201, R106 ;  /* 0x0000006a00c97308 */ /* 0x0003ee0000000800 */
[C---:B------:R-:W-:Y:S08]  /*8830*/  HMMA.16816.F32 R56, R116.reuse, R124, R56 ;  /* 0x0000007c7438723c */ /* 0x040ff00000001838 */
[-C--:B------:R-:W-:Y:S08]  /*8840*/  HMMA.16816.F32 R60, R116, R126.reuse, R60 ;  /* 0x0000007e743c723c */ /* 0x080ff0000000183c */
[C---:B------:R-:W-:Y:S01]  /*8850*/  HMMA.16816.F32 R64, R112.reuse, R126, R64 ;  /* 0x0000007e7040723c */ /* 0x040fe20000001840 */
[----:B------:R-:W2:Y:S03]  /*8860*/  LDSM.16.MT88.4 R124, [R221+0xd00] ;  /* 0x000d0000dd7c783b */ /* 0x000ea60000004200 */
[----:B-1----:R-:W-:Y:S04]  /*8870*/  FFMA.FTZ R106, R177, c[0x0][0x2d0], -R110 ;  /* 0x0000b400b16a7a23 */ /* 0x002fe8000001086e */
[-C--:B----4-:R-:W-:Y:S01]  /*8880*/  HMMA.16816.F32 R68, R112, R128.reuse, R68 ;  /* 0x000000807044723c */ /* 0x090fe20000001844 */
[----:B------:R1:W4:Y:S07]  /*8890*/  MUFU.EX2 R202, R106 ;  /* 0x0000006a00ca7308 */ /* 0x00032e0000000800 */
[C---:B------:R-:W-:Y:S08]  /*88a0*/  HMMA.16816.F32 R72, R116.reuse, R128, R72 ;  /* 0x000000807448723c */ /* 0x040ff00000001848 */
[-C--:B------:R-:W-:Y:S08]  /*88b0*/  HMMA.16816.F32 R76, R116, R130.reuse, R76 ;  /* 0x00000082744c723c */ /* 0x080ff0000000184c */
[C---:B------:R-:W-:Y:S04]  /*88c0*/  HMMA.16816.F32 R80, R112.reuse, R130, R80 ;  /* 0x000000827050723c */ /* 0x040fe80000001850 */
[--C-:B-1----:R-:W-:Y:S01]  /*88d0*/  FFMA.FTZ R106, R179, c[0x0][0x2d0], -R111.reuse ;  /* 0x0000b400b36a7a23 */ /* 0x102fe2000001086f */
[----:B----4-:R-:W-:Y:S03]  /*88e0*/  F2FP.PACK_AB R110, R200, R202 ;  /* 0x000000cac86e723e */ /* 0x010fe600000000ff */
[-C--:B---3--:R-:W-:Y:S01]  /*88f0*/  HMMA.16816.F32 R84, R112, R120.reuse, R84 ;  /* 0x000000787054723c */ /* 0x088fe20000001854 */
[----:B------:R1:W-:Y:S07]  /*8900*/  MUFU.EX2 R199, R106 ;  /* 0x0000006a00c77308 */ /* 0x0003ee0000000800 */
[C---:B------:R-:W-:Y:S08]  /*8910*/  HMMA.16816.F32 R88, R116.reuse, R120, R88 ;  /* 0x000000787458723c */ /* 0x040ff00000001858 */
[-C--:B------:R-:W-:Y:S08]  /*8920*/  HMMA.16816.F32 R92, R116, R122.reuse, R92 ;  /* 0x0000007a745c723c */ /* 0x080ff0000000185c */
[----:B------:R-:W-:Y:S04]  /*8930*/  HMMA.16816.F32 R96, R112, R122, R96 ;  /* 0x0000007a7060723c */ /* 0x000fe80000001860 */
[----:B-1----:R-:W-:Y:S01]  /*8940*/  FFMA.FTZ R106, R236, c[0x0][0x2d0], -R111 ;  /* 0x0000b400ec6a7a23 */ /* 0x002fe2000001086f */
[----:B------:R-:W-:Y:S03]  /*8950*/  MOV R236, R141 ;  /* 0x0000008d00ec7202 */ /* 0x000fe60000000f00 */
[----:B------:R1:W3:Y:S04]  /*8960*/  MUFU.EX2 R196, R106 ;  /* 0x0000006a00c47308 */ /* 0x0002e80000000800 */
[--C-:B-1----:R-:W-:Y:S01]  /*8970*/  FFMA.FTZ R106, R240, c[0x0][0x2d0], -R176.reuse ;  /* 0x0000b400f06a7a23 */ /* 0x102fe200000108b0 */
[----:B---3--:R-:W-:Y:S02]  /*8980*/  F2FP.PACK_AB R111, R196, R199 ;  /* 0x000000c7c46f723e */ /* 0x008fe400000000ff */
[----:B------:R-:W-:Y:S03]  /*8990*/  MOV R240, R140 ;  /* 0x0000008c00f07202 */ /* 0x000fe60000000f00 */
[----:B------:R1:W-:Y:S01]  /*89a0*/  MUFU.EX2 R194, R106 ;  /* 0x0000006a00c27308 */ /* 0x0003e20000000800 */
[----:B------:R-:W3:Y:S01]  /*89b0*/  LDSM.16.MT88.4 R140, [R222+0xd00] ;  /* 0x000d0000de8c783b */ /* 0x000ee20000004200 */
[--C-:B-1----:R-:W-:Y:S01]  /*89c0*/  FFMA.FTZ R106, R242, c[0x0][0x2d0], -R3.reuse ;  /* 0x0000b400f26a7a23 */ /* 0x102fe20000010803 */
[----:B------:R-:W-:Y:S07]  /*89d0*/  MOV R242, R184 ;  /* 0x000000b800f27202 */ /* 0x000fee0000000f00 */
[----:B------:R1:W-:Y:S02]  /*89e0*/  MUFU.EX2 R184, R106 ;  /* 0x0000006a00b87308 */ /* 0x0003e40000000800 */
[--C-:B-1----:R-:W-:Y:S01]  /*89f0*/  FFMA.FTZ R106, R244, c[0x0][0x2d0], -R3.reuse ;  /* 0x0000b400f46a7a23 */ /* 0x102fe20000010803 */
[----:B------:R-:W-:Y:S01]  /*8a00*/  MOV R244, R185 ;  /* 0x000000b900f47202 */ /* 0x000fe20000000f00 */
[----:B------:R-:W-:Y:S01]  /*8a10*/  FFMA.FTZ R3, R109, c[0x0][0x2d0], -R3 ;  /* 0x0000b4006d037a23 */ /* 0x000fe20000010803 */
[----:B------:R-:W-:Y:S05]  /*8a20*/  F2FP.PACK_AB R109, R201, R203 ;  /* 0x000000cbc96d723e */ /* 0x000fea00000000ff */
[----:B------:R1:W4:Y:S02]  /*8a30*/  MUFU.EX2 R185, R106 ;  /* 0x0000006a00b97308 */ /* 0x0003240000000800 */
[-C--:B--2---:R-:W-:Y:S01]  /*8a40*/  HMMA.16816.F32 R116, R108, R124.reuse, R4 ;  /* 0x0000007c6c74723c */ /* 0x084fe20000001804 */
[----:B------:R-:W2:Y:S04]  /*8a50*/  LDSM.16.MT88.4 R4, [R222+0x2d00] ;  /* 0x002d0000de04783b */ /* 0x000ea80000004200 */
[--C-:B-1----:R-:W-:Y:S01]  /*8a60*/  FFMA.FTZ R106, R245, c[0x0][0x2d0], -R176.reuse ;  /* 0x0000b400f56a7a23 */ /* 0x102fe200000108b0 */
[----:B----4-:R-:W-:Y:S02]  /*8a70*/  F2FP.PACK_AB R177, R185, R184 ;  /* 0x000000b8b9b1723e */ /* 0x010fe400000000ff */
[----:B------:R-:W-:Y:S01]  /*8a80*/  MOV R245, R138 ;  /* 0x0000008a00f57202 */ /* 0x000fe20000000f00 */
[----:B------:R1:W-:Y:S03]  /*8a90*/  MUFU.EX2 R191, R106 ;  /* 0x0000006a00bf7308 */ /* 0x0003e60000000800 */
[----:B-1----:R-:W-:Y:S01]  /*8aa0*/  FFMA.FTZ R106, R243, c[0x0][0x2d0], -R176 ;  /* 0x0000b400f36a7a23 */ /* 0x002fe200000108b0 */
[----:B------:R-:W-:Y:S02]  /*8ab0*/  F2FP.PACK_AB R176, R193, R194 ;  /* 0x000000c2c1b0723e */ /* 0x000fe400000000ff */
[----:B------:R-:W-:Y:S04]  /*8ac0*/  MOV R243, R137 ;  /* 0x0000008900f37202 */ /* 0x000fe80000000f00 */
[----:B------:R-:W1:Y:S10]  /*8ad0*/  MUFU.EX2 R190, R106 ;  /* 0x0000006a00be7308 */ /* 0x000e740000000800 */
[----:B------:R-:W4:Y:S01]  /*8ae0*/  MUFU.EX2 R106, R3 ;  /* 0x00000003006a7308 */ /* 0x000f220000000800 */
[----:B-1----:R-:W-:Y:S02]  /*8af0*/  F2FP.PACK_AB R178, R190, R191 ;  /* 0x000000bfbeb2723e */ /* 0x002fe400000000ff */
[----:B----4-:R-:W-:Y:S07]  /*8b00*/  F2FP.PACK_AB R179, R106, R107 ;  /* 0x0000006b6ab3723e */ /* 0x010fee00000000ff */
[C---:B------:R-:W-:Y:S01]  /*8b10*/  HMMA.16816.F32 R112, R176.reuse, R124, R8 ;  /* 0x0000007cb070723c */ /* 0x040fe20000001808 */
[----:B------:R-:W4:Y:S04]  /*8b20*/  LDL.LU R9, [R1+0x20] ;  /* 0x0000200001097983 */ /* 0x000f280000300800 */
[----:B------:R-:W5:Y:S02]  /*8b30*/  LDL.LU R8, [R1+0x24] ;  /* 0x0000240001087983 */ /* 0x000f640000300800 */
[----:B------:R-:W-:Y:S01]  /*8b40*/  MOV R11, R134 ;  /* 0x00000086000b7202 */ /* 0x000fe20000000f00 */
[-C--:B------:R-:W-:Y:S01]  /*8b50*/  HMMA.16816.F32 R120, R176, R126.reuse, R12 ;  /* 0x0000007eb078723c */ /* 0x080fe2000000180c */
[----:B------:R-:W5:Y:S03]  /*8b60*/  LDL.LU R3, [R1+0x28] ;  /* 0x0000280001037983 */ /* 0x000f660000300800 */
[----:B------:R-:W-:Y:S01]  /*8b70*/  MOV R10, R135 ;  /* 0x00000087000a7202 */ /* 0x000fe20000000f00 */
[----:B------:R-:W5:Y:S02]  /*8b80*/  LDL.LU R14, [R1+0x1c] ;  /* 0x00001c00010e7983 */ /* 0x000f640000300800 */
[----:B------:R-:W-:Y:S01]  /*8b90*/  MOV R13, R133 ;  /* 0x00000085000d7202 */ /* 0x000fe20000000f00 */
[C---:B------:R-:W-:Y:S04]  /*8ba0*/  HMMA.16816.F32 R124, R108.reuse, R126, R16 ;  /* 0x0000007e6c7c723c */ /* 0x040fe80000001810 */
[----:B------:R-:W-:Y:S04]  /*8bb0*/  MOV R15, R132 ;  /* 0x00000084000f7202 */ /* 0x000fe80000000f00 */
[-C--:B---3--:R-:W-:Y:S08]  /*8bc0*/  HMMA.16816.F32 R128, R108, R140.reuse, R20 ;  /* 0x0000008c6c80723c */ /* 0x088ff00000001814 */
[C---:B------:R-:W-:Y:S08]  /*8bd0*/  HMMA.16816.F32 R132, R176.reuse, R140, R24 ;  /* 0x0000008cb084723c */ /* 0x040ff00000001818 */
[-C--:B------:R-:W-:Y:S08]  /*8be0*/  HMMA.16816.F32 R136, R176, R142.reuse, R28 ;  /* 0x0000008eb088723c */ /* 0x080ff0000000181c */
        /* <DEDUP_REMOVED lines=13> */
[-C--:B--2---:R-:W-:Y:S08]  /*8cc0*/  HMMA.16816.F32 R84, R108, R4.reuse, R84 ;  /* 0x000000046c54723c */ /* 0x084ff00000001854 */
[C---:B------:R-:W-:Y:S08]  /*8cd0*/  HMMA.16816.F32 R88, R176.reuse, R4, R88 ;  /* 0x00000004b058723c */ /* 0x040ff00000001858 */
[-C--:B------:R-:W-:Y:S08]  /*8ce0*/  HMMA.16816.F32 R92, R176, R6.reuse, R92 ;  /* 0x00000006b05c723c */ /* 0x080ff0000000185c */
[----:B------:R-:W-:Y:S04]  /*8cf0*/  HMMA.16816.F32 R96, R108, R6, R96 ;  /* 0x000000066c60723c */ /* 0x000fe80000001860 */
[----:B----4-:R-:W-:Y:S02]  /*8d00*/  FFMA.FTZ R101, R101, R9, R15 ;  /* 0x0000000965657223 */ /* 0x010fe4000001000f */
[----:B-----5:R-:W-:Y:S02]  /*8d10*/  FFMA.FTZ R100, R100, R8, R10 ;  /* 0x0000000864647223 */ /* 0x020fe4000001000a */
[----:B------:R-:W-:Y:S04]  /*8d20*/  FADD.FTZ R8, R243, R101 ;  /* 0x00000065f3087221 */ /* 0x000fe80000010000 */
[----:B------:R-:W-:Y:S02]  /*8d30*/  FFMA.FTZ R3, R0, R3, R216 ;  /* 0x0000000300037223 */ /* 0x000fe400000100d8 */
[----:B------:R-:W-:Y:S01]  /*8d40*/  FADD.FTZ R10, R245, R100 ;  /* 0x00000064f50a7221 */ /* 0x000fe20000010000 */
[----:B------:R-:W-:Y:S01]  /*8d50*/  MOV R100, R104 ;  /* 0x0000006800647202 */ /* 0x000fe20000000f00 */
[----:B------:R-:W-:Y:S02]  /*8d60*/  FFMA.FTZ R102, R102, R14, R13 ;  /* 0x0000000e66667223 */ /* 0x000fe4000001000d */
[----:B------:R-:W-:Y:S02]  /*8d70*/  FADD.FTZ R3, R217, R3 ;  /* 0x00000003d9037221 */ /* 0x000fe40000010000 */
        /* <DEDUP_REMOVED lines=47> */
[----:B------:R-:W-:Y:S01]  /*9070*/  FADD.FTZ R3, R201, R3 ;  /* 0x00000003c9037221 */ /* 0x000fe20000010000 */
[----:B------:R1:W-:Y:S01]  /*9080*/  STL [R1+0x1c], R4 ;  /* 0x00001c0401007387 */ /* 0x0003e20000100800 */
[----:B------:R-:W-:Y:S02]  /*9090*/  FADD.FTZ R8, R184, R8 ;  /* 0x00000008b8087221 */ /* 0x000fe40000010000 */
[----:B------:R-:W-:Y:S02]  /*90a0*/  FADD.FTZ R5, R193, R0 ;  /* 0x00000000c1057221 */ /* 0x000fe40000010000 */
[----:B------:R-:W-:Y:S02]  /*90b0*/  FADD.FTZ R6, R199, R3 ;  /* 0x00000003c7067221 */ /* 0x000fe40000010000 */
[----:B------:R-:W-:Y:S02]  /*90c0*/  FADD.FTZ R5, R191, R5 ;  /* 0x00000005bf057221 */ /* 0x000fe40000010000 */
[----:B------:R-:W-:Y:S02]  /*90d0*/  FADD.FTZ R6, R196, R6 ;  /* 0x00000006c4067221 */ /* 0x000fe40000010000 */
[----:B------:R-:W-:Y:S03]  /*90e0*/  FADD.FTZ R0, R185, R8 ;  /* 0x00000008b9007221 */ /* 0x000fe60000010000 */
[----:B------:R-:W-:Y:S01]  /*90f0*/  STL [R1+0x20], R6 ;  /* 0x0000200601007387 */ /* 0x000fe20000100800 */
[----:B------:R-:W-:Y:S01]  /*9100*/  FADD.FTZ R3, R107, R0 ;  /* 0x000000006b037221 */ /* 0x000fe20000010000 */
[----:B------:R-:W-:Y:S02]  /*9110*/  IADD3 R0, R250, -0x1, RZ ;  /* 0xfffffffffa007810 */ /* 0x000fe40007ffe0ff */
[----:B------:R-:W-:Y:S01]  /*9120*/  MOV R107, R2 ;  /* 0x00000002006b7202 */ /* 0x000fe20000000f00 */
[----:B------:R-:W-:Y:S01]  /*9130*/  FADD.FTZ R3, R106, R3 ;  /* 0x000000036a037221 */ /* 0x000fe20000010000 */
[----:B------:R-:W-:Y:S02]  /*9140*/  MOV R250, R0 ;  /* 0x0000000000fa7202 */ /* 0x000fe40000000f00 */
[----:B------:R-:W-:Y:S01]  /*9150*/  MOV R106, R103 ;  /* 0x00000067006a7202 */ /* 0x000fe20000000f00 */
[----:B-1----:R-:W-:Y:S05]  /*9160*/  FADD.FTZ R4, R190, R5 ;  /* 0x00000005be047221 */ /* 0x002fea0000010000 */
[----:B------:R-:W-:Y:S04]  /*9170*/  STL [R1+0x24], R4 ;  /* 0x0000240401007387 */ /* 0x000fe80000100800 */
[----:B------:R1:W-:Y:S02]  /*9180*/  STL [R1+0x28], R3 ;  /* 0x0000280301007387 */ /* 0x0003e40000100800 */
[----:B-1----:R-:W-:Y:S01]  /*9190*/  MOV R3, R105 ;  /* 0x0000006900037202 */ /* 0x002fe20000000f00 */
[----:B------:R-:W-:-:S05]  /*91a0*/  @P4 BRA `(.L_x_12) ;  /* 0xffffc78000004947 */ /* 0x000fca000383ffff */
.L_x_11:
[----:B-1----:R-:W2:Y:S04]  /*91b0*/  LDL.LU R0, [R1+0x1c] ;  /* 0x00001c0001007983 */ /* 0x002ea80000300800 */
[----:B------:R-:W3:Y:S04]  /*91c0*/  LDL.LU R4, [R1+0x20] ;  /* 0x0000200001047983 */ /* 0x000ee80000300800 */
[----:B------:R-:W4:Y:S04]  /*91d0*/  LDL.LU R8, [R1+0x24] ;  /* 0x0000240001087983 */ /* 0x000f280000300800 */
[----:B------:R-:W5:Y:S01]  /*91e0*/  LDL.LU R5, [R1+0x28] ;  /* 0x0000280001057983 */ /* 0x000f620000300800 */
[----:B------:R-:W-:-:S02]  /*91f0*/  MOV R18, 0xff800000 ;  /* 0xff80000000127802 */ /* 0x000fc40000000f00 */
[----:B------:R-:W-:Y:S02]  /*9200*/  MOV R19, 0xff800000 ;  /* 0xff80000000137802 */ /* 0x000fe40000000f00 */
[----:B------:R-:W-:Y:S02]  /*9210*/  MOV R20, 0xff800000 ;  /* 0xff80000000147802 */ /* 0x000fe40000000f00 */
[----:B------:R-:W-:Y:S02]  /*9220*/  MOV R21, 0xff800000 ;  /* 0xff80000000157802 */ /* 0x000fe40000000f00 */
[----:B------:R-:W-:Y:S01]  /*9230*/  PLOP3.LUT P4, PT, PT, PT, PT, 0x8, 0x0 ;  /* 0x000000000000781c */ /* 0x000fe20003f8e170 */
[----:B--2---:R-:W1:Y:S04]  /*9240*/  SHFL.BFLY PT, R11, R0, 0x2, 0x1f ;  /* 0x0c401f00000b7f89 */ /* 0x004e6800000e0000 */
[----:B---3--:R-:W2:Y:S04]  /*9250*/  SHFL.BFLY PT, R9, R4, 0x2, 0x1f ;  /* 0x0c401f0004097f89 */ /* 0x008ea800000e0000 */
[----:B----4-:R-:W3:Y:S04]  /*9260*/  SHFL.BFLY PT, R7, R8, 0x2, 0x1f ;  /* 0x0c401f0008077f89 */ /* 0x010ee800000e0000 */
[----:B-----5:R-:W4:Y:S01]  /*9270*/  SHFL.BFLY PT, R6, R5, 0x2, 0x1f ;  /* 0x0c401f0005067f89 */ /* 0x020f2200000e0000 */
[----:B-1----:R-:W-:-:S02]  /*9280*/  FADD.FTZ R11, R11, R0 ;  /* 0x000000000b0b7221 */ /* 0x002fc40000010000 */
[----:B--2---:R-:W-:-:S03]  /*9290*/  FADD.FTZ R9, R9, R4 ;  /* 0x0000000409097221 */ /* 0x004fc60000010000 */
[----:B------:R-:W1:Y:S01]  /*92a0*/  SHFL.BFLY PT, R0, R11, 0x1, 0x1f ;  /* 0x0c201f000b007f89 */ /* 0x000e6200000e0000 */
[----:B---3--:R-:W-:-:S03]  /*92b0*/  FADD.FTZ R7, R7, R8 ;  /* 0x0000000807077221 */ /* 0x008fc60000010000 */
[----:B------:R-:W2:Y:S01]  /*92c0*/  SHFL.BFLY PT, R4, R9, 0x1, 0x1f ;  /* 0x0c201f0009047f89 */ /* 0x000ea200000e0000 */
[----:B----4-:R-:W-:-:S03]  /*92d0*/  FADD.FTZ R6, R6, R5 ;  /* 0x0000000506067221 */ /* 0x010fc60000010000 */
[----:B------:R-:W3:Y:S04]  /*92e0*/  SHFL.BFLY PT, R3, R7, 0x1, 0x1f ;  /* 0x0c201f0007037f89 */ /* 0x000ee800000e0000 */
[----:B------:R-:W4:Y:S01]  /*92f0*/  SHFL.BFLY PT, R5, R6, 0x1, 0x1f ;  /* 0x0c201f0006057f89 */ /* 0x000f2200000e0000 */
[----:B-1----:R-:W-:Y:S01]  /*9300*/  FADD.FTZ R11, R11, R0 ;  /* 0x000000000b0b7221 */ /* 0x002fe20000010000 */
[----:B------:R-:W-:Y:S01]  /*9310*/  MOV R0, RZ ;  /* 0x000000ff00007202 */ /* 0x000fe20000000f00 */
[----:B--2---:R-:W-:-:S03]  /*9320*/  FADD.FTZ R9, R9, R4 ;  /* 0x0000000409097221 */ /* 0x004fc60000010000 */
[----:B------:R-:W-:Y:S02]  /*9330*/  FSETP.NE.FTZ.AND P3, PT, R11, RZ, PT ;  /* 0x000000ff0b00720b */ /* 0x000fe40003f75000 */
[----:B------:R-:W-:Y:S01]  /*9340*/  MOV R4, RZ ;  /* 0x000000ff00047202 */ /* 0x000fe20000000f00 */
[----:B---3--:R-:W-:Y:S01]  /*9350*/  FADD.FTZ R7, R7, R3 ;  /* 0x0000000307077221 */ /* 0x008fe20000010000 */
[----:B------:R-:W-:Y:S02]  /*9360*/  FSETP.NE.FTZ.AND P2, PT, R9, RZ, PT ;  /* 0x000000ff0900720b */ /* 0x000fe40003f55000 */
[----:B------:R-:W-:Y:S01]  /*9370*/  MOV R3, RZ ;  /* 0x000000ff00037202 */ /* 0x000fe20000000f00 */
[----:B----4-:R-:W-:Y:S01]  /*9380*/  FADD.FTZ R6, R5, R6 ;  /* 0x0000000605067221 */ /* 0x010fe20000010000 */
[----:B------:R-:W-:-:S04]  /*9390*/  FSETP.NE.FTZ.AND P1, PT, R7, RZ, PT ;  /* 0x000000ff0700720b */ /* 0x000fc80003f35000 */
[----:B------:R-:W-:Y:S01]  /*93a0*/  FSETP.NE.FTZ.AND P0, PT, R6, RZ, PT ;  /* 0x000000ff0600720b */ /* 0x000fe20003f15000 */
[----:B------:R-:W1:Y:S08]  /*93b0*/  @P3 MUFU.RCP R0, R11 ;  /* 0x0000000b00003308 */ /* 0x000e700000001000 */
[----:B------:R-:W2:Y:S04]  /*93c0*/  @P1 MUFU.RCP R3, R7 ;  /* 0x0000000700031308 */ /* 0x000ea80000001000 */
[----:B------:R-:W-:Y:S01]  /*93d0*/  @P0 MOV R8, 0x3f317218 ;  /* 0x3f31721800080802 */ /* 0x000fe20000000f00 */
[----:B-1----:R-:W-:-:S03]  /*93e0*/  FMUL.FTZ R116, R0, R116 ;  /* 0x0000007400747220 */ /* 0x002fc60000410000 */
[----:B------:R-:W1:Y:S01]  /*93f0*/  @P2 MUFU.RCP R4, R9 ;  /* 0x0000000900042308 */ /* 0x000e620000001000 */
[C---:B------:R-:W-:Y:S02]  /*9400*/  FMUL.FTZ R117, R0.reuse, R117 ;  /* 0x0000007500757220 */ /* 0x040fe40000410000 */
[C---:B------:R-:W-:Y:S02]  /*9410*/  FMUL.FTZ R124, R0.reuse, R124 ;  /* 0x0000007c007c7220 */ /* 0x040fe40000410000 */
[C---:B------:R-:W-:Y:S02]  /*9420*/  FMUL.FTZ R125, R0.reuse, R125 ;  /* 0x0000007d007d7220 */ /* 0x040fe40000410000 */
[C---:B------:R-:W-:Y:S01]  /*9430*/  FMUL.FTZ R128, R0.reuse, R128 ;  /* 0x0000008000807220 */ /* 0x040fe20000410000 */
[----:B------:R-:W-:Y:S01]  /*9440*/  @P3 MUFU.LG2 R11, R11 ;  /* 0x0000000b000b3308 */ /* 0x000fe20000000c00 */
[C---:B------:R-:W-:Y:S02]  /*9450*/  FMUL.FTZ R129, R0.reuse, R129 ;  /* 0x0000008100817220 */ /* 0x040fe40000410000 */
[----:B------:R-:W-:-:S02]  /*9460*/  FMUL.FTZ R140, R0, R140 ;  /* 0x0000008c008c7220 */ /* 0x000fc40000410000 */
[C---:B------:R-:W-:Y:S02]  /*9470*/  FMUL.FTZ R141, R0.reuse, R141 ;  /* 0x0000008d008d7220 */ /* 0x040fe40000410000 */
[C---:B------:R-:W-:Y:S01]  /*9480*/  FMUL.FTZ R144, R0.reuse, R144 ;  /* 0x0000009000907220 */ /* 0x040fe20000410000 */
[----:B------:R-:W-:Y:S01]  /*9490*/  @P2 MUFU.LG2 R9, R9 ;  /* 0x0000000900092308 */ /* 0x000fe20000000c00 */
[C---:B------:R-:W-:Y:S02]  /*94a0*/  FMUL.FTZ R145, R0.reuse, R145 ;  /* 0x0000009100917220 */ /* 0x040fe40000410000 */
[C---:B------:R-:W-:Y:S02]  /*94b0*/  FMUL.FTZ R156, R0.reuse, R156 ;  /* 0x0000009c009c7220 */ /* 0x040fe40000410000 */
[C---:B------:R-:W-:Y:S02]  /*94c0*/  FMUL.FTZ R157, R0.reuse, R157 ;  /* 0x0000009d009d7220 */ /* 0x040fe40000410000 */
[C---:B------:R-:W-:Y:S01]  /*94d0*/  FMUL.FTZ R160, R0.reuse, R160 ;  /* 0x000000a000a07220 */ /* 0x040fe20000410000 */
[----:B------:R-:W-:Y:S01]  /*94e0*/  @P1 MUFU.LG2 R7, R7 ;  /* 0x0000000700071308 */ /* 0x000fe20000000c00 */
[----:B------:R-:W-:-:S02]  /*94f0*/  FMUL.FTZ R161, R0, R161 ;  /* 0x000000a100a17220 */ /* 0x000fc40000410000 */
[C---:B------:R-:W-:Y:S02]  /*9500*/  FMUL.FTZ R172, R0.reuse, R172 ;  /* 0x000000ac00ac7220 */ /* 0x040fe40000410000 */
[C---:B------:R-:W-:Y:S02]  /*9510*/  FMUL.FTZ R173, R0.reuse, R173 ;  /* 0x000000ad00ad7220 */ /* 0x040fe40000410000 */
[C---:B------:R-:W-:Y:S02]  /*9520*/  FMUL.FTZ R68, R0.reuse, R68 ;  /* 0x0000004400447220 */ /* 0x040fe40000410000 */
[C---:B------:R-:W-:Y:S02]  /*9530*/  FMUL.FTZ R69, R0.reuse, R69 ;  /* 0x0000004500457220 */ /* 0x040fe40000410000 */
[C---:B------:R-:W-:Y:S02]  /*9540*/  FMUL.FTZ R80, R0.reuse, R80 ;  /* 0x0000005000507220 */ /* 0x040fe40000410000 */
[----:B------:R-:W-:-:S02]  /*9550*/  FMUL.FTZ R81, R0, R81 ;  /* 0x0000005100517220 */ /* 0x000fc40000410000 */
[C---:B------:R-:W-:Y:S02]  /*9560*/  FMUL.FTZ R84, R0.reuse, R84 ;  /* 0x0000005400547220 */ /* 0x040fe40000410000 */
[C---:B------:R-:W-:Y:S02]  /*9570*/  FMUL.FTZ R85, R0.reuse, R85 ;  /* 0x0000005500557220 */ /* 0x040fe40000410000 */
[C---:B------:R-:W-:Y:S02]  /*9580*/  FMUL.FTZ R96, R0.reuse, R96 ;  /* 0x0000006000607220 */ /* 0x040fe40000410000 */
[----:B------:R-:W-:Y:S01]  /*9590*/  FMUL.FTZ R97, R0, R97 ;  /* 0x0000006100617220 */ /* 0x000fe20000410000 */
[----:B------:R-:W-:Y:S01]  /*95a0*/  MOV R0, RZ ;  /* 0x000000ff00007202 */ /* 0x000fe20000000f00 */
[C---:B--2---:R-:W-:Y:S02]  /*95b0*/  FMUL.FTZ R112, R3.reuse, R112 ;  /* 0x0000007003707220 */ /* 0x044fe40000410000 */
[----:B------:R-:W-:-:S02]  /*95c0*/  FMUL.FTZ R113, R3, R113 ;  /* 0x0000007103717220 */ /* 0x000fc40000410000 */
[C---:B------:R-:W-:Y:S01]  /*95d0*/  FMUL.FTZ R120, R3.reuse, R120 ;  /* 0x0000007803787220 */ /* 0x040fe20000410000 */
[----:B------:R-:W2:Y:S01]  /*95e0*/  @P0 MUFU.RCP R0, R6 ;  /* 0x0000000600000308 */ /* 0x000ea20000001000 */
[C---:B------:R-:W-:Y:S02]  /*95f0*/  FMUL.FTZ R121, R3.reuse, R121 ;  /* 0x0000007903797220 */ /* 0x040fe40000410000 */
[C---:B------:R-:W-:Y:S02]  /*9600*/  FMUL.FTZ R132, R3.reuse, R132 ;  /* 0x0000008403847220 */ /* 0x040fe40000410000 */
[C---:B------:R-:W-:Y:S02]  /*9610*/  FMUL.FTZ R133, R3.reuse, R133 ;  /* 0x0000008503857220 */ /* 0x040fe40000410000 */
[C---:B------:R-:W-:Y:S01]  /*9620*/  FMUL.FTZ R136, R3.reuse, R136 ;  /* 0x0000008803887220 */ /* 0x040fe20000410000 */
[----:B------:R-:W3:Y:S01]  /*9630*/  @P0 MUFU.LG2 R6, R6 ;  /* 0x0000000600060308 */ /* 0x000ee20000000c00 */
        /* <DEDUP_REMOVED lines=17> */
[----:B------:R-:W-:Y:S01]  /*9750*/  @P2 MOV R3, 0x3f317218 ;  /* 0x3f31721800032802 */ /* 0x000fe20000000f00 */
[C---:B-1----:R-:W-:Y:S02]  /*9760*/  FMUL.FTZ R118, R4.reuse, R118 ;  /* 0x0000007604767220 */ /* 0x042fe40000410000 */
        /* <DEDUP_REMOVED lines=24> */
[C---:B--2---:R-:W-:Y:S02]  /*98f0*/  FMUL.FTZ R114, R0.reuse, R114 ;  /* 0x0000007200727220 */ /* 0x044fe40000410000 */
        /* <DEDUP_REMOVED lines=24> */
[----:B------:R-:W-:Y:S02]  /*9a80*/  @P2 FMUL.FTZ R5, R3, c[0x0][0x2d0] ;  /* 0x0000b40003052a20 */ /* 0x000fe40000410000 */
[----:B------:R-:W-:-:S02]  /*9a90*/  @P3 FMUL.FTZ R10, R4, c[0x0][0x2d0] ;  /* 0x0000b400040a3a20 */ /* 0x000fc40000410000 */
[----:B------:R-:W-:Y:S02]  /*9aa0*/  @P1 FMUL.FTZ R3, R0, c[0x0][0x2d0] ;  /* 0x0000b40000031a20 */ /* 0x000fe40000410000 */
[----:B------:R-:W-:Y:S02]  /*9ab0*/  @P3 FMUL.FTZ R11, R11, 0.69314718246459960938 ;  /* 0x3f3172180b0b3820 */ /* 0x000fe40000410000 */
[----:B------:R-:W-:Y:S02]  /*9ac0*/  @P2 FMUL.FTZ R9, R9, 0.69314718246459960938 ;  /* 0x3f31721809092820 */ /* 0x000fe40000410000 */
[----:B------:R-:W-:Y:S02]  /*9ad0*/  @P1 FMUL.FTZ R7, R7, 0.69314718246459960938 ;  /* 0x3f31721807071820 */ /* 0x000fe40000410000 */
[----:B---3--:R-:W-:Y:S02]  /*9ae0*/  @P0 FMUL.FTZ R4, R6, 0.69314718246459960938 ;  /* 0x3f31721806040820 */ /* 0x008fe40000410000 */
[----:B------:R-:W-:-:S02]  /*9af0*/  @P0 FMUL.FTZ R0, R8, c[0x0][0x2d0] ;  /* 0x0000b40008000a20 */ /* 0x000fc40000410000 */
[----:B------:R-:W-:Y:S02]  /*9b00*/  @P3 FFMA.FTZ R18, R10, R105, R11 ;  /* 0x000000690a123223 */ /* 0x000fe4000001000b */
[----:B------:R-:W-:Y:S02]  /*9b10*/  @P2 FFMA.FTZ R19, R5, R104, R9 ;  /* 0x0000006805132223 */ /* 0x000fe40000010009 */
[----:B------:R-:W-:Y:S02]  /*9b20*/  @P1 FFMA.FTZ R20, R3, R103, R7 ;  /* 0x0000006703141223 */ /* 0x000fe40000010007 */
[----:B------:R-:W-:Y:S02]  /*9b30*/  @P0 FFMA.FTZ R21, R0, R2, R4 ;  /* 0x0000000200150223 */ /* 0x000fe40000010004 */
.L_x_3:
[----:B--2---:R-:W-:Y:S05]  /*9b40*/  @P4 BRA `(.L_x_15) ;  /* 0x00001a2000004947 */ /* 0x004fea0003800000 */
[----:B------:R-:W2:Y:S01]  /*9b50*/  LDL.LU R14, [R1+0x30] ;  /* 0x00003000010e7983 */ /* 0x000ea20000300800 */
[----:B------:R-:W-:Y:S01]  /*9b60*/  MOV R24, c[0x0][0x4e8] ;  /* 0x00013a0000187a02 */ /* 0x000fe20000000f00 */
[----:B------:R-:W-:Y:S02]  /*9b70*/  BSSY B0, `(.L_x_16) ;  /* 0x00000c1000007945 */ /* 0x000fe40003800000 */
[----:B------:R-:W3:Y:S01]  /*9b80*/  S2R R16, SR_TID.X ;  /* 0x0000000000107919 */ /* 0x000ee20000002100 */
[C---:B------:R-:W-:Y:S01]  /*9b90*/  ISETP.NE.AND P0, PT, R24.reuse, 0x1, PT ;  /* 0x000000011800780c */ /* 0x040fe20003f05270 */
[----:B------:R-:W-:-:S02]  /*9ba0*/  IMAD R24, R24, c[0x0][0x388], RZ ;  /* 0x0000e20018187a24 */ /* 0x000fc400078e02ff */
[----:B------:R-:W4:Y:S04]  /*9bb0*/  S2R R12, SR_CTAID.Y ;  /* 0x00000000000c7919 */ /* 0x000f280000002600 */
[----:B------:R-:W5:Y:S04]  /*9bc0*/  S2R R13, SR_CTAID.Z ;  /* 0x00000000000d7919 */ /* 0x000f680000002700 */
[----:B------:R-:W1:Y:S01]  /*9bd0*/  S2R R15, SR_CTAID.X ;  /* 0x00000000000f7919 */ /* 0x000e620000002500 */
[----:B---3--:R-:W-:-:S04]  /*9be0*/  SHF.R.S32.HI R11, RZ, 0x1f, R16 ;  /* 0x0000001fff0b7819 */ /* 0x008fc80000011410 */
[CC--:B------:R-:W-:Y:S02]  /*9bf0*/  LEA.HI R4, R11.reuse, R16.reuse, RZ, 0x2 ;  /* 0x000000100b047211 */ /* 0x0c0fe400078f10ff */
[----:B------:R-:W-:Y:S02]  /*9c00*/  LEA.HI R11, R11, R16, RZ, 0x5 ;  /* 0x000000100b0b7211 */ /* 0x000fe400078f28ff */
[----:B------:R-:W-:Y:S02]  /*9c10*/  LOP3.LUT R4, R4, 0xfffffffc, RZ, 0xc0, !PT ;  /* 0xfffffffc04047812 */ /* 0x000fe400078ec0ff */
[--C-:B------:R-:W-:Y:S02]  /*9c20*/  SHF.R.S32.HI R6, RZ, 0x5, R11.reuse ;  /* 0x00000005ff067819 */ /* 0x100fe4000001140b */
[----:B------:R-:W-:Y:S02]  /*9c30*/  SHF.R.S32.HI R5, RZ, 0x1f, R11 ;  /* 0x0000001fff057819 */ /* 0x000fe4000001140b */
[----:B------:R-:W-:Y:S01]  /*9c40*/  LOP3.LUT R11, R11, 0xffffffe0, RZ, 0xc0, !PT ;  /* 0xffffffe00b0b7812 */ /* 0x000fe200078ec0ff */
[----:B------:R-:W-:Y:S01]  /*9c50*/  BAR.SYNC.DEFER_BLOCKING 0x1, 0x80 ;  /* 0x0042000000007b1d */ /* 0x000fe20000010000 */
[----:B--2---:R-:W-:Y:S01]  /*9c60*/  SHF.R.S32.HI R10, RZ, 0x1f, R14 ;  /* 0x0000001fff0a7819 */ /* 0x004fe2000001140e */
[----:B------:R-:W-:-:S04]  /*9c70*/  IMAD.WIDE.U32 R2, R14, c[0x0][0x4d0], RZ ;  /* 0x000134000e027a25 */ /* 0x000fc800078e00ff */
[----:B------:R-:W-:Y:S02]  /*9c80*/  IMAD R0, R10, c[0x0][0x4d0], RZ ;  /* 0x000134000a007a24 */ /* 0x000fe400078e02ff */
[----:B------:R-:W-:Y:S02]  /*9c90*/  IMAD.MOV R9, RZ, RZ, -R14 ;  /* 0x000000ffff097224 */ /* 0x000fe400078e0a0e */
[----:B------:R-:W-:Y:S02]  /*9ca0*/  IMAD R8, R14, c[0x0][0x4d4], R0 ;  /* 0x000135000e087a24 */ /* 0x000fe400078e0200 */
[----:B------:R-:W-:Y:S01]  /*9cb0*/  IMAD.IADD R0, R16, 0x1, -R4 ;  /* 0x0000000110007824 */ /* 0x000fe200078e0a04 */
[----:B------:R-:W-:Y:S01]  /*9cc0*/  LEA.HI R4, R5, R6, RZ, 0x2 ;  /* 0x0000000605047211 */ /* 0x000fe200078f10ff */
[----:B------:R-:W-:Y:S01]  /*9cd0*/  IMAD.IADD R5, R3, 0x1, R8 ;  /* 0x0000000103057824 */ /* 0x000fe200078e0208 */
[----:B------:R-:W-:Y:S01]  /*9ce0*/  IADD3 R16, -R11, R16, RZ ;  /* 0x000000100b107210 */ /* 0x000fe20007ffe1ff */
[----:B----4-:R-:W-:Y:S01]  /*9cf0*/  IMAD R12, R9, c[0x0][0x550], R12 ;  /* 0x00015400090c7a24 */ /* 0x010fe200078e020c */
[----:B------:R-:W-:-:S02]  /*9d00*/  LEA.HI R7, R0, R0, RZ, 0x1 ;  /* 0x0000000000077211 */ /* 0x000fc400078f08ff */
[----:B------:R-:W-:Y:S01]  /*9d10*/  LOP3.LUT R8, R4, 0xffffffc, RZ, 0xc0, !PT ;  /* 0x0ffffffc04087812 */ /* 0x000fe200078ec0ff */
[----:B------:R-:W-:Y:S01]  /*9d20*/  IMAD.MOV.U32 R4, RZ, RZ, R2 ;  /* 0x000000ffff047224 */ /* 0x000fe200078e0002 */
[C---:B------:R-:W-:Y:S01]  /*9d30*/  LOP3.LUT R3, R7.reuse, 0x1ffffffe, RZ, 0xc0, !PT ;  /* 0x1ffffffe07037812 */ /* 0x040fe200078ec0ff */
[----:B------:R-:W-:Y:S01]  /*9d40*/  IMAD.SHL.U32 R2, R7, 0x20, RZ ;  /* 0x0000002007027824 */ /* 0x000fe200078e00ff */
[----:B------:R-:W-:Y:S01]  /*9d50*/  SHF.R.S32.HI R7, RZ, 0x1f, R16 ;  /* 0x0000001fff077819 */ /* 0x000fe20000011410 */
[----:B------:R-:W-:Y:S01]  /*9d60*/  IMAD.IADD R9, R6, 0x1, -R8 ;  /* 0x0000000106097824 */ /* 0x000fe200078e0a08 */
[----:B------:R-:W-:Y:S01]  /*9d70*/  IADD3 R8, R0, -R3, RZ ;  /* 0x8000000300087210 */ /* 0x000fe20007ffe0ff */
[----:B------:R-:W-:Y:S01]  /*9d80*/  IMAD R0, R10, c[0x0][0x438], RZ ;  /* 0x00010e000a007a24 */ /* 0x000fe200078e02ff */
[----:B------:R-:W-:Y:S01]  /*9d90*/  LEA.HI R17, R7, R16, RZ, 0x2 ;  /* 0x0000001007117211 */ /* 0x000fe200078f10ff */
[----:B-----5:R-:W-:Y:S01]  /*9da0*/  IMAD.WIDE.U32 R4, R13, c[0x0][0x4d8], R4 ;  /* 0x000136000d047a25 */ /* 0x020fe200078e0004 */
[----:B------:R-:W-:-:S02]  /*9db0*/  SHF.R.S32.HI R10, RZ, 0x1f, R13 ;  /* 0x0000001fff0a7819 */ /* 0x000fc4000001140d */
[----:B------:R-:W-:Y:S01]  /*9dc0*/  SHF.R.S32.HI R7, RZ, 0x2, R17 ;  /* 0x00000002ff077819 */ /* 0x000fe20000011411 */
[----:B------:R-:W-:Y:S01]  /*9dd0*/  IMAD R6, R14, c[0x0][0x43c], R0 ;  /* 0x00010f000e067a24 */ /* 0x000fe200078e0200 */
[----:B------:R-:W-:Y:S01]  /*9de0*/  LOP3.LUT R0, R2, 0xffffffc0, RZ, 0xc0, !PT ;  /* 0xffffffc002007812 */ /* 0x000fe200078ec0ff */
[----:B------:R-:W-:Y:S01]  /*9df0*/  IMAD.WIDE.U32 R2, R14, c[0x0][0x438], RZ ;  /* 0x00010e000e027a25 */ /* 0x000fe200078e00ff */
[----:B------:R-:W-:-:S03]  /*9e00*/  LOP3.LUT P1, RZ, R16, 0x3, RZ, 0xc0, !PT ;  /* 0x0000000310ff7812 */ /* 0x000fc6000782c0ff */
[----:B------:R-:W-:Y:S02]  /*9e10*/  IMAD R8, R8, 0x8, R0 ;  /* 0x0000000808087824 */ /* 0x000fe400078e0200 */
[----:B------:R-:W-:Y:S02]  /*9e20*/  IMAD R14, R9, 0x10, R7 ;  /* 0x00000010090e7824 */ /* 0x000fe400078e0207 */
[----:B------:R-:W-:Y:S02]  /*9e30*/  IMAD R11, R10, c[0x0][0x4d8], RZ ;  /* 0x000136000a0b7a24 */ /* 0x000fe400078e02ff */
[----:B------:R-:W-:Y:S02]  /*9e40*/  IMAD.IADD R8, R14, 0x1, R8 ;  /* 0x000000010e087824 */ /* 0x000fe400078e0208 */
[----:B------:R-:W-:Y:S02]  /*9e50*/  IMAD.IADD R3, R3, 0x1, R6 ;  /* 0x0000000103037824 */ /* 0x000fe400078e0206 */
[----:B------:R-:W-:-:S02]  /*9e60*/  IMAD R6, R10, c[0x0][0x440], RZ ;  /* 0x000110000a067a24 */ /* 0x000fc400078e02ff */
[----:B-1----:R-:W-:Y:S02]  /*9e70*/  IMAD R8, R15, 0x80, R8 ;  /* 0x000000800f087824 */ /* 0x002fe400078e0208 */
[C---:B------:R-:W-:Y:S02]  /*9e80*/  IMAD R0, R13.reuse, c[0x0][0x4dc], R11 ;  /* 0x000137000d007a24 */ /* 0x040fe400078e020b */
[C---:B------:R-:W-:Y:S02]  /*9e90*/  IMAD R6, R13.reuse, c[0x0][0x444], R6 ;  /* 0x000111000d067a24 */ /* 0x040fe400078e0206 */
[----:B------:R-:W-:Y:S01]  /*9ea0*/  IMAD.WIDE.U32 R2, R13, c[0x0][0x440], R2 ;  /* 0x000110000d027a25 */ /* 0x000fe200078e0002 */
[----:B------:R-:W-:Y:S02]  /*9eb0*/  IADD3 R5, R5, R0, RZ ;  /* 0x0000000005057210 */ /* 0x000fe40007ffe0ff */
[----:B------:R-:W-:Y:S01]  /*9ec0*/  SHF.R.S32.HI R0, RZ, 0x1f, R12 ;  /* 0x0000001fff007819 */ /* 0x000fe2000001140c */
[----:B------:R-:W-:Y:S01]  /*9ed0*/  @P0 IMAD.HI.U32 R11, R8, c[0x0][0x4ec], RZ ;  /* 0x00013b00080b0a27 */ /* 0x000fe200078e00ff */
[----:B------:R-:W-:-:S03]  /*9ee0*/  IADD3 R3, R3, R6, RZ ;  /* 0x0000000603037210 */ /* 0x000fc60007ffe0ff */
[----:B------:R-:W-:-:S04]  /*9ef0*/  @P0 IMAD.HI.U32 R10, R8, c[0x0][0x4ec], RZ ;  /* 0x00013b00080a0a27 */ /* 0x000fc800078e00ff */
[--C-:B------:R-:W-:Y:S01]  /*9f00*/  IMAD.MOV.U32 R6, RZ, RZ, R8.reuse ;  /* 0x000000ffff067224 */ /* 0x100fe200078e0008 */
[----:B------:R-:W-:Y:S01]  /*9f10*/  @P0 SHF.R.U32.HI R6, RZ, c[0x0][0x4f0], R11 ;  /* 0x00013c00ff060a19 */ /* 0x000fe2000001160b */
[----:B------:R-:W-:Y:S01]  /*9f20*/  IMAD.MOV.U32 R7, RZ, RZ, R8 ;  /* 0x000000ffff077224 */ /* 0x000fe200078e0008 */
[----:B------:R-:W-:Y:S01]  /*9f30*/  @P0 SHF.R.U32.HI R7, RZ, c[0x0][0x4f0], R10 ;  /* 0x00013c00ff070a19 */ /* 0x000fe2000001160a */
[----:B------:R-:W-:Y:S01]  /*9f40*/  IMAD R9, R0, c[0x0][0x448], RZ ;  /* 0x0001120000097a24 */ /* 0x000fe200078e02ff */
[----:B------:R-:W-:Y:S01]  /*9f50*/  IADD3 R10, -R6, RZ, RZ ;  /* 0x000000ff060a7210 */ /* 0x000fe20007ffe1ff */
[----:B------:R-:W-:Y:S02]  /*9f60*/  IMAD R0, R0, c[0x0][0x4e0], RZ ;  /* 0x0001380000007a24 */ /* 0x000fe400078e02ff */
[C---:B------:R-:W-:Y:S01]  /*9f70*/  IMAD R11, R12.reuse, c[0x0][0x44c], R9 ;  /* 0x000113000c0b7a24 */ /* 0x040fe200078e0209 */
[----:B------:R-:W-:Y:S01]  /*9f80*/  SHF.R.S32.HI R9, RZ, 0x1f, R7 ;  /* 0x0000001fff097819 */ /* 0x000fe20000011407 */
[----:B------:R-:W-:-:S02]  /*9f90*/  IMAD R13, R12, c[0x0][0x4e4], R0 ;  /* 0x000139000c0d7a24 */ /* 0x000fc400078e0200 */
[----:B------:R-:W-:-:S04]  /*9fa0*/  IMAD.WIDE.U32 R4, R12, c[0x0][0x4e0], R4 ;  /* 0x000138000c047a25 */ /* 0x000fc800078e0004 */
[----:B------:R-:W-:Y:S01]  /*9fb0*/  IMAD R0, R10, c[0x0][0x4e8], R8 ;  /* 0x00013a000a007a24 */ /* 0x000fe200078e0208 */
[----:B------:R-:W-:Y:S01]  /*9fc0*/  SHF.R.S32.HI R10, RZ, 0x1f, R6 ;  /* 0x0000001fff0a7819 */ /* 0x000fe20000011406 */
[----:B------:R-:W-:Y:S01]  /*9fd0*/  IMAD R9, R9, c[0x0][0x430], RZ ;  /* 0x00010c0009097a24 */ /* 0x000fe200078e02ff */
[----:B------:R-:W-:Y:S01]  /*9fe0*/  IADD3 R4, P0, R6, R4, RZ ;  /* 0x0000000406047210 */ /* 0x000fe20007f1e0ff */
[----:B------:R-:W-:Y:S01]  /*9ff0*/  IMAD.WIDE.U32 R2, R12, c[0x0][0x448], R2 ;  /* 0x000112000c027a25 */ /* 0x000fe200078e0002 */
[----:B------:R-:W-:Y:S02]  /*a000*/  SHF.R.S32.HI R6, RZ, 0x1f, R0 ;  /* 0x0000001fff067819 */ /* 0x000fe40000011400 */
[----:B------:R-:W-:Y:S01]  /*a010*/  IADD3.X R5, R10, R5, R13, P0, !PT ;  /* 0x000000050a057210 */ /* 0x000fe200007fe40d */
[----:B------:R-:W-:Y:S02]  /*a020*/  IMAD R10, R7, c[0x0][0x434], R9 ;  /* 0x00010d00070a7a24 */ /* 0x000fe400078e0209 */
[----:B------:R-:W-:-:S02]  /*a030*/  IMAD R9, R6, c[0x0][0x4c8], RZ ;  /* 0x0001320006097a24 */ /* 0x000fc400078e02ff */
[----:B------:R-:W-:Y:S02]  /*a040*/  IMAD.MOV R6, RZ, RZ, -R7 ;  /* 0x000000ffff067224 */ /* 0x000fe400078e0a07 */
[----:B------:R-:W-:-:S04]  /*a050*/  IMAD.WIDE.U32 R4, R0, c[0x0][0x4c8], R4 ;  /* 0x0001320000047a25 */ /* 0x000fc800078e0004 */
[----:B------:R-:W-:Y:S02]  /*a060*/  IMAD R0, R0, c[0x0][0x4cc], R9 ;  /* 0x0001330000007a24 */ /* 0x000fe400078e0209 */
[----:B------:R-:W-:Y:S02]  /*a070*/  IMAD.IADD R3, R3, 0x1, R11 ;  /* 0x0000000103037824 */ /* 0x000fe400078e020b */
[----:B------:R-:W-:Y:S01]  /*a080*/  IMAD R13, R6, c[0x0][0x4e8], R8 ;  /* 0x00013a00060d7a24 */ /* 0x000fe200078e0208 */
[C---:B------:R-:W-:Y:S01]  /*a090*/  LEA R6, P0, R4.reuse, c[0x0][0x4a8], 0x2 ;  /* 0x00012a0004067a11 */ /* 0x040fe200078010ff */
[----:B------:R-:W-:Y:S02]  /*a0a0*/  IMAD.IADD R0, R5, 0x1, R0 ;  /* 0x0000000105007824 */ /* 0x000fe400078e0200 */
[----:B------:R-:W-:Y:S01]  /*a0b0*/  IMAD.WIDE.U32 R2, R7, c[0x0][0x430], R2 ;  /* 0x00010c0007027a25 */ /* 0x000fe200078e0002 */
[----:B------:R-:W-:Y:S01]  /*a0c0*/  SHF.R.S32.HI R7, RZ, 0x1f, R13 ;  /* 0x0000001fff077819 */ /* 0x000fe2000001140d */
[----:B------:R-:W-:Y:S01]  /*a0d0*/  SHFL.IDX PT, R8, R6, 0x2, 0x1c1f ;  /* 0x005c1f0006087f89 */ /* 0x000fe200000e0000 */
[----:B------:R-:W-:Y:S01]  /*a0e0*/  LEA.HI.X R0, R4, c[0x0][0x4ac], R0, 0x2, P0 ;  /* 0x00012b0004007a11 */ /* 0x000fe200000f1400 */
[----:B------:R-:W-:Y:S01]  /*a0f0*/  IMAD R12, R15, 0x80, R14 ;  /* 0x000000800f0c7824 */ /* 0x000fe200078e020e */
[----:B------:R-:W-:Y:S01]  /*a100*/  IADD3 R3, R3, R10, RZ ;  /* 0x0000000a03037210 */ /* 0x000fe20007ffe0ff */
[----:B------:R-:W-:Y:S01]  /*a110*/  IMAD R7, R7, c[0x0][0x428], RZ ;  /* 0x00010a0007077a24 */ /* 0x000fe200078e02ff */
[----:B------:R-:W-:Y:S02]  /*a120*/  SHFL.IDX PT, R4, R6, RZ, 0x1c1f ;  /* 0x001c1fff06047589 */ /* 0x000fe400000e0000 */
[C---:B------:R-:W-:Y:S01]  /*a130*/  IADD3 R14, R12.reuse, 0x40, RZ ;  /* 0x000000400c0e7810 */ /* 0x040fe20007ffe0ff */
[C---:B------:R-:W-:Y:S01]  /*a140*/  IMAD R15, R13.reuse, c[0x0][0x42c], R7 ;  /* 0x00010b000d0f7a24 */ /* 0x040fe200078e0207 */
[----:B------:R-:W1:Y:S01]  /*a150*/  SHFL.IDX PT, R5, R0, RZ, 0x1c1f ;  /* 0x001c1fff00057589 */ /* 0x000e6200000e0000 */
[----:B------:R-:W-:Y:S01]  /*a160*/  IMAD.WIDE.U32 R2, R13, c[0x0][0x428], R2 ;  /* 0x00010a000d027a25 */ /* 0x000fe200078e0002 */
[----:B------:R-:W-:-:S02]  /*a170*/  IADD3 R13, R12, 0x48, RZ ;  /* 0x000000480c0d7810 */ /* 0x000fc40007ffe0ff */
[----:B------:R-:W-:Y:S01]  /*a180*/  SHFL.IDX PT, R10, R6, 0x1, 0x1c1f ;  /* 0x003c1f00060a7f89 */ /* 0x000fe200000e0000 */
[-C--:B------:R-:W-:Y:S02]  /*a190*/  ISETP.GE.OR P4, PT, R12, R24.reuse, P1 ;  /* 0x000000180c00720c */ /* 0x080fe40000f86670 */
[-C--:B------:R-:W-:Y:S01]  /*a1a0*/  ISETP.GE.OR P2, PT, R14, R24.reuse, P1 ;  /* 0x000000180e00720c */ /* 0x080fe20000f46670 */
[----:B------:R-:W2:Y:S01]  /*a1b0*/  SHFL.IDX PT, R11, R0, 0x1, 0x1c1f ;  /* 0x003c1f00000b7f89 */ /* 0x000ea200000e0000 */
[----:B------:R-:W-:Y:S02]  /*a1c0*/  IADD3 R3, R3, R15, RZ ;  /* 0x0000000f03037210 */ /* 0x000fe40007ffe0ff */
[----:B------:R-:W-:Y:S01]  /*a1d0*/  LEA R23, P0, R2, c[0x0][0x400], 0x2 ;  /* 0x0001000002177a11 */ /* 0x000fe200078010ff */
[----:B------:R-:W3:Y:S01]  /*a1e0*/  SHFL.IDX PT, R9, R0, 0x2, 0x1c1f ;  /* 0x005c1f0000097f89 */ /* 0x000ee200000e0000 */
[-C--:B------:R-:W-:Y:S02]  /*a1f0*/  ISETP.GE.AND P5, PT, R14, R24.reuse, PT ;  /* 0x000000180e00720c */ /* 0x080fe40003fa6270 */
[----:B------:R-:W-:Y:S01]  /*a200*/  LEA.HI.X R22, R2, c[0x0][0x404], R3, 0x2, P0 ;  /* 0x0001010002167a11 */ /* 0x000fe200000f1403 */
[----:B------:R-:W-:Y:S01]  /*a210*/  SHFL.IDX PT, R6, R6, 0x3, 0x1c1f ;  /* 0x007c1f0006067f89 */ /* 0x000fe200000e0000 */
[----:B------:R-:W-:-:S03]  /*a220*/  ISETP.GE.AND P6, PT, R13, R24, PT ;  /* 0x000000180d00720c */ /* 0x000fc60003fc6270 */
[----:B------:R4:W5:Y:S04]  /*a230*/  SHFL.IDX PT, R7, R0, 0x3, 0x1c1f ;  /* 0x007c1f0000077f89 */ /* 0x00096800000e0000 */
[----:B-1----:R1:W-:Y:S04]  /*a240*/  @!P4 ST.E [R4.64], R18 ;  /* 0x000000120400c985 */ /* 0x0023e8000c101906 */
[----:B------:R1:W1:Y:S04]  /*a250*/  SHFL.IDX PT, R2, R23, RZ, 0x1c1f ;  /* 0x001c1fff17027589 */ /* 0x00026800000e0000 */
[----:B------:R1:W1:Y:S01]  /*a260*/  SHFL.IDX PT, R3, R22, RZ, 0x1c1f ;  /* 0x001c1fff16037589 */ /* 0x00026200000e0000 */
[----:B----4-:R-:W-:-:S04]  /*a270*/  IADD3 R0, R12, 0x8, RZ ;  /* 0x000000080c007810 */ /* 0x010fc80007ffe0ff */
[CC--:B------:R-:W-:Y:S02]  /*a280*/  ISETP.GE.OR P3, PT, R0.reuse, R24.reuse, P1 ;  /* 0x000000180000720c */ /* 0x0c0fe40000f66670 */
[-C--:B------:R-:W-:Y:S02]  /*a290*/  ISETP.GE.OR P1, PT, R13, R24.reuse, P1 ;  /* 0x000000180d00720c */ /* 0x080fe40000f26670 */
[----:B------:R-:W-:Y:S02]  /*a2a0*/  ISETP.GE.AND P0, PT, R0, R24, PT ;  /* 0x000000180000720c */ /* 0x000fe40003f06270 */
[----:B------:R-:W-:-:S05]  /*a2b0*/  LOP3.LUT R0, R17, 0x7ffffffc, RZ, 0xc0, !PT ;  /* 0x7ffffffc11007812 */ /* 0x000fca00078ec0ff */
[----:B------:R-:W-:Y:S02]  /*a2c0*/  IMAD.IADD R0, R16, 0x1, -R0 ;  /* 0x0000000110007824 */ /* 0x000fe400078e0a00 */
[----:B--2---:R2:W-:Y:S03]  /*a2d0*/  @!P3 ST.E [R10.64], R19 ;  /* 0x000000130a00b985 */ /* 0x0045e6000c101906 */
[----:B------:R-:W-:Y:S01]  /*a2e0*/  SHF.L.U32 R0, R0, 0x1, RZ ;  /* 0x0000000100007819 */ /* 0x000fe200000006ff */
[----:B---3--:R2:W-:Y:S04]  /*a2f0*/  @!P2 ST.E [R8.64], R20 ;  /* 0x000000140800a985 */ /* 0x0085e8000c101906 */
[----:B-----5:R2:W-:Y:S01]  /*a300*/  @!P1 ST.E [R6.64], R21 ;  /* 0x0000001506009985 */ /* 0x0205e2000c101906 */
[----:B------:R-:W-:-:S13]  /*a310*/  ISETP.GE.AND P1, PT, R12, R24, PT ;  /* 0x000000180c00720c */ /* 0x000fda0003f26270 */
[----:B------:R-:W-:Y:S05]  /*a320*/  @P1 BRA `(.L_x_17) ;  /* 0x0000045000001947 */ /* 0x000fea0003800000 */
[C---:B-12---:R-:W-:Y:S02]  /*a330*/  IADD3 R6, R0.reuse, 0x8, RZ ;  /* 0x0000000800067810 */ /* 0x046fe40007ffe0ff */
[----:B------:R-:W-:Y:S02]  /*a340*/  IADD3 R5, R0, 0x10, RZ ;  /* 0x0000001000057810 */ /* 0x000fe40007ffe0ff */
[----:B------:R-:W-:Y:S02]  /*a350*/  ISETP.GE.AND P3, PT, R6, c[0x0][0x3c8], PT ;  /* 0x0000f20006007a0c */ /* 0x000fe40003f66270 */
[----:B------:R-:W-:Y:S02]  /*a360*/  ISETP.GE.AND P2, PT, R5, c[0x0][0x3c8], PT ;  /* 0x0000f20005007a0c */ /* 0x000fe40003f46270 */
[C---:B------:R-:W-:Y:S02]  /*a370*/  IADD3 R4, R0.reuse, 0x18, RZ ;  /* 0x0000001800047810 */ /* 0x040fe40007ffe0ff */
[----:B------:R-:W-:-:S02]  /*a380*/  ISETP.GE.AND P4, PT, R0, c[0x0][0x3c8], PT ;  /* 0x0000f20000007a0c */ /* 0x000fc40003f86270 */
[----:B------:R-:W-:-:S05]  /*a390*/  ISETP.GE.AND P1, PT, R4, c[0x0][0x3c8], PT ;  /* 0x0000f20004007a0c */ /* 0x000fca0003f26270 */
[----:B------:R-:W-:Y:S02]  /*a3a0*/  @!P3 LEA.HI R6, R6, R6, RZ, 0x1 ;  /* 0x000000060606b211 */ /* 0x000fe400078f08ff */
[----:B------:R-:W-:Y:S02]  /*a3b0*/  @!P2 LEA.HI R5, R5, R5, RZ, 0x1 ;  /* 0x000000050505a211 */ /* 0x000fe400078f08ff */
[----:B------:R-:W-:Y:S02]  /*a3c0*/  @!P3 LOP3.LUT R6, R6, 0xfffffffe, RZ, 0xc0, !PT ;  /* 0xfffffffe0606b812 */ /* 0x000fe400078ec0ff */
[----:B------:R-:W-:Y:S01]  /*a3d0*/  @!P2 LOP3.LUT R5, R5, 0xfffffffe, RZ, 0xc0, !PT ;  /* 0xfffffffe0505a812 */ /* 0x000fe200078ec0ff */
[----:B------:R-:W-:Y:S01]  /*a3e0*/  @!P4 IMAD.WIDE R8, R0, 0x4, R2 ;  /* 0x000000040008c825 */ /* 0x000fe200078e0202 */
[----:B------:R-:W-:-:S03]  /*a3f0*/  @!P1 LEA.HI R10, R4, R4, RZ, 0x1 ;  /* 0x00000004040a9211 */ /* 0x000fc600078f08ff */
[--C-:B------:R-:W-:Y:S01]  /*a400*/  @!P3 IMAD.WIDE R6, R6, 0x4, R2.reuse ;  /* 0x000000040606b825 */ /* 0x100fe200078e0202 */
[----:B------:R1:W-:Y:S03]  /*a410*/  @!P4 ST.E.64 [R8.64], R116 ;  /* 0x000000740800c985 */ /* 0x0003e6000c101b06 */
[----:B------:R-:W-:Y:S01]  /*a420*/  @!P2 IMAD.WIDE R4, R5, 0x4, R2 ;  /* 0x000000040504a825 */ /* 0x000fe200078e0202 */
[----:B------:R2:W-:Y:S04]  /*a430*/  @!P3 ST.E.64 [R6.64], R124 ;  /* 0x0000007c0600b985 */ /* 0x0005e8000c101b06 */
[----:B------:R3:W-:Y:S01]  /*a440*/  @!P2 ST.E.64 [R4.64], R128 ;  /* 0x000000800400a985 */ /* 0x0007e2000c101b06 */
[----:B-1----:R-:W-:-:S02]  /*a450*/  @!P1 LOP3.LUT R8, R10, 0xfffffffe, RZ, 0xc0, !PT ;  /* 0xfffffffe0a089812 */ /* 0x002fc400078ec0ff */
[----:B------:R-:W-:-:S03]  /*a460*/  IADD3 R9, R0, 0x20, RZ ;  /* 0x0000002000097810 */ /* 0x000fc60007ffe0ff */
[----:B--2---:R-:W-:Y:S01]  /*a470*/  @!P1 IMAD.WIDE R6, R8, 0x4, R2 ;  /* 0x0000000408069825 */ /* 0x004fe200078e0202 */
[----:B------:R-:W-:Y:S02]  /*a480*/  ISETP.GE.AND P4, PT, R9, c[0x0][0x3c8], PT ;  /* 0x0000f20009007a0c */ /* 0x000fe40003f86270 */
[C---:B---3--:R-:W-:Y:S02]  /*a490*/  IADD3 R5, R0.reuse, 0x28, RZ ;  /* 0x0000002800057810 */ /* 0x048fe40007ffe0ff */
[C---:B------:R-:W-:Y:S01]  /*a4a0*/  IADD3 R4, R0.reuse, 0x30, RZ ;  /* 0x0000003000047810 */ /* 0x040fe20007ffe0ff */
[----:B------:R1:W-:Y:S01]  /*a4b0*/  @!P1 ST.E.64 [R6.64], R140 ;  /* 0x0000008c06009985 */ /* 0x0003e2000c101b06 */
[----:B------:R-:W-:Y:S02]  /*a4c0*/  IADD3 R8, R0, 0x38, RZ ;  /* 0x0000003800087810 */ /* 0x000fe40007ffe0ff */
[----:B------:R-:W-:Y:S02]  /*a4d0*/  ISETP.GE.AND P3, PT, R5, c[0x0][0x3c8], PT ;  /* 0x0000f20005007a0c */ /* 0x000fe40003f66270 */
[----:B------:R-:W-:-:S02]  /*a4e0*/  ISETP.GE.AND P2, PT, R4, c[0x0][0x3c8], PT ;  /* 0x0000f20004007a0c */ /* 0x000fc40003f46270 */
[----:B------:R-:W-:Y:S02]  /*a4f0*/  ISETP.GE.AND P1, PT, R8, c[0x0][0x3c8], PT ;  /* 0x0000f20008007a0c */ /* 0x000fe40003f26270 */
[----:B------:R-:W-:-:S09]  /*a500*/  @!P4 LEA.HI R9, R9, R9, RZ, 0x1 ;  /* 0x000000090909c211 */ /* 0x000fd200078f08ff */
[----:B------:R-:W-:Y:S02]  /*a510*/  @!P2 LEA.HI R4, R4, R4, RZ, 0x1 ;  /* 0x000000040404a211 */ /* 0x000fe400078f08ff */
[----:B------:R-:W-:-:S04]  /*a520*/  @!P1 LEA.HI R8, R8, R8, RZ, 0x1 ;  /* 0x0000000808089211 */ /* 0x000fc800078f08ff */
[----:B------:R-:W-:Y:S02]  /*a530*/  @!P1 LOP3.LUT R10, R8, 0xfffffffe, RZ, 0xc0, !PT ;  /* 0xfffffffe080a9812 */ /* 0x000fe400078ec0ff */
[----:B-1----:R-:W-:Y:S02]  /*a540*/  @!P3 LEA.HI R6, R5, R5, RZ, 0x1 ;  /* 0x000000050506b211 */ /* 0x002fe400078f08ff */
[----:B------:R-:W-:Y:S02]  /*a550*/  @!P4 LOP3.LUT R5, R9, 0xfffffffe, RZ, 0xc0, !PT ;  /* 0xfffffffe0905c812 */ /* 0x000fe400078ec0ff */
[----:B------:R-:W-:Y:S02]  /*a560*/  @!P3 LOP3.LUT R9, R6, 0xfffffffe, RZ, 0xc0, !PT ;  /* 0xfffffffe0609b812 */ /* 0x000fe400078ec0ff */
[----:B------:R-:W-:Y:S01]  /*a570*/  @!P2 LOP3.LUT R6, R4, 0xfffffffe, RZ, 0xc0, !PT ;  /* 0xfffffffe0406a812 */ /* 0x000fe200078ec0ff */
[----:B------:R-:W-:-:S04]  /*a580*/  @!P4 IMAD.WIDE R4, R5, 0x4, R2 ;  /* 0x000000040504c825 */ /* 0x000fc800078e0202 */
[--C-:B------:R-:W-:Y:S01]  /*a590*/  @!P3 IMAD.WIDE R8, R9, 0x4, R2.reuse ;  /* 0x000000040908b825 */ /* 0x100fe200078e0202 */
[----:B------:R1:W-:Y:S03]  /*a5a0*/  @!P4 ST.E.64 [R4.64], R144 ;  /* 0x000000900400c985 */ /* 0x0003e6000c101b06 */
[--C-:B------:R-:W-:Y:S01]  /*a5b0*/  @!P2 IMAD.WIDE R6, R6, 0x4, R2.reuse ;  /* 0x000000040606a825 */ /* 0x100fe200078e0202 */
[----:B------:R2:W-:Y:S04]  /*a5c0*/  @!P3 ST.E.64 [R8.64], R156 ;  /* 0x0000009c0800b985 */ /* 0x0005e8000c101b06 */
[----:B------:R3:W-:Y:S01]  /*a5d0*/  @!P2 ST.E.64 [R6.64], R160 ;  /* 0x000000a00600a985 */ /* 0x0007e2000c101b06 */
[----:B-1----:R-:W-:Y:S01]  /*a5e0*/  @!P1 IMAD.WIDE R4, R10, 0x4, R2 ;  /* 0x000000040a049825 */ /* 0x002fe200078e0202 */
[----:B--2---:R-:W-:-:S04]  /*a5f0*/  IADD3 R8, R0, 0x40, RZ ;  /* 0x0000004000087810 */ /* 0x004fc80007ffe0ff */
[----:B------:R1:W-:Y:S01]  /*a600*/  @!P1 ST.E.64 [R4.64], R172 ;  /* 0x000000ac04009985 */ /* 0x0003e2000c101b06 */
[----:B---3--:R-:W-:Y:S02]  /*a610*/  IADD3 R6, R0, 0x48, RZ ;  /* 0x0000004800067810 */ /* 0x008fe40007ffe0ff */
[----:B------:R-:W-:Y:S02]  /*a620*/  ISETP.GE.AND P4, PT, R8, c[0x0][0x3c8], PT ;  /* 0x0000f20008007a0c */ /* 0x000fe40003f86270 */
[----:B------:R-:W-:-:S11]  /*a630*/  ISETP.GE.AND P3, PT, R6, c[0x0][0x3c8], PT ;  /* 0x0000f20006007a0c */ /* 0x000fd60003f66270 */
[----:B------:R-:W-:Y:S02]  /*a640*/  @!P4 LEA.HI R8, R8, R8, RZ, 0x1 ;  /* 0x000000080808c211 */ /* 0x000fe400078f08ff */
[----:B------:R-:W-:-:S04]  /*a650*/  @!P3 LEA.HI R7, R6, R6, RZ, 0x1 ;  /* 0x000000060607b211 */ /* 0x000fc800078f08ff */
[----:B------:R-:W-:Y:S02]  /*a660*/  @!P3 LOP3.LUT R7, R7, 0xfffffffe, RZ, 0xc0, !PT ;  /* 0xfffffffe0707b812 */ /* 0x000fe400078ec0ff */
[C---:B-1----:R-:W-:Y:S02]  /*a670*/  IADD3 R5, R0.reuse, 0x50, RZ ;  /* 0x0000005000057810 */ /* 0x042fe40007ffe0ff */
[----:B------:R-:W-:Y:S02]  /*a680*/  IADD3 R4, R0, 0x58, RZ ;  /* 0x0000005800047810 */ /* 0x000fe40007ffe0ff */
[----:B------:R-:W-:Y:S02]  /*a690*/  ISETP.GE.AND P2, PT, R5, c[0x0][0x3c8], PT ;  /* 0x0000f20005007a0c */ /* 0x000fe40003f46270 */
[----:B------:R-:W-:-:S11]  /*a6a0*/  ISETP.GE.AND P1, PT, R4, c[0x0][0x3c8], PT ;  /* 0x0000f20004007a0c */ /* 0x000fd60003f26270 */
[----:B------:R-:W-:Y:S02]  /*a6b0*/  @!P2 LEA.HI R6, R5, R5, RZ, 0x1 ;  /* 0x000000050506a211 */ /* 0x000fe400078f08ff */
[----:B------:R-:W-:Y:S02]  /*a6c0*/  @!P1 LEA.HI R4, R4, R4, RZ, 0x1 ;  /* 0x0000000404049211 */ /* 0x000fe400078f08ff */
[----:B------:R-:W-:Y:S02]  /*a6d0*/  @!P4 LOP3.LUT R5, R8, 0xfffffffe, RZ, 0xc0, !PT ;  /* 0xfffffffe0805c812 */ /* 0x000fe400078ec0ff */
[----:B------:R-:W-:Y:S01]  /*a6e0*/  @!P2 LOP3.LUT R10, R6, 0xfffffffe, RZ, 0xc0, !PT ;  /* 0xfffffffe060aa812 */ /* 0x000fe200078ec0ff */
[----:B------:R-:W-:Y:S01]  /*a6f0*/  @!P3 IMAD.WIDE R6, R7, 0x4, R2 ;  /* 0x000000040706b825 */ /* 0x000fe200078e0202 */
[----:B------:R-:W-:-:S03]  /*a700*/  @!P1 LOP3.LUT R11, R4, 0xfffffffe, RZ, 0xc0, !PT ;  /* 0xfffffffe040b9812 */ /* 0x000fc600078ec0ff */
[----:B------:R-:W-:-:S04]  /*a710*/  @!P4 IMAD.WIDE R8, R5, 0x4, R2 ;  /* 0x000000040508c825 */ /* 0x000fc800078e0202 */
[--C-:B------:R-:W-:Y:S01]  /*a720*/  @!P2 IMAD.WIDE R4, R10, 0x4, R2.reuse ;  /* 0x000000040a04a825 */ /* 0x100fe200078e0202 */
[----:B------:R1:W-:Y:S03]  /*a730*/  @!P4 ST.E.64 [R8.64], R68 ;  /* 0x000000440800c985 */ /* 0x0003e6000c101b06 */
[----:B------:R-:W-:Y:S01]  /*a740*/  @!P1 IMAD.WIDE R2, R11, 0x4, R2 ;  /* 0x000000040b029825 */ /* 0x000fe200078e0202 */
[----:B------:R1:W-:Y:S04]  /*a750*/  @!P3 ST.E.64 [R6.64], R80 ;  /* 0x000000500600b985 */ /* 0x0003e8000c101b06 */
[----:B------:R1:W-:Y:S04]  /*a760*/  @!P2 ST.E.64 [R4.64], R84 ;  /* 0x000000540400a985 */ /* 0x0003e8000c101b06 */
[----:B------:R1:W-:Y:S02]  /*a770*/  @!P1 ST.E.64 [R2.64], R96 ;  /* 0x0000006002009985 */ /* 0x0003e4000c101b06 */
.L_x_17:
[----:B-1----:R-:W-:Y:S05]  /*a780*/  BSYNC B0 ;  /* 0x0000000000007941 */ /* 0x002fea0003800000 */
.L_x_16:
[----:B------:R1:W3:Y:S01]  /*a790*/  SHFL.IDX PT, R3, R22, 0x1, 0x1c1f ;  /* 0x003c1f0016037f89 */ /* 0x0002e200000e0000 */
[----:B------:R-:W-:Y:S03]  /*a7a0*/  BSSY B0, `(.L_x_18) ;  /* 0x0000048000007945 */ /* 0x000fe60003800000 */
[----:B------:R1:W4:Y:S01]  /*a7b0*/  SHFL.IDX PT, R2, R23, 0x1, 0x1c1f ;  /* 0x003c1f0017027f89 */ /* 0x00032200000e0000 */
[----:B------:R-:W-:Y:S05]  /*a7c0*/  @P0 BRA `(.L_x_19) ;  /* 0x0000045000000947 */ /* 0x000fea0003800000 */
[C---:B------:R-:W-:Y:S02]  /*a7d0*/  IADD3 R4, R0.reuse, 0x8, RZ ;  /* 0x0000000800047810 */ /* 0x040fe40007ffe0ff */
[----:B------:R-:W-:-:S02]  /*a7e0*/  ISETP.GE.AND P1, PT, R0, c[0x0][0x3c8], PT ;  /* 0x0000f20000007a0c */ /* 0x000fc40003f26270 */
[----:B------:R-:W-:Y:S02]  /*a7f0*/  ISETP.GE.AND P0, PT, R4, c[0x0][0x3c8], PT ;  /* 0x0000f20004007a0c */ /* 0x000fe40003f06270 */
[C---:B--2---:R-:W-:Y:S02]  /*a800*/  IADD3 R8, R0.reuse, 0x10, RZ ;  /* 0x0000001000087810 */ /* 0x044fe40007ffe0ff */
[C---:B------:R-:W-:Y:S02]  /*a810*/  IADD3 R9, R0.reuse, 0x18, RZ ;  /* 0x0000001800097810 */ /* 0x040fe40007ffe0ff */
[C---:B------:R-:W-:Y:S02]  /*a820*/  IADD3 R10, R0.reuse, 0x20, RZ ;  /* 0x00000020000a7810 */ /* 0x040fe40007ffe0ff */
[----:B------:R-:W-:Y:S02]  /*a830*/  IADD3 R11, R0, 0x28, RZ ;  /* 0x00000028000b7810 */ /* 0x000fe40007ffe0ff */
[----:B------:R-:W-:Y:S01]  /*a840*/  ISETP.GE.AND P4, PT, R8, c[0x0][0x3c8], PT ;  /* 0x0000f20008007a0c */ /* 0x000fe20003f86270 */
[C---:B---34-:R-:W-:Y:S01]  /*a850*/  @!P1 IMAD.WIDE R6, R0.reuse, 0x4, R2 ;  /* 0x0000000400069825 */ /* 0x058fe200078e0202 */
[----:B------:R-:W-:-:S02]  /*a860*/  IADD3 R12, R0, 0x30, RZ ;  /* 0x00000030000c7810 */ /* 0x000fc40007ffe0ff */
[----:B------:R-:W-:Y:S02]  /*a870*/  @!P0 LEA.HI R4, R4, R4, RZ, 0x1 ;  /* 0x0000000404048211 */ /* 0x000fe400078f08ff */
[----:B------:R-:W-:Y:S01]  /*a880*/  ISETP.GE.AND P3, PT, R9, c[0x0][0x3c8], PT ;  /* 0x0000f20009007a0c */ /* 0x000fe20003f66270 */
[----:B------:R2:W-:Y:S01]  /*a890*/  @!P1 ST.E.64 [R6.64], R118 ;  /* 0x0000007606009985 */ /* 0x0005e2000c101b06 */
[----:B------:R-:W-:Y:S02]  /*a8a0*/  @!P0 LOP3.LUT R4, R4, 0xfffffffe, RZ, 0xc0, !PT ;  /* 0xfffffffe04048812 */ /* 0x000fe400078ec0ff */
[----:B------:R-:W-:Y:S02]  /*a8b0*/  ISETP.GE.AND P2, PT, R10, c[0x0][0x3c8], PT ;  /* 0x0000f2000a007a0c */ /* 0x000fe40003f46270 */
[----:B------:R-:W-:Y:S01]  /*a8c0*/  ISETP.GE.AND P1, PT, R11, c[0x0][0x3c8], PT ;  /* 0x0000f2000b007a0c */ /* 0x000fe20003f26270 */
[----:B------:R-:W-:-:S05]  /*a8d0*/  @!P0 IMAD.WIDE R4, R4, 0x4, R2 ;  /* 0x0000000404048825 */ /* 0x000fca00078e0202 */
[----:B------:R3:W-:Y:S01]  /*a8e0*/  @!P0 ST.E.64 [R4.64], R126 ;  /* 0x0000007e04008985 */ /* 0x0007e2000c101b06 */
[----:B------:R-:W-:-:S13]  /*a8f0*/  ISETP.GE.AND P0, PT, R12, c[0x0][0x3c8], PT ;  /* 0x0000f2000c007a0c */ /* 0x000fda0003f06270 */
[----:B------:R-:W-:Y:S02]  /*a900*/  @!P0 LEA.HI R12, R12, R12, RZ, 0x1 ;  /* 0x0000000c0c0c8211 */ /* 0x000fe400078f08ff */
[----:B--2---:R-:W-:Y:S02]  /*a910*/  @!P3 LEA.HI R6, R9, R9, RZ, 0x1 ;  /* 0x000000090906b211 */ /* 0x004fe400078f08ff */
[----:B------:R-:W-:Y:S02]  /*a920*/  @!P1 LEA.HI R7, R11, R11, RZ, 0x1 ;  /* 0x0000000b0b079211 */ /* 0x000fe400078f08ff */
[----:B------:R-:W-:Y:S02]  /*a930*/  @!P3 LOP3.LUT R6, R6, 0xfffffffe, RZ, 0xc0, !PT ;  /* 0xfffffffe0606b812 */ /* 0x000fe400078ec0ff */
[----:B------:R-:W-:Y:S02]  /*a940*/  @!P1 LOP3.LUT R7, R7, 0xfffffffe, RZ, 0xc0, !PT ;  /* 0xfffffffe07079812 */ /* 0x000fe400078ec0ff */
[----:B------:R-:W-:-:S02]  /*a950*/  @!P0 LOP3.LUT R12, R12, 0xfffffffe, RZ, 0xc0, !PT ;  /* 0xfffffffe0c0c8812 */ /* 0x000fc400078ec0ff */
[----:B---3--:R-:W-:Y:S01]  /*a960*/  @!P4 LEA.HI R4, R8, R8, RZ, 0x1 ;  /* 0x000000080804c211 */ /* 0x008fe200078f08ff */
[--C-:B------:R-:W-:Y:S01]  /*a970*/  @!P3 IMAD.WIDE R8, R6, 0x4, R2.reuse ;  /* 0x000000040608b825 */ /* 0x100fe200078e0202 */
[----:B------:R-:W-:Y:S02]  /*a980*/  @!P2 LEA.HI R5, R10, R10, RZ, 0x1 ;  /* 0x0000000a0a05a211 */ /* 0x000fe400078f08ff */
[----:B------:R-:W-:Y:S01]  /*a990*/  @!P4 LOP3.LUT R4, R4, 0xfffffffe, RZ, 0xc0, !PT ;  /* 0xfffffffe0404c812 */ /* 0x000fe200078ec0ff */
[----:B------:R-:W-:Y:S01]  /*a9a0*/  @!P1 IMAD.WIDE R6, R7, 0x4, R2 ;  /* 0x0000000407069825 */ /* 0x000fe200078e0202 */
[----:B------:R-:W-:-:S03]  /*a9b0*/  @!P2 LOP3.LUT R10, R5, 0xfffffffe, RZ, 0xc0, !PT ;  /* 0xfffffffe050aa812 */ /* 0x000fc600078ec0ff */
[----:B------:R-:W-:-:S04]  /*a9c0*/  @!P4 IMAD.WIDE R4, R4, 0x4, R2 ;  /* 0x000000040404c825 */ /* 0x000fc800078e0202 */
[--C-:B------:R-:W-:Y:S01]  /*a9d0*/  @!P2 IMAD.WIDE R10, R10, 0x4, R2.reuse ;  /* 0x000000040a0aa825 */ /* 0x100fe200078e0202 */
[----:B------:R2:W-:Y:S04]  /*a9e0*/  @!P4 ST.E.64 [R4.64], R130 ;  /* 0x000000820400c985 */ /* 0x0005e8000c101b06 */
[----:B------:R3:W-:Y:S04]  /*a9f0*/  @!P3 ST.E.64 [R8.64], R142 ;  /* 0x0000008e0800b985 */ /* 0x0007e8000c101b06 */
[----:B------:R-:W-:Y:S04]  /*aa00*/  @!P2 ST.E.64 [R10.64], R146 ;  /* 0x000000920a00a985 */ /* 0x000fe8000c101b06 */
[----:B------:R4:W-:Y:S01]  /*aa10*/  @!P1 ST.E.64 [R6.64], R158 ;  /* 0x0000009e06009985 */ /* 0x0009e2000c101b06 */
[----:B--2---:R-:W-:Y:S01]  /*aa20*/  @!P0 IMAD.WIDE R4, R12, 0x4, R2 ;  /* 0x000000040c048825 */ /* 0x004fe200078e0202 */
[----:B---3--:R-:W-:-:S04]  /*aa30*/  IADD3 R8, R0, 0x38, RZ ;  /* 0x0000003800087810 */ /* 0x008fc80007ffe0ff */
[----:B------:R2:W-:Y:S01]  /*aa40*/  @!P0 ST.E.64 [R4.64], R162 ;  /* 0x000000a204008985 */ /* 0x0005e2000c101b06 */
[----:B------:R-:W-:Y:S02]  /*aa50*/  ISETP.GE.AND P4, PT, R8, c[0x0][0x3c8], PT ;  /* 0x0000f20008007a0c */ /* 0x000fe40003f86270 */
[C---:B----4-:R-:W-:Y:S02]  /*aa60*/  IADD3 R7, R0.reuse, 0x40, RZ ;  /* 0x0000004000077810 */ /* 0x050fe40007ffe0ff */
[----:B------:R-:W-:Y:S02]  /*aa70*/  IADD3 R6, R0, 0x48, RZ ;  /* 0x0000004800067810 */ /* 0x000fe40007ffe0ff */
[----:B------:R-:W-:Y:S02]  /*aa80*/  ISETP.GE.AND P3, PT, R7, c[0x0][0x3c8], PT ;  /* 0x0000f20007007a0c */ /* 0x000fe40003f66270 */
[----:B------:R-:W-:-:S05]  /*aa90*/  ISETP.GE.AND P2, PT, R6, c[0x0][0x3c8], PT ;  /* 0x0000f20006007a0c */ /* 0x000fca0003f46270 */
[----:B------:R-:W-:-:S06]  /*aaa0*/  @!P4 LEA.HI R9, R8, R8, RZ, 0x1 ;  /* 0x000000080809c211 */ /* 0x000fcc00078f08ff */
[----:B------:R-:W-:Y:S02]  /*aab0*/  @!P3 LEA.HI R8, R7, R7, RZ, 0x1 ;  /* 0x000000070708b211 */ /* 0x000fe400078f08ff */
[----:B------:R-:W-:Y:S02]  /*aac0*/  @!P2 LEA.HI R7, R6, R6, RZ, 0x1 ;  /* 0x000000060607a211 */ /* 0x000fe400078f08ff */
[----:B------:R-:W-:Y:S02]  /*aad0*/  @!P3 LOP3.LUT R8, R8, 0xfffffffe, RZ, 0xc0, !PT ;  /* 0xfffffffe0808b812 */ /* 0x000fe400078ec0ff */
[C---:B--2---:R-:W-:Y:S02]  /*aae0*/  IADD3 R5, R0.reuse, 0x50, RZ ;  /* 0x0000005000057810 */ /* 0x044fe40007ffe0ff */
[----:B------:R-:W-:Y:S02]  /*aaf0*/  IADD3 R4, R0, 0x58, RZ ;  /* 0x0000005800047810 */ /* 0x000fe40007ffe0ff */
[----:B------:R-:W-:-:S02]  /*ab00*/  ISETP.GE.AND P1, PT, R5, c[0x0][0x3c8], PT ;  /* 0x0000f20005007a0c */ /* 0x000fc40003f26270 */
[----:B------:R-:W-:Y:S02]  /*ab10*/  ISETP.GE.AND P0, PT, R4, c[0x0][0x3c8], PT ;  /* 0x0000f20004007a0c */ /* 0x000fe40003f06270 */
[----:B------:R-:W-:-:S09]  /*ab20*/  @!P2 LOP3.LUT R7, R7, 0xfffffffe, RZ, 0xc0, !PT ;  /* 0xfffffffe0707a812 */ /* 0x000fd200078ec0ff */
[----:B------:R-:W-:Y:S02]  /*ab30*/  @!P1 LEA.HI R6, R5, R5, RZ, 0x1 ;  /* 0x0000000505069211 */ /* 0x000fe400078f08ff */
[----:B------:R-:W-:Y:S02]  /*ab40*/  @!P0 LEA.HI R4, R4, R4, RZ, 0x1 ;  /* 0x0000000404048211 */ /* 0x000fe400078f08ff */
[----:B------:R-:W-:Y:S01]  /*ab50*/  @!P4 LOP3.LUT R5, R9, 0xfffffffe, RZ, 0xc0, !PT ;  /* 0xfffffffe0905c812 */ /* 0x000fe200078ec0ff */
[--C-:B------:R-:W-:Y:S01]  /*ab60*/  @!P3 IMAD.WIDE R8, R8, 0x4, R2.reuse ;  /* 0x000000040808b825 */ /* 0x100fe200078e0202 */
[----:B------:R-:W-:Y:S02]  /*ab70*/  @!P1 LOP3.LUT R12, R6, 0xfffffffe, RZ, 0xc0, !PT ;  /* 0xfffffffe060c9812 */ /* 0x000fe400078ec0ff */
[----:B------:R-:W-:Y:S01]  /*ab80*/  @!P0 LOP3.LUT R13, R4, 0xfffffffe, RZ, 0xc0, !PT ;  /* 0xfffffffe040d8812 */ /* 0x000fe200078ec0ff */
[----:B------:R-:W-:-:S04]  /*ab90*/  @!P4 IMAD.WIDE R10, R5, 0x4, R2 ;  /* 0x00000004050ac825 */ /* 0x000fc800078e0202 */
[--C-:B------:R-:W-:Y:S01]  /*aba0*/  @!P2 IMAD.WIDE R6, R7, 0x4, R2.reuse ;  /* 0x000000040706a825 */ /* 0x100fe200078e0202 */
[----:B------:R2:W-:Y:S03]  /*abb0*/  @!P4 ST.E.64 [R10.64], R174 ;  /* 0x000000ae0a00c985 */ /* 0x0005e6000c101b06 */
[--C-:B------:R-:W-:Y:S01]  /*abc0*/  @!P1 IMAD.WIDE R4, R12, 0x4, R2.reuse ;  /* 0x000000040c049825 */ /* 0x100fe200078e0202 */
[----:B------:R2:W-:Y:S03]  /*abd0*/  @!P3 ST.E.64 [R8.64], R70 ;  /* 0x000000460800b985 */ /* 0x0005e6000c101b06 */
[----:B------:R-:W-:Y:S01]  /*abe0*/  @!P0 IMAD.WIDE R2, R13, 0x4, R2 ;  /* 0x000000040d028825 */ /* 0x000fe200078e0202 */
[----:B------:R2:W-:Y:S04]  /*abf0*/  @!P2 ST.E.64 [R6.64], R82 ;  /* 0x000000520600a985 */ /* 0x0005e8000c101b06 */
[----:B------:R2:W-:Y:S04]  /*ac00*/  @!P1 ST.E.64 [R4.64], R86 ;  /* 0x0000005604009985 */ /* 0x0005e8000c101b06 */
[----:B------:R2:W-:Y:S02]  /*ac10*/  @!P0 ST.E.64 [R2.64], R98 ;  /* 0x0000006202008985 */ /* 0x0005e4000c101b06 */
.L_x_19:
[----:B------:R-:W-:Y:S05]  /*ac20*/  BSYNC B0 ;  /* 0x0000000000007941 */ /* 0x000fea0003800000 */
.L_x_18:
[----:B--23--:R2:W3:Y:S01]  /*ac30*/  SHFL.IDX PT, R3, R22, 0x2, 0x1c1f ;  /* 0x005c1f0016037f89 */ /* 0x00c4e200000e0000 */
[----:B------:R-:W-:Y:S03]  /*ac40*/  BSSY B0, `(.L_x_20) ;  /* 0x0000048000007945 */ /* 0x000fe60003800000 */
[----:B----4-:R2:W4:Y:S01]  /*ac50*/  SHFL.IDX PT, R2, R23, 0x2, 0x1c1f ;  /* 0x005c1f0017027f89 */ /* 0x01052200000e0000 */
[----:B------:R-:W-:Y:S05]  /*ac60*/  @P5 BRA `(.L_x_21) ;  /* 0x0000045000005947 */ /* 0x000fea0003800000 */
[C---:B------:R-:W-:Y:S02]  /*ac70*/  IADD3 R6, R0.reuse, 0x8, RZ ;  /* 0x0000000800067810 */ /* 0x040fe40007ffe0ff */
[----:B------:R-:W-:-:S02]  /*ac80*/  IADD3 R5, R0, 0x10, RZ ;  /* 0x0000001000057810 */ /* 0x000fc40007ffe0ff */
[C---:B------:R-:W-:Y:S02]  /*ac90*/  IADD3 R4, R0.reuse, 0x18, RZ ;  /* 0x0000001800047810 */ /* 0x040fe40007ffe0ff */
[C---:B------:R-:W-:Y:S02]  /*aca0*/  ISETP.GE.AND P5, PT, R0.reuse, c[0x0][0x3c8], PT ;  /* 0x0000f20000007a0c */ /* 0x040fe40003fa6270 */
[----:B------:R-:W-:Y:S02]  /*acb0*/  IADD3 R7, R0, 0x20, RZ ;  /* 0x0000002000077810 */ /* 0x000fe40007ffe0ff */
[----:B------:R-:W-:Y:S02]  /*acc0*/  ISETP.GE.AND P4, PT, R6, c[0x0][0x3c8], PT ;  /* 0x0000f20006007a0c */ /* 0x000fe40003f86270 */
[----:B------:R-:W-:Y:S02]  /*acd0*/  IADD3 R10, R0, 0x28, RZ ;  /* 0x00000028000a7810 */ /* 0x000fe40007ffe0ff */
[----:B------:R-:W-:-:S02]  /*ace0*/  ISETP.GE.AND P3, PT, R5, c[0x0][0x3c8], PT ;  /* 0x0000f20005007a0c */ /* 0x000fc40003f66270 */
[----:B------:R-:W-:Y:S02]  /*acf0*/  ISETP.GE.AND P2, PT, R4, c[0x0][0x3c8], PT ;  /* 0x0000f20004007a0c */ /* 0x000fe40003f46270 */
[----:B------:R-:W-:Y:S01]  /*ad00*/  ISETP.GE.AND P1, PT, R7, c[0x0][0x3c8], PT ;  /* 0x0000f20007007a0c */ /* 0x000fe20003f26270 */
[----:B---34-:R-:W-:Y:S01]  /*ad10*/  @!P5 IMAD.WIDE R8, R0, 0x4, R2 ;  /* 0x000000040008d825 */ /* 0x018fe200078e0202 */
[----:B------:R-:W-:-:S03]  /*ad20*/  ISETP.GE.AND P0, PT, R10, c[0x0][0x3c8], PT ;  /* 0x0000f2000a007a0c */ /* 0x000fc60003f06270 */
[----:B------:R-:W-:Y:S01]  /*ad30*/  @!P4 LEA.HI R6, R6, R6, RZ, 0x1 ;  /* 0x000000060606c211 */ /* 0x000fe200078f08ff */
[----:B------:R3:W-:Y:S03]  /*ad40*/  @!P5 ST.E.64 [R8.64], R112 ;  /* 0x000000700800d985 */ /* 0x0007e6000c101b06 */
[----:B------:R-:W-:Y:S02]  /*ad50*/  @!P3 LEA.HI R5, R5, R5, RZ, 0x1 ;  /* 0x000000050505b211 */ /* 0x000fe400078f08ff */
[----:B------:R-:W-:Y:S02]  /*ad60*/  @!P2 LEA.HI R4, R4, R4, RZ, 0x1 ;  /* 0x000000040404a211 */ /* 0x000fe400078f08ff */
[----:B------:R-:W-:Y:S02]  /*ad70*/  @!P4 LOP3.LUT R6, R6, 0xfffffffe, RZ, 0xc0, !PT ;  /* 0xfffffffe0606c812 */ /* 0x000fe400078ec0ff */
[----:B------:R-:W-:-:S02]  /*ad80*/  @!P1 LEA.HI R7, R7, R7, RZ, 0x1 ;  /* 0x0000000707079211 */ /* 0x000fc400078f08ff */
[----:B------:R-:W-:Y:S02]  /*ad90*/  @!P0 LEA.HI R10, R10, R10, RZ, 0x1 ;  /* 0x0000000a0a0a8211 */ /* 0x000fe400078f08ff */
[----:B------:R-:W-:Y:S02]  /*ada0*/  @!P2 LOP3.LUT R11, R4, 0xfffffffe, RZ, 0xc0, !PT ;  /* 0xfffffffe040ba812 */ /* 0x000fe400078ec0ff */
[----:B------:R-:W-:Y:S02]  /*adb0*/  @!P1 LOP3.LUT R7, R7, 0xfffffffe, RZ, 0xc0, !PT ;  /* 0xfffffffe07079812 */ /* 0x000fe400078ec0ff */
[----:B------:R-:W-:Y:S01]  /*adc0*/  @!P0 LOP3.LUT R12, R10, 0xfffffffe, RZ, 0xc0, !PT ;  /* 0xfffffffe0a0c8812 */ /* 0x000fe200078ec0ff */
[----:B------:R-:W-:Y:S01]  /*add0*/  @!P2 IMAD.WIDE R10, R11, 0x4, R2 ;  /* 0x000000040b0aa825 */ /* 0x000fe200078e0202 */
[----:B---3--:R-:W-:-:S03]  /*ade0*/  @!P3 LOP3.LUT R8, R5, 0xfffffffe, RZ, 0xc0, !PT ;  /* 0xfffffffe0508b812 */ /* 0x008fc600078ec0ff */
[----:B------:R-:W-:-:S04]  /*adf0*/  @!P4 IMAD.WIDE R4, R6, 0x4, R2 ;  /* 0x000000040604c825 */ /* 0x000fc800078e0202 */
[--C-:B------:R-:W-:Y:S01]  /*ae00*/  @!P3 IMAD.WIDE R8, R8, 0x4, R2.reuse ;  /* 0x000000040808b825 */ /* 0x100fe200078e0202 */
[----:B------:R3:W-:Y:S03]  /*ae10*/  @!P4 ST.E.64 [R4.64], R120 ;  /* 0x000000780400c985 */ /* 0x0007e6000c101b06 */
[--C-:B------:R-:W-:Y:S01]  /*ae20*/  @!P1 IMAD.WIDE R6, R7, 0x4, R2.reuse ;  /* 0x0000000407069825 */ /* 0x100fe200078e0202 */
[----:B------:R4:W-:Y:S04]  /*ae30*/  @!P3 ST.E.64 [R8.64], R132 ;  /* 0x000000840800b985 */ /* 0x0009e8000c101b06 */
[----:B------:R-:W-:Y:S04]  /*ae40*/  @!P2 ST.E.64 [R10.64], R136 ;  /* 0x000000880a00a985 */ /* 0x000fe8000c101b06 */
[----:B------:R5:W-:Y:S01]  /*ae50*/  @!P1 ST.E.64 [R6.64], R148 ;  /* 0x0000009406009985 */ /* 0x000be2000c101b06 */
[----:B---3--:R-:W-:Y:S01]  /*ae60*/  @!P0 IMAD.WIDE R4, R12, 0x4, R2 ;  /* 0x000000040c048825 */ /* 0x008fe200078e0202 */
[----:B----4-:R-:W-:-:S04]  /*ae70*/  IADD3 R9, R0, 0x30, RZ ;  /* 0x0000003000097810 */ /* 0x010fc80007ffe0ff */
[----:B------:R3:W-:Y:S01]  /*ae80*/  @!P0 ST.E.64 [R4.64], R152 ;  /* 0x0000009804008985 */ /* 0x0007e2000c101b06 */
[----:B------:R-:W-:Y:S02]  /*ae90*/  IADD3 R8, R0, 0x38, RZ ;  /* 0x0000003800087810 */ /* 0x000fe40007ffe0ff */
[----:B------:R-:W-:Y:S02]  /*aea0*/  ISETP.GE.AND P5, PT, R9, c[0x0][0x3c8], PT ;  /* 0x0000f20009007a0c */ /* 0x000fe40003fa6270 */
[----:B------:R-:W-:Y:S02]  /*aeb0*/  ISETP.GE.AND P4, PT, R8, c[0x0][0x3c8], PT ;  /* 0x0000f20008007a0c */ /* 0x000fe40003f86270 */
[C---:B-----5:R-:W-:Y:S02]  /*aec0*/  IADD3 R7, R0.reuse, 0x40, RZ ;  /* 0x0000004000077810 */ /* 0x060fe40007ffe0ff */
[----:B------:R-:W-:Y:S02]  /*aed0*/  IADD3 R6, R0, 0x48, RZ ;  /* 0x0000004800067810 */ /* 0x000fe40007ffe0ff */
[----:B------:R-:W-:-:S02]  /*aee0*/  ISETP.GE.AND P3, PT, R7, c[0x0][0x3c8], PT ;  /* 0x0000f20007007a0c */ /* 0x000fc40003f66270 */
[----:B------:R-:W-:-:S03]  /*aef0*/  ISETP.GE.AND P2, PT, R6, c[0x0][0x3c8], PT ;  /* 0x0000f20006007a0c */ /* 0x000fc60003f46270 */
[----:B------:R-:W-:Y:S02]  /*af00*/  @!P5 LEA.HI R9, R9, R9, RZ, 0x1 ;  /* 0x000000090909d211 */ /* 0x000fe400078f08ff */
[----:B------:R-:W-:-:S04]  /*af10*/  @!P4 LEA.HI R10, R8, R8, RZ, 0x1 ;  /* 0x00000008080ac211 */ /* 0x000fc800078f08ff */
[----:B------:R-:W-:Y:S02]  /*af20*/  @!P4 LOP3.LUT R10, R10, 0xfffffffe, RZ, 0xc0, !PT ;  /* 0xfffffffe0a0ac812 */ /* 0x000fe400078ec0ff */
[----:B------:R-:W-:Y:S02]  /*af30*/  @!P3 LEA.HI R8, R7, R7, RZ, 0x1 ;  /* 0x000000070708b211 */ /* 0x000fe400078f08ff */
[----:B------:R-:W-:Y:S01]  /*af40*/  @!P2 LEA.HI R7, R6, R6, RZ, 0x1 ;  /* 0x000000060607a211 */ /* 0x000fe200078f08ff */
[----:B------:R-:W-:Y:S01]  /*af50*/  @!P4 IMAD.WIDE R10, R10, 0x4, R2 ;  /* 0x000000040a0ac825 */ /* 0x000fe200078e0202 */
[----:B------:R-:W-:Y:S02]  /*af60*/  @!P3 LOP3.LUT R8, R8, 0xfffffffe, RZ, 0xc0, !PT ;  /* 0xfffffffe0808b812 */ /* 0x000fe400078ec0ff */
[C---:B---3--:R-:W-:Y:S02]  /*af70*/  IADD3 R5, R0.reuse, 0x50, RZ ;  /* 0x0000005000057810 */ /* 0x048fe40007ffe0ff */
[----:B------:R-:W-:-:S02]  /*af80*/  IADD3 R4, R0, 0x58, RZ ;  /* 0x0000005800047810 */ /* 0x000fc40007ffe0ff */
[----:B------:R-:W-:Y:S02]  /*af90*/  ISETP.GE.AND P1, PT, R5, c[0x0][0x3c8], PT ;  /* 0x0000f20005007a0c */ /* 0x000fe40003f26270 */
[----:B------:R-:W-:Y:S02]  /*afa0*/  ISETP.GE.AND P0, PT, R4, c[0x0][0x3c8], PT ;  /* 0x0000f20004007a0c */ /* 0x000fe40003f06270 */
[----:B------:R-:W-:-:S09]  /*afb0*/  @!P2 LOP3.LUT R7, R7, 0xfffffffe, RZ, 0xc0, !PT ;  /* 0xfffffffe0707a812 */ /* 0x000fd200078ec0ff */
[----:B------:R-:W-:Y:S02]  /*afc0*/  @!P1 LEA.HI R6, R5, R5, RZ, 0x1 ;  /* 0x0000000505069211 */ /* 0x000fe400078f08ff */
[----:B------:R-:W-:Y:S01]  /*afd0*/  @!P5 LOP3.LUT R5, R9, 0xfffffffe, RZ, 0xc0, !PT ;  /* 0xfffffffe0905d812 */ /* 0x000fe200078ec0ff */
[--C-:B------:R-:W-:Y:S01]  /*afe0*/  @!P3 IMAD.WIDE R8, R8, 0x4, R2.reuse ;  /* 0x000000040808b825 */ /* 0x100fe200078e0202 */
[----:B------:R-:W-:Y:S02]  /*aff0*/  @!P0 LEA.HI R4, R4, R4, RZ, 0x1 ;  /* 0x0000000404048211 */ /* 0x000fe400078f08ff */
[----:B------:R-:W-:Y:S01]  /*b000*/  @!P1 LOP3.LUT R14, R6, 0xfffffffe, RZ, 0xc0, !PT ;  /* 0xfffffffe060e9812 */ /* 0x000fe200078ec0ff */
[----:B------:R-:W-:Y:S01]  /*b010*/  @!P5 IMAD.WIDE R12, R5, 0x4, R2 ;  /* 0x00000004050cd825 */ /* 0x000fe200078e0202 */
[----:B------:R-:W-:-:S03]  /*b020*/  @!P0 LOP3.LUT R15, R4, 0xfffffffe, RZ, 0xc0, !PT ;  /* 0xfffffffe040f8812 */ /* 0x000fc600078ec0ff */
[--C-:B------:R-:W-:Y:S01]  /*b030*/  @!P2 IMAD.WIDE R6, R7, 0x4, R2.reuse ;  /* 0x000000040706a825 */ /* 0x100fe200078e0202 */
[----:B------:R3:W-:Y:S03]  /*b040*/  @!P5 ST.E.64 [R12.64], R164 ;  /* 0x000000a40c00d985 */ /* 0x0007e6000c101b06 */
[--C-:B------:R-:W-:Y:S01]  /*b050*/  @!P1 IMAD.WIDE R4, R14, 0x4, R2.reuse ;  /* 0x000000040e049825 */ /* 0x100fe200078e0202 */
[----:B------:R3:W-:Y:S03]  /*b060*/  @!P4 ST.E.64 [R10.64], R168 ;  /* 0x000000a80a00c985 */ /* 0x0007e6000c101b06 */
[----:B------:R-:W-:Y:S01]  /*b070*/  @!P0 IMAD.WIDE R2, R15, 0x4, R2 ;  /* 0x000000040f028825 */ /* 0x000fe200078e0202 */
[----:B------:R3:W-:Y:S04]  /*b080*/  @!P3 ST.E.64 [R8.64], R72 ;  /* 0x000000480800b985 */ /* 0x0007e8000c101b06 */
[----:B------:R3:W-:Y:S04]  /*b090*/  @!P2 ST.E.64 [R6.64], R76 ;  /* 0x0000004c0600a985 */ /* 0x0007e8000c101b06 */
[----:B------:R3:W-:Y:S04]  /*b0a0*/  @!P1 ST.E.64 [R4.64], R88 ;  /* 0x0000005804009985 */ /* 0x0007e8000c101b06 */
[----:B------:R3:W-:Y:S02]  /*b0b0*/  @!P0 ST.E.64 [R2.64], R92 ;  /* 0x0000005c02008985 */ /* 0x0007e4000c101b06 */
.L_x_21:
[----:B------:R-:W-:Y:S05]  /*b0c0*/  BSYNC B0 ;  /* 0x0000000000007941 */ /* 0x000fea0003800000 */
.L_x_20:
[----:B---3--:R3:W1:Y:S04]  /*b0d0*/  SHFL.IDX PT, R3, R22, 0x3, 0x1c1f ;  /* 0x007c1f0016037f89 */ /* 0x00866800000e0000 */
[----:B----4-:R3:W4:Y:S01]  /*b0e0*/  SHFL.IDX PT, R2, R23, 0x3, 0x1c1f ;  /* 0x007c1f0017027f89 */ /* 0x01072200000e0000 */
[----:B------:R-:W-:Y:S05]  /*b0f0*/  @P6 EXIT ;  /* 0x000000000000694d */ /* 0x000fea0003800000 */
[C---:B------:R-:W-:Y:S02]  /*b100*/  IADD3 R6, R0.reuse, 0x8, RZ ;  /* 0x0000000800067810 */ /* 0x040fe40007ffe0ff */
[----:B------:R-:W-:-:S02]  /*b110*/  IADD3 R5, R0, 0x10, RZ ;  /* 0x0000001000057810 */ /* 0x000fc40007ffe0ff */
[----:B------:R-:W-:Y:S02]  /*b120*/  IADD3 R4, R0, 0x18, RZ ;  /* 0x0000001800047810 */ /* 0x000fe40007ffe0ff */
[----:B------:R-:W-:Y:S02]  /*b130*/  ISETP.GE.AND P2, PT, R6, c[0x0][0x3c8], PT ;  /* 0x0000f20006007a0c */ /* 0x000fe40003f46270 */
[----:B------:R-:W-:Y:S02]  /*b140*/  ISETP.GE.AND P1, PT, R5, c[0x0][0x3c8], PT ;  /* 0x0000f20005007a0c */ /* 0x000fe40003f26270 */
[----:B------:R-:W-:Y:S02]  /*b150*/  ISETP.GE.AND P0, PT, R4, c[0x0][0x3c8], PT ;  /* 0x0000f20004007a0c */ /* 0x000fe40003f06270 */
[C---:B------:R-:W-:Y:S02]  /*b160*/  ISETP.GE.AND P3, PT, R0.reuse, c[0x0][0x3c8], PT ;  /* 0x0000f20000007a0c */ /* 0x040fe40003f66270 */
[----:B------:R-:W-:-:S02]  /*b170*/  IADD3 R13, R0, 0x20, RZ ;  /* 0x00000020000d7810 */ /* 0x000fc40007ffe0ff */
[----:B------:R-:W-:Y:S02]  /*b180*/  IADD3 R14, R0, 0x28, RZ ;  /* 0x00000028000e7810 */ /* 0x000fe40007ffe0ff */
[----:B------:R-:W-:Y:S02]  /*b190*/  ISETP.GE.AND P6, PT, R13, c[0x0][0x3c8], PT ;  /* 0x0000f2000d007a0c */ /* 0x000fe40003fc6270 */
[----:B------:R-:W-:Y:S02]  /*b1a0*/  @!P2 LEA.HI R8, R6, R6, RZ, 0x1 ;  /* 0x000000060608a211 */ /* 0x000fe400078f08ff */
[----:B------:R-:W-:Y:S02]  /*b1b0*/  @!P1 LEA.HI R5, R5, R5, RZ, 0x1 ;  /* 0x0000000505059211 */ /* 0x000fe400078f08ff */
[----:B------:R-:W-:Y:S01]  /*b1c0*/  @!P0 LEA.HI R4, R4, R4, RZ, 0x1 ;  /* 0x0000000404048211 */ /* 0x000fe200078f08ff */
[----:B-1--4-:R-:W-:Y:S01]  /*b1d0*/  @!P3 IMAD.WIDE R10, R0, 0x4, R2 ;  /* 0x00000004000ab825 */ /* 0x012fe200078e0202 */
[----:B------:R-:W-:-:S02]  /*b1e0*/  @!P2 LOP3.LUT R8, R8, 0xfffffffe, RZ, 0xc0, !PT ;  /* 0xfffffffe0808a812 */ /* 0x000fc400078ec0ff */
[----:B------:R-:W-:Y:S02]  /*b1f0*/  @!P1 LOP3.LUT R5, R5, 0xfffffffe, RZ, 0xc0, !PT ;  /* 0xfffffffe05059812 */ /* 0x000fe400078ec0ff */
[----:B------:R-:W-:Y:S01]  /*b200*/  ISETP.GE.AND P5, PT, R14, c[0x0][0x3c8], PT ;  /* 0x0000f2000e007a0c */ /* 0x000fe20003fa6270 */
[--C-:B------:R-:W-:Y:S01]  /*b210*/  @!P2 IMAD.WIDE R8, R8, 0x4, R2.reuse ;  /* 0x000000040808a825 */ /* 0x100fe200078e0202 */
[----:B------:R-:W-:Y:S01]  /*b220*/  @!P0 LOP3.LUT R4, R4, 0xfffffffe, RZ, 0xc0, !PT ;  /* 0xfffffffe04048812 */ /* 0x000fe200078ec0ff */
[----:B------:R1:W-:Y:S01]  /*b230*/  @!P3 ST.E.64 [R10.64], R114 ;  /* 0x000000720a00b985 */ /* 0x0003e2000c101b06 */
[----:B------:R-:W-:Y:S01]  /*b240*/  IADD3 R12, R0, 0x50, RZ ;  /* 0x00000050000c7810 */ /* 0x000fe20007ffe0ff */
[--C-:B------:R-:W-:Y:S02]  /*b250*/  @!P1 IMAD.WIDE R6, R5, 0x4, R2.reuse ;  /* 0x0000000405069825 */ /* 0x100fe400078e0202 */
[----:B------:R4:W-:Y:S02]  /*b260*/  @!P2 ST.E.64 [R8.64], R122 ;  /* 0x0000007a0800a985 */ /* 0x0009e4000c101b06 */
[----:B------:R-:W-:-:S02]  /*b270*/  @!P0 IMAD.WIDE R4, R4, 0x4, R2 ;  /* 0x0000000404048825 */ /* 0x000fc400078e0202 */
[----:B------:R-:W-:Y:S04]  /*b280*/  @!P1 ST.E.64 [R6.64], R134 ;  /* 0x0000008606009985 */ /* 0x000fe8000c101b06 */
[----:B------:R5:W-:Y:S01]  /*b290*/  @!P0 ST.E.64 [R4.64], R138 ;  /* 0x0000008a04008985 */ /* 0x000be2000c101b06 */
[----:B------:R-:W-:Y:S02]  /*b2a0*/  ISETP.GE.AND P0, PT, R12, c[0x0][0x3c8], PT ;  /* 0x0000f2000c007a0c */ /* 0x000fe40003f06270 */
[C---:B-1----:R-:W-:Y:S02]  /*b2b0*/  IADD3 R10, R0.reuse, 0x40, RZ ;  /* 0x00000040000a7810 */ /* 0x042fe40007ffe0ff */
[C---:B------:R-:W-:Y:S02]  /*b2c0*/  IADD3 R11, R0.reuse, 0x48, RZ ;  /* 0x00000048000b7810 */ /* 0x040fe40007ffe0ff */
[----:B----4-:R-:W-:-:S02]  /*b2d0*/  IADD3 R8, R0, 0x30, RZ ;  /* 0x0000003000087810 */ /* 0x010fc40007ffe0ff */
[----:B------:R-:W-:Y:S02]  /*b2e0*/  IADD3 R9, R0, 0x38, RZ ;  /* 0x0000003800097810 */ /* 0x000fe40007ffe0ff */
[----:B------:R-:W-:Y:S02]  /*b2f0*/  ISETP.GE.AND P4, PT, R8, c[0x0][0x3c8], PT ;  /* 0x0000f20008007a0c */ /* 0x000fe40003f86270 */
[----:B------:R-:W-:Y:S02]  /*b300*/  ISETP.GE.AND P3, PT, R9, c[0x0][0x3c8], PT ;  /* 0x0000f20009007a0c */ /* 0x000fe40003f66270 */
[----:B-----5:R-:W-:Y:S02]  /*b310*/  @!P6 LEA.HI R4, R13, R13, RZ, 0x1 ;  /* 0x0000000d0d04e211 */ /* 0x020fe400078f08ff */
[----:B------:R-:W-:Y:S02]  /*b320*/  @!P5 LEA.HI R5, R14, R14, RZ, 0x1 ;  /* 0x0000000e0e05d211 */ /* 0x000fe400078f08ff */
[----:B------:R-:W-:-:S02]  /*b330*/  @!P6 LOP3.LUT R4, R4, 0xfffffffe, RZ, 0xc0, !PT ;  /* 0xfffffffe0404e812 */ /* 0x000fc400078ec0ff */
[----:B------:R-:W-:Y:S02]  /*b340*/  ISETP.GE.AND P2, PT, R10, c[0x0][0x3c8], PT ;  /* 0x0000f2000a007a0c */ /* 0x000fe40003f46270 */
[----:B------:R-:W-:Y:S01]  /*b350*/  @!P5 LOP3.LUT R5, R5, 0xfffffffe, RZ, 0xc0, !PT ;  /* 0xfffffffe0505d812 */ /* 0x000fe200078ec0ff */
[--C-:B------:R-:W-:Y:S01]  /*b360*/  @!P6 IMAD.WIDE R6, R4, 0x4, R2.reuse ;  /* 0x000000040406e825 */ /* 0x100fe200078e0202 */
[----:B------:R-:W-:Y:S02]  /*b370*/  ISETP.GE.AND P1, PT, R11, c[0x0][0x3c8], PT ;  /* 0x0000f2000b007a0c */ /* 0x000fe40003f26270 */
[----:B------:R-:W-:Y:S01]  /*b380*/  IADD3 R0, R0, 0x58, RZ ;  /* 0x0000005800007810 */ /* 0x000fe20007ffe0ff */
[----:B------:R-:W-:Y:S01]  /*b390*/  @!P5 IMAD.WIDE R4, R5, 0x4, R2 ;  /* 0x000000040504d825 */ /* 0x000fe200078e0202 */
[----:B------:R1:W-:Y:S04]  /*b3a0*/  @!P6 ST.E.64 [R6.64], R150 ;  /* 0x000000960600e985 */ /* 0x0003e8000c101b06 */
[----:B------:R4:W-:Y:S01]  /*b3b0*/  @!P5 ST.E.64 [R4.64], R154 ;  /* 0x0000009a0400d985 */ /* 0x0009e2000c101b06 */
[----:B-1----:R-:W-:-:S04]  /*b3c0*/  @!P2 LEA.HI R7, R10, R10, RZ, 0x1 ;  /* 0x0000000a0a07a211 */ /* 0x002fc800078f08ff */
[----:B------:R-:W-:Y:S02]  /*b3d0*/  @!P1 LEA.HI R6, R11, R11, RZ, 0x1 ;  /* 0x0000000b0b069211 */ /* 0x000fe400078f08ff */
[----:B----4-:R-:W-:Y:S02]  /*b3e0*/  @!P4 LEA.HI R4, R8, R8, RZ, 0x1 ;  /* 0x000000080804c211 */ /* 0x010fe400078f08ff */
[----:B------:R-:W-:Y:S02]  /*b3f0*/  @!P3 LEA.HI R8, R9, R9, RZ, 0x1 ;  /* 0x000000090908b211 */ /* 0x000fe400078f08ff */
[----:B------:R-:W-:Y:S02]  /*b400*/  @!P0 LEA.HI R5, R12, R12, RZ, 0x1 ;  /* 0x0000000c0c058211 */ /* 0x000fe400078f08ff */
[----:B------:R-:W-:Y:S02]  /*b410*/  @!P4 LOP3.LUT R4, R4, 0xfffffffe, RZ, 0xc0, !PT ;  /* 0xfffffffe0404c812 */ /* 0x000fe400078ec0ff */
[----:B------:R-:W-:-:S02]  /*b420*/  @!P3 LOP3.LUT R8, R8, 0xfffffffe, RZ, 0xc0, !PT ;  /* 0xfffffffe0808b812 */ /* 0x000fc400078ec0ff */
[----:B------:R-:W-:Y:S01]  /*b430*/  @!P2 LOP3.LUT R7, R7, 0xfffffffe, RZ, 0xc0, !PT ;  /* 0xfffffffe0707a812 */ /* 0x000fe200078ec0ff */
[--C-:B------:R-:W-:Y:S01]  /*b440*/  @!P4 IMAD.WIDE R12, R4, 0x4, R2.reuse ;  /* 0x00000004040cc825 */ /* 0x100fe200078e0202 */
[----:B------:R-:W-:Y:S02]  /*b450*/  @!P1 LOP3.LUT R6, R6, 0xfffffffe, RZ, 0xc0, !PT ;  /* 0xfffffffe06069812 */ /* 0x000fe400078ec0ff */
[----:B------:R-:W-:Y:S01]  /*b460*/  @!P0 LOP3.LUT R5, R5, 0xfffffffe, RZ, 0xc0, !PT ;  /* 0xfffffffe05058812 */ /* 0x000fe200078ec0ff */
[--C-:B------:R-:W-:Y:S01]  /*b470*/  @!P3 IMAD.WIDE R10, R8, 0x4, R2.reuse ;  /* 0x00000004080ab825 */ /* 0x100fe200078e0202 */
[----:B------:R1:W-:Y:S03]  /*b480*/  @!P4 ST.E.64 [R12.64], R166 ;  /* 0x000000a60c00c985 */ /* 0x0003e6000c101b06 */
[--C-:B------:R-:W-:Y:S01]  /*b490*/  @!P2 IMAD.WIDE R8, R7, 0x4, R2.reuse ;  /* 0x000000040708a825 */ /* 0x100fe200078e0202 */
[----:B------:R1:W-:Y:S03]  /*b4a0*/  @!P3 ST.E.64 [R10.64], R170 ;  /* 0x000000aa0a00b985 */ /* 0x0003e6000c101b06 */
[--C-:B------:R-:W-:Y:S01]  /*b4b0*/  @!P1 IMAD.WIDE R6, R6, 0x4, R2.reuse ;  /* 0x0000000406069825 */ /* 0x100fe200078e0202 */
[----:B------:R1:W-:Y:S03]  /*b4c0*/  @!P2 ST.E.64 [R8.64], R74 ;  /* 0x0000004a0800a985 */ /* 0x0003e6000c101b06 */
[----:B------:R-:W-:Y:S01]  /*b4d0*/  @!P0 IMAD.WIDE R4, R5, 0x4, R2 ;  /* 0x0000000405048825 */ /* 0x000fe200078e0202 */
[----:B------:R1:W-:Y:S04]  /*b4e0*/  @!P1 ST.E.64 [R6.64], R78 ;  /* 0x0000004e06009985 */ /* 0x0003e8000c101b06 */
[----:B------:R1:W-:Y:S01]  /*b4f0*/  @!P0 ST.E.64 [R4.64], R90 ;  /* 0x0000005a04008985 */ /* 0x0003e2000c101b06 */
[----:B------:R-:W-:-:S13]  /*b500*/  ISETP.GE.AND P0, PT, R0, c[0x0][0x3c8], PT ;  /* 0x0000f20000007a0c */ /* 0x000fda0003f06270 */
[----:B------:R-:W-:Y:S05]  /*b510*/  @P0 EXIT ;  /* 0x000000000000094d */ /* 0x000fea0003800000 */
[----:B------:R-:W-:-:S04]  /*b520*/  LEA.HI R0, R0, R0, RZ, 0x1 ;  /* 0x0000000000007211 */ /* 0x000fc800078f08ff */
[----:B------:R-:W-:-:S05]  /*b530*/  LOP3.LUT R0, R0, 0xfffffffe, RZ, 0xc0, !PT ;  /* 0xfffffffe00007812 */ /* 0x000fca00078ec0ff */
[----:B------:R-:W-:-:S05]  /*b540*/  IMAD.WIDE R2, R0, 0x4, R2 ;  /* 0x0000000400027825 */ /* 0x000fca00078e0202 */
[----:B------:R-:W-:Y:S01]  /*b550*/  ST.E.64 [R2.64], R94 ;  /* 0x0000005e02007985 */ /* 0x000fe2000c101b06 */
[----:B------:R-:W-:Y:S05]  /*b560*/  EXIT ;  /* 0x000000000000794d */ /* 0x000fea0003800000 */
.L_x_15:
[----:B------:R-:W2:Y:S02]  /*b570*/  S2R R0, SR_TID.X ;  /* 0x0000000000007919 */ /* 0x000ea40000002100 */
[----:B--2---:R-:W-:-:S13]  /*b580*/  ISETP.GT.AND P0, PT, R0, 0x7f, PT ;  /* 0x0000007f0000780c */ /* 0x004fda0003f04270 */
[----:B------:R-:W-:Y:S05]  /*b590*/  @P0 EXIT ;  /* 0x000000000000094d */ /* 0x000fea0003800000 */
[----:B------:R-:W2:Y:S01]  /*b5a0*/  S2R R8, SR_CTAID.X ;  /* 0x0000000000087919 */ /* 0x000ea20000002500 */
[----:B------:R-:W-:-:S05]  /*b5b0*/  MOV R3, c[0x0][0x4e8] ;  /* 0x00013a0000037a02 */ /* 0x000fca0000000f00 */
[----:B------:R-:W-:Y:S01]  /*b5c0*/  IMAD R2, R3, c[0x0][0x388], RZ ;  /* 0x0000e20003027a24 */ /* 0x000fe200078e02ff */
[----:B--2---:R-:W-:-:S04]  /*b5d0*/  LEA R8, R8, R0, 0x7 ;  /* 0x0000000008087211 */ /* 0x004fc800078e38ff */
[----:B------:R-:W-:-:S13]  /*b5e0*/  ISETP.GE.AND P0, PT, R8, R2, PT ;  /* 0x000000020800720c */ /* 0x000fda0003f06270 */
[----:B------:R-:W-:Y:S05]  /*b5f0*/  @P0 EXIT ;  /* 0x000000000000094d */ /* 0x000fea0003800000 */
[----:B------:R-:W2:Y:S01]  /*b600*/  LDL.LU R4, [R1+0x30] ;  /* 0x0000300001047983 */ /* 0x000ea20000300800 */
[----:B------:R-:W-:-:S03]  /*b610*/  ISETP.NE.AND P0, PT, R3, 0x1, PT ;  /* 0x000000010300780c */ /* 0x000fc60003f05270 */
[----:B------:R-:W3:Y:S04]  /*b620*/  S2R R9, SR_CTAID.Z ;  /* 0x0000000000097919 */ /* 0x000ee80000002700 */
[----:B------:R-:W4:Y:S06]  /*b630*/  S2R R10, SR_CTAID.Y ;  /* 0x00000000000a7919 */ /* 0x000f2c0000002600 */
[----:B------:R-:W-:Y:S01]  /*b640*/  @P0 IMAD.HI.U32 R6, R8, c[0x0][0x4ec], RZ ;  /* 0x00013b0008060a27 */ /* 0x000fe200078e00ff */
[----:B---3--:R-:W-:-:S02]  /*b650*/  SHF.R.S32.HI R7, RZ, 0x1f, R9 ;  /* 0x0000001fff077819 */ /* 0x008fc40000011409 */
[----:B--2---:R-:W-:Y:S01]  /*b660*/  SHF.R.S32.HI R0, RZ, 0x1f, R4 ;  /* 0x0000001fff007819 */ /* 0x004fe20000011404 */
[C---:B------:R-:W-:Y:S01]  /*b670*/  IMAD.WIDE.U32 R2, R4.reuse, c[0x0][0x4d0], RZ ;  /* 0x0001340004027a25 */ /* 0x040fe200078e00ff */
[----:B------:R-:W-:-:S03]  /*b680*/  IADD3 R5, -R4, RZ, RZ ;  /* 0x000000ff04057210 */ /* 0x000fc60007ffe1ff */
[----:B------:R-:W-:-:S04]  /*b690*/  IMAD R0, R0, c[0x0][0x4d0], RZ ;  /* 0x0001340000007a24 */ /* 0x000fc800078e02ff */
[----:B------:R-:W-:Y:S01]  /*b6a0*/  IMAD R0, R4, c[0x0][0x4d4], R0 ;  /* 0x0001350004007a24 */ /* 0x000fe200078e0200 */
[----:B------:R-:W-:Y:S02]  /*b6b0*/  MOV R4, R8 ;  /* 0x0000000800047202 */ /* 0x000fe40000000f00 */
[----:B------:R-:W-:Y:S02]  /*b6c0*/  @P0 SHF.R.U32.HI R4, RZ, c[0x0][0x4f0], R6 ;  /* 0x00013c00ff040a19 */ /* 0x000fe40000011606 */
[----:B------:R-:W-:Y:S01]  /*b6d0*/  IADD3 R3, R3, R0, RZ ;  /* 0x0000000003037210 */ /* 0x000fe20007ffe0ff */
[----:B------:R-:W-:Y:S02]  /*b6e0*/  IMAD R0, R7, c[0x0][0x4d8], RZ ;  /* 0x0001360007007a24 */ /* 0x000fe400078e02ff */
[----:B----4-:R-:W-:Y:S01]  /*b6f0*/  IMAD R7, R5, c[0x0][0x550], R10 ;  /* 0x0001540005077a24 */ /* 0x010fe200078e020a */
[----:B------:R-:W-:Y:S01]  /*b700*/  IADD3 R5, -R4, RZ, RZ ;  /* 0x000000ff04057210 */ /* 0x000fe20007ffe1ff */
[----:B------:R-:W-:-:S02]  /*b710*/  IMAD R0, R9, c[0x0][0x4dc], R0 ;  /* 0x0001370009007a24 */ /* 0x000fc400078e0200 */
[----:B------:R-:W-:Y:S01]  /*b720*/  IMAD.WIDE.U32 R2, R9, c[0x0][0x4d8], R2 ;  /* 0x0001360009027a25 */ /* 0x000fe200078e0002 */
[----:B------:R-:W-:-:S03]  /*b730*/  SHF.R.S32.HI R6, RZ, 0x1f, R7 ;  /* 0x0000001fff067819 */ /* 0x000fc60000011407 */
[----:B------:R-:W-:Y:S01]  /*b740*/  IMAD R5, R5, c[0x0][0x4e8], R8 ;  /* 0x00013a0005057a24 */ /* 0x000fe200078e0208 */
[----:B------:R-:W-:Y:S01]  /*b750*/  IADD3 R3, R0, R3, RZ ;  /* 0x0000000300037210 */ /* 0x000fe20007ffe0ff */
[----:B------:R-:W-:-:S03]  /*b760*/  IMAD R6, R6, c[0x0][0x4e0], RZ ;  /* 0x0001380006067a24 */ /* 0x000fc600078e02ff */
[----:B------:R-:W-:Y:S01]  /*b770*/  SHF.R.S32.HI R0, RZ, 0x1f, R5 ;  /* 0x0000001fff007819 */ /* 0x000fe20000011405 */
[----:B------:R-:W-:-:S04]  /*b780*/  IMAD.WIDE.U32 R2, R7, c[0x0][0x4e0], R2 ;  /* 0x0001380007027a25 */ /* 0x000fc800078e0002 */
[----:B------:R-:W-:Y:S01]  /*b790*/  IMAD R7, R7, c[0x0][0x4e4], R6 ;  /* 0x0001390007077a24 */ /* 0x000fe200078e0206 */
[----:B------:R-:W-:Y:S01]  /*b7a0*/  SHF.R.S32.HI R6, RZ, 0x1f, R4 ;  /* 0x0000001fff067819 */ /* 0x000fe20000011404 */
[----:B------:R-:W-:Y:S01]  /*b7b0*/  IMAD R0, R0, c[0x0][0x4c8], RZ ;  /* 0x0001320000007a24 */ /* 0x000fe200078e02ff */
[----:B------:R-:W-:-:S03]  /*b7c0*/  IADD3 R2, P0, R4, R2, RZ ;  /* 0x0000000204027210 */ /* 0x000fc60007f1e0ff */
[----:B------:R-:W-:Y:S01]  /*b7d0*/  IMAD R0, R5, c[0x0][0x4cc], R0 ;  /* 0x0001330005007a24 */ /* 0x000fe200078e0200 */
[----:B------:R-:W-:-:S05]  /*b7e0*/  IADD3.X R3, R6, R3, R7, P0, !PT ;  /* 0x0000000306037210 */ /* 0x000fca00007fe407 */
[----:B------:R-:W-:-:S05]  /*b7f0*/  IMAD.WIDE.U32 R2, R5, c[0x0][0x4c8], R2 ;  /* 0x0001320005027a25 */ /* 0x000fca00078e0002 */
[----:B------:R-:W-:Y:S02]  /*b800*/  IADD3 R0, R3, R0, RZ ;  /* 0x0000000003007210 */ /* 0x000fe40007ffe0ff */
[----:B------:R-:W-:-:S04]  /*b810*/  LEA R4, P0, R2, c[0x0][0x4a8], 0x2 ;  /* 0x00012a0002047a11 */ /* 0x000fc800078010ff */
[----:B------:R-:W-:Y:S02]  /*b820*/  LEA.HI.X R5, R2, c[0x0][0x4ac], R0, 0x2, P0 ;  /* 0x00012b0002057a11 */ /* 0x000fe400000f1400 */
[----:B------:R-:W-:-:S05]  /*b830*/  MOV R0, 0xff800000 ;  /* 0xff80000000007802 */ /* 0x000fca0000000f00 */
[----:B------:R-:W-:Y:S01]  /*b840*/  STG.E [R4.64], R0 ;  /* 0x0000000004007986 */ /* 0x000fe2000c101906 */
[----:B------:R-:W-:Y:S05]  /*b850*/  EXIT ;  /* 0x000000000000794d */ /* 0x000fea0003800000 */
.L_x_22:
[----:B------:R-:W-:-:S00]  /*b860*/  BRA `(.L_x_22) ;  /* 0xfffffff000007947 */ /* 0x000fc0000383ffff */
[----:B------:R-:W-:-:S00]  /*b870*/  NOP ;  /* 0x0000000000007918 */ /* 0x000fc00000000000 */
        /* <DEDUP_REMOVED lines=8> */
.L_x_1814:


//--------------------- .text._ZN7cutlass13device_kernelIN5flash19enable_sm80_to_sm89INS1_16FlashAttnFwdSm80INS1_25CollectiveMainloopFwdSm80ILi4ELi1ELb0EN4cute5tupleIJNS5_1CILi128EEENS7_ILi48EEENS7_ILi96EEEEEELi96ENS_6half_tEfNS_4arch4Sm80ELb0ELb0ELb1ELb1ELb1ELb0ELb1ELb1EEENS1_21CollectiveEpilogueFwdINS6_IJS8_SA_S9_EEENS6_IJNS7_ILi1EEESI_SI_EEESC_SE_Li128ELb1ELb1ELb1ELb0EEENS1_36VarlenDynamicPersistentTileSchedulerILi128ELi48ELi128ELi128ELb1ELb1ELb0ELb0ELb1ELb1EEEEEEEEEvNT_6ParamsE --------------------------
	.section	.text._ZN7cutlass13device_kernelIN5flash19enable_sm80_to_sm89INS1_16FlashAttnFwdSm80INS1_25CollectiveMainloopFwdSm80ILi4ELi1ELb0EN4cute5tupleIJNS5_1CILi128EEENS7_ILi48EEENS7_ILi96EEEEEELi96ENS_6half_tEfNS_4arch4Sm80ELb0ELb0ELb1ELb1ELb1ELb0ELb1ELb1EEENS1_21CollectiveEpilogueFwdINS6_IJS8_SA_S9_EEENS6_IJNS7_ILi1EEESI_SI_EEESC_SE_Li128ELb1ELb1ELb1ELb0EEENS1_36VarlenDynamicPersistentTileSchedulerILi128ELi48ELi128ELi128ELb1ELb1ELb0ELb0ELb1ELb1EEEEEEEEEvNT_6ParamsE,"ax",@progbits
	.sectioninfo	@"SHI_REGISTERS=255"
	.align	128
.text._ZN7cutlass13device_kernelIN5flash19enable_sm80_to_sm89INS1_16FlashAttnFwdSm80INS1_25CollectiveMainloopFwdSm80ILi4ELi1ELb0EN4cute5tupleIJNS5_1CILi128EEENS7_ILi48EEENS7_ILi96EEEEEELi96ENS_6half_tEfNS_4arch4Sm80ELb0ELb0ELb1ELb1ELb1ELb0ELb1ELb1EEENS1_21CollectiveEpilogueFwdINS6_IJS8_SA_S9_EEENS6_IJNS7_ILi1EEESI_SI_EEESC_SE_Li128ELb1ELb1ELb1ELb0EEENS1_36VarlenDynamicPersistentTileSchedulerILi128ELi48ELi128ELi128ELb1ELb1ELb0ELb0ELb1ELb1EEEEEEEEEvNT_6ParamsE:
        .type           _ZN7cutlass13device_kernelIN5flash19enable_sm80_to_sm89INS1_16FlashAttnFwdSm80INS1_25CollectiveMainloopFwdSm80ILi4ELi1ELb0EN4cute5tupleIJNS5_1CILi128EEENS7_ILi48EEENS7_ILi96EEEEEELi96ENS_6half_tEfNS_4arch4Sm80ELb0ELb0ELb1ELb1ELb1ELb0ELb1ELb1EEENS1_21CollectiveEpilogueFwdINS6_IJS8_SA_S9_EEENS6_IJNS7_ILi1EEESI_SI_EEESC_SE_Li128ELb1ELb1ELb1ELb0EEENS1_36VarlenDynamicPersistentTileSchedulerILi128ELi48ELi128ELi128ELb1ELb1ELb0ELb0ELb1ELb1EEEEEEEEEvNT_6ParamsE,@function
        .size           _ZN7cutlass13device_kernelIN5flash19enable_sm80_to_sm89INS1_16FlashAttnFwdSm80INS1_25CollectiveMainloopFwdSm80ILi4ELi1ELb0EN4cute5tupleIJNS5_1CILi128EEENS7_ILi48EEENS7_ILi96EEEEEELi96ENS_6half_tEfNS_4arch4Sm80ELb0ELb0ELb1ELb1ELb1ELb0ELb1ELb1EEENS1_21CollectiveEpilogueFwdINS6_IJS8_SA_S9_EEENS6_IJNS7_ILi1EEESI_SI_EEESC_SE_Li128ELb1ELb1ELb1ELb0EEENS1_36VarlenDynamicPersistentTileSchedulerILi128ELi48ELi128ELi128ELb1ELb1ELb0ELb0ELb1ELb1EEEEEEEEEvNT_6ParamsE,(.L_x_1815 - _ZN7cutlass13device_kernelIN5flash19enable_sm80_to_sm89INS1_16FlashAttnFwdSm80INS1_25CollectiveMainloopFwdSm80ILi4ELi1ELb0EN4cute5tupleIJNS5_1CILi128EEENS7_ILi48EEENS7_ILi96EEEEEELi96ENS_6half_tEfNS_4arch4Sm80ELb0ELb0ELb1ELb1ELb1ELb0ELb1ELb1EEENS1_21CollectiveEpilogueFwdINS6_IJS8_SA_S9_EEENS6_IJNS7_ILi1EEESI_SI_EEESC_SE_Li128ELb1ELb1ELb1ELb0EEENS1_36VarlenDynamicPersistentTileSchedulerILi128ELi48ELi128ELi128ELb1ELb1ELb0ELb0ELb1ELb1EEEEEEEEEvNT_6ParamsE)
        .other          _ZN7cutlass13device_kernelIN5flash19enable_sm80_to_sm89INS1_16FlashAttnFwdSm80INS1_25CollectiveMainloopFwdSm80ILi4ELi1ELb0EN4cute5tupleIJNS5_1CILi128EEENS7_ILi48EEENS7_ILi96EEEEEELi96ENS_6half_tEfNS_4arch4Sm80ELb0ELb0ELb1ELb1ELb1ELb0ELb1ELb1EEENS1_21CollectiveEpilogueFwdINS6_IJS8_SA_S9_EEENS6_IJNS7_ILi1EEESI_SI_EEESC_SE_Li128ELb1ELb1ELb1ELb0EEENS1_36VarlenDynamicPersistentTileSchedulerILi128ELi48ELi128ELi128ELb1ELb1ELb0ELb0ELb1ELb1EEEEEEEEEvNT_6ParamsE,@"STO_CUDA_ENTRY STV_DEFAULT"
_ZN7cutlass13device_kernelIN5flash19enable_sm80_to_sm89INS1_16FlashAttnFwdSm80INS1_25CollectiveMainloopFwdSm80ILi4ELi1ELb0EN4cute5tupleIJNS5_1CILi128EEENS7_ILi48EEENS7_ILi96EEEEEELi96ENS_6half_tEfNS_4arch4Sm80ELb0ELb0ELb1ELb1ELb1ELb0ELb1ELb1EEENS1_21CollectiveEpilogueFwdINS6_IJS8_SA_S9_EEENS6_IJNS7_ILi1EEESI_SI_EEESC_SE_Li128ELb1ELb1ELb1ELb0EEENS1_36VarlenDynamicPersistentTileSchedulerILi128ELi48ELi128ELi128ELb1ELb1ELb0ELb0ELb1ELb1EEEEEEEEEvNT_6ParamsE:
[----:B------:R-:W-:-:S03]  /*0000*/  MOV R1, c[0x0][0x28] ;  /* 0x00000a0000017a02 */ /* 0x000fc60000000f00 */
[----:B------:R-:W1:Y:S01]  /*0010*/  S2R R2, SR_TID.X ;  /* 0x0000000000027919 */ /* 0x000e620000002100 */
[----:B------:R-:W-:Y:S01]  /*0020*/  IADD3 R1, R1, -0x98, RZ ;  /* 0xffffff6801017810 */ /* 0x000fe20007ffe0ff */
[----:B------:R-:W-:Y:S01]  /*0030*/  ULDC.64 UR6, c[0x0][0x118] ;  /* 0x0000460000067ab9 */ /* 0x000fe20000000a00 */
[----:B-1----:R-:W-:-:S05]  /*0040*/  SHF.R.U32.HI R0, RZ, 0x5, R2 ;  /* 0x00000005ff007819 */ /* 0x002fca0000011602 */
[----:B------:R-:W1:Y:S02]  /*0050*/  SHFL.IDX PT, R3, R0, RZ, 0x1f ;  /* 0x00001fff00037589 */ /* 0x000e6400000e0000 */
[----:B-1----:R-:W-:Y:S02]  /*0060*/  ISETP.NE.AND P0, PT, R3, RZ, PT ;  /* 0x000000ff0300720c */ /* 0x002fe40003f05270 */
[----:B------:R-:W-:Y:S11]  /*0070*/  STL [R1+0x8c], R3 ;  /* 0x00008c0301007387 */ /* 0x000ff60000100800 */
[----:B------:R-:W-:Y:S06]  /*0080*/  @P0 BAR.SYNC.DEFER_BLOCKING 0x5, 0x80 ;  /* 0x0142000000000b1d */ /* 0x000fec0000010000 */
[----:B------:R-:W1:Y:S04]  /*0090*/  @P0 LDS.128 R4, [0xc080] ;  /* 0x00c08000ff040984 */ /* 0x000e680000000c00 */
[----:B-1----:R1:W-:Y:S04]  /*00a0*/  @P0 STL.64 [R1], R4 ;  /* 0x0000000401000387 */ /* 0x0023e80000100a00 */
[----:B------:R1:W-:Y:S04]  /*00b0*/  @P0 STL.64 [R1+0x8], R6 ;  /* 0x0000080601000387 */ /* 0x0003e80000100a00 */
[----:B------:R-:W-:Y:S06]  /*00c0*/  @P0 BAR.ARV 0x4, 0x80 ;  /* 0x0102000000000b1d */ /* 0x000fec0000002000 */
[----:B------:R-:W-:Y:S05]  /*00d0*/  @P0 BRA `(.L_x_23) ;  /* 0x00000b1000000947 */ /* 0x000fea0003800000 */
[----:B------:R-:W-:Y:S01]  /*00e0*/  LOP3.LUT R14, R2, 0x1f, RZ, 0xc0, !PT ;  /* 0x0000001f020e7812 */ /* 0x000fe200078ec0ff */
[----:B------:R-:W-:Y:S01]  /*00f0*/  CS2R R8, SRZ ;  /* 0x0000000000087805 */ /* 0x000fe2000001ff00 */
[----:B-1----:R-:W-:-:S02]  /*0100*/  IMAD.MOV.U32 R7, RZ, RZ, RZ ;  /* 0x000000ffff077224 */ /* 0x002fc400078e00ff */
[----:B------:R-:W-:-:S04]  /*0110*/  ISETP.NE.AND P6, PT, R14, 0x1f, PT ;  /* 0x0000001f0e00780c */ /* 0x000fc80003fc5270 */
[----:B------:R-:W-:-:S13]  /*0120*/  ISETP.GE.OR P0, PT, R14, c[0x0][0x53c], !P6 ;  /* 0x00014f000e007a0c */ /* 0x000fda0007706670 */
[----:B------:R-:W-:Y:S02]  /*0130*/  @!P0 IMAD.MOV.U32 R4, RZ, RZ, 0x4 ;  /* 0x00000004ff048424 */ /* 0x000fe400078e00ff */
[----:B------:R-:W-:Y:S02]  /*0140*/  @!P0 IMAD.MOV.U32 R2, RZ, RZ, 0x4 ;  /* 0x00000004ff028424 */ /* 0x000fe400078e00ff */
[----:B------:R-:W-:-:S04]  /*0150*/  @!P0 IMAD.WIDE.U32 R4, R14, R4, c[0x0][0x580] ;  /* 0x000160000e048625 */ /* 0x000fc800078e0004 */
[C---:B------:R-:W-:Y:S01]  /*0160*/  @!P0 IMAD.WIDE.U32 R2, R14.reuse, R2, c[0x0][0x578] ;  /* 0x00015e000e028625 */ /* 0x040fe200078e0002 */
[----:B------:R-:W2:Y:S04]  /*0170*/  @!P0 LDG.E R8, [R4.64] ;  /* 0x0000000604088981 */ /* 0x000ea8000c1e1900 */
[----:B------:R-:W2:Y:S01]  /*0180*/  @!P0 LDG.E R7, [R2.64] ;  /* 0x0000000602078981 */ /* 0x000ea2000c1e1900 */
[C---:B------:R-:W-:Y:S01]  /*0190*/  ISETP.NE.AND P5, PT, R14.reuse, RZ, PT ;  /* 0x000000ff0e00720c */ /* 0x040fe20003fa5270 */
[----:B------:R-:W1:Y:S01]  /*01a0*/  S2UR UR4, SR_CTAID.X ;  /* 0x00000000000479c3 */ /* 0x000e620000002500 */
[C---:B------:R-:W-:Y:S02]  /*01b0*/  ISETP.GE.U32.AND P4, PT, R14.reuse, 0x2, PT ;  /* 0x000000020e00780c */ /* 0x040fe40003f86070 */
[----:B------:R-:W-:-:S02]  /*01c0*/  ISETP.GE.U32.AND P3, PT, R14, 0x4, PT ;  /* 0x000000040e00780c */ /* 0x000fc40003f66070 */
[C---:B------:R-:W-:Y:S02]  /*01d0*/  ISETP.GE.U32.AND P2, PT, R14.reuse, 0x8, PT ;  /* 0x000000080e00780c */ /* 0x040fe40003f46070 */
[----:B------:R-:W-:Y:S01]  /*01e0*/  ISETP.GE.U32.AND P1, PT, R14, 0x10, PT ;  /* 0x000000100e00780c */ /* 0x000fe20003f26070 */
[----:B--2---:R-:W-:-:S05]  /*01f0*/  IMAD R4, R8, R7, RZ ;  /* 0x0000000708047224 */ /* 0x004fca00078e02ff */
[----:B------:R-:W2:Y:S02]  /*0200*/  SHFL.UP PT, R0, R4, 0x1, RZ ;  /* 0x0420000004007989 */ /* 0x000ea400000e00ff */
[----:B--2---:R-:W-:-:S05]  /*0210*/  SEL R0, R0, RZ, P5 ;  /* 0x000000ff00007207 */ /* 0x004fca0002800000 */
[----:B------:R-:W-:-:S05]  /*0220*/  IMAD.IADD R4, R4, 0x1, R0 ;  /* 0x0000000104047824 */ /* 0x000fca00078e0200 */
        /* <DEDUP_REMOVED lines=12> */
[----:B------:R-:W2:Y:S02]  /*02f0*/  SHFL.IDX PT, R6, R4, 0x1f, 0x1f ;  /* 0x03e01f0004067f89 */ /* 0x000ea400000e0000 */
[----:B--2---:R-:W-:-:S04]  /*0300*/  IMAD R6, R6, c[0x0][0x538], RZ ;  /* 0x00014e0006067a24 */ /* 0x004fc800078e02ff */
[----:B------:R-:W-:Y:S01]  /*0310*/  IMAD.MOV.U32 R0, RZ, RZ, R6 ;  /* 0x000000ffff007224 */ /* 0x000fe200078e0006 */
[----:B-1----:R-:W-:-:S13]  /*0320*/  ISETP.GT.AND P0, PT, R6, UR4, PT ;  /* 0x0000000406007c0c */ /* 0x002fda000bf04270 */
[----:B------:R-:W-:Y:S05]  /*0330*/  @P0 BRA `(.L_x_24) ;  /* 0x0000027000000947 */ /* 0x000fea0003800000 */
[----:B------:R-:W-:Y:S02]  /*0340*/  MOV R6, R0 ;  /* 0x0000000000067202 */ /* 0x000fe40000000f00 */
[----:B------:R-:W-:-:S04]  /*0350*/  MOV R9, RZ ;  /* 0x000000ff00097202 */ /* 0x000fc80000000f00 */
.L_x_28:
[----:B------:R-:W-:-:S04]  /*0360*/  IADD3 R0, R9, 0x1f, RZ ;  /* 0x0000001f09007810 */ /* 0x000fc80007ffe0ff */
[----:B------:R-:W-:-:S13]  /*0370*/  ISETP.GE.AND P0, PT, R0, c[0x0][0x53c], PT ;  /* 0x00014f0000007a0c */ /* 0x000fda0003f06270 */
[----:B------:R-:W-:Y:S05]  /*0380*/  @P0 BRA `(.L_x_25) ;  /* 0x0000078000000947 */ /* 0x000fea0003800000 */
[----:B------:R-:W-:Y:S01]  /*0390*/  MOV R9, R0 ;  /* 0x0000000000097202 */ /* 0x000fe20000000f00 */
[----:B------:R-:W-:Y:S01]  /*03a0*/  IMAD.MOV.U32 R7, RZ, RZ, RZ ;  /* 0x000000ffff077224 */ /* 0x000fe200078e00ff */
[----:B------:R-:W-:Y:S02]  /*03b0*/  MOV R8, RZ ;  /* 0x000000ff00087202 */ /* 0x000fe40000000f00 */
[----:B------:R-:W-:-:S04]  /*03c0*/  IADD3 R0, R14, R9, RZ ;  /* 0x000000090e007210 */ /* 0x000fc80007ffe0ff */
[----:B------:R-:W-:-:S13]  /*03d0*/  ISETP.GE.OR P0, PT, R0, c[0x0][0x53c], !P6 ;  /* 0x00014f0000007a0c */ /* 0x000fda0007706670 */
[----:B------:R-:W-:Y:S01]  /*03e0*/  @!P0 MOV R2, 0x4 ;  /* 0x0000000400028802 */ /* 0x000fe20000000f00 */
[----:B------:R-:W-:-:S04]  /*03f0*/  @!P0 IMAD.MOV.U32 R3, RZ, RZ, 0x4 ;  /* 0x00000004ff038424 */ /* 0x000fc800078e00ff */
[----:B------:R-:W-:-:S04]  /*0400*/  @!P0 IMAD.WIDE R4, R0, R2, c[0x0][0x580] ;  /* 0x0001600000048625 */ /* 0x000fc800078e0202 */
[----:B------:R-:W-:Y:S01]  /*0410*/  @!P0 IMAD.WIDE R2, R0, R3, c[0x0][0x578] ;  /* 0x00015e0000028625 */ /* 0x000fe200078e0203 */
[----:B------:R-:W2:Y:S04]  /*0420*/  @!P0 LDG.E R8, [R4.64] ;  /* 0x0000000604088981 */ /* 0x000ea8000c1e1900 */
[----:B------:R-:W2:Y:S02]  /*0430*/  @!P0 LDG.E R7, [R2.64] ;  /* 0x0000000602078981 */ /* 0x000ea4000c1e1900 */
[----:B--2---:R-:W-:Y:S01]  /*0440*/  IMAD R5, R8, R7, RZ ;  /* 0x0000000708057224 */ /* 0x004fe200078e02ff */
[----:B------:R-:W-:Y:S05]  /*0450*/  BRA.DIV ~URZ, `(.L_x_26) ;  /* 0x0000d9f27f007947 */ /* 0x000fea000b800000 */
[----:B------:R1:W2:Y:S02]  /*0460*/  SHFL.UP PT, R0, R5, 0x1, RZ ;  /* 0x0420000005007989 */ /* 0x0002a400000e00ff */
.L_x_144:
[----:B--2---:R-:W-:-:S04]  /*0470*/  SEL R0, R0, RZ, P5 ;  /* 0x000000ff00007207 */ /* 0x004fc80002800000 */
[----:B-1----:R-:W-:Y:S01]  /*0480*/  IADD3 R5, R5, R0, RZ ;  /* 0x0000000005057210 */ /* 0x002fe20007ffe0ff */
[----:B------:R-:W-:Y:S05]  /*0490*/  BRA.DIV ~URZ, `(.L_x_27) ;  /* 0x0000da127f007947 */ /* 0x000fea000b800000 */
[----:B------:R-:W1:Y:S02]  /*04a0*/  SHFL.UP PT, R0, R5, 0x2, RZ ;  /* 0x0440000005007989 */ /* 0x000e6400000e00ff */
[----:B-1----:R-:W-:-:S05]  /*04b0*/  SEL R0, R0, RZ, P4 ;  /* 0x000000ff00007207 */ /* 0x002fca0002000000 */
[----:B------:R-:W-:-:S05]  /*04c0*/  IMAD.IADD R0, R5, 0x1, R0 ;  /* 0x0000000105007824 */ /* 0x000fca00078e0200 */
        /* <DEDUP_REMOVED lines=9> */
[----:B------:R1:W2:Y:S02]  /*0560*/  SHFL.IDX PT, R0, R4, 0x1f, 0x1f ;  /* 0x03e01f0004007f89 */ /* 0x0002a400000e0000 */
.L_x_145:
[----:B--2---:R-:W-:-:S05]  /*0570*/  IMAD R0, R0, c[0x0][0x538], RZ ;  /* 0x00014e0000007a24 */ /* 0x004fca00078e02ff */
[----:B------:R-:W-:-:S04]  /*0580*/  IADD3 R6, R0, R6, RZ ;  /* 0x0000000600067210 */ /* 0x000fc80007ffe0ff */
[----:B------:R-:W-:-:S13]  /*0590*/  ISETP.GT.AND P0, PT, R6, UR4, PT ;  /* 0x0000000406007c0c */ /* 0x000fda000bf04270 */
[----:B-1----:R-:W-:Y:S05]  /*05a0*/  @!P0 BRA `(.L_x_28) ;  /* 0xfffffdb000008947 */ /* 0x002fea000383ffff */
.L_x_24:
[----:B------:R-:W-:-:S05]  /*05b0*/  IADD3 R12, -R0, R6, RZ ;  /* 0x00000006000c7210 */ /* 0x000fca0007ffe1ff */
[----:B------:R-:W-:-:S05]  /*05c0*/  IMAD R0, R4, c[0x0][0x538], R12 ;  /* 0x00014e0004007a24 */ /* 0x000fca00078e020c */
[----:B------:R-:W-:Y:S01]  /*05d0*/  ISETP.GT.AND P0, PT, R0, UR4, PT ;  /* 0x0000000400007c0c */ /* 0x000fe2000bf04270 */
[----:B------:R-:W-:-:S12]  /*05e0*/  BRA.DIV ~URZ, `(.L_x_29) ;  /* 0x0000da827f007947 */ /* 0x000fd8000b800000 */
[----:B------:R-:W-:-:S04]  /*05f0*/  VOTE.ANY R0, PT, !P0 ;  /* 0x0000000000007806 */ /* 0x000fc800040e0100 */
.L_x_146:
[----:B------:R1:W2:Y:S01]  /*0600*/  POPC R13, R0 ;  /* 0x00000000000d7309 */ /* 0x0002a20000000000 */
[----:B------:R-:W-:Y:S05]  /*0610*/  BRA.DIV ~URZ, `(.L_x_30) ;  /* 0x0000da927f007947 */ /* 0x000fea000b800000 */
[----:B--2---:R2:W3:Y:S01]  /*0620*/  SHFL.IDX PT, R11, R8, R13, 0x1f ;  /* 0x00001f0d080b7589 */ /* 0x0044e200000e0000 */
[----:B------:R-:W-:-:S03]  /*0630*/  MOV R6, RZ ;  /* 0x000000ff00067202 */ /* 0x000fc60000000f00 */
[----:B------:R2:W4:Y:S04]  /*0640*/  SHFL.IDX PT, R10, R7, R13, 0x1f ;  /* 0x00001f0d070a7589 */ /* 0x00052800000e0000 */
.L_x_147:
[----:B------:R-:W-:Y:S01]  /*0650*/  ISETP.NE.AND P0, PT, R0, RZ, PT ;  /* 0x000000ff0000720c */ /* 0x000fe20003f05270 */
[----:B------:R-:W-:-:S12]  /*0660*/  BSSY B0, `(.L_x_31) ;  /* 0x0000005000007945 */ /* 0x000fd80003800000 */
[----:B------:R-:W-:Y:S05]  /*0670*/  @!P0 BRA `(.L_x_32) ;  /* 0x0000003000008947 */ /* 0x000fea0003800000 */
[----:B------:R-:W-:Y:S01]  /*0680*/  IADD3 R29, R13, -0x1, RZ ;  /* 0xffffffff0d1d7810 */ /* 0x000fe20007ffe0ff */
[----:B------:R-:W-:Y:S05]  /*0690*/  BRA.DIV ~URZ, `(.L_x_33) ;  /* 0x0000daf27f007947 */ /* 0x000fea000b800000 */
[----:B------:R1:W2:Y:S02]  /*06a0*/  SHFL.IDX PT, R6, R4, R29, 0x1f ;  /* 0x00001f1d04067589 */ /* 0x0002a400000e0000 */
.L_x_32:
[----:B------:R-:W-:Y:S05]  /*06b0*/  BSYNC B0 ;  /* 0x0000000000007941 */ /* 0x000fea0003800000 */
.L_x_31:
[----:B-1-3--:R-:W-:Y:S01]  /*06c0*/  IABS R0, R11 ;  /* 0x0000000b00007213 */ /* 0x00afe20000000000 */
[----:B--2---:R-:W-:-:S04]  /*06d0*/  IMAD R4, R6, c[0x0][0x538], R12 ;  /* 0x00014e0006047a24 */ /* 0x004fc800078e020c */
[----:B------:R-:W-:Y:S01]  /*06e0*/  IMAD.MOV.U32 R5, RZ, RZ, R0 ;  /* 0x000000ffff057224 */ /* 0x000fe200078e0000 */
[----:B----4-:R-:W-:Y:S01]  /*06f0*/  IABS R0, R10 ;  /* 0x0000000a00007213 */ /* 0x010fe20000000000 */
[----:B------:R1:W-:Y:S01]  /*0700*/  STL [R1], R4 ;  /* 0x0000000401007387 */ /* 0x0003e20000100800 */
[----:B------:R-:W-:Y:S01]  /*0710*/  IADD3 R12, -R4, UR4, RZ ;  /* 0x00000004040c7c10 */ /* 0x000fe2000fffe1ff */
[----:B------:R-:W2:Y:S02]  /*0720*/  I2F.RP R2, R5 ;  /* 0x0000000500027306 */ /* 0x000ea40000209400 */
[----:B------:R-:W-:Y:S01]  /*0730*/  IMAD.MOV.U32 R7, RZ, RZ, R0 ;  /* 0x000000ffff077224 */ /* 0x000fe200078e0000 */
[----:B------:R-:W-:Y:S02]  /*0740*/  IABS R6, R12 ;  /* 0x0000000c00067213 */ /* 0x000fe40000000000 */
[----:B------:R-:W-:-:S03]  /*0750*/  IABS R0, R11 ;  /* 0x0000000b00007213 */ /* 0x000fc60000000000 */
[----:B------:R-:W-:Y:S01]  /*0760*/  I2F.RP R8, R7 ;  /* 0x0000000700087306 */ /* 0x000fe20000209400 */
[----:B------:R-:W-:-:S07]  /*0770*/  IADD3 R0, RZ, -R0, RZ ;  /* 0x80000000ff007210 */ /* 0x000fce0007ffe0ff */
[----:B--2---:R-:W2:Y:S02]  /*0780*/  MUFU.RCP R2, R2 ;  /* 0x0000000200027308 */ /* 0x004ea40000001000 */
[----:B--2---:R-:W-:-:S06]  /*0790*/  IADD3 R2, R2, 0xffffffe, RZ ;  /* 0x0ffffffe02027810 */ /* 0x004fcc0007ffe0ff */
[----:B------:R-:W2:Y:S02]  /*07a0*/  F2I.FTZ.U32.TRUNC.NTZ R3, R2 ;  /* 0x0000000200037305 */ /* 0x000ea4000021f000 */
[----:B--2---:R-:W-:-:S04]  /*07b0*/  IMAD.MOV R2, RZ, RZ, -R3 ;  /* 0x000000ffff027224 */ /* 0x004fc800078e0a03 */
[----:B-1----:R-:W-:Y:S02]  /*07c0*/  IMAD R4, R2, R5, RZ ;  /* 0x0000000502047224 */ /* 0x002fe400078e02ff */
[----:B------:R-:W-:-:S04]  /*07d0*/  IMAD.MOV.U32 R2, RZ, RZ, RZ ;  /* 0x000000ffff027224 */ /* 0x000fc800078e00ff */
[----:B------:R-:W-:-:S04]  /*07e0*/  IMAD.HI.U32 R2, R3, R4, R2 ;  /* 0x0000000403027227 */ /* 0x000fc800078e0002 */
[----:B------:R-:W-:-:S04]  /*07f0*/  IMAD.MOV.U32 R3, RZ, RZ, R6 ;  /* 0x000000ffff037224 */ /* 0x000fc800078e0006 */
[----:B------:R-:W-:-:S04]  /*0800*/  IMAD.HI.U32 R2, R2, R3, RZ ;  /* 0x0000000302027227 */ /* 0x000fc800078e00ff */
[----:B------:R-:W-:Y:S02]  /*0810*/  IMAD R0, R2, R0, R3 ;  /* 0x0000000002007224 */ /* 0x000fe400078e0203 */
[----:B------:R-:W1:Y:S03]  /*0820*/  MUFU.RCP R3, R8 ;  /* 0x0000000800037308 */ /* 0x000e660000001000 */
[----:B------:R-:W-:-:S13]  /*0830*/  ISETP.GT.U32.AND P1, PT, R5, R0, PT ;  /* 0x000000000500720c */ /* 0x000fda0003f24070 */
[----:B------:R-:W-:Y:S01]  /*0840*/  @!P1 IMAD.IADD R0, R0, 0x1, -R5 ;  /* 0x0000000100009824 */ /* 0x000fe200078e0a05 */
[----:B-1----:R-:W-:Y:S02]  /*0850*/  IADD3 R3, R3, 0xffffffe, RZ ;  /* 0x0ffffffe03037810 */ /* 0x002fe40007ffe0ff */
[----:B------:R-:W-:Y:S02]  /*0860*/  @!P1 IADD3 R2, R2, 0x1, RZ ;  /* 0x0000000102029810 */ /* 0x000fe40007ffe0ff */
[----:B------:R-:W-:Y:S02]  /*0870*/  ISETP.GE.U32.AND P2, PT, R0, R5, PT ;  /* 0x000000050000720c */ /* 0x000fe40003f46070 */
[----:B------:R-:W1:Y:S01]  /*0880*/  F2I.FTZ.U32.TRUNC.NTZ R3, R3 ;  /* 0x0000000300037305 */ /* 0x000e62000021f000 */
[----:B------:R-:W-:Y:S02]  /*0890*/  LOP3.LUT R0, R12, R11, RZ, 0x3c, !PT ;  /* 0x0000000b0c007212 */ /* 0x000fe400078e3cff */
[----:B------:R-:W-:-:S02]  /*08a0*/  ISETP.NE.AND P1, PT, R11, RZ, PT ;  /* 0x000000ff0b00720c */ /* 0x000fc40003f25270 */
[----:B------:R-:W-:-:S06]  /*08b0*/  ISETP.GE.AND P0, PT, R0, RZ, PT ;  /* 0x000000ff0000720c */ /* 0x000fcc0003f06270 */
[----:B------:R-:W-:Y:S02]  /*08c0*/  @P2 IADD3 R2, R2, 0x1, RZ ;  /* 0x0000000102022810 */ /* 0x000fe40007ffe0ff */
[----:B-1----:R-:W-:-:S03]  /*08d0*/  IADD3 R0, RZ, -R3, RZ ;  /* 0x80000003ff007210 */ /* 0x002fc60007ffe0ff */
[----:B------:R-:W-:Y:S01]  /*08e0*/  IMAD.MOV.U32 R4, RZ, RZ, R2 ;  /* 0x000000ffff047224 */ /* 0x000fe200078e0002 */
[----:B------:R-:W-:-:S03]  /*08f0*/  MOV R2, RZ ;  /* 0x000000ff00027202 */ /* 0x000fc60000000f00 */
[----:B------:R-:W-:Y:S01]  /*0900*/  @!P0 IMAD.MOV R4, RZ, RZ, -R4 ;  /* 0x000000ffff048224 */ /* 0x000fe200078e0a04 */
[----:B------:R-:W-:Y:S01]  /*0910*/  @!P1 LOP3.LUT R4, RZ, R11, RZ, 0x33, !PT ;  /* 0x0000000bff049212 */ /* 0x000fe200078e33ff */
[----:B------:R-:W-:Y:S01]  /*0920*/  IMAD.MOV.U32 R5, RZ, RZ, R0 ;  /* 0x000000ffff057224 */ /* 0x000fe200078e0000 */
[----:B------:R-:W-:Y:S02]  /*0930*/  IABS R0, R10 ;  /* 0x0000000a00007213 */ /* 0x000fe40000000000 */
[----:B------:R-:W-:Y:S01]  /*0940*/  IABS R8, R4 ;  /* 0x0000000400087213 */ /* 0x000fe20000000000 */
[----:B------:R-:W-:Y:S02]  /*0950*/  IMAD R5, R5, R7, RZ ;  /* 0x0000000705057224 */ /* 0x000fe400078e02ff */
[----:B------:R-:W-:Y:S02]  /*0960*/  IMAD.MOV R6, RZ, RZ, -R0 ;  /* 0x000000ffff067224 */ /* 0x000fe400078e0a00 */
[----:B------:R-:W-:-:S04]  /*0970*/  IMAD.HI.U32 R0, R3, R5, R2 ;  /* 0x0000000503007227 */ /* 0x000fc800078e0002 */
[----:B------:R-:W-:Y:S02]  /*0980*/  IMAD.MOV.U32 R2, RZ, RZ, R8 ;  /* 0x000000ffff027224 */ /* 0x000fe400078e0008 */
[----:B------:R-:W-:Y:S02]  /*0990*/  IMAD.MOV.U32 R3, RZ, RZ, R6 ;  /* 0x000000ffff037224 */ /* 0x000fe400078e0006 */
[----:B------:R-:W-:-:S04]  /*09a0*/  IMAD.HI.U32 R0, R0, R2, RZ ;  /* 0x0000000200007227 */ /* 0x000fc800078e00ff */
[----:B------:R-:W-:Y:S02]  /*09b0*/  IMAD R2, R0, R3, R2 ;  /* 0x0000000300027224 */ /* 0x000fe400078e0202 */
[----:B------:R-:W-:-:S03]  /*09c0*/  IMAD R3, R4, R11, RZ ;  /* 0x0000000b04037224 */ /* 0x000fc600078e02ff */
[----:B------:R-:W-:Y:S02]  /*09d0*/  ISETP.GT.U32.AND P1, PT, R7, R2, PT ;  /* 0x000000020700720c */ /* 0x000fe40003f24070 */
[----:B------:R-:W-:-:S11]  /*09e0*/  IADD3 R3, R12, -R3, RZ ;  /* 0x800000030c037210 */ /* 0x000fd60007ffe0ff */
[----:B------:R-:W-:Y:S01]  /*09f0*/  @!P1 IMAD.IADD R2, R2, 0x1, -R7 ;  /* 0x0000000102029824 */ /* 0x000fe200078e0a07 */
[----:B------:R-:W-:Y:S02]  /*0a00*/  @!P1 IADD3 R0, R0, 0x1, RZ ;  /* 0x0000000100009810 */ /* 0x000fe40007ffe0ff */
[----:B------:R-:W-:Y:S02]  /*0a10*/  ISETP.NE.AND P1, PT, R10, RZ, PT ;  /* 0x000000ff0a00720c */ /* 0x000fe40003f25270 */
[----:B------:R-:W-:Y:S02]  /*0a20*/  ISETP.GE.U32.AND P2, PT, R2, R7, PT ;  /* 0x000000070200720c */ /* 0x000fe40003f46070 */
[----:B------:R-:W-:-:S04]  /*0a30*/  LOP3.LUT R2, R4, R10, RZ, 0x3c, !PT ;  /* 0x0000000a04027212 */ /* 0x000fc800078e3cff */
[----:B------:R-:W-:-:S07]  /*0a40*/  ISETP.GE.AND P0, PT, R2, RZ, PT ;  /* 0x000000ff0200720c */ /* 0x000fce0003f06270 */
[----:B------:R-:W-:-:S06]  /*0a50*/  @P2 IADD3 R0, R0, 0x1, RZ ;  /* 0x0000000100002810 */ /* 0x000fcc0007ffe0ff */
[----:B------:R-:W-:Y:S02]  /*0a60*/  @!P0 IADD3 R0, -R0, RZ, RZ ;  /* 0x000000ff00008210 */ /* 0x000fe40007ffe1ff */
[----:B------:R-:W-:-:S05]  /*0a70*/  @!P1 LOP3.LUT R0, RZ, R10, RZ, 0x33, !PT ;  /* 0x0000000aff009212 */ /* 0x000fca00078e33ff */
[--C-:B------:R-:W-:Y:S02]  /*0a80*/  IMAD.MOV R2, RZ, RZ, -R0.reuse ;  /* 0x000000ffff027224 */ /* 0x100fe400078e0a00 */
[C---:B------:R-:W-:Y:S02]  /*0a90*/  IMAD R0, R10.reuse, 0x1000000, R0 ;  /* 0x010000000a007824 */ /* 0x040fe400078e0200 */
[----:B------:R-:W-:Y:S02]  /*0aa0*/  IMAD R2, R10, R2, R4 ;  /* 0x000000020a027224 */ /* 0x000fe400078e0204 */
[----:B------:R-:W-:Y:S02]  /*0ab0*/  IMAD.IADD R4, R13, 0x1, R9 ;  /* 0x000000010d047824 */ /* 0x000fe400078e0209 */
[----:B------:R-:W-:-:S03]  /*0ac0*/  IMAD R0, R2, 0x10000, R0 ;  /* 0x0001000002007824 */ /* 0x000fc600078e0200 */
[----:B------:R1:W-:Y:S04]  /*0ad0*/  STL [R1+0xc], R4 ;  /* 0x00000c0401007387 */ /* 0x0003e80000100800 */
[----:B------:R1:W-:Y:S04]  /*0ae0*/  STL [R1+0x8], R0 ;  /* 0x0000080001007387 */ /* 0x0003e80000100800 */
[----:B------:R1:W-:Y:S01]  /*0af0*/  STL [R1+0x4], R3 ;  /* 0x0000040301007387 */ /* 0x0003e20000100800 */
[----:B------:R-:W-:Y:S05]  /*0b00*/  BRA `(.L_x_34) ;  /* 0x0000006000007947 */ /* 0x000fea0003800000 */
.L_x_25:
[----:B------:R-:W-:Y:S01]  /*0b10*/  MOV R0, UR4 ;  /* 0x0000000400007c02 */ /* 0x000fe20008000f00 */
[----:B------:R-:W-:Y:S04]  /*0b20*/  STL [R1+0x4], RZ ;  /* 0x000004ff01007387 */ /* 0x000fe80000100800 */
[----:B------:R1:W-:Y:S04]  /*0b30*/  STL [R1], R0 ;  /* 0x0000000001007387 */ /* 0x0003e80000100800 */
[----:B------:R2:W-:Y:S01]  /*0b40*/  STL [R1+0x8], RZ ;  /* 0x000008ff01007387 */ /* 0x0005e20000100800 */
[----:B-1----:R-:W-:-:S05]  /*0b50*/  MOV R0, c[0x0][0x53c] ;  /* 0x00014f0000007a02 */ /* 0x002fca0000000f00 */
[----:B------:R2:W-:Y:S02]  /*0b60*/  STL [R1+0xc], R0 ;  /* 0x00000c0001007387 */ /* 0x0005e40000100800 */
.L_x_34:
[----:B-1----:R-:W3:Y:S04]  /*0b70*/  LDL R4, [R1] ;  /* 0x0000000001047983 */ /* 0x002ee80000100800 */
[----:B------:R-:W3:Y:S04]  /*0b80*/  LDL R5, [R1+0x4] ;  /* 0x0000040001057983 */ /* 0x000ee80000100800 */
[----:B------:R-:W3:Y:S04]  /*0b90*/  LDL R6, [R1+0x8] ;  /* 0x0000080001067983 */ /* 0x000ee80000100800 */
[----:B------:R-:W3:Y:S01]  /*0ba0*/  LDL R7, [R1+0xc] ;  /* 0x00000c0001077983 */ /* 0x000ee20000100800 */
[----:B------:R-:W-:Y:S01]  /*0bb0*/  ISETP.NE.AND P0, PT, R14, RZ, PT ;  /* 0x000000ff0e00720c */ /* 0x000fe20003f05270 */
[----:B------:R-:W-:-:S12]  /*0bc0*/  WARPSYNC 0xffffffff ;  /* 0xffffffff00007948 */ /* 0x000fd80003800000 */
[----:B---3--:R1:W-:Y:S04]  /*0bd0*/  @!P0 STS.128 [0xc080], R4 ;  /* 0x00c08004ff008388 */ /* 0x0083e80000000c00 */
[----:B------:R-:W-:Y:S06]  /*0be0*/  BAR.ARV 0x5, 0x80 ;  /* 0x0142000000007b1d */ /* 0x000fec0000002000 */
.L_x_23:
[----:B--2---:R-:W2:Y:S02]  /*0bf0*/  LDL R0, [R1+0xc] ;  /* 0x00000c0001007983 */ /* 0x004ea40000100800 */
[----:B--2---:R-:W-:-:S13]  /*0c00*/  ISETP.GE.AND P0, PT, R0, c[0x0][0x53c], PT ;  /* 0x00014f0000007a0c */ /* 0x004fda0003f06270 */
[----:B------:R-:W-:Y:S05]  /*0c10*/  @P0 EXIT ;  /* 0x000000000000094d */ /* 0x000fea0003800000 */
[----:B------:R-:W2:Y:S01]  /*0c20*/  S2R R11, SR_TID.X ;  /* 0x00000000000b7919 */ /* 0x000ea20000002100 */
[----:B------:R-:W-:Y:S02]  /*0c30*/  ULDC UR5, c[0x0][0x2ac] ;  /* 0x0000ab0000057ab9 */ /* 0x000fe40000000800 */
[----:B------:R-:W-:Y:S02]  /*0c40*/  ULDC UR4, c[0x0][0x1d0] ;  /* 0x0000740000047ab9 */ /* 0x000fe40000000800 */
[----:B------:R-:W-:Y:S01]  /*0c50*/  UIMAD UR5, UR5, UR4, URZ ;  /* 0x00000004050572a4 */ /* 0x000fe2000f8e023f */
[----:B--2---:R-:W-:-:S04]  /*0c60*/  SHF.R.S32.HI R9, RZ, 0x1f, R11 ;  /* 0x0000001fff097819 */ /* 0x004fc8000001140b */
[CC--:B------:R-:W-:Y:S02]  /*0c70*/  LEA.HI R2, R9.reuse, R11.reuse, RZ, 0x4 ;  /* 0x0000000b09027211 */ /* 0x0c0fe400078f20ff */
[CC--:B------:R-:W-:Y:S02]  /*0c80*/  LEA.HI R17, R9.reuse, R11.reuse, RZ, 0x3 ;  /* 0x0000000b09117211 */ /* 0x0c0fe400078f18ff */
[----:B-1----:R-:W-:Y:S02]  /*0c90*/  SHF.R.S32.HI R4, RZ, 0x4, R2 ;  /* 0x00000004ff047819 */ /* 0x002fe40000011402 */
[----:B------:R-:W-:Y:S02]  /*0ca0*/  LEA.HI R8, R9, R11, RZ, 0x2 ;  /* 0x0000000b09087211 */ /* 0x000fe400078f10ff */
[C---:B------:R-:W-:Y:S02]  /*0cb0*/  LEA.HI R0, R2.reuse, R4, RZ, 0x1 ;  /* 0x0000000402007211 */ /* 0x040fe400078f08ff */
[----:B------:R-:W-:-:S02]  /*0cc0*/  LOP3.LUT R2, R2, 0xfffffff0, RZ, 0xc0, !PT ;  /* 0xfffffff002027812 */ /* 0x000fc400078ec0ff */
[----:B------:R-:W-:Y:S02]  /*0cd0*/  SHF.R.S32.HI R5, RZ, 0x3, R17 ;  /* 0x00000003ff057819 */ /* 0x000fe40000011411 */
[----:B------:R-:W-:Y:S01]  /*0ce0*/  LOP3.LUT R3, R0, 0xfffffffe, RZ, 0xc0, !PT ;  /* 0xfffffffe00037812 */ /* 0x000fe200078ec0ff */
[----:B------:R-:W-:Y:S01]  /*0cf0*/  IMAD.IADD R0, R11, 0x1, -R2 ;  /* 0x000000010b007824 */ /* 0x000fe200078e0a02 */
[----:B------:R-:W-:Y:S01]  /*0d00*/  LOP3.LUT R235, R8, 0xfffffffc, RZ, 0xc0, !PT ;  /* 0xfffffffc08eb7812 */ /* 0x000fe200078ec0ff */
[----:B------:R-:W-:Y:S01]  /*0d10*/  IMAD.SHL.U32 R2, R5, 0x40, RZ ;  /* 0x0000004005027824 */ /* 0x000fe200078e00ff */
[----:B------:R-:W-:Y:S01]  /*0d20*/  LEA.HI R5, R9, R11, RZ, 0x5 ;  /* 0x0000000b09057211 */ /* 0x000fe200078f28ff */
[----:B------:R-:W-:Y:S01]  /*0d30*/  IMAD.IADD R12, R4, 0x1, -R3 ;  /* 0x00000001040c7824 */ /* 0x000fe200078e0a03 */
[----:B------:R-:W-:Y:S01]  /*0d40*/  LEA.HI R7, R0, R0, RZ, 0x1 ;  /* 0x0000000000077211 */ /* 0x000fe200078f08ff */
[----:B------:R-:W-:Y:S01]  /*0d50*/  IMAD.IADD R235, R11, 0x1, -R235 ;  /* 0x000000010beb7824 */ /* 0x000fe200078e0aeb */
[----:B------:R-:W-:-:S02]  /*0d60*/  LOP3.LUT R2, R2, 0xc0, RZ, 0xc0, !PT ;  /* 0x000000c002027812 */ /* 0x000fc400078ec0ff */
[----:B------:R-:W-:Y:S01]  /*0d70*/  LOP3.LUT R4, R7, 0x7fffffe, RZ, 0xc0, !PT ;  /* 0x07fffffe07047812 */ /* 0x000fe200078ec0ff */
[----:B------:R-:W-:Y:S01]  /*0d80*/  IMAD.SHL.U32 R204, R235, 0x8, RZ ;  /* 0x00000008ebcc7824 */ /* 0x000fe200078e00ff */
[----:B------:R-:W-:Y:S02]  /*0d90*/  SHF.R.S32.HI R6, RZ, 0x1f, R0 ;  /* 0x0000001fff067819 */ /* 0x000fe40000011400 */
[----:B------:R-:W-:Y:S01]  /*0da0*/  SHF.R.U32.HI R3, RZ, 0x3, R2 ;  /* 0x00000003ff037819 */ /* 0x000fe20000011602 */
[----:B------:R-:W-:Y:S01]  /*0db0*/  IMAD.IADD R14, R0, 0x1, -R4 ;  /* 0x00000001000e7824 */ /* 0x000fe200078e0a04 */
[----:B------:R-:W-:Y:S02]  /*0dc0*/  LOP3.LUT R2, R2, 0x18, R204, 0xf8, !PT ;  /* 0x0000001802027812 */ /* 0x000fe400078ef8cc */
[----:B------:R-:W-:Y:S02]  /*0dd0*/  LEA.HI R16, R6, R0, RZ, 0x3 ;  /* 0x0000000006107211 */ /* 0x000fe400078f18ff */
[----:B------:R-:W-:-:S02]  /*0de0*/  LOP3.LUT R0, R5, 0xffffffe0, RZ, 0xc0, !PT ;  /* 0xffffffe005007812 */ /* 0x000fc400078ec0ff */
[----:B------:R-:W-:Y:S02]  /*0df0*/  SHF.R.S32.HI R238, RZ, 0x2, R8 ;  /* 0x00000002ffee7819 */ /* 0x000fe40000011408 */
[----:B------:R-:W-:Y:S01]  /*0e00*/  LOP3.LUT R4, R17, 0xfffffff8, RZ, 0xc0, !PT ;  /* 0xfffffff811047812 */ /* 0x000fe200078ec0ff */
[C---:B------:R-:W-:Y:S01]  /*0e10*/  IMAD.IADD R19, R11.reuse, 0x1, -R0 ;  /* 0x000000010b137824 */ /* 0x040fe200078e0a00 */
[----:B------:R-:W-:Y:S02]  /*0e20*/  LOP3.LUT R10, R2, R3, RZ, 0x3c, !PT ;  /* 0x00000003020a7212 */ /* 0x000fe400078e3cff */
[--C-:B------:R-:W-:Y:S01]  /*0e30*/  SHF.R.S32.HI R6, RZ, 0x5, R5.reuse ;  /* 0x00000005ff067819 */ /* 0x100fe20000011405 */
[----:B------:R-:W-:Y:S01]  /*0e40*/  IMAD.IADD R4, R11, 0x1, -R4 ;  /* 0x000000010b047824 */ /* 0x000fe200078e0a04 */
[----:B------:R-:W-:Y:S02]  /*0e50*/  SHF.R.S32.HI R2, RZ, 0x1f, R5 ;  /* 0x0000001fff027819 */ /* 0x000fe40000011405 */
[----:B------:R-:W-:-:S02]  /*0e60*/  LEA.HI R3, R8, R238, RZ, 0x1 ;  /* 0x000000ee08037211 */ /* 0x000fc400078f08ff */
[----:B------:R-:W-:Y:S02]  /*0e70*/  LEA.HI R0, R2, R6, RZ, 0x2 ;  /* 0x0000000602007211 */ /* 0x000fe400078f10ff */
[----:B------:R-:W-:Y:S02]  /*0e80*/  LOP3.LUT R2, R3, 0x7fffffe, RZ, 0xc0, !PT ;  /* 0x07fffffe03027812 */ /* 0x000fe400078ec0ff */
[----:B------:R-:W-:Y:S02]  /*0e90*/  SHF.R.S32.HI R9, RZ, 0x1f, R8 ;  /* 0x0000001fff097819 */ /* 0x000fe40000011408 */
[----:B------:R-:W-:Y:S01]  /*0ea0*/  SHF.R.S32.HI R3, RZ, 0x1f, R19 ;  /* 0x0000001fff037819 */ /* 0x000fe20000011413 */
[----:B------:R-:W-:Y:S01]  /*0eb0*/  IMAD.IADD R2, R238, 0x1, -R2 ;  /* 0x00000001ee027824 */ /* 0x000fe200078e0a02 */
[----:B------:R-:W-:Y:S02]  /*0ec0*/  LEA.HI R8, R4, R4, RZ, 0x1 ;  /* 0x0000000404087211 */ /* 0x000fe400078f08ff */
[----:B------:R-:W-:-:S02]  /*0ed0*/  LOP3.LUT R0, R0, 0xffffffc, RZ, 0xc0, !PT ;  /* 0x0ffffffc00007812 */ /* 0x000fc400078ec0ff */
[----:B------:R-:W-:Y:S02]  /*0ee0*/  LEA.HI R13, R3, R19, RZ, 0x2 ;  /* 0x00000013030d7211 */ /* 0x000fe400078f10ff */
[----:B------:R-:W-:Y:S01]  /*0ef0*/  LOP3.LUT R3, R8, 0x3fffffe, RZ, 0xc0, !PT ;  /* 0x03fffffe08037812 */ /* 0x000fe200078ec0ff */
[----:B------:R-:W-:Y:S01]  /*0f00*/  IMAD.IADD R5, R6, 0x1, -R0 ;  /* 0x0000000106057824 */ /* 0x000fe200078e0a00 */
[----:B------:R-:W-:Y:S01]  /*0f10*/  IADD3 R237, R204, 0x40, RZ ;  /* 0x00000040cced7810 */ /* 0x000fe20007ffe0ff */
[----:B------:R-:W-:Y:S01]  /*0f20*/  IMAD R0, R6, 0x8, R2 ;  /* 0x0000000806007824 */ /* 0x000fe200078e0202 */
[----:B------:R-:W-:Y:S01]  /*0f30*/  SHF.R.S32.HI R2, RZ, 0x2, R13 ;  /* 0x00000002ff027819 */ /* 0x000fe2000001140d */
[----:B------:R-:W-:Y:S01]  /*0f40*/  IMAD.IADD R11, R4, 0x1, -R3 ;  /* 0x00000001040b7824 */ /* 0x000fe200078e0a03 */
[----:B------:R-:W-:Y:S01]  /*0f50*/  LEA.HI R3, R9, R238, RZ, 0x3 ;  /* 0x000000ee09037211 */ /* 0x000fe200078f18ff */
[----:B------:R-:W-:Y:S01]  /*0f60*/  IMAD.U32 R4, R0, 0x20, R10 ;  /* 0x0000002000047824 */ /* 0x000fe200078e000a */
[----:B------:R-:W-:Y:S01]  /*0f70*/  LEA.HI R0, R235, R235, RZ, 0x1 ;  /* 0x000000ebeb007211 */ /* 0x000fe200078f08ff */
[----:B------:R-:W-:Y:S01]  /*0f80*/  IMAD R18, R5, 0x10, R2 ;  /* 0x0000001005127824 */ /* 0x000fe200078e0202 */
[----:B------:R-:W-:Y:S01]  /*0f90*/  LOP3.LUT R2, R3, 0xfffffff8, RZ, 0xc0, !PT ;  /* 0xfffffff803027812 */ /* 0x000fe200078ec0ff */
[----:B------:R-:W-:Y:S01]  /*0fa0*/  IMAD.SHL.U32 R6, R6, 0x200, RZ ;  /* 0x0000020006067824 */ /* 0x000fe200078e00ff */
[----:B------:R1:W-:Y:S01]  /*0fb0*/  STL [R1+0x5c], R4 ;  /* 0x00005c0401007387 */ /* 0x0003e20000100800 */
[----:B------:R-:W-:-:S02]  /*0fc0*/  SHF.R.S32.HI R9, RZ, 0x1, R7 ;  /* 0x00000001ff097819 */ /* 0x000fc40000011407 */
[----:B------:R-:W-:Y:S01]  /*0fd0*/  IMAD.IADD R3, R238, 0x1, -R2 ;  /* 0x00000001ee037824 */ /* 0x000fe200078e0a02 */
[----:B------:R-:W-:Y:S01]  /*0fe0*/  SHF.R.S32.HI R10, RZ, 0x1f, R7 ;  /* 0x0000001fff0a7819 */ /* 0x000fe20000011407 */
[----:B------:R-:W-:Y:S01]  /*0ff0*/  IMAD.SHL.U32 R2, R0, 0x20, RZ ;  /* 0x0000002000027824 */ /* 0x000fe200078e00ff */
[----:B------:R2:W-:Y:S01]  /*1000*/  STL [R1+0x90], R18 ;  /* 0x0000901201007387 */ /* 0x0005e20000100800 */
[----:B------:R-:W-:Y:S02]  /*1010*/  IADD3 R236, R204, 0x20, RZ ;  /* 0x00000020ccec7810 */ /* 0x000fe40007ffe0ff */
[----:B------:R-:W-:Y:S02]  /*1020*/  LEA.HI R7, R3, R3, RZ, 0x1 ;  /* 0x0000000303077211 */ /* 0x000fe400078f08ff */
[----:B------:R-:W-:Y:S02]  /*1030*/  LOP3.LUT R2, R2, 0xffffffc0, RZ, 0xc0, !PT ;  /* 0xffffffc002027812 */ /* 0x000fe400078ec0ff */
[----:B------:R-:W-:-:S02]  /*1040*/  LOP3.LUT R5, R7, 0x3fffffe, RZ, 0xc0, !PT ;  /* 0x03fffffe07057812 */ /* 0x000fc400078ec0ff */
[----:B-1----:R-:W-:Y:S02]  /*1050*/  LOP3.LUT R4, R0, 0x1ffffffe, RZ, 0xc0, !PT ;  /* 0x1ffffffe00047812 */ /* 0x002fe400078ec0ff */
[----:B------:R-:W-:Y:S01]  /*1060*/  SHF.R.S32.HI R0, RZ, 0x1, R8 ;  /* 0x00000001ff007819 */ /* 0x000fe20000011408 */
[----:B------:R-:W-:Y:S02]  /*1070*/  IMAD.IADD R8, R3, 0x1, -R5 ;  /* 0x0000000103087824 */ /* 0x000fe400078e0a05 */
[C---:B------:R-:W-:Y:S01]  /*1080*/  IMAD.IADD R4, R235.reuse, 0x1, -R4 ;  /* 0x00000001eb047824 */ /* 0x040fe200078e0a04 */
[C---:B------:R-:W-:Y:S01]  /*1090*/  LOP3.LUT P2, RZ, R0.reuse, 0x2, RZ, 0xc0, !PT ;  /* 0x0000000200ff7812 */ /* 0x040fe2000784c0ff */
[----:B------:R-:W-:Y:S02]  /*10a0*/  IMAD.SHL.U32 R0, R0, 0x40, RZ ;  /* 0x0000004000007824 */ /* 0x000fe400078e00ff */
[----:B------:R-:W-:Y:S01]  /*10b0*/  IMAD R15, R4, 0x8, R2 ;  /* 0x00000008040f7824 */ /* 0x000fe200078e0202 */
[----:B------:R-:W-:Y:S01]  /*10c0*/  LEA.HI R2, R10, R9, RZ, 0x2 ;  /* 0x000000090a027211 */ /* 0x000fe200078f10ff */
[----:B------:R-:W-:Y:S01]  /*10d0*/  IMAD R3, R235, 0x2, R6 ;  /* 0x00000002eb037824 */ /* 0x000fe200078e0206 */
[----:B------:R-:W-:-:S02]  /*10e0*/  LOP3.LUT R0, R0, 0xc0, RZ, 0xc0, !PT ;  /* 0x000000c000007812 */ /* 0x000fc400078ec0ff */
[----:B------:R-:W-:Y:S02]  /*10f0*/  LOP3.LUT R2, R2, 0xfffffffc, RZ, 0xc0, !PT ;  /* 0xfffffffc02027812 */ /* 0x000fe400078ec0ff */
[----:B------:R-:W-:Y:S02]  /*1100*/  LOP3.LUT R5, R0, 0x8, R17, 0xf8, !PT ;  /* 0x0000000800057812 */ /* 0x000fe400078ef811 */
[----:B------:R-:W-:Y:S01]  /*1110*/  SHF.R.U32.HI R4, RZ, 0x3, R0 ;  /* 0x00000003ff047819 */ /* 0x000fe20000011600 */
[----:B------:R-:W-:Y:S01]  /*1120*/  IMAD.IADD R2, R9, 0x1, -R2 ;  /* 0x0000000109027824 */ /* 0x000fe200078e0a02 */
[----:B------:R-:W-:Y:S01]  /*1130*/  SHF.R.S32.HI R0, RZ, 0x1, R7 ;  /* 0x00000001ff007819 */ /* 0x000fe20000011407 */
[----:B------:R-:W-:Y:S01]  /*1140*/  IMAD R7, R8, 0x20, R3 ;  /* 0x0000002008077824 */ /* 0x000fe200078e0203 */
[----:B------:R-:W-:Y:S01]  /*1150*/  LOP3.LUT R10, R5, R4, RZ, 0x3c, !PT ;  /* 0x00000004050a7212 */ /* 0x000fe200078e3cff */
[----:B------:R-:W-:Y:S01]  /*1160*/  IMAD.SHL.U32 R5, R16, 0x20, RZ ;  /* 0x0000002010057824 */ /* 0x000fe200078e00ff */
[C---:B------:R-:W-:Y:S01]  /*1170*/  LOP3.LUT R4, R0.reuse, 0x1, RZ, 0xc0, !PT ;  /* 0x0000000100047812 */ /* 0x040fe200078ec0ff */
[----:B------:R-:W-:Y:S01]  /*1180*/  IMAD.SHL.U32 R3, R0, 0x40, RZ ;  /* 0x0000004000037824 */ /* 0x000fe200078e00ff */
[C---:B------:R-:W-:Y:S01]  /*1190*/  LOP3.LUT P3, RZ, R2.reuse, 0x2, RZ, 0xc0, !PT ;  /* 0x0000000202ff7812 */ /* 0x040fe2000786c0ff */
[----:B------:R-:W-:Y:S01]  /*11a0*/  IMAD.SHL.U32 R2, R2, 0x40, RZ ;  /* 0x0000004002027824 */ /* 0x000fe200078e00ff */
[----:B------:R-:W-:Y:S01]  /*11b0*/  LOP3.LUT P0, RZ, R0, 0x2, RZ, 0xc0, !PT ;  /* 0x0000000200ff7812 */ /* 0x000fe2000780c0ff */
[C---:B------:R-:W-:Y:S01]  /*11c0*/  IMAD.SHL.U32 R8, R12.reuse, 0x8, RZ ;  /* 0x000000080c087824 */ /* 0x040fe200078e00ff */
[----:B------:R-:W-:Y:S01]  /*11d0*/  LOP3.LUT R3, R3, 0xc0, RZ, 0xc0, !PT ;  /* 0x000000c003037812 */ /* 0x000fe200078ec0ff */
[----:B------:R-:W-:Y:S01]  /*11e0*/  IMAD R9, R12, 0x8, R11 ;  /* 0x000000080c097824 */ /* 0x000fe200078e020b */
[----:B------:R-:W-:-:S02]  /*11f0*/  LOP3.LUT R0, R5, 0xffffff00, RZ, 0xc0, !PT ;  /* 0xffffff0005007812 */ /* 0x000fc400078ec0ff */
[----:B------:R-:W-:Y:S02]  /*1200*/  LEA.HI R3, R3, R3, RZ, 0x1d ;  /* 0x0000000303037211 */ /* 0x000fe400078fe8ff */
[----:B------:R-:W-:Y:S01]  /*1210*/  ISETP.NE.U32.AND P1, PT, R4, 0x1, PT ;  /* 0x000000010400780c */ /* 0x000fe20003f25070 */
[----:B------:R-:W-:Y:S01]  /*1220*/  IMAD.IADD R4, R0, 0x1, R6 ;  /* 0x0000000100047824 */ /* 0x000fe200078e0206 */
[----:B------:R-:W-:Y:S01]  /*1230*/  LOP3.LUT R2, R2, 0xc0, RZ, 0xc0, !PT ;  /* 0x000000c002027812 */ /* 0x000fe200078ec0ff */
[----:B------:R-:W-:Y:S02]  /*1240*/  IMAD.IADD R3, R3, 0x1, R7 ;  /* 0x0000000103037824 */ /* 0x000fe400078e0207 */
[----:B------:R-:W-:Y:S01]  /*1250*/  IMAD R7, R14, 0x20, R0 ;  /* 0x000000200e077824 */ /* 0x000fe200078e0200 */
[----:B------:R-:W-:Y:S01]  /*1260*/  LOP3.LUT R6, R2, 0x8, R8, 0xf8, !PT ;  /* 0x0000000802067812 */ /* 0x000fe200078ef808 */
[----:B------:R-:W-:Y:S01]  /*1270*/  IMAD.SHL.U32 R251, R3, 0x2, RZ ;  /* 0x0000000203fb7824 */ /* 0x000fe200078e00ff */
[----:B------:R-:W-:Y:S01]  /*1280*/  SHF.R.U32.HI R5, RZ, 0x3, R2 ;  /* 0x00000003ff057819 */ /* 0x000fe20000011602 */
[----:B------:R-:W-:Y:S01]  /*1290*/  IMAD R2, R14, 0x20, R4 ;  /* 0x000000200e027824 */ /* 0x000fe200078e0204 */
[----:B------:R-:W-:Y:S01]  /*12a0*/  SHF.R.S32.HI R8, RZ, 0x1f, R237 ;  /* 0x0000001fff087819 */ /* 0x000fe200000114ed */
[----:B------:R-:W-:Y:S01]  /*12b0*/  IMAD.U32 R0, R9, 0x20, R10 ;  /* 0x0000002009007824 */ /* 0x000fe200078e000a */
[----:B------:R-:W-:-:S02]  /*12c0*/  IADD3 R4, R251, 0x80, RZ ;  /* 0x00000080fb047810 */ /* 0x000fc40007ffe0ff */
[----:B------:R-:W-:Y:S02]  /*12d0*/  IADD3 R252, R251, 0x70, RZ ;  /* 0x00000070fbfc7810 */ /* 0x000fe40007ffe0ff */
[----:B------:R-:W-:Y:S02]  /*12e0*/  @P1 IADD3 R252, R4, 0x10, RZ ;  /* 0x0000001004fc1810 */ /* 0x000fe40007ffe0ff */
[----:B------:R-:W-:Y:S02]  /*12f0*/  LOP3.LUT R4, R13, 0x7ffffffc, RZ, 0xc0, !PT ;  /* 0x7ffffffc0d047812 */ /* 0x000fe400078ec0ff */
[----:B------:R-:W-:Y:S01]  /*1300*/  LOP3.LUT R3, R6, R5, RZ, 0x3c, !PT ;  /* 0x0000000506037212 */ /* 0x000fe200078e3cff */
[----:B------:R-:W-:Y:S01]  /*1310*/  IMAD.MOV.U32 R6, RZ, RZ, 0x20 ;  /* 0x00000020ff067424 */ /* 0x000fe200078e00ff */
[----:B------:R-:W-:Y:S01]  /*1320*/  SHF.R.S32.HI R5, RZ, 0x1f, R236 ;  /* 0x0000001fff057819 */ /* 0x000fe200000114ec */
[----:B------:R-:W-:Y:S01]  /*1330*/  IMAD.IADD R4, R19, 0x1, -R4 ;  /* 0x0000000113047824 */ /* 0x000fe200078e0a04 */
[----:B------:R-:W-:Y:S01]  /*1340*/  LEA R106, R0, 0x3c80, 0x1 ;  /* 0x00003c80006a7811 */ /* 0x000fe200078e08ff */
[C---:B------:R-:W-:Y:S01]  /*1350*/  IMAD.IADD R2, R3.reuse, 0x1, R2 ;  /* 0x0000000103027824 */ /* 0x040fe200078e0202 */
[----:B------:R-:W-:Y:S01]  /*1360*/  SEL R5, R6, 0xffffffe0, !P0 ;  /* 0xffffffe006057807 */ /* 0x000fe20004000000 */
[----:B------:R-:W-:Y:S01]  /*1370*/  IMAD.SHL.U32 R4, R4, 0x2, RZ ;  /* 0x0000000204047824 */ /* 0x000fe200078e00ff */
[----:B------:R-:W-:Y:S01]  /*1380*/  IADD3 R183, R106, 0x20, RZ ;  /* 0x000000206ab77810 */ /* 0x000fe20007ffe0ff */
[----:B------:R-:W-:Y:S01]  /*1390*/  IMAD.IADD R3, R3, 0x1, R7 ;  /* 0x0000000103037824 */ /* 0x000fe200078e0207 */
[----:B------:R-:W-:Y:S01]  /*13a0*/  SHF.R.S32.HI R7, RZ, 0x1f, R204 ;  /* 0x0000001fff077819 */ /* 0x000fe200000114cc */
[----:B------:R-:W-:Y:S01]  /*13b0*/  IMAD.IADD R7, R18, 0x1, R15 ;  /* 0x0000000112077824 */ /* 0x000fe200078e020f */
[C---:B--2---:R-:W-:Y:S01]  /*13c0*/  IADD3 R18, R4.reuse, 0x8, RZ ;  /* 0x0000000804127810 */ /* 0x044fe20007ffe0ff */
[----:B------:R-:W-:Y:S01]  /*13d0*/  STL [R1+0x4c], R4 ;  /* 0x00004c0401007387 */ /* 0x000fe20000100800 */
[----:B------:R-:W-:-:S02]  /*13e0*/  IADD3 R17, R4, 0x10, RZ ;  /* 0x0000001004117810 */ /* 0x000fc40007ffe0ff */
[C---:B------:R-:W-:Y:S01]  /*13f0*/  IADD3 R16, R4.reuse, 0x18, RZ ;  /* 0x0000001804107810 */ /* 0x040fe20007ffe0ff */
[----:B------:R1:W-:Y:S01]  /*1400*/  STL [R1+0x94], R7 ;  /* 0x0000940701007387 */ /* 0x0003e20000100800 */
[C---:B------:R-:W-:Y:S02]  /*1410*/  IADD3 R14, R4.reuse, 0x20, RZ ;  /* 0x00000020040e7810 */ /* 0x040fe40007ffe0ff */
[C---:B------:R-:W-:Y:S01]  /*1420*/  IADD3 R13, R4.reuse, 0x28, RZ ;  /* 0x00000028040d7810 */ /* 0x040fe20007ffe0ff */
[----:B------:R-:W-:Y:S01]  /*1430*/  STL [R1+0x38], R18 ;  /* 0x0000381201007387 */ /* 0x000fe20000100800 */
[C---:B------:R-:W-:Y:S02]  /*1440*/  IADD3 R12, R4.reuse, 0x30, RZ ;  /* 0x00000030040c7810 */ /* 0x040fe40007ffe0ff */
[C---:B------:R-:W-:Y:S01]  /*1450*/  IADD3 R11, R4.reuse, 0x38, RZ ;  /* 0x00000038040b7810 */ /* 0x040fe20007ffe0ff */
[----:B------:R-:W-:Y:S01]  /*1460*/  STL [R1+0x34], R17 ;  /* 0x0000341101007387 */ /* 0x000fe20000100800 */
[----:B------:R-:W-:-:S02]  /*1470*/  IADD3 R10, R4, 0x40, RZ ;  /* 0x00000040040a7810 */ /* 0x000fc40007ffe0ff */
[C---:B------:R-:W-:Y:S01]  /*1480*/  IADD3 R9, R4.reuse, 0x48, RZ ;  /* 0x0000004804097810 */ /* 0x040fe20007ffe0ff */
[----:B------:R-:W-:Y:S01]  /*1490*/  STL [R1+0x30], R16 ;  /* 0x0000301001007387 */ /* 0x000fe20000100800 */
[----:B------:R-:W-:Y:S02]  /*14a0*/  IADD3 R8, R4, 0x50, RZ ;  /* 0x0000005004087810 */ /* 0x000fe40007ffe0ff */
[----:B------:R-:W-:Y:S01]  /*14b0*/  SHF.R.S32.HI R15, RZ, 0x1f, R18 ;  /* 0x0000001fff0f7819 */ /* 0x000fe20000011412 */
[----:B------:R2:W-:Y:S01]  /*14c0*/  STL [R1+0x2c], R14 ;  /* 0x00002c0e01007387 */ /* 0x0005e20000100800 */
[----:B------:R-:W-:Y:S02]  /*14d0*/  SHF.R.S32.HI R0, RZ, 0x1f, R10 ;  /* 0x0000001fff007819 */ /* 0x000fe4000001140a */
[----:B------:R-:W-:Y:S01]  /*14e0*/  LEA R181, R2, 0x6080, 0x1 ;  /* 0x0000608002b57811 */ /* 0x000fe200078e08ff */
[----:B------:R-:W-:Y:S01]  /*14f0*/  STL [R1+0x28], R13 ;  /* 0x0000280d01007387 */ /* 0x000fe20000100800 */
[----:B------:R-:W-:-:S02]  /*1500*/  LEA R107, R3, 0x1880, 0x1 ;  /* 0x00001880036b7811 */ /* 0x000fc400078e08ff */
[----:B------:R-:W-:Y:S01]  /*1510*/  @P2 IADD3 R183, R106, -0x20, RZ ;  /* 0xffffffe06ab72810 */ /* 0x000fe20007ffe0ff */
[----:B------:R3:W-:Y:S01]  /*1520*/  STL [R1+0x24], R12 ;  /* 0x0000240c01007387 */ /* 0x0007e20000100800 */
[----:B-1----:R-:W-:Y:S02]  /*1530*/  IADD3 R7, R4, 0x58, RZ ;  /* 0x0000005804077810 */ /* 0x002fe40007ffe0ff */
[----:B------:R-:W-:Y:S01]  /*1540*/  SEL R4, R6, 0xffffffe0, !P3 ;  /* 0xffffffe006047807 */ /* 0x000fe20005800000 */
[----:B------:R-:W-:Y:S01]  /*1550*/  STL [R1+0x20], R11 ;  /* 0x0000200b01007387 */ /* 0x000fe20000100800 */
[----:B------:R-:W-:Y:S02]  /*1560*/  SHF.R.S32.HI R6, RZ, 0x1f, R17 ;  /* 0x0000001fff067819 */ /* 0x000fe40000011411 */
[C---:B------:R-:W-:Y:S01]  /*1570*/  IADD3 R191, R183.reuse, 0x400, RZ ;  /* 0x00000400b7bf7810 */ /* 0x040fe20007ffe0ff */
[----:B------:R-:W-:Y:S01]  /*1580*/  STL [R1+0x1c], R10 ;  /* 0x00001c0a01007387 */ /* 0x000fe20000100800 */
[----:B------:R-:W-:Y:S01]  /*1590*/  IADD3 R190, R183, 0x800, RZ ;  /* 0x00000800b7be7810 */ /* 0x000fe20007ffe0ff */
[----:B------:R-:W-:Y:S01]  /*15a0*/  IMAD.IADD R182, R181, 0x1, R4 ;  /* 0x00000001b5b67824 */ /* 0x000fe200078e0204 */
[C---:B------:R-:W-:Y:S01]  /*15b0*/  IADD3 R189, R183.reuse, 0xc00, RZ ;  /* 0x00000c00b7bd7810 */ /* 0x040fe20007ffe0ff */
[----:B------:R1:W-:Y:S01]  /*15c0*/  STL [R1+0x18], R9 ;  /* 0x0000180901007387 */ /* 0x0003e20000100800 */
[C---:B------:R-:W-:Y:S01]  /*15d0*/  IADD3 R188, R183.reuse, 0x1000, RZ ;  /* 0x00001000b7bc7810 */ /* 0x040fe20007ffe0ff */
[----:B------:R-:W-:Y:S01]  /*15e0*/  IMAD.IADD R180, R4, 0x1, R107 ;  /* 0x0000000104b47824 */ /* 0x000fe200078e026b */
[----:B------:R-:W-:Y:S01]  /*15f0*/  IADD3 R187, R183, 0x1400, RZ ;  /* 0x00001400b7bb7810 */ /* 0x000fe20007ffe0ff */
[----:B------:R-:W-:Y:S01]  /*1600*/  STL [R1+0x14], R8 ;  /* 0x0000140801007387 */ /* 0x000fe20000100800 */
[----:B--2---:R-:W-:-:S02]  /*1610*/  SHF.R.S32.HI R14, RZ, 0x1f, R14 ;  /* 0x0000001fff0e7819 */ /* 0x004fc4000001140e */
[C---:B------:R-:W-:Y:S01]  /*1620*/  IADD3 R186, R183.reuse, 0x1800, RZ ;  /* 0x00001800b7ba7810 */ /* 0x040fe20007ffe0ff */
[----:B------:R2:W-:Y:S01]  /*1630*/  STL [R1+0x88], R15 ;  /* 0x0000880f01007387 */ /* 0x0005e20000100800 */
[C---:B------:R-:W-:Y:S02]  /*1640*/  IADD3 R185, R183.reuse, 0x1c00, RZ ;  /* 0x00001c00b7b97810 */ /* 0x040fe40007ffe0ff */
[----:B------:R-:W-:Y:S01]  /*1650*/  IADD3 R184, R183, 0x2000, RZ ;  /* 0x00002000b7b87810 */ /* 0x000fe20007ffe0ff */
[----:B------:R-:W-:Y:S01]  /*1660*/  STL [R1+0x10], R7 ;  /* 0x0000100701007387 */ /* 0x000fe20000100800 */
[----:B---3--:R-:W-:-:S03]  /*1670*/  SHF.R.S32.HI R12, RZ, 0x1f, R12 ;  /* 0x0000001fff0c7819 */ /* 0x008fc6000001140c */
[----:B------:R3:W-:Y:S01]  /*1680*/  STL [R1+0x84], R6 ;  /* 0x0000840601007387 */ /* 0x0007e20000100800 */
[----:B-1----:R-:W-:Y:S02]  /*1690*/  SHF.R.S32.HI R9, RZ, 0x1f, R9 ;  /* 0x0000001fff097819 */ /* 0x002fe40000011409 */
[----:B--2---:R-:W-:-:S05]  /*16a0*/  SHF.R.S32.HI R15, RZ, 0x1f, R16 ;  /* 0x0000001fff0f7819 */ /* 0x004fca0000011410 */
[----:B------:R-:W-:Y:S01]  /*16b0*/  STL [R1+0x80], R15 ;  /* 0x0000800f01007387 */ /* 0x000fe20000100800 */
[----:B---3--:R-:W-:-:S03]  /*16c0*/  SHF.R.S32.HI R6, RZ, 0x1f, R13 ;  /* 0x0000001fff067819 */ /* 0x008fc6000001140d */
[----:B------:R-:W-:Y:S04]  /*16d0*/  STL [R1+0x7c], R14 ;  /* 0x00007c0e01007387 */ /* 0x000fe80000100800 */
[----:B------:R1:W-:Y:S04]  /*16e0*/  STL [R1+0x78], R6 ;  /* 0x0000780601007387 */ /* 0x0003e80000100800 */
[----:B------:R-:W-:Y:S01]  /*16f0*/  STL [R1+0x74], R12 ;  /* 0x0000740c01007387 */ /* 0x000fe20000100800 */
[----:B-1----:R-:W-:-:S05]  /*1700*/  SHF.R.S32.HI R6, RZ, 0x1f, R11 ;  /* 0x0000001fff067819 */ /* 0x002fca000001140b */
[----:B------:R1:W-:Y:S04]  /*1710*/  STL [R1+0x70], R6 ;  /* 0x0000700601007387 */ /* 0x0003e80000100800 */
[----:B------:R2:W-:Y:S04]  /*1720*/  STL [R1+0x6c], R0 ;  /* 0x00006c0001007387 */ /* 0x0005e80000100800 */
[----:B------:R-:W-:Y:S01]  /*1730*/  STL [R1+0x68], R9 ;  /* 0x0000680901007387 */ /* 0x000fe20000100800 */
[----:B-1----:R-:W-:Y:S02]  /*1740*/  SHF.R.S32.HI R6, RZ, 0x1f, R7 ;  /* 0x0000001fff067819 */ /* 0x002fe40000011407 */
[----:B--2---:R-:W-:-:S05]  /*1750*/  SHF.R.S32.HI R0, RZ, 0x1f, R8 ;  /* 0x0000001fff007819 */ /* 0x004fca0000011408 */
[----:B------:R1:W-:Y:S04]  /*1760*/  STL [R1+0x64], R0 ;  /* 0x0000640001007387 */ /* 0x0003e80000100800 */
[----:B------:R-:W-:Y:S01]  /*1770*/  STL [R1+0x60], R6 ;  /* 0x0000600601007387 */ /* 0x000fe20000100800 */
[----:B-1----:R-:W-:-:S05]  /*1780*/  IMAD.IADD R0, R251, 0x1, R5 ;  /* 0x00000001fb007824 */ /* 0x002fca00078e0205 */
[----:B------:R1:W-:Y:S02]  /*1790*/  STL [R1+0x40], R0 ;  /* 0x0000400001007387 */ /* 0x0003e40000100800 */
[----:B-1----:R-:W-:-:S05]  /*17a0*/  IMAD.IADD R0, R5, 0x1, R252 ;  /* 0x0000000105007824 */ /* 0x002fca00078e02fc */
[----:B------:R1:W-:Y:S02]  /*17b0*/  STL [R1+0x3c], R0 ;  /* 0x00003c0001007387 */ /* 0x0003e40000100800 */
.L_x_143:
[----:B-1----:R-:W2:Y:S01]  /*17c0*/  LDL R0, [R1+0xc] ;  /* 0x00000c0001007983 */ /* 0x002ea20000100800 */
[----:B------:R-:W-:Y:S01]  /*17d0*/  IMAD.MOV.U32 R8, RZ, RZ, 0x4 ;  /* 0x00000004ff087424 */ /* 0x000fe200078e00ff */
[----:B------:R-:W-:Y:S02]  /*17e0*/  ISETP.NE.U32.AND P4, PT, RZ, c[0x0][0x370], PT ;  /* 0x0000dc00ff007a0c */ /* 0x000fe40003f85070 */
[----:B------:R-:W-:Y:S02]  /*17f0*/  ISETP.NE.U32.AND P3, PT, RZ, c[0x0][0x360], PT ;  /* 0x0000d800ff007a0c */ /* 0x000fe40003f65070 */
[----:B------:R-:W-:Y:S01]  /*1800*/  ISETP.NE.AND.EX P4, PT, RZ, c[0x0][0x374], PT, P4 ;  /* 0x0000dd00ff007a0c */ /* 0x000fe20003f85340 */
[----:B--2---:R-:W-:-:S05]  /*1810*/  IMAD.WIDE R2, R0, R8, c[0x0][0x588] ;  /* 0x0001620000027625 */ /* 0x004fca00078e0208 */
[----:B------:R-:W2:Y:S01]  /*1820*/  LDG.E R250, [R2.64] ;  /* 0x0000000602fa7981 */ /* 0x000ea2000c1e1900 */
[----:B------:R-:W-:Y:S01]  /*1830*/  ISETP.NE.AND.EX P3, PT, RZ, c[0x0][0x364], PT, P3 ;  /* 0x0000d900ff007a0c */ /* 0x000fe20003f65330 */
[----:B------:R-:W-:Y:S01]  /*1840*/  IMAD.MOV.U32 R244, RZ, RZ, RZ ;  /* 0x000000fffff47224 */ /* 0x000fe200078e00ff */
[----:B------:R-:W-:Y:S01]  /*1850*/  ISETP.NE.U32.AND P0, PT, RZ, c[0x0][0x348], PT ;  /* 0x0000d200ff007a0c */ /* 0x000fe20003f05070 */
[----:B------:R-:W-:-:S03]  /*1860*/  IMAD.MOV.U32 R10, RZ, RZ, RZ ;  /* 0x000000ffff0a7224 */ /* 0x000fc600078e00ff */
[----:B------:R-:W-:Y:S02]  /*1870*/  ISETP.NE.AND.EX P0, PT, RZ, c[0x0][0x34c], PT, P0 ;  /* 0x0000d300ff007a0c */ /* 0x000fe40003f05300 */
[----:B--2---:R-:W-:Y:S01]  /*1880*/  SHF.R.S32.HI R12, RZ, 0x1f, R250 ;  /* 0x0000001fff0c7819 */ /* 0x004fe200000114fa */
[C---:B------:R-:W-:Y:S01]  /*1890*/  IMAD.SHL.U32 R17, R250.reuse, 0x4, RZ ;  /* 0x00000004fa117824 */ /* 0x040fe200078e00ff */
[C---:B------:R-:W-:Y:S02]  /*18a0*/  @P4 LEA R6, P2, R250.reuse, c[0x0][0x370], 0x2 ;  /* 0x0000dc00fa064a11 */ /* 0x040fe400078410ff */
[C-C-:B------:R-:W-:Y:S01]  /*18b0*/  SHF.L.U64.HI R14, R250.reuse, 0x2, R12.reuse ;  /* 0x00000002fa0e7819 */ /* 0x140fe2000001020c */
[----:B------:R1:W-:Y:S01]  /*18c0*/  STL [R1+0x54], R12 ;  /* 0x0000540c01007387 */ /* 0x0003e20000100800 */
[----:B------:R-:W-:Y:S02]  /*18d0*/  @P4 LEA.HI.X R7, R250, c[0x0][0x374], R12, 0x2, P2 ;  /* 0x0000dd00fa074a11 */ /* 0x000fe400010f140c */
[C---:B------:R-:W-:Y:S01]  /*18e0*/  @P3 IADD3 R4, P1, R17.reuse, c[0x0][0x360], RZ ;  /* 0x0000d80011043a10 */ /* 0x040fe20007f3e0ff */
[----:B------:R1:W-:Y:S01]  /*18f0*/  STL [R1+0x44], R17 ;  /* 0x0000441101007387 */ /* 0x0003e20000100800 */
[----:B------:R-:W-:-:S02]  /*1900*/  IADD3 R2, P2, R17, c[0x0][0x348], RZ ;  /* 0x0000d20011027a10 */ /* 0x000fc40007f5e0ff */
[C---:B------:R-:W-:Y:S01]  /*1910*/  @P3 IADD3.X R5, R14.reuse, c[0x0][0x364], RZ, P1, !PT ;  /* 0x0000d9000e053a10 */ /* 0x040fe20000ffe4ff */
[----:B------:R1:W5:Y:S01]  /*1920*/  @P4 LDG.E R244, [R6.64] ;  /* 0x0000000606f44981 */ /* 0x000362000c1e1900 */
[----:B------:R-:W-:-:S03]  /*1930*/  IADD3.X R3, R14, c[0x0][0x34c], RZ, P2, !PT ;  /* 0x0000d3000e037a10 */ /* 0x000fc600017fe4ff */
[----:B------:R1:W5:Y:S04]  /*1940*/  @P3 LDG.E R15, [R4.64] ;  /* 0x00000006040f3981 */ /* 0x000368000c1e1900 */
[----:B------:R1:W5:Y:S04]  /*1950*/  @P0 LDG.E R10, [R2.64] ;  /* 0x00000006020a0981 */ /* 0x000368000c1e1900 */
[----:B------:R1:W-:Y:S01]  /*1960*/  STL [R1+0x48], R14 ;  /* 0x0000480e01007387 */ /* 0x0003e20000100800 */
[----:B------:R-:W-:Y:S01]  /*1970*/  YIELD ;  /* 0x0000000000007946 */ /* 0x000fe20003800000 */
[----:B------:R-:W-:Y:S05]  /*1980*/  @P3 BRA `(.L_x_35) ;  /* 0x0000005000003947 */ /* 0x000fea0003800000 */
[----:B-----5:R-:W-:Y:S01]  /*1990*/  MOV R15, c[0x0][0x168] ;  /* 0x00005a00000f7a02 */ /* 0x020fe20000000f00 */
[----:B------:R-:W-:Y:S05]  /*19a0*/  @!P0 BRA `(.L_x_35) ;  /* 0x0000003000008947 */ /* 0x000fea0003800000 */
[----:B------:R2:W3:Y:S04]  /*19b0*/  LDG.E R0, [R2.64] ;  /* 0x0000000602007981 */ /* 0x0004e8000c1e1900 */
[----:B-12---:R-:W3:Y:S02]  /*19c0*/  LDG.E R2, [R2.64+0x4] ;  /* 0x0000040602027981 */ /* 0x006ee4000c1e1900 */
[----:B---3--:R-:W-:-:S02]  /*19d0*/  IADD3 R15, -R0, R2, RZ ;  /* 0x00000002000f7210 */ /* 0x008fc40007ffe1ff */
.L_x_35:
[----:B------:R-:W-:-:S04]  /*19e0*/  ISETP.NE.U32.AND P1, PT, RZ, c[0x0][0x368], PT ;  /* 0x0000da00ff007a0c */ /* 0x000fc80003f25070 */
[----:B------:R-:W-:-:S13]  /*19f0*/  ISETP.NE.AND.EX P1, PT, RZ, c[0x0][0x36c], PT, P1 ;  /* 0x0000db00ff007a0c */ /* 0x000fda0003f25310 */
[----:B------:R-:W-:Y:S05]  /*1a00*/  @!P1 BRA `(.L_x_36) ;  /* 0x0000004000009947 */ /* 0x000fea0003800000 */
[----:B-1----:R-:W-:-:S04]  /*1a10*/  IADD3 R2, P1, R17, c[0x0][0x368], RZ ;  /* 0x0000da0011027a10 */ /* 0x002fc80007f3e0ff */
[----:B------:R-:W-:-:S05]  /*1a20*/  IADD3.X R3, R14, c[0x0][0x36c], RZ, P1, !PT ;  /* 0x0000db000e037a10 */ /* 0x000fca0000ffe4ff */
[----:B------:R1:W5:Y:S01]  /*1a30*/  LDG.E R0, [R2.64] ;  /* 0x0000000602007981 */ /* 0x000362000c1e1900 */
[----:B------:R-:W-:Y:S05]  /*1a40*/  BRA `(.L_x_37) ;  /* 0x0000008000007947 */ /* 0x000fea0003800000 */
.L_x_36:
[----:B------:R-:W-:Y:S01]  /*1a50*/  ISETP.NE.U32.AND P1, PT, RZ, c[0x0][0x350], PT ;  /* 0x0000d400ff007a0c */ /* 0x000fe20003f25070 */
[----:B------:R-:W-:-:S03]  /*1a60*/  IMAD.U32 R0, RZ, RZ, UR5 ;  /* 0x00000005ff007e24 */ /* 0x000fc6000f8e00ff */
[----:B------:R-:W-:-:S13]  /*1a70*/  ISETP.NE.AND.EX P1, PT, RZ, c[0x0][0x354], PT, P1 ;  /* 0x0000d500ff007a0c */ /* 0x000fda0003f25310 */
[----:B------:R-:W-:Y:S05]  /*1a80*/  @!P1 BRA `(.L_x_37) ;  /* 0x0000004000009947 */ /* 0x000fea0003800000 */
[----:B-1----:R-:W-:-:S05]  /*1a90*/  IMAD.WIDE R2, R250, R8, c[0x0][0x350] ;  /* 0x0000d400fa027625 */ /* 0x002fca00078e0208 */
[----:B------:R-:W2:Y:S04]  /*1aa0*/  LDG.E R4, [R2.64] ;  /* 0x0000000602047981 */ /* 0x000ea8000c1e1900 */
[----:B------:R-:W2:Y:S02]  /*1ab0*/  LDG.E R0, [R2.64+0x4] ;  /* 0x0000040602007981 */ /* 0x000ea4000c1e1900 */
[----:B--2---:R-:W-:-:S04]  /*1ac0*/  IADD3 R0, -R4, R0, RZ ;  /* 0x0000000004007210 */ /* 0x004fc80007ffe1ff */
.L_x_37:
[----:B------:R-:W2:Y:S01]  /*1ad0*/  LDL R13, [R1+0x8] ;  /* 0x00000800010d7983 */ /* 0x000ea20000100800 */
[----:B-----5:R-:W-:Y:S01]  /*1ae0*/  IMAD.IADD R16, R0, 0x1, -R244 ;  /* 0x0000000100107824 */ /* 0x020fe200078e0af4 */
[----:B------:R-:W-:Y:S04]  /*1af0*/  BSSY B0, `(.L_x_38) ;  /* 0x000002e000007945 */ /* 0x000fe80003800000 */
[----:B------:R-:W-:-:S02]  /*1b00*/  IADD3 R0, R16, 0x2f, RZ ;  /* 0x0000002f10007810 */ /* 0x000fc40007ffe0ff */
[----:B------:R-:W-:-:S03]  /*1b10*/  ISETP.GE.AND P1, PT, R16, 0x1, PT ;  /* 0x000000011000780c */ /* 0x000fc60003f26270 */
[----:B------:R-:W-:-:S05]  /*1b20*/  IMAD.HI R0, R0, 0x2aaaaaab, RZ ;  /* 0x2aaaaaab00007827 */ /* 0x000fca00078e02ff */
[----:B-1----:R-:W-:-:S04]  /*1b30*/  SHF.R.U32.HI R2, RZ, 0x1f, R0 ;  /* 0x0000001fff027819 */ /* 0x002fc80000011600 */
[----:B------:R-:W-:Y:S01]  /*1b40*/  LEA.HI.SX32 R11, R0, R2, 0x1d ;  /* 0x00000002000b7211 */ /* 0x000fe200078feaff */
[----:B------:R-:W-:Y:S01]  /*1b50*/  IMAD.MOV.U32 R2, RZ, RZ, RZ ;  /* 0x000000ffff027224 */ /* 0x000fe200078e00ff */
[C---:B--2---:R-:W-:Y:S02]  /*1b60*/  LOP3.LUT R3, R13.reuse, 0xff000000, RZ, 0xc0, !PT ;  /* 0xff0000000d037812 */ /* 0x044fe400078ec0ff */
[----:B------:R-:W-:Y:S02]  /*1b70*/  LOP3.LUT R4, R13, 0xff0000, RZ, 0xc0, !PT ;  /* 0x00ff00000d047812 */ /* 0x000fe400078ec0ff */
[----:B------:R-:W-:-:S04]  /*1b80*/  SHF.R.U32.HI R3, RZ, 0x8, R3 ;  /* 0x00000008ff037819 */ /* 0x000fc80000011603 */
[----:B------:R-:W-:-:S04]  /*1b90*/  LEA.HI R3, R4, R3, RZ, 0x10 ;  /* 0x0000000304037211 */ /* 0x000fc800078f80ff */
[----:B------:R-:W-:Y:S02]  /*1ba0*/  LOP3.LUT R18, R3, 0xff, RZ, 0xc0, !PT ;  /* 0x000000ff03127812 */ /* 0x000fe400078ec0ff */
[----:B------:R-:W-:-:S03]  /*1bb0*/  SHF.R.U32.HI R5, RZ, 0x10, R3 ;  /* 0x00000010ff057819 */ /* 0x000fc60000011603 */
[----:B------:R1:W-:Y:S04]  /*1bc0*/  STL [R1+0x58], R18 ;  /* 0x0000581201007387 */ /* 0x0003e80000100800 */
[----:B------:R1:W-:Y:S01]  /*1bd0*/  STL [R1+0x50], R5 ;  /* 0x0000500501007387 */ /* 0x0003e20000100800 */
[----:B------:R-:W-:Y:S05]  /*1be0*/  @!P1 BRA `(.L_x_39) ;  /* 0x000001e000009947 */ /* 0x000fea0003800000 */
[----:B------:R-:W-:Y:S01]  /*1bf0*/  ISETP.NE.AND P1, PT, R5, RZ, PT ;  /* 0x000000ff0500720c */ /* 0x000fe20003f25270 */
[----:B------:R-:W-:-:S03]  /*1c00*/  IMAD.MOV.U32 R4, RZ, RZ, RZ ;  /* 0x000000ffff047224 */ /* 0x000fc600078e00ff */
[----:B------:R-:W-:-:S04]  /*1c10*/  SEL R0, R5, c[0x0][0x338], P1 ;  /* 0x0000ce0005007a07 */ /* 0x000fc80000800000 */
[----:B------:R-:W-:Y:S02]  /*1c20*/  IABS R3, R0 ;  /* 0x0000000000037213 */ /* 0x000fe40000000000 */
[----:B------:R-:W-:Y:S02]  /*1c30*/  IADD3 R6, R11, -0x1, R0 ;  /* 0xffffffff0b067810 */ /* 0x000fe40007ffe000 */
[----:B------:R-:W2:Y:S02]  /*1c40*/  I2F.RP R2, R3 ;  /* 0x0000000300027306 */ /* 0x000ea40000209400 */
[----:B------:R-:W-:-:S06]  /*1c50*/  IABS R9, R6 ;  /* 0x0000000600097213 */ /* 0x000fcc0000000000 */
[----:B--2---:R-:W2:Y:S02]  /*1c60*/  MUFU.RCP R2, R2 ;  /* 0x0000000200027308 */ /* 0x004ea40000001000 */
[----:B--2---:R-:W-:-:S06]  /*1c70*/  IADD3 R2, R2, 0xffffffe, RZ ;  /* 0x0ffffffe02027810 */ /* 0x004fcc0007ffe0ff */
[----:B-1----:R-:W1:Y:S02]  /*1c80*/  F2I.FTZ.U32.TRUNC.NTZ R5, R2 ;  /* 0x0000000200057305 */ /* 0x002e64000021f000 */
[----:B-1----:R-:W-:-:S04]  /*1c90*/  IMAD.MOV R2, RZ, RZ, -R5 ;  /* 0x000000ffff027224 */ /* 0x002fc800078e0a05 */
        /* <DEDUP_REMOVED lines=19> */
.L_x_39:
[----:B------:R-:W-:Y:S05]  /*1dd0*/  BSYNC B0 ;  /* 0x0000000000007941 */ /* 0x000fea0003800000 */
.L_x_38:
[----:B------:R-:W-:Y:S01]  /*1de0*/  IMAD R239, R18, R2, RZ ;  /* 0x0000000212ef7224 */ /* 0x000fe200078e02ff */
[----:B------:R-:W-:Y:S01]  /*1df0*/  PRMT R0, RZ, 0x7610, R0 ;  /* 0x00007610ff007816 */ /* 0x000fe20000000000 */
[----:B------:R-:W-:Y:S01]  /*1e00*/  IMAD.MOV.U32 R24, RZ, RZ, RZ ;  /* 0x000000ffff187224 */ /* 0x000fe200078e00ff */
[----:B------:R-:W-:Y:S01]  /*1e10*/  MOV R19, RZ ;  /* 0x000000ff00137202 */ /* 0x000fe20000000f00 */
[----:B------:R-:W-:Y:S01]  /*1e20*/  IMAD.IADD R2, R239, 0x1, R2 ;  /* 0x00000001ef027824 */ /* 0x000fe200078e0202 */
[----:B------:R-:W-:Y:S01]  /*1e30*/  CS2R R22, SRZ ;  /* 0x0000000000167805 */ /* 0x000fe2000001ff00 */
        /* <DEDUP_REMOVED lines=51> */
[----:B------:R-:W2:Y:S01]  /*2170*/  LDL R6, [R1+0x4] ;  /* 0x0000040001067983 */ /* 0x000ea20000100800 */
[----:B------:R-:W-:-:S04]  /*2180*/  ISETP.NE.U32.AND P1, PT, RZ, c[0x0][0x340], PT ;  /* 0x0000d000ff007a0c */ /* 0x000fc80003f25070 */
[----:B------:R-:W-:-:S13]  /*2190*/  ISETP.NE.AND.EX P1, PT, RZ, c[0x0][0x344], PT, P1 ;  /* 0x0000d100ff007a0c */ /* 0x000fda0003f25310 */
[----:B------:R-:W-:-:S04]  /*21a0*/  @P1 IADD3 R2, P2, R17, c[0x0][0x340], RZ ;  /* 0x0000d00011021a10 */ /* 0x000fc80007f5e0ff */
[----:B------:R-:W-:-:S05]  /*21b0*/  @P1 IADD3.X R3, R14, c[0x0][0x344], RZ, P2, !PT ;  /* 0x0000d1000e031a10 */ /* 0x000fca00017fe4ff */
[----:B------:R3:W5:Y:S01]  /*21c0*/  @P1 LDG.E R14, [R2.64] ;  /* 0x00000006020e1981 */ /* 0x000762000c1e1900 */
[----:B------:R-:W-:Y:S01]  /*21d0*/  SHF.R.S32.HI R0, RZ, 0x1f, R10 ;  /* 0x0000001fff007819 */ /* 0x000fe2000001140a */
[----:B------:R-:W-:Y:S01]  /*21e0*/  IMAD.MOV.U32 R4, RZ, RZ, c[0x0][0x2c4] ;  /* 0x0000b100ff047624 */ /* 0x000fe200078e00ff */
[----:B------:R-:W-:Y:S01]  /*21f0*/  LOP3.LUT R13, R13, 0xffff, RZ, 0xc0, !PT ;  /* 0x0000ffff0d0d7812 */ /* 0x000fe200078ec0ff */
[----:B-1----:R-:W-:Y:S01]  /*2200*/  IMAD R5, R235, 0x20, R238 ;  /* 0x00000020eb057824 */ /* 0x002fe200078e02ee */
[----:B------:R-:W-:Y:S01]  /*2210*/  ISETP.GE.AND P5, PT, R236, c[0x0][0x198], PT ;  /* 0x00006600ec007a0c */ /* 0x000fe20003fa6270 */
[----:B------:R-:W-:Y:S01]  /*2220*/  IMAD R0, R0, c[0x0][0x178], RZ ;  /* 0x00005e0000007a24 */ /* 0x000fe200078e02ff */
[----:B------:R-:W-:Y:S02]  /*2230*/  ISETP.NE.AND P2, PT, R4, 0x1, PT ;  /* 0x000000010400780c */ /* 0x000fe40003f45270 */
[----:B------:R-:W-:Y:S01]  /*2240*/  SEL R4, R250, RZ, !P0 ;  /* 0x000000fffa047207 */ /* 0x000fe20004000000 */
[----:B------:R-:W-:Y:S01]  /*2250*/  IMAD R0, R10, c[0x0][0x17c], R0 ;  /* 0x00005f000a007a24 */ /* 0x000fe200078e0200 */
[----:B------:R-:W-:-:S02]  /*2260*/  ISETP.GE.AND P4, PT, R237, c[0x0][0x198], PT ;  /* 0x00006600ed007a0c */ /* 0x000fc40003f86270 */
[----:B------:R-:W-:Y:S01]  /*2270*/  IADD3 R132, R209, -0x1, RZ ;  /* 0xffffffffd1847810 */ /* 0x000fe20007ffe0ff */
[----:B---3--:R-:W-:-:S05]  /*2280*/  IMAD.WIDE.U32 R2, R10, c[0x0][0x178], RZ ;  /* 0x00005e000a027a25 */ /* 0x008fca00078e00ff */
[----:B------:R-:W-:-:S05]  /*2290*/  IADD3 R3, R3, R0, RZ ;  /* 0x0000000003037210 */ /* 0x000fca0007ffe0ff */
[----:B------:R-:W-:-:S04]  /*22a0*/  IMAD.WIDE.U32 R2, R13, c[0x0][0x1b8], R2 ;  /* 0x00006e000d027a25 */ /* 0x000fc800078e0002 */
[----:B------:R-:W-:-:S04]  /*22b0*/  IMAD R3, R13, c[0x0][0x1bc], R3 ;  /* 0x00006f000d037a24 */ /* 0x000fc800078e0203 */
[----:B------:R-:W-:-:S04]  /*22c0*/  IMAD.WIDE.U32 R2, R4, c[0x0][0x1c0], R2 ;  /* 0x0000700004027a25 */ /* 0x000fc800078e0002 */
[----:B--2---:R-:W-:Y:S01]  /*22d0*/  IMAD R5, R6, 0x80, R5 ;  /* 0x0000008006057824 */ /* 0x004fe200078e0205 */
[----:B------:R-:W-:-:S03]  /*22e0*/  SEL R6, R12, RZ, !P0 ;  /* 0x000000ff0c067207 */ /* 0x000fc60004000000 */
[----:B------:R-:W-:Y:S01]  /*22f0*/  @P2 IMAD.HI.U32 R7, R5, c[0x0][0x2c8], RZ ;  /* 0x0000b20005072a27 */ /* 0x000fe200078e00ff */
[----:B------:R-:W-:-:S03]  /*2300*/  MOV R0, R5 ;  /* 0x0000000500007202 */ /* 0x000fc60000000f00 */
[----:B------:R-:W-:Y:S01]  /*2310*/  IMAD R6, R6, c[0x0][0x1c0], RZ ;  /* 0x0000700006067a24 */ /* 0x000fe200078e02ff */
[----:B------:R-:W-:Y:S02]  /*2320*/  @P2 SHF.R.U32.HI R0, RZ, c[0x0][0x2cc], R7 ;  /* 0x0000b300ff002a19 */ /* 0x000fe40000011607 */
[----:B------:R-:W-:Y:S01]  /*2330*/  ISETP.GE.AND P2, PT, R204, c[0x0][0x198], PT ;  /* 0x00006600cc007a0c */ /* 0x000fe20003f46270 */
[----:B------:R-:W-:Y:S01]  /*2340*/  IMAD R6, R4, c[0x0][0x1c4], R6 ;  /* 0x0000710004067a24 */ /* 0x000fe200078e0206 */
[--C-:B------:R-:W-:Y:S01]  /*2350*/  SHF.R.S32.HI R7, RZ, 0x1f, R0.reuse ;  /* 0x0000001fff077819 */ /* 0x100fe20000011400 */
[----:B------:R-:W-:-:S03]  /*2360*/  IMAD.MOV R4, RZ, RZ, -R0 ;  /* 0x000000ffff047224 */ /* 0x000fc600078e0a00 */
[----:B------:R-:W-:Y:S01]  /*2370*/  IADD3 R3, R3, R6, RZ ;  /* 0x0000000603037210 */ /* 0x000fe20007ffe0ff */
[----:B------:R-:W-:Y:S02]  /*2380*/  IMAD R4, R4, c[0x0][0x2c4], R5 ;  /* 0x0000b10004047a24 */ /* 0x000fe400078e0205 */
[----:B------:R-:W-:Y:S02]  /*2390*/  IMAD R5, R7, c[0x0][0x1b0], RZ ;  /* 0x00006c0007057a24 */ /* 0x000fe400078e02ff */
[----:B------:R-:W-:-:S04]  /*23a0*/  IMAD.WIDE.U32 R2, R0, c[0x0][0x1b0], R2 ;  /* 0x00006c0000027a25 */ /* 0x000fc800078e0002 */
[----:B------:R-:W-:Y:S01]  /*23b0*/  IMAD R6, R0, c[0x0][0x1b4], R5 ;  /* 0x00006d0000067a24 */ /* 0x000fe200078e0205 */
[----:B------:R-:W-:Y:S01]  /*23c0*/  SHF.R.S32.HI R5, RZ, 0x1f, R4 ;  /* 0x0000001fff057819 */ /* 0x000fe20000011404 */
[----:B------:R-:W-:Y:S02]  /*23d0*/  @!P1 IMAD.MOV.U32 R14, RZ, RZ, R250 ;  /* 0x000000ffff0e9224 */ /* 0x000fe400078e00fa */
[----:B------:R-:W-:Y:S02]  /*23e0*/  IMAD.IADD R3, R3, 0x1, R6 ;  /* 0x0000000103037824 */ /* 0x000fe400078e0206 */
[----:B------:R-:W-:Y:S02]  /*23f0*/  IMAD R0, R5, c[0x0][0x1a8], RZ ;  /* 0x00006a0005007a24 */ /* 0x000fe400078e02ff */
[----:B------:R-:W-:-:S04]  /*2400*/  IMAD.WIDE.U32 R2, R4, c[0x0][0x1a8], R2 ;  /* 0x00006a0004027a25 */ /* 0x000fc800078e0002 */
[----:B------:R-:W-:Y:S01]  /*2410*/  IMAD R0, R4, c[0x0][0x1ac], R0 ;  /* 0x00006b0004007a24 */ /* 0x000fe200078e0200 */
[----:B------:R-:W-:-:S04]  /*2420*/  LEA R12, P0, R2, c[0x0][0x160], 0x1 ;  /* 0x00005800020c7a11 */ /* 0x000fc800078008ff */
[----:B------:R-:W-:-:S04]  /*2430*/  IADD3 R0, R3, R0, RZ ;  /* 0x0000000003007210 */ /* 0x000fc80007ffe0ff */
[----:B------:R-:W-:Y:S01]  /*2440*/  LEA.HI.X R5, R2, c[0x0][0x164], R0, 0x1, P0 ;  /* 0x0000590002057a11 */ /* 0x000fe200000f0c00 */
[----:B------:R-:W-:Y:S05]  /*2450*/  BRA.DIV ~URZ, `(.L_x_41) ;  /* 0x0000bd927f007947 */ /* 0x000fea000b800000 */
[----:B------:R1:W2:Y:S02]  /*2460*/  SHFL.IDX PT, R4, R5, RZ, 0x1c1f ;  /* 0x001c1fff05047589 */ /* 0x0002a400000e0000 */
.L_x_148:
[----:B------:R-:W-:Y:S05]  /*2470*/  BRA.DIV ~URZ, `(.L_x_42) ;  /* 0x0000bde27f007947 */ /* 0x000fea000b800000 */
[----:B------:R3:W4:Y:S02]  /*2480*/  SHFL.IDX PT, R0, R12, RZ, 0x1c1f ;  /* 0x001c1fff0c007589 */ /* 0x00072400000e0000 */
.L_x_149:
[----:B---3--:R-:W3:Y:S01]  /*2490*/  LDL R2, [R1+0x4] ;  /* 0x0000040001027983 */ /* 0x008ee20000100800 */
[----:B------:R-:W-:Y:S01]  /*24a0*/  IMAD R11, R15, c[0x0][0x2c4], RZ ;  /* 0x0000b1000f0b7a24 */ /* 0x000fe200078e02ff */
[----:B------:R-:W-:Y:S01]  /*24b0*/  BSSY B0, `(.L_x_43) ;  /* 0x0000015000007945 */ /* 0x000fe20003800000 */
[----:B---3--:R-:W-:-:S04]  /*24c0*/  LEA R10, R2, R238, 0x7 ;  /* 0x000000ee020a7211 */ /* 0x008fc800078e38ff */
[----:B------:R-:W-:-:S13]  /*24d0*/  ISETP.GE.AND P0, PT, R10, R11, PT ;  /* 0x0000000b0a00720c */ /* 0x000fda0003f06270 */
[----:B------:R-:W-:Y:S05]  /*24e0*/  @P0 BRA `(.L_x_44) ;  /* 0x0000011000000947 */ /* 0x000fea0003800000 */
[----:B------:R-:W3:Y:S01]  /*24f0*/  LDL R17, [R1+0x5c] ;  /* 0x00005c0001117983 */ /* 0x000ee20000100800 */
[-C--:B----4-:R-:W-:Y:S02]  /*2500*/  LEA R8, P3, R204, R0.reuse, 0x1 ;  /* 0x00000000cc087211 */ /* 0x090fe400078608ff */
[----:B------:R-:W-:Y:S02]  /*2510*/  SHF.R.S32.HI R20, RZ, 0x1f, R204 ;  /* 0x0000001fff147819 */ /* 0x000fe400000114cc */
[-C--:B------:R-:W-:Y:S02]  /*2520*/  LEA R6, P1, R236, R0.reuse, 0x1 ;  /* 0x00000000ec067211 */ /* 0x080fe400078208ff */
[----:B------:R-:W-:Y:S02]  /*2530*/  SHF.R.S32.HI R19, RZ, 0x1f, R236 ;  /* 0x0000001fff137819 */ /* 0x000fe400000114ec */
[----:B------:R-:W-:Y:S02]  /*2540*/  SHF.R.S32.HI R18, RZ, 0x1f, R237 ;  /* 0x0000001fff127819 */ /* 0x000fe400000114ed */
[----:B------:R-:W-:-:S02]  /*2550*/  LEA R2, P0, R237, R0, 0x1 ;  /* 0x00000000ed027211 */ /* 0x000fc400078008ff */
[-C--:B--2---:R-:W-:Y:S02]  /*2560*/  LEA.HI.X R9, R204, R4.reuse, R20, 0x1, P3 ;  /* 0x00000004cc097211 */ /* 0x084fe400018f0c14 */
[-C--:B------:R-:W-:Y:S02]  /*2570*/  LEA.HI.X R7, R236, R4.reuse, R19, 0x1, P1 ;  /* 0x00000004ec077211 */ /* 0x080fe400008f0c13 */
[----:B------:R-:W-:Y:S01]  /*2580*/  LEA.HI.X R3, R237, R4, R18, 0x1, P0 ;  /* 0x00000004ed037211 */ /* 0x000fe200000f0c12 */
[----:B---3--:R-:W-:-:S05]  /*2590*/  IMAD.SHL.U32 R0, R17, 0x2, RZ ;  /* 0x0000000211007824 */ /* 0x008fca00078e00ff */
[----:B------:R-:W-:Y:S01]  /*25a0*/  @!PT LDS RZ, [RZ] ;  /* 0x00000000fffff984 */ /* 0x000fe20000000800 */
[----:B------:R-:W-:Y:S01]  /*25b0*/  @!PT LDS RZ, [RZ] ;  /* 0x00000000fffff984 */ /* 0x000fe20000000800 */
[----:B------:R-:W-:Y:S01]  /*25c0*/  @!PT LDS RZ, [RZ] ;  /* 0x00000000fffff984 */ /* 0x000fe20000000800 */
[----:B------:R2:W-:Y:S04]  /*25d0*/  LDGSTS.E.BYPASS.LTC128B.128 [R0+0x6080], [R8.64], !P2 ;  /* 0x0608000008007fae */ /* 0x0005e8000d101d46 */
[----:B------:R2:W-:Y:S04]  /*25e0*/  LDGSTS.E.BYPASS.LTC128B.128 [R0+0x8080], [R6.64], !P5 ;  /* 0x0808000006007fae */ /* 0x0005e8000e901d46 */
[----:B------:R2:W-:Y:S02]  /*25f0*/  LDGSTS.E.BYPASS.LTC128B.128 [R0+0xa080], [R2.64], !P4 ;  /* 0x0a08000002007fae */ /* 0x0005e4000e101d46 */
.L_x_44:
[----:B------:R-:W-:Y:S05]  /*2600*/  BSYNC B0 ;  /* 0x0000000000007941 */ /* 0x000fea0003800000 */
.L_x_43:
[----:B------:R-:W-:Y:S05]  /*2610*/  BRA.DIV ~URZ, `(.L_x_45) ;  /* 0x0000bcb27f007947 */ /* 0x000fea000b800000 */
[----:B--2---:R2:W3:Y:S04]  /*2620*/  SHFL.IDX PT, R4, R5, 0x1, 0x1c1f ;  /* 0x003c1f0005047f89 */ /* 0x0044e800000e0000 */
[----:B----4-:R2:W4:Y:S02]  /*2630*/  SHFL.IDX PT, R0, R12, 0x1, 0x1c1f ;  /* 0x003c1f000c007f89 */ /* 0x01052400000e0000 */
.L_x_150:
[----:B------:R-:W-:Y:S01]  /*2640*/  IADD3 R2, R10, 0x20, RZ ;  /* 0x000000200a027810 */ /* 0x000fe20007ffe0ff */
[----:B------:R-:W-:Y:S03]  /*2650*/  BSSY B0, `(.L_x_46) ;  /* 0x0000014000007945 */ /* 0x000fe60003800000 */
[----:B------:R-:W-:-:S13]  /*2660*/  ISETP.GE.AND P0, PT, R2, R11, PT ;  /* 0x0000000b0200720c */ /* 0x000fda0003f06270 */
[----:B------:R-:W-:Y:S05]  /*2670*/  @P0 BRA `(.L_x_47) ;  /* 0x0000011000000947 */ /* 0x000fea0003800000 */
[----:B--2---:R-:W2:Y:S01]  /*2680*/  LDL R15, [R1+0x5c] ;  /* 0x00005c00010f7983 */ /* 0x004ea20000100800 */
[-C--:B----4-:R-:W-:Y:S02]  /*2690*/  LEA R8, P3, R204, R0.reuse, 0x1 ;  /* 0x00000000cc087211 */ /* 0x090fe400078608ff */
[----:B------:R-:W-:Y:S02]  /*26a0*/  SHF.R.S32.HI R19, RZ, 0x1f, R204 ;  /* 0x0000001fff137819 */ /* 0x000fe400000114cc */
[-C--:B------:R-:W-:Y:S02]  /*26b0*/  LEA R6, P1, R236, R0.reuse, 0x1 ;  /* 0x00000000ec067211 */ /* 0x080fe400078208ff */
[----:B------:R-:W-:Y:S02]  /*26c0*/  SHF.R.S32.HI R18, RZ, 0x1f, R236 ;  /* 0x0000001fff127819 */ /* 0x000fe400000114ec */
[----:B------:R-:W-:Y:S02]  /*26d0*/  SHF.R.S32.HI R17, RZ, 0x1f, R237 ;  /* 0x0000001fff117819 */ /* 0x000fe400000114ed */
[----:B------:R-:W-:-:S02]  /*26e0*/  LEA R2, P0, R237, R0, 0x1 ;  /* 0x00000000ed027211 */ /* 0x000fc400078008ff */
[-C--:B---3--:R-:W-:Y:S02]  /*26f0*/  LEA.HI.X R9, R204, R4.reuse, R19, 0x1, P3 ;  /* 0x00000004cc097211 */ /* 0x088fe400018f0c13 */
[-C--:B------:R-:W-:Y:S02]  /*2700*/  LEA.HI.X R7, R236, R4.reuse, R18, 0x1, P1 ;  /* 0x00000004ec077211 */ /* 0x080fe400008f0c12 */
[----:B------:R-:W-:Y:S01]  /*2710*/  LEA.HI.X R3, R237, R4, R17, 0x1, P0 ;  /* 0x00000004ed037211 */ /* 0x000fe200000f0c11 */
[----:B--2---:R-:W-:-:S05]  /*2720*/  IMAD.SHL.U32 R0, R15, 0x2, RZ ;  /* 0x000000020f007824 */ /* 0x004fca00078e00ff */
[----:B------:R-:W-:Y:S01]  /*2730*/  @!PT LDS RZ, [RZ] ;  /* 0x00000000fffff984 */ /* 0x000fe20000000800 */
[----:B------:R-:W-:Y:S01]  /*2740*/  @!PT LDS RZ, [RZ] ;  /* 0x00000000fffff984 */ /* 0x000fe20000000800 */
[----:B------:R-:W-:Y:S01]  /*2750*/  @!PT LDS RZ, [RZ] ;  /* 0x00000000fffff984 */ /* 0x000fe20000000800 */
[----:B------:R2:W-:Y:S04]  /*2760*/  LDGSTS.E.BYPASS.LTC128B.128 [R0+0x6880], [R8.64], !P2 ;  /* 0x0688000008007fae */ /* 0x0005e8000d101d46 */
[----:B------:R2:W-:Y:S04]  /*2770*/  LDGSTS.E.BYPASS.LTC128B.128 [R0+0x8880], [R6.64], !P5 ;  /* 0x0888000006007fae */ /* 0x0005e8000e901d46 */
[----:B------:R2:W-:Y:S02]  /*2780*/  LDGSTS.E.BYPASS.LTC128B.128 [R0+0xa880], [R2.64], !P4 ;  /* 0x0a88000002007fae */ /* 0x0005e4000e101d46 */
.L_x_47:
[----:B------:R-:W-:Y:S05]  /*2790*/  BSYNC B0 ;  /* 0x0000000000007941 */ /* 0x000fea0003800000 */
.L_x_46:
[----:B------:R-:W-:Y:S05]  /*27a0*/  BRA.DIV ~URZ, `(.L_x_48) ;  /* 0x0000bbf27f007947 */ /* 0x000fea000b800000 */
[----:B---3--:R3:W1:Y:S02]  /*27b0*/  SHFL.IDX PT, R4, R5, 0x2, 0x1c1f ;  /* 0x005c1f0005047f89 */ /* 0x00866400000e0000 */
.L_x_151:
[----:B------:R-:W-:Y:S05]  /*27c0*/  BRA.DIV ~URZ, `(.L_x_49) ;  /* 0x0000bc427f007947 */ /* 0x000fea000b800000 */
[----:B--2-4-:R2:W4:Y:S02]  /*27d0*/  SHFL.IDX PT, R0, R12, 0x2, 0x1c1f ;  /* 0x005c1f000c007f89 */ /* 0x01452400000e0000 */
.L_x_152:
        /* <DEDUP_REMOVED lines=11> */
[-C--:B-1----:R-:W-:Y:S02]  /*2890*/  LEA.HI.X R9, R204, R4.reuse, R19, 0x1, P3 ;  /* 0x00000004cc097211 */ /* 0x082fe400018f0c13 */
        /* <DEDUP_REMOVED lines=9> */
.L_x_51:
[----:B------:R-:W-:Y:S05]  /*2930*/  BSYNC B0 ;  /* 0x0000000000007941 */ /* 0x000fea0003800000 */
.L_x_50:
[----:B------:R-:W-:Y:S05]  /*2940*/  BRA.DIV ~URZ, `(.L_x_52) ;  /* 0x0000bb327f007947 */ /* 0x000fea000b800000 */
[----:B-1----:R1:W2:Y:S04]  /*2950*/  SHFL.IDX PT, R7, R5, 0x3, 0x1c1f ;  /* 0x007c1f0005077f89 */ /* 0x0022a800000e0000 */
[----:B------:R1:W3:Y:S02]  /*2960*/  SHFL.IDX PT, R2, R12, 0x3, 0x1c1f ;  /* 0x007c1f000c027f89 */ /* 0x0002e400000e0000 */
.L_x_153:
[----:B----4-:R-:W4:Y:S01]  /*2970*/  LDL R9, [R1+0x5c] ;  /* 0x00005c0001097983 */ /* 0x010f220000100800 */
[----:B------:R-:W-:Y:S01]  /*2980*/  IADD3 R0, R10, 0x60, RZ ;  /* 0x000000600a007810 */ /* 0x000fe20007ffe0ff */
[----:B------:R-:W-:Y:S01]  /*2990*/  IMAD.MOV.U32 R105, RZ, RZ, 0x30 ;  /* 0x00000030ff697424 */ /* 0x000fe200078e00ff */
[----:B------:R-:W-:Y:S01]  /*29a0*/  SHF.R.S32.HI R15, RZ, 0x1f, R204 ;  /* 0x0000001fff0f7819 */ /* 0x000fe200000114cc */
[----:B------:R-:W-:Y:S01]  /*29b0*/  IMAD R18, R235, 0x20, R238 ;  /* 0x00000020eb127824 */ /* 0x000fe200078e02ee */
[----:B------:R-:W-:Y:S01]  /*29c0*/  ISETP.GE.AND P3, PT, R0, R11, PT ;  /* 0x0000000b0000720c */ /* 0x000fe20003f66270 */
[----:B------:R-:W-:Y:S01]  /*29d0*/  IMAD.MOV.U32 R0, RZ, RZ, c[0x0][0x2b8] ;  /* 0x0000ae00ff007624 */ /* 0x000fe200078e00ff */
[----:B------:R-:W-:Y:S01]  /*29e0*/  SHF.R.S32.HI R19, RZ, 0x1f, R236 ;  /* 0x0000001fff137819 */ /* 0x000fe200000114ec */
[----:B------:R-:W-:Y:S01]  /*29f0*/  IMAD R105, R209, R105, -0x30 ;  /* 0xffffffd0d1697424 */ /* 0x000fe200078e0269 */
[----:B------:R-:W-:Y:S01]  /*2a00*/  SHF.R.S32.HI R28, RZ, 0x1f, R237 ;  /* 0x0000001fff1c7819 */ /* 0x000fe200000114ed */
[----:B-----5:R-:W-:Y:S01]  /*2a10*/  IMAD.WIDE.U32 R242, R14, c[0x0][0x2b0], RZ ;  /* 0x0000ac000ef27a25 */ /* 0x020fe200078e00ff */
[----:B------:R-:W-:-:S02]  /*2a20*/  ISETP.NE.AND P1, PT, R0, 0x1, PT ;  /* 0x000000010000780c */ /* 0x000fc40003f25270 */
[----:B------:R-:W-:Y:S01]  /*2a30*/  SHF.R.S32.HI R0, RZ, 0x1f, R14 ;  /* 0x0000001fff007819 */ /* 0x000fe2000001140e */
[----:B------:R-:W-:Y:S02]  /*2a40*/  IMAD.IADD R3, R18, 0x1, R105 ;  /* 0x0000000112037824 */ /* 0x000fe400078e0269 */
[----:B------:R-:W-:Y:S02]  /*2a50*/  IMAD.MOV.U32 R200, RZ, RZ, RZ ;  /* 0x000000ffffc87224 */ /* 0x000fe400078e00ff */
[----:B---3--:R-:W-:Y:S01]  /*2a60*/  @!P3 LEA R4, P0, R204, R2, 0x1 ;  /* 0x00000002cc04b211 */ /* 0x008fe200078008ff */
[----:B------:R-:W-:Y:S01]  /*2a70*/  IMAD R6, R0, c[0x0][0x2b0], RZ ;  /* 0x0000ac0000067a24 */ /* 0x000fe200078e02ff */
[C---:B------:R-:W-:Y:S01]  /*2a80*/  ISETP.GE.AND P6, PT, R3.reuse, R16, PT ;  /* 0x000000100300720c */ /* 0x040fe20003fc6270 */
[----:B------:R-:W-:Y:S01]  /*2a90*/  IMAD.IADD R3, R3, 0x1, R244 ;  /* 0x0000000103037824 */ /* 0x000fe200078e02f4 */
[----:B-12---:R-:W-:Y:S01]  /*2aa0*/  @!P3 LEA.HI.X R5, R204, R7, R15, 0x1, P0 ;  /* 0x00000007cc05b211 */ /* 0x006fe200000f0c0f */
[----:B------:R-:W-:Y:S01]  /*2ab0*/  IMAD R6, R14, c[0x0][0x2b4], R6 ;  /* 0x0000ad000e067a24 */ /* 0x000fe200078e0206 */
[----:B------:R-:W-:Y:S01]  /*2ac0*/  ISETP.GT.OR P6, PT, R18, 0x2f, P6 ;  /* 0x0000002f1200780c */ /* 0x000fe200037c4670 */
[----:B------:R-:W-:-:S04]  /*2ad0*/  @P1 IMAD.HI.U32 R8, R3, c[0x0][0x2bc], RZ ;  /* 0x0000af0003081a27 */ /* 0x000fc800078e00ff */
[----:B------:R-:W-:Y:S01]  /*2ae0*/  IMAD.MOV.U32 R0, RZ, RZ, R3 ;  /* 0x000000ffff007224 */ /* 0x000fe200078e0003 */
[----:B------:R-:W-:Y:S01]  /*2af0*/  @P1 SHF.R.U32.HI R0, RZ, c[0x0][0x2c0], R8 ;  /* 0x0000b000ff001a19 */ /* 0x000fe20000011608 */
[----:B------:R-:W-:Y:S01]  /*2b00*/  IMAD.IADD R248, R243, 0x1, R6 ;  /* 0x00000001f3f87824 */ /* 0x000fe200078e0206 */
[----:B------:R-:W-:Y:S01]  /*2b10*/  @!P3 LEA R6, P1, R237, R2, 0x1 ;  /* 0x00000002ed06b211 */ /* 0x000fe200078208ff */
[----:B----4-:R-:W-:-:S05]  /*2b20*/  IMAD.SHL.U32 R192, R9, 0x2, RZ ;  /* 0x0000000209c07824 */ /* 0x010fca00078e00ff */
[----:B------:R-:W-:Y:S01]  /*2b30*/  @!PT LDS RZ, [RZ] ;  /* 0x00000000fffff984 */ /* 0x000fe20000000800 */
[----:B------:R-:W-:Y:S01]  /*2b40*/  @!PT LDS RZ, [RZ] ;  /* 0x00000000fffff984 */ /* 0x000fe20000000800 */
[----:B------:R-:W-:Y:S01]  /*2b50*/  @!PT LDS RZ, [RZ] ;  /* 0x00000000fffff984 */ /* 0x000fe20000000800 */
[----:B------:R1:W-:Y:S01]  /*2b60*/  @!P3 LDGSTS.E.BYPASS.LTC128B.128 [R192+0x7880], [R4.64], !P2 ;  /* 0x0788000004c0bfae */ /* 0x0003e2000d101d46 */
[----:B------:R-:W-:-:S04]  /*2b70*/  @!P3 LEA R8, P2, R236, R2, 0x1 ;  /* 0x00000002ec08b211 */ /* 0x000fc800078408ff */
[-C--:B------:R-:W-:Y:S02]  /*2b80*/  @!P3 LEA.HI.X R9, R236, R7.reuse, R19, 0x1, P2 ;  /* 0x00000007ec09b211 */ /* 0x080fe400010f0c13 */
[----:B------:R-:W-:-:S03]  /*2b90*/  @!P3 LEA.HI.X R7, R237, R7, R28, 0x1, P1 ;  /* 0x00000007ed07b211 */ /* 0x000fc600008f0c1c */
[----:B------:R2:W-:Y:S04]  /*2ba0*/  @!P3 LDGSTS.E.BYPASS.LTC128B.128 [R192+0x9880], [R8.64], !P5 ;  /* 0x0988000008c0bfae */ /* 0x0005e8000e901d46 */
[----:B------:R3:W-:Y:S04]  /*2bb0*/  @!P3 LDGSTS.E.BYPASS.LTC128B.128 [R192+0xb880], [R6.64], !P4 ;  /* 0x0b88000006c0bfae */ /* 0x0007e8000e101d46 */
[----:B------:R-:W0:Y:S01]  /*2bc0*/  LDGDEPBAR ;  /* 0x00000000000079af */ /* 0x000e220000000000 */
[----:B------:R-:W-:Y:S03]  /*2bd0*/  WARPSYNC 0xffffffff ;  /* 0xffffffff00007948 */ /* 0x000fe60003800000 */
[----:B------:R-:W-:Y:S01]  /*2be0*/  BAR.SYNC.DEFER_BLOCKING 0x0 ;  /* 0x0000000000007b1d */ /* 0x000fe20000010000 */
[----:B-1----:R-:W-:-:S04]  /*2bf0*/  @!P6 IADD3 R5, P0, R0, R242, RZ ;  /* 0x000000f20005e210 */ /* 0x002fc80007f1e0ff */
[----:B------:R-:W-:Y:S02]  /*2c00*/  @!P6 LEA.HI.X.SX32 R2, R0, R248, 0x1, P0 ;  /* 0x000000f80002e211 */ /* 0x000fe400000f0eff */
[----:B------:R-:W-:-:S04]  /*2c10*/  @!P6 LEA R4, P0, R5, c[0x0][0x2a0], 0x2 ;  /* 0x0000a8000504ea11 */ /* 0x000fc800078010ff */
[----:B------:R-:W-:-:S05]  /*2c20*/  @!P6 LEA.HI.X R5, R5, c[0x0][0x2a4], R2, 0x2, P0 ;  /* 0x0000a9000505ea11 */ /* 0x000fca00000f1402 */
[----:B------:R1:W4:Y:S01]  /*2c30*/  @!P6 LDG.E R200, [R4.64] ;  /* 0x0000000604c8e981 */ /* 0x000322000c1e1900 */
[----:B------:R-:W-:Y:S01]  /*2c40*/  IMAD.MOV R0, RZ, RZ, -R0 ;  /* 0x000000ffff007224 */ /* 0x000fe200078e0a00 */
[----:B------:R-:W-:Y:S01]  /*2c50*/  ISETP.GE.AND P4, PT, R204, c[0x0][0x1d4], PT ;  /* 0x00007500cc007a0c */ /* 0x000fe20003f86270 */
[C---:B------:R-:W-:Y:S01]  /*2c60*/  IMAD.WIDE.U32 R240, R13.reuse, c[0x0][0x1e8], RZ ;  /* 0x00007a000df07a25 */ /* 0x040fe200078e00ff */
[----:B------:R-:W-:Y:S01]  /*2c70*/  ISETP.GE.AND P3, PT, R236, c[0x0][0x1d4], PT ;  /* 0x00007500ec007a0c */ /* 0x000fe20003f66270 */
[----:B------:R-:W-:Y:S02]  /*2c80*/  BSSY B0, `(.L_x_53) ;  /* 0x0000076000007945 */ /* 0x000fe40003800000 */
[----:B------:R-:W-:Y:S02]  /*2c90*/  IMAD R201, R0, c[0x0][0x2b8], R3 ;  /* 0x0000ae0000c97a24 */ /* 0x000fe400078e0203 */
[----:B------:R-:W-:Y:S02]  /*2ca0*/  IMAD R245, R13, c[0x0][0x1ec], R241 ;  /* 0x00007b000df57a24 */ /* 0x000fe400078e02f1 */
[----:B------:R-:W-:-:S04]  /*2cb0*/  IMAD.WIDE.U32 R2, R201, c[0x0][0x1e0], RZ ;  /* 0x00007800c9027a25 */ /* 0x000fc800078e00ff */
[----:B------:R-:W-:Y:S02]  /*2cc0*/  IMAD R104, R132, -0x30, R16 ;  /* 0xffffffd084687824 */ /* 0x000fe400078e0210 */
[----:B------:R-:W-:-:S04]  /*2cd0*/  IMAD.WIDE.U32 R246, R13, c[0x0][0x210], RZ ;  /* 0x000084000df67a25 */ /* 0x000fc800078e00ff */
[----:B------:R-:W-:Y:S01]  /*2ce0*/  IMAD R249, R13, c[0x0][0x214], R247 ;  /* 0x000085000df97a24 */ /* 0x000fe200078e02f7 */
[----:B-1----:R-:W-:-:S05]  /*2cf0*/  SHF.R.S32.HI R4, RZ, 0x1f, R201 ;  /* 0x0000001fff047819 */ /* 0x002fca00000114c9 */
[C---:B------:R-:W-:Y:S02]  /*2d00*/  IMAD R0, R4.reuse, c[0x0][0x1e0], RZ ;  /* 0x0000780004007a24 */ /* 0x040fe400078e02ff */
[----:B---3--:R-:W-:Y:S02]  /*2d10*/  IMAD R6, R4, c[0x0][0x208], RZ ;  /* 0x0000820004067a24 */ /* 0x008fe400078e02ff */
[C---:B------:R-:W-:Y:S02]  /*2d20*/  IMAD R0, R201.reuse, c[0x0][0x1e4], R0 ;  /* 0x00007900c9007a24 */ /* 0x040fe400078e0200 */
[----:B------:R-:W-:Y:S02]  /*2d30*/  IMAD R6, R201, c[0x0][0x20c], R6 ;  /* 0x00008300c9067a24 */ /* 0x000fe400078e0206 */
[----:B------:R-:W-:Y:S01]  /*2d40*/  IMAD.IADD R3, R3, 0x1, R0 ;  /* 0x0000000103037824 */ /* 0x000fe200078e0200 */
[----:B----4-:R-:W-:-:S03]  /*2d50*/  SHF.R.S32.HI R7, RZ, 0x1f, R200 ;  /* 0x0000001fff077819 */ /* 0x010fc600000114c8 */
[----:B------:R-:W-:-:S04]  /*2d60*/  IMAD.WIDE.U32 R2, R200, c[0x0][0x1f0], R2 ;  /* 0x00007c00c8027a25 */ /* 0x000fc800078e0002 */
[----:B------:R-:W-:-:S04]  /*2d70*/  IMAD R0, R7, c[0x0][0x1f0], RZ ;  /* 0x00007c0007007a24 */ /* 0x000fc800078e02ff */
[----:B------:R-:W-:Y:S01]  /*2d80*/  IMAD R5, R200, c[0x0][0x1f4], R0 ;  /* 0x00007d00c8057a24 */ /* 0x000fe200078e0200 */
[----:B------:R-:W-:-:S04]  /*2d90*/  IADD3 R0, P0, R2, R240, RZ ;  /* 0x000000f002007210 */ /* 0x000fc80007f1e0ff */
[----:B------:R-:W-:Y:S01]  /*2da0*/  IADD3.X R5, R245, R3, R5, P0, !PT ;  /* 0x00000003f5057210 */ /* 0x000fe200007fe405 */
[----:B------:R-:W-:Y:S01]  /*2db0*/  IMAD.WIDE.U32 R2, R201, c[0x0][0x208], RZ ;  /* 0x00008200c9027a25 */ /* 0x000fe200078e00ff */
[----:B------:R-:W-:-:S03]  /*2dc0*/  LEA R4, P0, R0, c[0x0][0x1c8], 0x1 ;  /* 0x0000720000047a11 */ /* 0x000fc600078008ff */
[----:B------:R-:W-:Y:S01]  /*2dd0*/  IMAD.IADD R3, R3, 0x1, R6 ;  /* 0x0000000103037824 */ /* 0x000fe200078e0206 */
[----:B------:R-:W-:Y:S01]  /*2de0*/  LEA.HI.X R11, R0, c[0x0][0x1cc], R5, 0x1, P0 ;  /* 0x00007300000b7a11 */ /* 0x000fe200000f0c05 */
[----:B------:R-:W-:Y:S01]  /*2df0*/  SHFL.IDX PT, R10, R4, 0x1, 0x1c1f ;  /* 0x003c1f00040a7f89 */ /* 0x000fe200000e0000 */
[----:B------:R-:W-:Y:S01]  /*2e00*/  IMNMX R5, R104, 0x30, PT ;  /* 0x0000003068057817 */ /* 0x000fe20003800200 */
[----:B------:R-:W-:Y:S02]  /*2e10*/  IMAD.WIDE.U32 R2, R200, c[0x0][0x218], R2 ;  /* 0x00008600c8027a25 */ /* 0x000fe400078e0002 */
[----:B------:R1:W3:Y:S02]  /*2e20*/  SHFL.IDX PT, R0, R4, RZ, 0x1c1f ;  /* 0x001c1fff04007589 */ /* 0x0002e400000e0000 */
[----:B------:R-:W-:Y:S02]  /*2e30*/  IMAD.IADD R5, R5, 0x1, -R238 ;  /* 0x0000000105057824 */ /* 0x000fe400078e0aee */
[----:B------:R-:W4:Y:S03]  /*2e40*/  SHFL.IDX PT, R6, R11, RZ, 0x1c1f ;  /* 0x001c1fff0b067589 */ /* 0x000f2600000e0000 */
[C---:B------:R-:W-:Y:S01]  /*2e50*/  ISETP.GE.AND P6, PT, R5.reuse, 0x1, PT ;  /* 0x000000010500780c */ /* 0x040fe20003fc6270 */
[----:B------:R-:W2:Y:S01]  /*2e60*/  SHFL.IDX PT, R11, R11, 0x1, 0x1c1f ;  /* 0x003c1f000b0b7f89 */ /* 0x000ea200000e0000 */
[----:B------:R-:W-:Y:S01]  /*2e70*/  ISETP.GE.AND P5, PT, R5, 0x21, PT ;  /* 0x000000210500780c */ /* 0x000fe20003fa6270 */
[----:B-1----:R-:W-:Y:S01]  /*2e80*/  IMAD R4, R7, c[0x0][0x218], RZ ;  /* 0x0000860007047a24 */ /* 0x002fe200078e02ff */
[----:B------:R-:W-:-:S09]  /*2e90*/  IADD3 R7, P0, R2, R246, RZ ;  /* 0x000000f602077210 */ /* 0x000fd20007f1e0ff */
[----:B---3--:R-:W-:Y:S01]  /*2ea0*/  @P6 LEA R2, P2, R236, R0, 0x1 ;  /* 0x00000000ec026211 */ /* 0x008fe200078408ff */
[----:B------:R-:W-:Y:S01]  /*2eb0*/  IMAD R4, R200, c[0x0][0x21c], R4 ;  /* 0x00008700c8047a24 */ /* 0x000fe200078e0204 */
[----:B------:R-:W-:-:S04]  /*2ec0*/  LEA R17, P1, R7, c[0x0][0x1f8], 0x1 ;  /* 0x00007e0007117a11 */ /* 0x000fc800078208ff */
[----:B------:R-:W-:Y:S01]  /*2ed0*/  IADD3.X R3, R249, R3, R4, P0, !PT ;  /* 0x00000003f9037210 */ /* 0x000fe200007fe404 */
[----:B------:R-:W1:Y:S01]  /*2ee0*/  SHFL.IDX PT, R12, R17, RZ, 0x1c1f ;  /* 0x001c1fff110c7589 */ /* 0x000e6200000e0000 */
[C---:B------:R-:W-:Y:S02]  /*2ef0*/  @P6 LEA R4, P0, R204.reuse, R0, 0x1 ;  /* 0x00000000cc046211 */ /* 0x040fe400078008ff */
[----:B------:R-:W-:Y:S02]  /*2f00*/  LEA.HI.X R16, R7, c[0x0][0x1fc], R3, 0x1, P1 ;  /* 0x00007f0007107a11 */ /* 0x000fe400008f0c03 */
[----:B----4-:R-:W-:Y:S02]  /*2f10*/  @P6 LEA.HI.X R5, R204, R6, R15, 0x1, P0 ;  /* 0x00000006cc056211 */ /* 0x010fe400000f0c0f */
[C---:B--2---:R-:W-:Y:S01]  /*2f20*/  @P6 LEA R8, P0, R237.reuse, R0, 0x1 ;  /* 0x00000000ed086211 */ /* 0x044fe200078008ff */
[----:B------:R-:W2:Y:S01]  /*2f30*/  SHFL.IDX PT, R13, R16, RZ, 0x1c1f ;  /* 0x001c1fff100d7589 */ /* 0x000ea200000e0000 */
[-C--:B------:R-:W-:Y:S01]  /*2f40*/  @P6 LEA.HI.X R3, R236, R6.reuse, R19, 0x1, P2 ;  /* 0x00000006ec036211 */ /* 0x080fe200010f0c13 */
[----:B------:R-:W-:Y:S01]  /*2f50*/  IMAD.IADD R0, R104, 0x1, -R238 ;  /* 0x0000000168007824 */ /* 0x000fe200078e0aee */
[C---:B------:R-:W-:Y:S01]  /*2f60*/  ISETP.GE.AND P2, PT, R237.reuse, c[0x0][0x1d4], PT ;  /* 0x00007500ed007a0c */ /* 0x040fe20003f46270 */
[----:B------:R3:W-:Y:S01]  /*2f70*/  @P6 LDGSTS.E.BYPASS.LTC128B.128 [R192+0x3c80], [R4.64], !P4 ;  /* 0x03c8000004c06fae */ /* 0x0007e2000e101d46 */
[----:B------:R-:W-:-:S02]  /*2f80*/  @P6 LEA.HI.X R9, R237, R6, R28, 0x1, P0 ;  /* 0x00000006ed096211 */ /* 0x000fc400000f0c1c */
[C---:B------:R-:W-:Y:S01]  /*2f90*/  @P5 LEA R6, P0, R204.reuse, R10, 0x1 ;  /* 0x0000000acc065211 */ /* 0x040fe200078008ff */
[----:B------:R4:W-:Y:S03]  /*2fa0*/  @P6 LDGSTS.E.BYPASS.LTC128B.128 [R192+0x4880], [R2.64], !P3 ;  /* 0x0488000002c06fae */ /* 0x0009e6000d901d46 */
[----:B------:R-:W-:-:S05]  /*2fb0*/  @P5 LEA.HI.X R7, R204, R11, R15, 0x1, P0 ;  /* 0x0000000bcc075211 */ /* 0x000fca00000f0c0f */
[----:B------:R1:W-:Y:S01]  /*2fc0*/  @P6 LDGSTS.E.BYPASS.LTC128B.128 [R192+0x5480], [R8.64], !P2 ;  /* 0x0548000008c06fae */ /* 0x0003e2000d101d46 */
[----:B------:R-:W-:-:S03]  /*2fd0*/  ISETP.GE.AND P6, PT, R236, c[0x0][0x1d4], PT ;  /* 0x00007500ec007a0c */ /* 0x000fc60003fc6270 */
[----:B------:R1:W-:Y:S01]  /*2fe0*/  @P5 LDGSTS.E.BYPASS.LTC128B.128 [R192+0x4480], [R6.64], !P4 ;  /* 0x0448000006c05fae */ /* 0x0003e2000e101d46 */
[CC--:B---3--:R-:W-:Y:S02]  /*2ff0*/  @P5 LEA R4, P1, R236.reuse, R10.reuse, 0x1 ;  /* 0x0000000aec045211 */ /* 0x0c8fe400078208ff */
[C---:B----4-:R-:W-:Y:S02]  /*3000*/  @P5 LEA R2, P0, R237.reuse, R10, 0x1 ;  /* 0x0000000aed025211 */ /* 0x050fe400078008ff */
[-C--:B------:R-:W-:Y:S02]  /*3010*/  @P5 LEA.HI.X R5, R236, R11.reuse, R19, 0x1, P1 ;  /* 0x0000000bec055211 */ /* 0x080fe400008f0c13 */
[C---:B------:R-:W-:Y:S02]  /*3020*/  @P5 LEA.HI.X R3, R237.reuse, R11, R28, 0x1, P0 ;  /* 0x0000000bed035211 */ /* 0x040fe400000f0c1c */
[----:B------:R-:W-:Y:S01]  /*3030*/  ISETP.GE.AND P1, PT, R204, c[0x0][0x1d4], PT ;  /* 0x00007500cc007a0c */ /* 0x000fe20003f26270 */
[----:B------:R3:W-:Y:S04]  /*3040*/  @P5 LDGSTS.E.BYPASS.LTC128B.128 [R192+0x5080], [R4.64], !P3 ;  /* 0x0508000004c05fae */ /* 0x0007e8000d901d46 */
[----:B------:R1:W-:Y:S01]  /*3050*/  @P5 LDGSTS.E.BYPASS.LTC128B.128 [R192+0x5c80], [R2.64], !P2 ;  /* 0x05c8000002c05fae */ /* 0x0003e2000d101d46 */
[----:B------:R-:W-:-:S03]  /*3060*/  ISETP.GE.AND P5, PT, R237, c[0x0][0x1d4], PT ;  /* 0x00007500ed007a0c */ /* 0x000fc60003fa6270 */
[----:B------:R-:W0:Y:S01]  /*3070*/  LDGDEPBAR ;  /* 0x00000000000079af */ /* 0x000e220000000000 */
[----:B-1----:R-:W-:Y:S01]  /*3080*/  LEA R2, P0, R204, R12, 0x1 ;  /* 0x0000000ccc027211 */ /* 0x002fe200078008ff */
[----:B------:R-:W-:-:S04]  /*3090*/  DEPBAR.LE SB0, 0x1 ;  /* 0x000080400000791a */ /* 0x000fc80000000000 */
[----:B------:R-:W-:-:S04]  /*30a0*/  DEPBAR.LE SB0, 0x0 ;  /* 0x000080000000791a */ /* 0x000fc80000000000 */
[----:B------:R-:W-:Y:S01]  /*30b0*/  BAR.SYNC.DEFER_BLOCKING 0x0 ;  /* 0x0000000000007b1d */ /* 0x000fe20000010000 */
[----:B--2---:R-:W-:Y:S02]  /*30c0*/  LEA.HI.X R3, R204, R13, R15, 0x1, P0 ;  /* 0x0000000dcc037211 */ /* 0x004fe400000f0c0f */
[C---:B------:R-:W-:Y:S02]  /*30d0*/  ISETP.LT.OR P0, PT, R0.reuse, 0x1, P1 ;  /* 0x000000010000780c */ /* 0x040fe40000f01670 */
[----:B------:R-:W-:Y:S01]  /*30e0*/  ISETP.LT.OR P1, PT, R0, 0x1, P6 ;  /* 0x000000010000780c */ /* 0x000fe20003721670 */
[----:B------:R1:W2:Y:S04]  /*30f0*/  LDSM.16.M88.4 R8, [R181] ;  /* 0x00000000b508783b */ /* 0x0002a80000000200 */
[----:B---3--:R1:W3:Y:S04]  /*3100*/  LDSM.16.M88.4 R4, [R181+0x1000] ;  /* 0x00100000b504783b */ /* 0x0082e80000000200 */
[----:B------:R1:W4:Y:S04]  /*3110*/  LDSM.16.M88.4 R20, [R106] ;  /* 0x000000006a14783b */ /* 0x0003280000000200 */
[----:B------:R1:W1:Y:S04]  /*3120*/  LDSM.16.M88.4 R24, [R106+0x400] ;  /* 0x000400006a18783b */ /* 0x0002680000000200 */
[----:B------:R1:W1:Y:S04]  /*3130*/  LDSM.16.M88.4 R44, [R106+0x800] ;  /* 0x000800006a2c783b */ /* 0x0002680000000200 */
[----:B------:R1:W1:Y:S04]  /*3140*/  LDSM.16.M88.4 R40, [R182] ;  /* 0x00000000b628783b */ /* 0x0002680000000200 */
[----:B------:R1:W1:Y:S04]  /*3150*/  LDSM.16.M88.4 R32, [R182+0x1000] ;  /* 0x00100000b620783b */ /* 0x0002680000000200 */
[----:B------:R1:W1:Y:S04]  /*3160*/  LDSM.16.M88.4 R48, [R183] ;  /* 0x00000000b730783b */ /* 0x0002680000000200 */
[----:B------:R1:W1:Y:S04]  /*3170*/  LDSM.16.M88.4 R84, [R191] ;  /* 0x00000000bf54783b */ /* 0x0002680000000200 */
[----:B------:R1:W1:Y:S04]  /*3180*/  LDSM.16.M88.4 R92, [R190] ;  /* 0x00000000be5c783b */ /* 0x0002680000000200 */
[----:B------:R-:W-:Y:S01]  /*3190*/  @!PT LDS RZ, [RZ] ;  /* 0x00000000fffff984 */ /* 0x000fe20000000800 */
[----:B------:R-:W-:Y:S01]  /*31a0*/  @!PT LDS RZ, [RZ] ;  /* 0x00000000fffff984 */ /* 0x000fe20000000800 */
[----:B------:R-:W-:Y:S01]  /*31b0*/  @!PT LDS RZ, [RZ] ;  /* 0x00000000fffff984 */ /* 0x000fe20000000800 */
[----:B------:R2:W-:Y:S01]  /*31c0*/  LDGSTS.E.BYPASS.LTC128B.128 [R192+0x1880], [R2.64], !P0 ;  /* 0x0188000002c07fae */ /* 0x0005e2000c101d46 */
[----:B------:R-:W-:-:S04]  /*31d0*/  LEA R14, P0, R236, R12, 0x1 ;  /* 0x0000000cec0e7211 */ /* 0x000fc800078008ff */
[----:B------:R-:W-:Y:S02]  /*31e0*/  LEA.HI.X R15, R236, R13, R19, 0x1, P0 ;  /* 0x0000000dec0f7211 */ /* 0x000fe400000f0c13 */
[----:B------:R-:W1:Y:S04]  /*31f0*/  S2R R19, SR_TID.X ;  /* 0x0000000000137919 */ /* 0x000e680000002100 */
[----:B------:R1:W-:Y:S01]  /*3200*/  LDGSTS.E.BYPASS.LTC128B.128 [R192+0x2480], [R14.64], !P1 ;  /* 0x024800000ec07fae */ /* 0x0003e2000c901d46 */
[----:B------:R-:W-:Y:S02]  /*3210*/  ISETP.GT.AND P1, PT, R18, 0x2f, PT ;  /* 0x0000002f1200780c */ /* 0x000fe40003f24270 */
[----:B--2---:R-:W-:-:S04]  /*3220*/  LEA R2, P0, R237, R12, 0x1 ;  /* 0x0000000ced027211 */ /* 0x004fc800078008ff */
[----:B------:R-:W-:Y:S02]  /*3230*/  LEA.HI.X R3, R237, R13, R28, 0x1, P0 ;  /* 0x0000000ded037211 */ /* 0x000fe400000f0c1c */
[----:B------:R-:W-:-:S13]  /*3240*/  ISETP.LT.OR P0, PT, R0, 0x1, P5 ;  /* 0x000000010000780c */ /* 0x000fda0002f01670 */
[----:B------:R2:W-:Y:S01]  /*3250*/  LDGSTS.E.BYPASS.LTC128B.128 [R192+0x3080], [R2.64], !P0 ;  /* 0x0308000002c07fae */ /* 0x0005e2000c101d46 */
[----:B-1----:R-:W-:-:S13]  /*3260*/  ISETP.GT.AND P0, PT, R19, 0x3f, PT ;  /* 0x0000003f1300780c */ /* 0x002fda0003f04270 */
[----:B------:R-:W-:Y:S05]  /*3270*/  @P0 BRA `(.L_x_54) ;  /* 0x0000016000000947 */ /* 0x000fea0003800000 */
[----:B---34-:R-:W-:Y:S05]  /*3280*/  BRA.DIV ~URZ, `(.L_x_55) ;  /* 0x0000b2c27f007947 */ /* 0x018fea000b800000 */
[----:B------:R1:W3:Y:S04]  /*3290*/  SHFL.IDX PT, R12, R16, 0x1, 0x1c1f ;  /* 0x003c1f00100c7f89 */ /* 0x0002e800000e0000 */
[----:B--2---:R1:W2:Y:S02]  /*32a0*/  SHFL.IDX PT, R2, R17, 0x1, 0x1c1f ;  /* 0x003c1f0011027f89 */ /* 0x0042a400000e0000 */
.L_x_154:
[----:B------:R-:W-:Y:S02]  /*32b0*/  SHF.R.S32.HI R3, RZ, 0x1f, R204 ;  /* 0x0000001fff037819 */ /* 0x000fe400000114cc */
[----:B--2---:R-:W-:Y:S02]  /*32c0*/  LEA R14, P0, R204, R2, 0x1 ;  /* 0x00000002cc0e7211 */ /* 0x004fe400078008ff */
[----:B------:R-:W-:Y:S02]  /*32d0*/  ISETP.LT.OR P6, PT, R0, 0x21, P6 ;  /* 0x000000210000780c */ /* 0x000fe400037c1670 */
[----:B---3--:R-:W-:-:S02]  /*32e0*/  LEA.HI.X R15, R204, R12, R3, 0x1, P0 ;  /* 0x0000000ccc0f7211 */ /* 0x008fc400000f0c03 */
[----:B------:R-:W-:Y:S02]  /*32f0*/  ISETP.GE.AND P0, PT, R204, c[0x0][0x1d4], PT ;  /* 0x00007500cc007a0c */ /* 0x000fe40003f06270 */
[----:B------:R-:W-:Y:S02]  /*3300*/  SHF.R.S32.HI R3, RZ, 0x1f, R236 ;  /* 0x0000001fff037819 */ /* 0x000fe400000114ec */
[C---:B------:R-:W-:Y:S02]  /*3310*/  ISETP.LT.OR P0, PT, R0.reuse, 0x21, P0 ;  /* 0x000000210000780c */ /* 0x040fe40000701670 */
[----:B------:R-:W-:Y:S02]  /*3320*/  ISETP.LT.OR P5, PT, R0, 0x21, P5 ;  /* 0x000000210000780c */ /* 0x000fe40002fa1670 */
[----:B------:R-:W-:-:S09]  /*3330*/  SHF.R.S32.HI R13, RZ, 0x1f, R237 ;  /* 0x0000001fff0d7819 */ /* 0x000fd200000114ed */
[----:B------:R-:W-:Y:S01]  /*3340*/  @!PT LDS RZ, [RZ] ;  /* 0x00000000fffff984 */ /* 0x000fe20000000800 */
[----:B------:R-:W-:Y:S01]  /*3350*/  @!PT LDS RZ, [RZ] ;  /* 0x00000000fffff984 */ /* 0x000fe20000000800 */
[----:B------:R-:W-:Y:S01]  /*3360*/  @!PT LDS RZ, [RZ] ;  /* 0x00000000fffff984 */ /* 0x000fe20000000800 */
[----:B------:R2:W-:Y:S02]  /*3370*/  LDGSTS.E.BYPASS.LTC128B.128 [R192+0x2080], [R14.64], !P0 ;  /* 0x020800000ec07fae */ /* 0x0005e4000c101d46 */
[----:B--2---:R-:W-:-:S04]  /*3380*/  LEA R14, P0, R236, R2, 0x1 ;  /* 0x00000002ec0e7211 */ /* 0x004fc800078008ff */
[----:B------:R-:W-:Y:S02]  /*3390*/  LEA.HI.X R15, R236, R12, R3, 0x1, P0 ;  /* 0x0000000cec0f7211 */ /* 0x000fe400000f0c03 */
[----:B------:R-:W-:-:S03]  /*33a0*/  LEA R2, P0, R237, R2, 0x1 ;  /* 0x00000002ed027211 */ /* 0x000fc600078008ff */
[----:B------:R2:W-:Y:S01]  /*33b0*/  LDGSTS.E.BYPASS.LTC128B.128 [R192+0x2c80], [R14.64], !P6 ;  /* 0x02c800000ec07fae */ /* 0x0005e2000f101d46 */
[----:B------:R-:W-:-:S05]  /*33c0*/  LEA.HI.X R3, R237, R12, R13, 0x1, P0 ;  /* 0x0000000ced037211 */ /* 0x000fca00000f0c0d */
[----:B------:R2:W-:Y:S04]  /*33d0*/  LDGSTS.E.BYPASS.LTC128B.128 [R192+0x3880], [R2.64], !P5 ;  /* 0x0388000002c07fae */ /* 0x0005e8000e901d46 */
.L_x_54:
[----:B---34-:R-:W-:Y:S05]  /*33e0*/  BSYNC B0 ;  /* 0x0000000000007941 */ /* 0x018fea0003800000 */
.L_x_53:
[----:B------:R-:W0:Y:S01]  /*33f0*/  LDGDEPBAR ;  /* 0x00000000000079af */ /* 0x000e220000000000 */
[----:B------:R-:W-:Y:S01]  /*3400*/  WARPSYNC 0xffffffff ;  /* 0xffffffff00007948 */ /* 0x000fe20003800000 */
[-C--:B--2---:R-:W-:Y:S01]  /*3410*/  HMMA.16816.F32 R12, R8, R20.reuse, RZ ;  /* 0x00000014080c723c */ /* 0x084fe200000018ff */
[----:B------:R-:W-:Y:S01]  /*3420*/  ISETP.GT.AND P0, PT, R132, R239, PT ;  /* 0x000000ef8400720c */ /* 0x000fe20003f04270 */
[----:B------:R-:W-:Y:S01]  /*3430*/  LDSM.16.M88.4 R60, [R106+0xc00] ;  /* 0x000c00006a3c783b */ /* 0x000fe20000000200 */
[----:B------:R-:W-:Y:S03]  /*3440*/  BSSY B1, `(.L_x_56) ;  /* 0x0000108000017945 */ /* 0x000fe60003800000 */
[----:B------:R-:W2:Y:S02]  /*3450*/  LDSM.16.M88.4 R36, [R181+0x2000] ;  /* 0x00200000b524783b */ /* 0x000ea40000000200 */
[C---:B-1----:R-:W-:Y:S02]  /*3460*/  HMMA.16816.F32 R16, R4.reuse, R20, RZ ;  /* 0x000000140410723c */ /* 0x042fe400000018ff */
[----:B------:R-:W1:Y:S04]  /*3470*/  LDSM.16.M88.4 R28, [R181+0x3000] ;  /* 0x00300000b51c783b */ /* 0x000e680000000200 */
[----:B------:R-:W-:Y:S02]  /*3480*/  LDSM.16.M88.4 R56, [R189] ;  /* 0x00000000bd38783b */ /* 0x000fe40000000200 */
[----:B------:R-:W-:Y:S08]  /*3490*/  HMMA.16816.F32 R64, R4, R22, RZ ;  /* 0x000000160440723c */ /* 0x000ff000000018ff */
[----:B------:R-:W-:Y:S08]  /*34a0*/  HMMA.16816.F32 R12, R40, R48, R12 ;  /* 0x00000030280c723c */ /* 0x000ff0000000180c */
[C---:B------:R-:W-:Y:S08]  /*34b0*/  HMMA.16816.F32 R76, R4.reuse, R24, RZ ;  /* 0x00000018044c723c */ /* 0x040ff000000018ff */
[----:B------:R-:W-:Y:S08]  /*34c0*/  HMMA.16816.F32 R72, R4, R26, RZ ;  /* 0x0000001a0448723c */ /* 0x000ff000000018ff */
[C---:B------:R-:W-:Y:S08]  /*34d0*/  HMMA.16816.F32 R100, R8.reuse, R24, RZ ;  /* 0x000000180864723c */ /* 0x040ff000000018ff */
[C---:B------:R-:W-:Y:S01]  /*34e0*/  HMMA.16816.F32 R52, R8.reuse, R22, RZ ;  /* 0x000000160834723c */ /* 0x040fe200000018ff */
[----:B------:R-:W-:Y:S07]  /*34f0*/  LDSM.16.M88.4 R20, [R182+0x3000] ;  /* 0x00300000b614783b */ /* 0x000fee0000000200 */
[----:B------:R-:W-:Y:S01]  /*3500*/  HMMA.16816.F32 R116, R8, R26, RZ ;  /* 0x0000001a0874723c */ /* 0x000fe200000018ff */
[----:B------:R-:W3:Y:S07]  /*3510*/  LDSM.16.M88.4 R24, [R182+0x2000] ;  /* 0x00200000b618783b */ /* 0x000eee0000000200 */
[C---:B------:R-:W-:Y:S08]  /*3520*/  HMMA.16816.F32 R68, R4.reuse, R44, RZ ;  /* 0x0000002c0444723c */ /* 0x040ff000000018ff */
[----:B------:R-:W-:Y:S08]  /*3530*/  HMMA.16816.F32 R80, R4, R46, RZ ;  /* 0x0000002e0450723c */ /* 0x000ff000000018ff */
[----:B------:R-:W-:Y:S01]  /*3540*/  HMMA.16816.F32 R4, R32, R48, R16 ;  /* 0x000000302004723c */ /* 0x000fe20000001810 */
[----:B------:R-:W-:Y:S07]  /*3550*/  LDSM.16.M88.4 R16, [R181+0x4000] ;  /* 0x00400000b510783b */ /* 0x000fee0000000200 */
[----:B--2---:R-:W-:Y:S08]  /*3560*/  HMMA.16816.F32 R12, R36, R60, R12 ;  /* 0x0000003c240c723c */ /* 0x004ff0000000180c */
[-C--:B------:R-:W-:Y:S08]  /*3570*/  HMMA.16816.F32 R88, R32, R50.reuse, R64 ;  /* 0x000000322058723c */ /* 0x080ff00000001840 */
[----:B------:R-:W-:Y:S01]  /*3580*/  HMMA.16816.F32 R64, R40, R50, R52 ;  /* 0x000000322840723c */ /* 0x000fe20000001834 */
[----:B------:R-:W2:Y:S07]  /*3590*/  LDSM.16.M88.4 R52, [R106+0x1800] ;  /* 0x001800006a34783b */ /* 0x000eae0000000200 */
[----:B-1----:R-:W-:Y:S08]  /*35a0*/  HMMA.16816.F32 R4, R28, R60, R4 ;  /* 0x0000003c1c04723c */ /* 0x002ff00000001804 */
[----:B---3--:R-:W-:Y:S01]  /*35b0*/  HMMA.16816.F32 R48, R24, R56, R12 ;  /* 0x000000381830723c */ /* 0x008fe2000000180c */
[----:B------:R-:W1:Y:S07]  /*35c0*/  LDSM.16.M88.4 R12, [R181+0x5000] ;  /* 0x00500000b50c783b */ /* 0x000e6e0000000200 */
[C---:B------:R-:W-:Y:S08]  /*35d0*/  HMMA.16816.F32 R108, R8.reuse, R44, RZ ;  /* 0x0000002c086c723c */ /* 0x040ff000000018ff */
[----:B------:R-:W-:Y:S01]  /*35e0*/  HMMA.16816.F32 R112, R8, R46, RZ ;  /* 0x0000002e0870723c */ /* 0x000fe200000018ff */
[----:B------:R-:W-:Y:S04]  /*35f0*/  LDSM.16.M88.4 R44, [R186] ;  /* 0x00000000ba2c783b */ /* 0x000fe80000000200 */
[----:B------:R-:W3:Y:S03]  /*3600*/  LDSM.16.M88.4 R8, [R182+0x4000] ;  /* 0x00400000b608783b */ /* 0x000ee60000000200 */
[C---:B------:R-:W-:Y:S08]  /*3610*/  HMMA.16816.F32 R96, R32.reuse, R84, R76 ;  /* 0x000000542060723c */ /* 0x040ff0000000184c */
[C---:B------:R-:W-:Y:S08]  /*3620*/  HMMA.16816.F32 R124, R32.reuse, R92, R68 ;  /* 0x0000005c207c723c */ /* 0x040ff00000001844 */
[C---:B------:R-:W-:Y:S08]  /*3630*/  HMMA.16816.F32 R120, R32.reuse, R86, R72 ;  /* 0x000000562078723c */ /* 0x040ff00000001848 */
[----:B------:R-:W-:Y:S08]  /*3640*/  HMMA.16816.F32 R128, R32, R94, R80 ;  /* 0x0000005e2080723c */ /* 0x000ff00000001850 */
[----:B------:R-:W-:Y:S01]  /*3650*/  HMMA.16816.F32 R32, R20, R56, R4 ;  /* 0x000000381420723c */ /* 0x000fe20000001804 */
[----:B------:R-:W-:Y:S07]  /*3660*/  LDSM.16.M88.4 R4, [R182+0x5000] ;  /* 0x00500000b604783b */ /* 0x000fee0000000200 */
[----:B------:R-:W-:Y:S08]  /*3670*/  HMMA.16816.F32 R64, R36, R62, R64 ;  /* 0x0000003e2440723c */ /* 0x000ff00000001840 */
[----:B--2---:R-:W-:Y:S01]  /*3680*/  HMMA.16816.F32 R68, R16, R52, R48 ;  /* 0x000000341044723c */ /* 0x004fe20000001830 */
[----:B------:R-:W2:Y:S07]  /*3690*/  LDSM.16.M88.4 R48, [R106+0x1000] ;  /* 0x001000006a30783b */ /* 0x000eae0000000200 */
[----:B------:R-:W-:Y:S01]  /*36a0*/  HMMA.16816.F32 R72, R28, R62, R88 ;  /* 0x0000003e1c48723c */ /* 0x000fe20000001858 */
[----:B------:R-:W4:Y:S07]  /*36b0*/  LDSM.16.M88.4 R60, [R188] ;  /* 0x00000000bc3c783b */ /* 0x000f2e0000000200 */
[----:B------:R-:W-:Y:S08]  /*36c0*/  HMMA.16816.F32 R80, R40, R84, R100 ;  /* 0x000000542850723c */ /* 0x000ff00000001864 */
[----:B-1----:R-:W-:Y:S08]  /*36d0*/  HMMA.16816.F32 R32, R12, R52, R32 ;  /* 0x000000340c20723c */ /* 0x002ff00000001820 */
[----:B------:R-:W-:Y:S08]  /*36e0*/  HMMA.16816.F32 R64, R24, R58, R64 ;  /* 0x0000003a1840723c */ /* 0x000ff00000001840 */
[----:B---3--:R-:W-:Y:S08]  /*36f0*/  HMMA.16816.F32 R76, R8, R44, R68 ;  /* 0x0000002c084c723c */ /* 0x008ff00000001844 */
[----:B------:R-:W-:Y:S08]  /*3700*/  HMMA.16816.F32 R72, R20, R58, R72 ;  /* 0x0000003a1448723c */ /* 0x000ff00000001848 */
[----:B--2---:R-:W-:Y:S08]  /*3710*/  HMMA.16816.F32 R68, R36, R48, R80 ;  /* 0x000000302444723c */ /* 0x004ff00000001850 */
[----:B------:R-:W-:Y:S01]  /*3720*/  HMMA.16816.F32 R88, R40, R86, R116 ;  /* 0x000000562858723c */ /* 0x000fe20000001874 */
[----:B------:R-:W-:-:S04]  /*3730*/  FMUL.FTZ R0, R76, c[0x0][0x320] ;  /* 0x0000c8004c007a20 */ /* 0x000fc80000410000 */
[----:B------:R1:W2:Y:S03]  /*3740*/  MUFU.TANH R117, R0 ;  /* 0x0000000000757308 */ /* 0x0002a60000002400 */
[----:B------:R-:W-:Y:S01]  /*3750*/  HMMA.16816.F32 R84, R4, R44, R32 ;  /* 0x0000002c0454723c */ /* 0x000fe20000001820 */
[----:B------:R-:W3:Y:S07]  /*3760*/  LDSM.16.M88.4 R32, [R106+0x1c00] ;  /* 0x001c00006a20783b */ /* 0x000eee0000000200 */
[----:B------:R-:W-:Y:S01]  /*3770*/  HMMA.16816.F32 R56, R16, R54, R64 ;  /* 0x000000361038723c */ /* 0x000fe20000001840 */
[----:B-1----:R-:W-:-:S07]  /*3780*/  FMUL.FTZ R0, R77, c[0x0][0x320] ;  /* 0x0000c8004d007a20 */ /* 0x002fce0000410000 */
[C---:B------:R-:W-:Y:S01]  /*3790*/  HMMA.16816.F32 R108, R40.reuse, R92, R108 ;  /* 0x0000005c286c723c */ /* 0x040fe2000000186c */
[----:B------:R1:W1:Y:S07]  /*37a0*/  MUFU.TANH R116, R0 ;  /* 0x0000000000747308 */ /* 0x00026e0000002400 */
[----:B------:R-:W-:Y:S08]  /*37b0*/  HMMA.16816.F32 R112, R40, R94, R112 ;  /* 0x0000005e2870723c */ /* 0x000ff00000001870 */
[----:B------:R-:W-:Y:S01]  /*37c0*/  HMMA.16816.F32 R40, R28, R48, R96 ;  /* 0x000000301c28723c */ /* 0x000fe20000001860 */
[----:B-1----:R-:W-:-:S04]  /*37d0*/  FMUL.FTZ R0, R78, c[0x0][0x320] ;  /* 0x0000c8004e007a20 */ /* 0x002fc80000410000 */
[----:B------:R1:W1:Y:S03]  /*37e0*/  MUFU.TANH R103, R0 ;  /* 0x0000000000677308 */ /* 0x0002660000002400 */
[----:B------:R-:W-:Y:S08]  /*37f0*/  HMMA.16816.F32 R52, R12, R54, R72 ;  /* 0x000000360c34723c */ /* 0x000ff00000001848 */
[----:B----4-:R-:W-:Y:S01]  /*3800*/  HMMA.16816.F32 R68, R24, R60, R68 ;  /* 0x0000003c1844723c */ /* 0x010fe20000001844 */
[----:B-1----:R-:W-:-:S07]  /*3810*/  FMUL.FTZ R0, R79, c[0x0][0x320] ;  /* 0x0000c8004f007a20 */ /* 0x002fce0000410000 */
[----:B------:R-:W-:Y:S01]  /*3820*/  HMMA.16816.F32 R76, R8, R46, R56 ;  /* 0x0000002e084c723c */ /* 0x000fe20000001838 */
[----:B------:R-:W-:Y:S01]  /*3830*/  LDSM.16.M88.4 R56, [R185] ;  /* 0x00000000b938783b */ /* 0x000fe20000000200 */
[----:B------:R1:W4:Y:S06]  /*3840*/  MUFU.TANH R102, R0 ;  /* 0x0000000000667308 */ /* 0x00032c0000002400 */
[----:B------:R-:W-:Y:S08]  /*3850*/  HMMA.16816.F32 R40, R20, R60, R40 ;  /* 0x0000003c1428723c */ /* 0x000ff00000001828 */
[----:B------:R-:W-:Y:S01]  /*3860*/  HMMA.16816.F32 R80, R4, R46, R52 ;  /* 0x0000002e0450723c */ /* 0x000fe20000001834 */
[----:B------:R-:W5:Y:S01]  /*3870*/  LDSM.16.M88.4 R52, [R106+0x1400] ;  /* 0x001400006a34783b */ /* 0x000f620000000200 */
[----:B-1----:R-:W-:-:S04]  /*3880*/  FMUL.FTZ R0, R84, c[0x0][0x320] ;  /* 0x0000c80054007a20 */ /* 0x002fc80000410000 */
[----:B------:R1:W1:Y:S02]  /*3890*/  MUFU.TANH R101, R0 ;  /* 0x0000000000657308 */ /* 0x0002640000002400 */
[----:B------:R-:W-:Y:S08]  /*38a0*/  HMMA.16816.F32 R64, R36, R50, R88 ;  /* 0x000000322440723c */ /* 0x000ff00000001858 */
[----:B---3--:R-:W-:Y:S01]  /*38b0*/  HMMA.16816.F32 R68, R16, R32, R68 ;  /* 0x000000201044723c */ /* 0x008fe20000001844 */
[----:B-1----:R-:W-:-:S07]  /*38c0*/  FMUL.FTZ R0, R85, c[0x0][0x320] ;  /* 0x0000c80055007a20 */ /* 0x002fce0000410000 */
[----:B------:R-:W-:Y:S01]  /*38d0*/  HMMA.16816.F32 R72, R28, R50, R120 ;  /* 0x000000321c48723c */ /* 0x000fe20000001878 */
[----:B------:R1:W3:Y:S07]  /*38e0*/  MUFU.TANH R100, R0 ;  /* 0x0000000000647308 */ /* 0x0002ee0000002400 */
[----:B------:R-:W-:Y:S01]  /*38f0*/  HMMA.16816.F32 R44, R12, R32, R40 ;  /* 0x000000200c2c723c */ /* 0x000fe20000001828 */
[----:B------:R-:W2:Y:S07]  /*3900*/  LDSM.16.M88.4 R40, [R187] ;  /* 0x00000000bb28783b */ /* 0x000eae0000000200 */
[----:B------:R-:W-:Y:S01]  /*3910*/  HMMA.16816.F32 R48, R24, R62, R64 ;  /* 0x0000003e1830723c */ /* 0x000fe20000001840 */
[----:B-1----:R-:W-:-:S04]  /*3920*/  FMUL.FTZ R0, R86, c[0x0][0x320] ;  /* 0x0000c80056007a20 */ /* 0x002fc80000410000 */
[----:B------:R1:W1:Y:S03]  /*3930*/  MUFU.TANH R99, R0 ;  /* 0x0000000000637308 */ /* 0x0002660000002400 */
[----:B------:R-:W-:Y:S08]  /*3940*/  HMMA.16816.F32 R64, R20, R62, R72 ;  /* 0x0000003e1440723c */ /* 0x000ff00000001848 */
[----:B-----5:R-:W-:Y:S01]  /*3950*/  HMMA.16816.F32 R60, R36, R52, R108 ;  /* 0x00000034243c723c */ /* 0x020fe2000000186c */
[----:B-1----:R-:W-:-:S07]  /*3960*/  FMUL.FTZ R0, R87, c[0x0][0x320] ;  /* 0x0000c80057007a20 */ /* 0x002fce0000410000 */
[----:B------:R-:W-:Y:S01]  /*3970*/  HMMA.16816.F32 R84, R4, R56, R44 ;  /* 0x000000380454723c */ /* 0x000fe2000000182c */
[----:B------:R-:W1:Y:S01]  /*3980*/  LDSM.16.M88.4 R44, [R106+0x2000] ;  /* 0x002000006a2c783b */ /* 0x000e620000000200 */
[----:B------:R5:W1:Y:S06]  /*3990*/  MUFU.TANH R97, R0 ;  /* 0x0000000000617308 */ /* 0x000a6c0000002400 */
[----:B------:R-:W-:Y:S08]  /*39a0*/  HMMA.16816.F32 R48, R16, R34, R48 ;  /* 0x000000221030723c */ /* 0x000ff00000001830 */
[----:B------:R-:W-:Y:S01]  /*39b0*/  HMMA.16816.F32 R72, R28, R52, R124 ;  /* 0x000000341c48723c */ /* 0x000fe2000000187c */
[----:B-----5:R-:W-:-:S04]  /*39c0*/  FMUL.FTZ R0, R76, c[0x0][0x320] ;  /* 0x0000c8004c007a20 */ /* 0x020fc80000410000 */
[----:B------:R5:W1:Y:S03]  /*39d0*/  MUFU.TANH R98, R0 ;  /* 0x0000000000627308 */ /* 0x000a660000002400 */
[----:B--2---:R-:W-:Y:S08]  /*39e0*/  HMMA.16816.F32 R60, R24, R40, R60 ;  /* 0x00000028183c723c */ /* 0x004ff0000000183c */
[----:B------:R-:W-:Y:S01]  /*39f0*/  HMMA.16816.F32 R36, R36, R54, R112 ;  /* 0x000000362424723c */ /* 0x000fe20000001870 */
[----:B-----5:R-:W-:-:S07]  /*3a00*/  FMUL.FTZ R0, R77, c[0x0][0x320] ;  /* 0x0000c8004d007a20 */ /* 0x020fce0000410000 */
[----:B------:R-:W-:Y:S01]  /*3a10*/  HMMA.16816.F32 R28, R28, R54, R128 ;  /* 0x000000361c1c723c */ /* 0x000fe20000001880 */
[----:B------:R2:W1:Y:S11]  /*3a20*/  MUFU.TANH R96, R0 ;  /* 0x0000000000607308 */ /* 0x0004760000002400 */
[----:B------:R-:W-:Y:S04]  /*3a30*/  @!UPT UIADD3 URZ, URZ, URZ, URZ ;  /* 0x0000003f3f3ff290 */ /* 0x000fe8000fffe03f */
[----:B------:R-:W-:Y:S01]  /*3a40*/  HMMA.16816.F32 R24, R24, R42, R36 ;  /* 0x0000002a1818723c */ /* 0x000fe20000001824 */
[----:B--2---:R-:W-:-:S04]  /*3a50*/  FMUL.FTZ R0, R78, c[0x0][0x320] ;  /* 0x0000c8004e007a20 */ /* 0x004fc80000410000 */
[----:B------:R2:W1:Y:S02]  /*3a60*/  MUFU.TANH R95, R0 ;  /* 0x00000000005f7308 */ /* 0x0004640000002400 */
[----:B--2---:R-:W-:Y:S02]  /*3a70*/  FMUL.FTZ R0, R79, c[0x0][0x320] ;  /* 0x0000c8004f007a20 */ /* 0x004fe40000410000 */
[----:B------:R-:W-:Y:S04]  /*3a80*/  HMMA.16816.F32 R76, R8, R56, R68 ;  /* 0x00000038084c723c */ /* 0x000fe80000001844 */
[----:B------:R2:W1:Y:S04]  /*3a90*/  MUFU.TANH R94, R0 ;  /* 0x00000000005e7308 */ /* 0x0004680000002400 */
[----:B------:R-:W-:Y:S01]  /*3aa0*/  HMMA.16816.F32 R68, R12, R34, R64 ;  /* 0x000000220c44723c */ /* 0x000fe20000001840 */
[----:B------:R-:W5:Y:S01]  /*3ab0*/  LDSM.16.M88.4 R32, [R184] ;  /* 0x00000000b820783b */ /* 0x000f620000000200 */
[----:B------:R-:W-:-:S06]  /*3ac0*/  DEPBAR.LE SB0, 0x0 ;  /* 0x000080000000791a */ /* 0x000fcc0000000000 */
[----:B------:R-:W-:Y:S01]  /*3ad0*/  HMMA.16816.F32 R64, R20, R40, R72 ;  /* 0x000000281440723c */ /* 0x000fe20000001848 */
[----:B--2---:R-:W-:-:S04]  /*3ae0*/  FMUL.FTZ R0, R80, c[0x0][0x320] ;  /* 0x0000c80050007a20 */ /* 0x004fc80000410000 */
[----:B------:R2:W1:Y:S03]  /*3af0*/  MUFU.TANH R93, R0 ;  /* 0x00000000005d7308 */ /* 0x0004660000002400 */
[----:B------:R-:W-:Y:S08]  /*3b00*/  HMMA.16816.F32 R40, R20, R42, R28 ;  /* 0x0000002a1428723c */ /* 0x000ff0000000181c */
[----:B------:R-:W-:Y:S01]  /*3b10*/  HMMA.16816.F32 R68, R4, R58, R68 ;  /* 0x0000003a0444723c */ /* 0x000fe20000001844 */
[----:B--2---:R-:W-:-:S07]  /*3b20*/  FMUL.FTZ R0, R81, c[0x0][0x320] ;  /* 0x0000c80051007a20 */ /* 0x004fce0000410000 */
[C---:B-1----:R-:W-:Y:S01]  /*3b30*/  HMMA.16816.F32 R36, R12.reuse, R44, R64 ;  /* 0x0000002c0c24723c */ /* 0x042fe20000001840 */
[----:B------:R1:W2:Y:S07]  /*3b40*/  MUFU.TANH R92, R0 ;  /* 0x00000000005c7308 */ /* 0x0002ae0000002400 */
[----:B------:R-:W-:Y:S01]  /*3b50*/  HMMA.16816.F32 R12, R12, R46, R40 ;  /* 0x0000002e0c0c723c */ /* 0x000fe20000001828 */
[----:B-1----:R-:W-:-:S04]  /*3b60*/  FMUL.FTZ R0, R82, c[0x0][0x320] ;  /* 0x0000c80052007a20 */ /* 0x002fc80000410000 */
[----:B------:R1:W1:Y:S11]  /*3b70*/  MUFU.TANH R91, R0 ;  /* 0x00000000005b7308 */ /* 0x0002760000002400 */
[C---:B-----5:R-:W-:Y:S08]  /*3b80*/  HMMA.16816.F32 R20, R4.reuse, R32, R36 ;  /* 0x000000200414723c */ /* 0x060ff00000001824 */
        /* <DEDUP_REMOVED lines=9> */
[----:B-1----:R-:W-:Y:S02]  /*3c20*/  FMUL.FTZ R0, R79, c[0x0][0x320] ;  /* 0x0000c8004f007a20 */ /* 0x002fe40000410000 */
[----:B------:R-:W-:Y:S04]  /*3c30*/  HMMA.16816.F32 R76, R8, R58, R48 ;  /* 0x0000003a084c723c */ /* 0x000fe80000001830 */
[----:B------:R1:W1:Y:S04]  /*3c40*/  MUFU.TANH R82, R0 ;  /* 0x0000000000527308 */ /* 0x0002680000002400 */
[C---:B------:R-:W-:Y:S08]  /*3c50*/  HMMA.16816.F32 R48, R16.reuse, R44, R60 ;  /* 0x0000002c1030723c */ /* 0x040ff0000000183c */
[----:B------:R-:W-:Y:S01]  /*3c60*/  HMMA.16816.F32 R16, R16, R46, R24 ;  /* 0x0000002e1010723c */ /* 0x000fe20000001818 */
[----:B-1----:R-:W-:-:S04]  /*3c70*/  FMUL.FTZ R0, R84, c[0x0][0x320] ;  /* 0x0000c80054007a20 */ /* 0x002fc80000410000 */
[----:B------:R1:W1:Y:S11]  /*3c80*/  MUFU.TANH R81, R0 ;  /* 0x0000000000517308 */ /* 0x0002760000002400 */
[----:B------:R-:W-:Y:S01]  /*3c90*/  HMMA.16816.F32 R48, R8, R32, R48 ;  /* 0x000000200830723c */ /* 0x000fe20000001830 */
[----:B-1----:R-:W-:-:S07]  /*3ca0*/  FMUL.FTZ R0, R85, c[0x0][0x320] ;  /* 0x0000c80055007a20 */ /* 0x002fce0000410000 */
[----:B------:R-:W-:Y:S01]  /*3cb0*/  HMMA.16816.F32 R8, R8, R34, R16 ;  /* 0x000000220808723c */ /* 0x000fe20000001810 */
        /* <DEDUP_REMOVED lines=52> */
[----:B------:R1:W1:Y:S01]  /*4000*/  MUFU.TANH R20, R0 ;  /* 0x0000000000147308 */ /* 0x0002620000002400 */
[----:B------:R-:W-:Y:S06]  /*4010*/  BAR.SYNC.DEFER_BLOCKING 0x0 ;  /* 0x0000000000007b1d */ /* 0x000fec0000010000 */
[----:B------:R-:W-:Y:S05]  /*4020*/  @!P0 BRA `(.L_x_57) ;  /* 0x0000049000008947 */ /* 0x000fea0003800000 */
[----:B-1234-:R-:W-:Y:S02]  /*4030*/  IMAD.MOV.U32 R0, RZ, RZ, c[0x0][0x2b8] ;  /* 0x0000ae00ff007624 */ /* 0x01efe400078e00ff */
[----:B------:R-:W-:Y:S02]  /*4040*/  IMAD R2, R235, 0x20, R238 ;  /* 0x00000020eb027824 */ /* 0x000fe400078e02ee */
[----:B------:R-:W-:Y:S01]  /*4050*/  IMAD.MOV.U32 R200, RZ, RZ, RZ ;  /* 0x000000ffffc87224 */ /* 0x000fe200078e00ff */
[----:B------:R-:W-:-:S02]  /*4060*/  ISETP.NE.AND P0, PT, R0, 0x1, PT ;  /* 0x000000010000780c */ /* 0x000fc40003f05270 */
[----:B------:R-:W-:-:S04]  /*4070*/  IADD3 R2, R2, R105, R244 ;  /* 0x0000006902027210 */ /* 0x000fc80007ffe0f4 */
[----:B------:R-:W-:-:S05]  /*4080*/  IADD3 R2, R2, -0x30, RZ ;  /* 0xffffffd002027810 */ /* 0x000fca0007ffe0ff */
[----:B------:R-:W-:Y:S02]  /*4090*/  IMAD.MOV.U32 R0, RZ, RZ, R2 ;  /* 0x000000ffff007224 */ /* 0x000fe400078e0002 */
[----:B------:R-:W-:-:S05]  /*40a0*/  @P0 IMAD.HI.U32 R3, R2, c[0x0][0x2bc], RZ ;  /* 0x0000af0002030a27 */ /* 0x000fca00078e00ff */
[----:B------:R-:W-:-:S04]  /*40b0*/  @P0 SHF.R.U32.HI R0, RZ, c[0x0][0x2c0], R3 ;  /* 0x0000b000ff000a19 */ /* 0x000fc80000011603 */
[----:B------:R-:W-:-:S04]  /*40c0*/  @!P1 IADD3 R3, P0, R0, R242, RZ ;  /* 0x000000f200039210 */ /* 0x000fc80007f1e0ff */
[----:B------:R-:W-:Y:S02]  /*40d0*/  @!P1 LEA.HI.X.SX32 R5, R0, R248, 0x1, P0 ;  /* 0x000000f800059211 */ /* 0x000fe400000f0eff */
[----:B------:R-:W-:-:S04]  /*40e0*/  @!P1 LEA R4, P0, R3, c[0x0][0x2a0], 0x2 ;  /* 0x0000a80003049a11 */ /* 0x000fc800078010ff */
[----:B------:R-:W-:-:S05]  /*40f0*/  @!P1 LEA.HI.X R5, R3, c[0x0][0x2a4], R5, 0x2, P0 ;  /* 0x0000a90003059a11 */ /* 0x000fca00000f1405 */
[----:B------:R-:W2:Y:S01]  /*4100*/  @!P1 LDG.E R200, [R4.64] ;  /* 0x0000000604c89981 */ /* 0x000ea2000c1e1900 */
[----:B------:R-:W-:Y:S01]  /*4110*/  IMAD.MOV R0, RZ, RZ, -R0 ;  /* 0x000000ffff007224 */ /* 0x000fe200078e0a00 */
[----:B------:R-:W-:-:S03]  /*4120*/  IADD3 R11, -R238, 0x30, RZ ;  /* 0x00000030ee0b7810 */ /* 0x000fc60007ffe1ff */
[----:B------:R-:W-:Y:S01]  /*4130*/  IMAD R201, R0, c[0x0][0x2b8], R2 ;  /* 0x0000ae0000c97a24 */ /* 0x000fe200078e0202 */
[----:B------:R-:W-:-:S03]  /*4140*/  ISETP.GE.AND P6, PT, R11, 0x1, PT ;  /* 0x000000010b00780c */ /* 0x000fc60003fc6270 */
[----:B------:R-:W-:Y:S01]  /*4150*/  IMAD.WIDE.U32 R2, R201, c[0x0][0x1e0], RZ ;  /* 0x00007800c9027a25 */ /* 0x000fe200078e00ff */
[----:B------:R-:W-:-:S05]  /*4160*/  SHF.R.S32.HI R0, RZ, 0x1f, R201 ;  /* 0x0000001fff007819 */ /* 0x000fca00000114c9 */
[----:B------:R-:W-:-:S04]  /*4170*/  IMAD R0, R0, c[0x0][0x1e0], RZ ;  /* 0x0000780000007a24 */ /* 0x000fc800078e02ff */
[----:B------:R-:W-:-:S04]  /*4180*/  IMAD R0, R201, c[0x0][0x1e4], R0 ;  /* 0x00007900c9007a24 */ /* 0x000fc800078e0200 */
[----:B------:R-:W-:Y:S01]  /*4190*/  IMAD.IADD R3, R3, 0x1, R0 ;  /* 0x0000000103037824 */ /* 0x000fe200078e0200 */
[----:B--2---:R-:W-:-:S03]  /*41a0*/  SHF.R.S32.HI R0, RZ, 0x1f, R200 ;  /* 0x0000001fff007819 */ /* 0x004fc600000114c8 */
[----:B------:R-:W-:-:S04]  /*41b0*/  IMAD.WIDE.U32 R2, R200, c[0x0][0x1f0], R2 ;  /* 0x00007c00c8027a25 */ /* 0x000fc800078e0002 */
[----:B------:R-:W-:Y:S01]  /*41c0*/  IMAD R4, R0, c[0x0][0x1f0], RZ ;  /* 0x00007c0000047a24 */ /* 0x000fe200078e02ff */
[----:B------:R-:W-:-:S03]  /*41d0*/  IADD3 R0, P5, R240, R2, RZ ;  /* 0x00000002f0007210 */ /* 0x000fc60007fbe0ff */
[----:B------:R-:W-:Y:S01]  /*41e0*/  IMAD R2, R200, c[0x0][0x1f4], R4 ;  /* 0x00007d00c8027a24 */ /* 0x000fe200078e0204 */
[----:B------:R-:W-:-:S04]  /*41f0*/  LEA R10, P0, R0, c[0x0][0x1c8], 0x1 ;  /* 0x00007200000a7a11 */ /* 0x000fc800078008ff */
[----:B------:R-:W-:-:S04]  /*4200*/  IADD3.X R2, R245, R3, R2, P5, !PT ;  /* 0x00000003f5027210 */ /* 0x000fc80002ffe402 */
[----:B------:R-:W-:Y:S01]  /*4210*/  LEA.HI.X R5, R0, c[0x0][0x1cc], R2, 0x1, P0 ;  /* 0x0000730000057a11 */ /* 0x000fe200000f0c02 */
[----:B------:R-:W-:Y:S05]  /*4220*/  BRA.DIV ~URZ, `(.L_x_58) ;  /* 0x0000a3f27f007947 */ /* 0x000fea000b800000 */
[----:B------:R1:W2:Y:S02]  /*4230*/  SHFL.IDX PT, R4, R5, RZ, 0x1c1f ;  /* 0x001c1fff05047589 */ /* 0x0002a400000e0000 */
.L_x_155:
[----:B------:R-:W-:Y:S05]  /*4240*/  BRA.DIV ~URZ, `(.L_x_59) ;  /* 0x0000a4427f007947 */ /* 0x000fea000b800000 */
[----:B------:R3:W4:Y:S02]  /*4250*/  SHFL.IDX PT, R0, R10, RZ, 0x1c1f ;  /* 0x001c1fff0a007589 */ /* 0x00072400000e0000 */
.L_x_156:
[----:B------:R-:W-:Y:S01]  /*4260*/  BSSY B0, `(.L_x_60) ;  /* 0x0000011000007945 */ /* 0x000fe20003800000 */
[----:B------:R-:W-:Y:S05]  /*4270*/  @!P6 BRA `(.L_x_61) ;  /* 0x000000f00000e947 */ /* 0x000fea0003800000 */
[-C--:B----4-:R-:W-:Y:S02]  /*4280*/  LEA R8, P6, R204, R0.reuse, 0x1 ;  /* 0x00000000cc087211 */ /* 0x090fe400078c08ff */
[----:B------:R-:W-:Y:S02]  /*4290*/  SHF.R.S32.HI R14, RZ, 0x1f, R204 ;  /* 0x0000001fff0e7819 */ /* 0x000fe400000114cc */
[----:B------:R-:W-:Y:S02]  /*42a0*/  LEA R6, P5, R236, R0, 0x1 ;  /* 0x00000000ec067211 */ /* 0x000fe400078a08ff */
[----:B------:R-:W-:Y:S02]  /*42b0*/  SHF.R.S32.HI R13, RZ, 0x1f, R236 ;  /* 0x0000001fff0d7819 */ /* 0x000fe400000114ec */
[----:B------:R-:W-:-:S02]  /*42c0*/  SHF.R.S32.HI R12, RZ, 0x1f, R237 ;  /* 0x0000001fff0c7819 */ /* 0x000fc400000114ed */
[C---:B------:R-:W-:Y:S02]  /*42d0*/  LEA R2, P0, R237.reuse, R0, 0x1 ;  /* 0x00000000ed027211 */ /* 0x040fe400078008ff */
[-C--:B--2---:R-:W-:Y:S02]  /*42e0*/  LEA.HI.X R9, R204, R4.reuse, R14, 0x1, P6 ;  /* 0x00000004cc097211 */ /* 0x084fe400030f0c0e */
[-C--:B------:R-:W-:Y:S02]  /*42f0*/  LEA.HI.X R7, R236, R4.reuse, R13, 0x1, P5 ;  /* 0x00000004ec077211 */ /* 0x080fe400028f0c0d */
[----:B------:R-:W-:Y:S01]  /*4300*/  LEA.HI.X R3, R237, R4, R12, 0x1, P0 ;  /* 0x00000004ed037211 */ /* 0x000fe200000f0c0c */
[----:B------:R-:W-:Y:S01]  /*4310*/  @!PT LDS RZ, [RZ] ;  /* 0x00000000fffff984 */ /* 0x000fe20000000800 */
[----:B------:R-:W-:Y:S01]  /*4320*/  @!PT LDS RZ, [RZ] ;  /* 0x00000000fffff984 */ /* 0x000fe20000000800 */
[----:B------:R-:W-:Y:S01]  /*4330*/  @!PT LDS RZ, [RZ] ;  /* 0x00000000fffff984 */ /* 0x000fe20000000800 */
[----:B------:R2:W-:Y:S04]  /*4340*/  LDGSTS.E.BYPASS.LTC128B.128 [R192+0x3c80], [R8.64], !P4 ;  /* 0x03c8000008c07fae */ /* 0x0005e8000e101d46 */
[----:B------:R2:W-:Y:S04]  /*4350*/  LDGSTS.E.BYPASS.LTC128B.128 [R192+0x4880], [R6.64], !P3 ;  /* 0x0488000006c07fae */ /* 0x0005e8000d901d46 */
[----:B------:R2:W-:Y:S02]  /*4360*/  LDGSTS.E.BYPASS.LTC128B.128 [R192+0x5480], [R2.64], !P2 ;  /* 0x0548000002c07fae */ /* 0x0005e4000d101d46 */
.L_x_61:
[----:B------:R-:W-:Y:S05]  /*4370*/  BSYNC B0 ;  /* 0x0000000000007941 */ /* 0x000fea0003800000 */
.L_x_60:
[----:B------:R-:W-:Y:S01]  /*4380*/  ISETP.GE.AND P0, PT, R11, 0x21, PT ;  /* 0x000000210b00780c */ /* 0x000fe20003f06270 */
[----:B------:R-:W-:Y:S06]  /*4390*/  BRA.DIV ~URZ, `(.L_x_62) ;  /* 0x0000a3627f007947 */ /* 0x000fec000b800000 */
[----:B--2---:R2:W1:Y:S04]  /*43a0*/  SHFL.IDX PT, R4, R5, 0x1, 0x1c1f ;  /* 0x003c1f0005047f89 */ /* 0x00446800000e0000 */
[----:B----4-:R2:W4:Y:S02]  /*43b0*/  SHFL.IDX PT, R0, R10, 0x1, 0x1c1f ;  /* 0x003c1f000a007f89 */ /* 0x01052400000e0000 */
.L_x_157:
[----:B------:R-:W-:Y:S05]  /*43c0*/  @!P0 BRA `(.L_x_57) ;  /* 0x000000f000008947 */ /* 0x000fea0003800000 */
[----:B----4-:R-:W-:Y:S02]  /*43d0*/  LEA R8, P6, R204, R0, 0x1 ;  /* 0x00000000cc087211 */ /* 0x010fe400078c08ff */
[----:B------:R-:W-:-:S02]  /*43e0*/  SHF.R.S32.HI R11, RZ, 0x1f, R204 ;  /* 0x0000001fff0b7819 */ /* 0x000fc400000114cc */
[-C--:B------:R-:W-:Y:S02]  /*43f0*/  LEA R6, P5, R236, R0.reuse, 0x1 ;  /* 0x00000000ec067211 */ /* 0x080fe400078a08ff */
[----:B--23--:R-:W-:Y:S02]  /*4400*/  SHF.R.S32.HI R10, RZ, 0x1f, R236 ;  /* 0x0000001fff0a7819 */ /* 0x00cfe400000114ec */
[----:B-1----:R-:W-:Y:S02]  /*4410*/  SHF.R.S32.HI R5, RZ, 0x1f, R237 ;  /* 0x0000001fff057819 */ /* 0x002fe400000114ed */
[----:B------:R-:W-:Y:S02]  /*4420*/  LEA R2, P0, R237, R0, 0x1 ;  /* 0x00000000ed027211 */ /* 0x000fe400078008ff */
[-C--:B------:R-:W-:Y:S02]  /*4430*/  LEA.HI.X R9, R204, R4.reuse, R11, 0x1, P6 ;  /* 0x00000004cc097211 */ /* 0x080fe400030f0c0b */
[----:B------:R-:W-:-:S02]  /*4440*/  LEA.HI.X R7, R236, R4, R10, 0x1, P5 ;  /* 0x00000004ec077211 */ /* 0x000fc400028f0c0a */
[----:B------:R-:W-:Y:S01]  /*4450*/  LEA.HI.X R3, R237, R4, R5, 0x1, P0 ;  /* 0x00000004ed037211 */ /* 0x000fe200000f0c05 */
[----:B------:R-:W-:Y:S01]  /*4460*/  @!PT LDS RZ, [RZ] ;  /* 0x00000000fffff984 */ /* 0x000fe20000000800 */
[----:B------:R-:W-:Y:S01]  /*4470*/  @!PT LDS RZ, [RZ] ;  /* 0x00000000fffff984 */ /* 0x000fe20000000800 */
[----:B------:R-:W-:Y:S01]  /*4480*/  @!PT LDS RZ, [RZ] ;  /* 0x00000000fffff984 */ /* 0x000fe20000000800 */
[----:B------:R1:W-:Y:S04]  /*4490*/  LDGSTS.E.BYPASS.LTC128B.128 [R192+0x4480], [R8.64], !P4 ;  /* 0x0448000008c07fae */ /* 0x0003e8000e101d46 */
[----:B------:R1:W-:Y:S04]  /*44a0*/  LDGSTS.E.BYPASS.LTC128B.128 [R192+0x5080], [R6.64], !P3 ;  /* 0x0508000006c07fae */ /* 0x0003e8000d901d46 */
[----:B------:R1:W-:Y:S02]  /*44b0*/  LDGSTS.E.BYPASS.LTC128B.128 [R192+0x5c80], [R2.64], !P2 ;  /* 0x05c8000002c07fae */ /* 0x0003e4000d101d46 */
.L_x_57:
[----:B--234-:R-:W-:Y:S05]  /*44c0*/  BSYNC B1 ;  /* 0x0000000000017941 */ /* 0x01cfea0003800000 */
.L_x_56:
[----:B-1----:R-:W2:Y:S04]  /*44d0*/  LDL R0, [R1+0x4c] ;  /* 0x00004c0001007983 */ /* 0x002ea80000100800 */
[----:B------:R-:W0:Y:S01]  /*44e0*/  LDGDEPBAR ;  /* 0x00000000000079af */ /* 0x000e220000000000 */
[----:B--2---:R-:W-:-:S05]  /*44f0*/  IMAD.IADD R0, R104, 0x1, -R0 ;  /* 0x0000000168007824 */ /* 0x004fca00078e0a00 */
[C---:B------:R-:W-:Y:S02]  /*4500*/  ISETP.GT.AND P0, PT, R0.reuse, 0x9, PT ;  /* 0x000000090000780c */ /* 0x040fe40003f04270 */
[C---:B------:R-:W-:Y:S02]  /*4510*/  ISETP.GT.AND P6, PT, R0.reuse, RZ, PT ;  /* 0x000000ff0000720c */ /* 0x040fe40003fc4270 */
[C---:B------:R-:W-:Y:S02]  /*4520*/  ISETP.GT.AND P5, PT, R0.reuse, 0x1, PT ;  /* 0x000000010000780c */ /* 0x040fe40003fa4270 */
[----:B------:R-:W-:Y:S02]  /*4530*/  ISETP.GT.AND P2, PT, R0, 0x8, PT ;  /* 0x000000080000780c */ /* 0x000fe40003f44270 */
[----:B------:R-:W-:Y:S02]  /*4540*/  FSEL R42, R89, -INF , P0 ;  /* 0xff800000592a7808 */ /* 0x000fe40000000000 */
[----:B------:R-:W-:-:S02]  /*4550*/  FSEL R30, R92, -INF , P0 ;  /* 0xff8000005c1e7808 */ /* 0x000fc40000000000 */
[----:B------:R-:W-:Y:S02]  /*4560*/  FSEL R22, R94, -INF , P0 ;  /* 0xff8000005e167808 */ /* 0x000fe40000000000 */
[----:B------:R-:W-:Y:S02]  /*4570*/  FSEL R13, R96, -INF , P0 ;  /* 0xff800000600d7808 */ /* 0x000fe40000000000 */
[----:B------:R-:W-:Y:S02]  /*4580*/  FSEL R34, R99, -INF , P6 ;  /* 0xff80000063227808 */ /* 0x000fe40003000000 */
[----:B------:R-:W-:Y:S02]  /*4590*/  FSEL R26, R101, -INF , P6 ;  /* 0xff800000651a7808 */ /* 0x000fe40003000000 */
        /* <DEDUP_REMOVED lines=10> */
[C---:B------:R-:W-:Y:S02]  /*4640*/  ISETP.GT.AND P0, PT, R0.reuse, 0x19, PT ;  /* 0x000000190000780c */ /* 0x040fe40003f04270 */
[C---:B------:R-:W-:Y:S02]  /*4650*/  ISETP.GT.AND P6, PT, R0.reuse, 0x10, PT ;  /* 0x000000100000780c */ /* 0x040fe40003fc4270 */
[C---:B------:R-:W-:Y:S02]  /*4660*/  ISETP.GT.AND P5, PT, R0.reuse, 0x11, PT ;  /* 0x000000110000780c */ /* 0x040fe40003fa4270 */
[----:B------:R-:W-:-:S02]  /*4670*/  ISETP.GT.AND P2, PT, R0, 0x18, PT ;  /* 0x000000180000780c */ /* 0x000fc40003f44270 */
        /* <DEDUP_REMOVED lines=16> */
[C---:B------:R-:W-:Y:S02]  /*4780*/  ISETP.GT.AND P6, PT, R0.reuse, 0x20, PT ;  /* 0x000000200000780c */ /* 0x040fe40003fc4270 */
[----:B------:R-:W-:-:S02]  /*4790*/  ISETP.GT.AND P5, PT, R0, 0x21, PT ;  /* 0x000000210000780c */ /* 0x000fc40003fa4270 */
[C---:B------:R-:W-:Y:S02]  /*47a0*/  ISETP.GT.AND P2, PT, R0.reuse, 0x28, PT ;  /* 0x000000280000780c */ /* 0x040fe40003f44270 */
[----:B------:R-:W-:Y:S02]  /*47b0*/  ISETP.GT.AND P0, PT, R0, 0x29, PT ;  /* 0x000000290000780c */ /* 0x000fe40003f04270 */
[----:B------:R-:W-:Y:S02]  /*47c0*/  FMNMX.FTZ R0, R10, R11, !PT ;  /* 0x0000000b0a007209 */ /* 0x000fe40007810000 */
[----:B------:R-:W-:Y:S02]  /*47d0*/  FMNMX.FTZ R2, R17, R18, !PT ;  /* 0x0000001211027209 */ /* 0x000fe40007810000 */
[----:B------:R-:W-:Y:S02]  /*47e0*/  FMNMX.FTZ R3, R26, R27, !PT ;  /* 0x0000001b1a037209 */ /* 0x000fe40007810000 */
[----:B------:R-:W-:-:S02]  /*47f0*/  FMNMX.FTZ R4, R34, R40, !PT ;  /* 0x0000002822047209 */ /* 0x000fc40007810000 */
[----:B------:R-:W-:Y:S02]  /*4800*/  FMNMX.FTZ R0, R12, R0, !PT ;  /* 0x000000000c007209 */ /* 0x000fe40007810000 */
[----:B------:R-:W-:Y:S02]  /*4810*/  FMNMX.FTZ R2, R21, R2, !PT ;  /* 0x0000000215027209 */ /* 0x000fe40007810000 */
        /* <DEDUP_REMOVED lines=18> */
[----:B------:R-:W-:Y:S02]  /*4940*/  FSEL R133, R51, -INF , P6 ;  /* 0xff80000033857808 */ /* 0x000fe40003000000 */
[----:B------:R-:W-:Y:S02]  /*4950*/  FSEL R131, R53, -INF , P6 ;  /* 0xff80000035837808 */ /* 0x000fe40003000000 */
[----:B------:R-:W-:Y:S02]  /*4960*/  FSEL R127, R55, -INF , P6 ;  /* 0xff800000377f7808 */ /* 0x000fe40003000000 */
[----:B------:R-:W-:-:S02]  /*4970*/  FSEL R123, R57, -INF , P6 ;  /* 0xff800000397b7808 */ /* 0x000fc40003000000 */
[----:B------:R-:W-:Y:S02]  /*4980*/  FMNMX.FTZ R0, R19, R0, !PT ;  /* 0x0000000013007209 */ /* 0x000fe40007810000 */
[----:B------:R-:W-:Y:S02]  /*4990*/  FMNMX.FTZ R2, R28, R2, !PT ;  /* 0x000000021c027209 */ /* 0x000fe40007810000 */
[----:B------:R-:W-:Y:S02]  /*49a0*/  FMNMX.FTZ R3, R35, R3, !PT ;  /* 0x0000000323037209 */ /* 0x000fe40007810000 */
[----:B------:R-:W-:Y:S02]  /*49b0*/  FMNMX.FTZ R4, R50, R4, !PT ;  /* 0x0000000432047209 */ /* 0x000fe40007810000 */
[----:B------:R-:W-:Y:S02]  /*49c0*/  FSEL R132, R49, -INF , P5 ;  /* 0xff80000031847808 */ /* 0x000fe40002800000 */
[----:B------:R-:W-:-:S02]  /*49d0*/  FSEL R129, R52, -INF , P5 ;  /* 0xff80000034817808 */ /* 0x000fc40002800000 */
[----:B------:R-:W-:Y:S02]  /*49e0*/  FSEL R125, R54, -INF , P5 ;  /* 0xff800000367d7808 */ /* 0x000fe40002800000 */
[----:B------:R-:W-:Y:S02]  /*49f0*/  FSEL R121, R56, -INF , P5 ;  /* 0xff80000038797808 */ /* 0x000fe40002800000 */
[----:B------:R-:W-:Y:S02]  /*4a00*/  FMNMX.FTZ R0, R123, R0, !PT ;  /* 0x000000007b007209 */ /* 0x000fe40007810000 */
[----:B------:R-:W-:Y:S02]  /*4a10*/  FMNMX.FTZ R2, R127, R2, !PT ;  /* 0x000000027f027209 */ /* 0x000fe40007810000 */
[----:B------:R-:W-:Y:S02]  /*4a20*/  FMNMX.FTZ R3, R131, R3, !PT ;  /* 0x0000000383037209 */ /* 0x000fe40007810000 */
[----:B------:R-:W-:-:S02]  /*4a30*/  FMNMX.FTZ R4, R133, R4, !PT ;  /* 0x0000000485047209 */ /* 0x000fc40007810000 */
[----:B------:R-:W-:Y:S02]  /*4a40*/  FSEL R130, R36, -INF , P2 ;  /* 0xff80000024827808 */ /* 0x000fe40001000000 */
[----:B------:R-:W-:Y:S02]  /*4a50*/  FSEL R126, R38, -INF , P2 ;  /* 0xff800000267e7808 */ /* 0x000fe40001000000 */
[----:B------:R-:W-:Y:S02]  /*4a60*/  FSEL R122, R46, -INF , P2 ;  /* 0xff8000002e7a7808 */ /* 0x000fe40001000000 */
[----:B------:R-:W-:Y:S02]  /*4a70*/  FSEL R105, R48, -INF , P2 ;  /* 0xff80000030697808 */ /* 0x000fe40001000000 */
        /* <DEDUP_REMOVED lines=12> */
[----:B------:R-:W-:Y:S02]  /*4b40*/  FMNMX.FTZ R0, R100, R0, !PT ;  /* 0x0000000064007209 */ /* 0x000fe40007810000 */
[----:B------:R-:W-:-:S02]  /*4b50*/  FMNMX.FTZ R5, R120, R2, !PT ;  /* 0x0000000278057209 */ /* 0x000fc40007810000 */
[----:B------:R-:W-:Y:S02]  /*4b60*/  FMNMX.FTZ R6, R124, R3, !PT ;  /* 0x000000037c067209 */ /* 0x000fe40007810000 */
[----:B------:R-:W-:Y:S01]  /*4b70*/  FMNMX.FTZ R7, R128, R4, !PT ;  /* 0x0000000480077209 */ /* 0x000fe20007810000 */
[----:B------:R-:W-:Y:S05]  /*4b80*/  BRA.DIV ~URZ, `(.L_x_63) ;  /* 0x00009c427f007947 */ /* 0x000fea000b800000 */
[----:B------:R1:W2:Y:S02]  /*4b90*/  SHFL.BFLY PT, R2, R0, 0x2, 0x1f ;  /* 0x0c401f0000027f89 */ /* 0x0002a400000e0000 */
.L_x_158:
[----:B--2---:R-:W-:Y:S01]  /*4ba0*/  FMNMX.FTZ R4, R0, R2, !PT ;  /* 0x0000000200047209 */ /* 0x004fe20007810000 */
[----:B------:R-:W-:Y:S05]  /*4bb0*/  BRA.DIV ~URZ, `(.L_x_64) ;  /* 0x00009c727f007947 */ /* 0x000fea000b800000 */
[----:B-1----:R-:W1:Y:S04]  /*4bc0*/  SHFL.BFLY PT, R0, R5, 0x2, 0x1f ;  /* 0x0c401f0005007f89 */ /* 0x002e6800000e0000 */
[----:B------:R-:W2:Y:S04]  /*4bd0*/  SHFL.BFLY PT, R2, R6, 0x2, 0x1f ;  /* 0x0c401f0006027f89 */ /* 0x000ea800000e0000 */
[----:B------:R-:W3:Y:S04]  /*4be0*/  SHFL.BFLY PT, R8, R7, 0x2, 0x1f ;  /* 0x0c401f0007087f89 */ /* 0x000ee800000e0000 */
[----:B------:R-:W4:Y:S01]  /*4bf0*/  SHFL.BFLY PT, R3, R4, 0x1, 0x1f ;  /* 0x0c201f0004037f89 */ /* 0x000f2200000e0000 */
[----:B-1----:R-:W-:-:S02]  /*4c00*/  FMNMX.FTZ R0, R5, R0, !PT ;  /* 0x0000000005007209 */ /* 0x002fc40007810000 */
[----:B--2---:R-:W-:-:S03]  /*4c10*/  FMNMX.FTZ R2, R6, R2, !PT ;  /* 0x0000000206027209 */ /* 0x004fc60007810000 */
[----:B------:R-:W1:Y:S01]  /*4c20*/  SHFL.BFLY PT, R5, R0, 0x1, 0x1f ;  /* 0x0c201f0000057f89 */ /* 0x000e6200000e0000 */
[----:B---3--:R-:W-:-:S03]  /*4c30*/  FMNMX.FTZ R7, R7, R8, !PT ;  /* 0x0000000807077209 */ /* 0x008fc60007810000 */
[----:B------:R-:W2:Y:S01]  /*4c40*/  SHFL.BFLY PT, R6, R2, 0x1, 0x1f ;  /* 0x0c201f0002067f89 */ /* 0x000ea200000e0000 */
[----:B----4-:R-:W-:-:S03]  /*4c50*/  FMNMX.FTZ R104, R4, R3, !PT ;  /* 0x0000000304687209 */ /* 0x010fc60007810000 */
[----:B------:R3:W4:Y:S01]  /*4c60*/  SHFL.BFLY PT, R9, R7, 0x1, 0x1f ;  /* 0x0c201f0007097f89 */ /* 0x00072200000e0000 */
[----:B-1----:R-:W-:Y:S02]  /*4c70*/  FMNMX.FTZ R103, R0, R5, !PT ;  /* 0x0000000500677209 */ /* 0x002fe40007810000 */
[----:B--2---:R-:W-:Y:S02]  /*4c80*/  FMNMX.FTZ R102, R2, R6, !PT ;  /* 0x0000000602667209 */ /* 0x004fe40007810000 */
.L_x_159:
[C---:B------:R-:W-:Y:S01]  /*4c90*/  FMUL.FTZ R0, R104.reuse, c[0x0][0x2d0] ;  /* 0x0000b40068007a20 */ /* 0x040fe20000410000 */
[----:B------:R-:W-:Y:S01]  /*4ca0*/  FSETP.NEU.FTZ.AND P0, PT, R104, -INF , PT ;  /* 0xff8000006800780b */ /* 0x000fe20003f1d000 */
[----:B------:R-:W-:Y:S01]  /*4cb0*/  FMUL.FTZ R3, R103, c[0x0][0x2d0] ;  /* 0x0000b40067037a20 */ /* 0x000fe20000410000 */
[----:B----4-:R-:W-:Y:S01]  /*4cc0*/  FMNMX.FTZ R101, R9, R7, !PT ;  /* 0x0000000709657209 */ /* 0x010fe20007810000 */
[----:B------:R-:W-:Y:S01]  /*4cd0*/  WARPSYNC 0xffffffff ;  /* 0xffffffff00007948 */ /* 0x000fe20003800000 */
[----:B------:R-:W-:Y:S01]  /*4ce0*/  FSEL R20, R0, RZ, P0 ;  /* 0x000000ff00147208 */ /* 0x000fe20000000000 */
[----:B------:R-:W-:Y:S01]  /*4cf0*/  LDSM.16.MT88.4 R36, [R107] ;  /* 0x000000006b24783b */ /* 0x000fe20000004200 */
[----:B------:R-:W-:-:S02]  /*4d00*/  FSETP.NEU.FTZ.AND P0, PT, R103, -INF , PT ;  /* 0xff8000006700780b */ /* 0x000fc40003f1d000 */
[----:B------:R-:W-:Y:S01]  /*4d10*/  IADD3 R209, R209, -0x2, RZ ;  /* 0xfffffffed1d17810 */ /* 0x000fe20007ffe0ff */
[--C-:B------:R-:W-:Y:S01]  /*4d20*/  FFMA.FTZ R0, R10, c[0x0][0x2d0], -R20.reuse ;  /* 0x0000b4000a007a23 */ /* 0x100fe20000010814 */
[----:B------:R-:W-:Y:S01]  /*4d30*/  FSEL R3, R3, RZ, P0 ;  /* 0x000000ff03037208 */ /* 0x000fe20000000000 */
[----:B------:R-:W-:Y:S01]  /*4d40*/  FFMA.FTZ R2, R16, c[0x0][0x2d0], -R20 ;  /* 0x0000b40010027a23 */ /* 0x000fe20000010814 */
[----:B------:R-:W-:Y:S01]  /*4d50*/  FSETP.NEU.FTZ.AND P0, PT, R102, -INF , PT ;  /* 0xff8000006600780b */ /* 0x000fe20003f1d000 */
[----:B------:R1:W-:Y:S01]  /*4d60*/  MUFU.EX2 R147, R0 ;  /* 0x0000000000937308 */ /* 0x0003e20000000800 */
[----:B------:R-:W-:Y:S01]  /*4d70*/  LDSM.16.MT88.4 R60, [R180+0xc00] ;  /* 0x000c0000b43c783b */ /* 0x000fe20000004200 */
[----:B------:R-:W-:-:S03]  /*4d80*/  FFMA.FTZ R4, R25, c[0x0][0x2d0], -R3 ;  /* 0x0000b40019047a23 */ /* 0x000fc60000010803 */
[----:B------:R-:W-:Y:S03]  /*4d90*/  LDSM.16.MT88.4 R56, [R107+0x1800] ;  /* 0x001800006b38783b */ /* 0x000fe60000004200 */
[----:B------:R2:W-:Y:S01]  /*4da0*/  MUFU.EX2 R223, R2 ;  /* 0x0000000200df7308 */ /* 0x0005e20000000800 */
[----:B------:R-:W4:Y:S04]  /*4db0*/  LDSM.16.MT88.4 R52, [R180+0x1800] ;  /* 0x00180000b434783b */ /* 0x000f280000004200 */
[----:B------:R-:W5:Y:S01]  /*4dc0*/  LDSM.16.MT88.4 R64, [R107+0xc00] ;  /* 0x000c00006b40783b */ /* 0x000f620000004200 */
[----:B-1----:R-:W-:Y:S02]  /*4dd0*/  FFMA.FTZ R0, R11, c[0x0][0x2d0], -R20 ;  /* 0x0000b4000b007a23 */ /* 0x002fe40000010814 */
[----:B------:R1:W-:Y:S01]  /*4de0*/  MUFU.EX2 R218, R4 ;  /* 0x0000000400da7308 */ /* 0x0003e20000000800 */
[----:B------:R-:W3:Y:S04]  /*4df0*/  LDSM.16.MT88.4 R68, [R180] ;  /* 0x00000000b444783b */ /* 0x000ee80000004200 */
[----:B------:R-:W-:Y:S01]  /*4e00*/  LDSM.16.MT88.4 R136, [R107+0x800] ;  /* 0x000800006b88783b */ /* 0x000fe20000004200 */
[----:B--2---:R-:W-:-:S02]  /*4e10*/  FMUL.FTZ R2, R102, c[0x0][0x2d0] ;  /* 0x0000b40066027a20 */ /* 0x004fc40000410000 */
[----:B------:R2:W2:Y:S01]  /*4e20*/  MUFU.EX2 R146, R0 ;  /* 0x0000000000927308 */ /* 0x0004a20000000800 */
[----:B------:R-:W-:Y:S02]  /*4e30*/  LDSM.16.MT88.4 R152, [R107+0x1400] ;  /* 0x001400006b98783b */ /* 0x000fe40000004200 */
[----:B------:R-:W-:Y:S02]  /*4e40*/  FSEL R2, R2, RZ, P0 ;  /* 0x000000ff02027208 */ /* 0x000fe40000000000 */
[----:B------:R-:W-:-:S03]  /*4e50*/  FSETP.NEU.FTZ.AND P0, PT, R101, -INF , PT ;  /* 0xff8000006500780b */ /* 0x000fc60003f1d000 */
[----:B-1----:R-:W-:-:S04]  /*4e60*/  FFMA.FTZ R4, R33, c[0x0][0x2d0], -R2 ;  /* 0x0000b40021047a23 */ /* 0x002fc80000010802 */
[----:B------:R1:W-:Y:S01]  /*4e70*/  MUFU.EX2 R211, R4 ;  /* 0x0000000400d37308 */ /* 0x0003e20000000800 */
[----:B--2---:R-:W-:Y:S01]  /*4e80*/  FFMA.FTZ R0, R12, c[0x0][0x2d0], -R20 ;  /* 0x0000b4000c007a23 */ /* 0x004fe20000010814 */
[----:B------:R-:W-:-:S06]  /*4e90*/  F2FP.PACK_AB R16, R146, R147 ;  /* 0x000000939210723e */ /* 0x000fcc00000000ff */
[----:B------:R2:W-:Y:S01]  /*4ea0*/  MUFU.EX2 R194, R0 ;  /* 0x0000000000c27308 */ /* 0x0005e20000000800 */
[----:B-1----:R-:W-:-:S07]  /*4eb0*/  FFMA.FTZ R4, R35, c[0x0][0x2d0], -R2 ;  /* 0x0000b40023047a23 */ /* 0x002fce0000010802 */
[----:B------:R-:W1:Y:S01]  /*4ec0*/  MUFU.EX2 R213, R4 ;  /* 0x0000000400d57308 */ /* 0x000e620000000800 */
[----:B--2---:R-:W-:-:S07]  /*4ed0*/  FFMA.FTZ R0, R13, c[0x0][0x2d0], -R20 ;  /* 0x0000b4000d007a23 */ /* 0x004fce0000010814 */
[----:B------:R2:W-:Y:S01]  /*4ee0*/  MUFU.EX2 R220, R0 ;  /* 0x0000000000dc7308 */ /* 0x0005e20000000800 */
[----:B-1----:R-:W-:Y:S01]  /*4ef0*/  F2FP.PACK_AB R6, R213, R211 ;  /* 0x000000d3d506723e */ /* 0x002fe200000000ff */
[----:B--2---:R-:W-:-:S06]  /*4f00*/  FFMA.FTZ R0, R14, c[0x0][0x2d0], -R20 ;  /* 0x0000b4000e007a23 */ /* 0x004fcc0000010814 */
[----:B------:R1:W-:Y:S02]  /*4f10*/  MUFU.EX2 R221, R0 ;  /* 0x0000000000dd7308 */ /* 0x0003e40000000800 */
[----:B-1----:R-:W-:-:S06]  /*4f20*/  FFMA.FTZ R0, R15, c[0x0][0x2d0], -R20 ;  /* 0x0000b4000f007a23 */ /* 0x002fcc0000010814 */
[----:B------:R1:W2:Y:S02]  /*4f30*/  MUFU.EX2 R222, R0 ;  /* 0x0000000000de7308 */ /* 0x0002a40000000800 */
[----:B-1----:R-:W-:Y:S01]  /*4f40*/  FFMA.FTZ R0, R19, c[0x0][0x2d0], -R20 ;  /* 0x0000b40013007a23 */ /* 0x002fe20000010814 */
[----:B--2---:R-:W-:-:S05]  /*4f50*/  F2FP.PACK_AB R8, R222, R221 ;  /* 0x000000ddde08723e */ /* 0x004fca00000000ff */
[----:B------:R1:W2:Y:S02]  /*4f60*/  MUFU.EX2 R224, R0 ;  /* 0x0000000000e07308 */ /* 0x0002a40000000800 */
[----:B-1----:R-:W-:Y:S01]  /*4f70*/  FFMA.FTZ R0, R17, c[0x0][0x2d0], -R3 ;  /* 0x0000b40011007a23 */ /* 0x002fe20000010803 */
[----:B--2---:R-:W-:-:S05]  /*4f80*/  F2FP.PACK_AB R10, R224, R223 ;  /* 0x000000dfe00a723e */ /* 0x004fca00000000ff */
[----:B------:R1:W-:Y:S02]  /*4f90*/  MUFU.EX2 R145, R0 ;  /* 0x0000000000917308 */ /* 0x0003e40000000800 */
[----:B-1----:R-:W-:Y:S01]  /*4fa0*/  FFMA.FTZ R0, R18, c[0x0][0x2d0], -R3 ;  /* 0x0000b40012007a23 */ /* 0x002fe20000010803 */
[----:B------:R-:W-:-:S05]  /*4fb0*/  F2FP.PACK_AB R18, R220, R194 ;  /* 0x000000c2dc12723e */ /* 0x000fca00000000ff */
[----:B------:R1:W2:Y:S02]  /*4fc0*/  MUFU.EX2 R144, R0 ;  /* 0x0000000000907308 */ /* 0x0002a40000000800 */
[----:B-1----:R-:W-:Y:S01]  /*4fd0*/  FFMA.FTZ R0, R21, c[0x0][0x2d0], -R3 ;  /* 0x0000b40015007a23 */ /* 0x002fe20000010803 */
[----:B--2---:R-:W-:-:S05]  /*4fe0*/  F2FP.PACK_AB R17, R144, R145 ;  /* 0x000000919011723e */ /* 0x004fca00000000ff */
[----:B------:R1:W-:Y:S02]  /*4ff0*/  MUFU.EX2 R193, R0 ;  /* 0x0000000000c17308 */ /* 0x0003e40000000800 */
[----:B-1----:R-:W-:-:S06]  /*5000*/  FFMA.FTZ R0, R22, c[0x0][0x2d0], -R3 ;  /* 0x0000b40016007a23 */ /* 0x002fcc0000010803 */
[----:B------:R1:W2:Y:S02]  /*5010*/  MUFU.EX2 R215, R0 ;  /* 0x0000000000d77308 */ /* 0x0002a40000000800 */
[----:B-1----:R-:W-:Y:S01]  /*5020*/  FFMA.FTZ R0, R23, c[0x0][0x2d0], -R3 ;  /* 0x0000b40017007a23 */ /* 0x002fe20000010803 */
[----:B--2---:R-:W-:-:S05]  /*5030*/  F2FP.PACK_AB R19, R215, R193 ;  /* 0x000000c1d713723e */ /* 0x004fca00000000ff */
[----:B------:R1:W-:Y:S02]  /*5040*/  MUFU.EX2 R216, R0 ;  /* 0x0000000000d87308 */ /* 0x0003e40000000800 */
[C---:B----4-:R-:W-:Y:S08]  /*5050*/  HMMA.16816.F32 R76, R16.reuse, R52, RZ ;  /* 0x00000034104c723c */ /* 0x050ff000000018ff */
[----:B-----5:R-:W-:Y:S01]  /*5060*/  HMMA.16816.F32 R112, R16, R64, RZ ;  /* 0x000000401070723c */ /* 0x020fe200000018ff */
[----:B-1----:R-:W-:-:S04]  /*5070*/  FFMA.FTZ R0, R24, c[0x0][0x2d0], -R3 ;  /* 0x0000b40018007a23 */ /* 0x002fc80000010803 */
[----:B------:R1:W2:Y:S03]  /*5080*/  MUFU.EX2 R217, R0 ;  /* 0x0000000000d97308 */ /* 0x0002a60000000800 */
[C---:B---3--:R-:W-:Y:S08]  /*5090*/  HMMA.16816.F32 R116, R16.reuse, R68, RZ ;  /* 0x000000441074723c */ /* 0x048ff000000018ff */
[----:B------:R-:W-:Y:S01]  /*50a0*/  HMMA.16816.F32 R108, R16, R60, RZ ;  /* 0x0000003c106c723c */ /* 0x000fe200000018ff */
[----:B-1----:R-:W-:Y:S01]  /*50b0*/  FFMA.FTZ R0, R28, c[0x0][0x2d0], -R3 ;  /* 0x0000b4001c007a23 */ /* 0x002fe20000010803 */
[----:B--2---:R-:W-:-:S06]  /*50c0*/  F2FP.PACK_AB R9, R217, R216 ;  /* 0x000000d8d909723e */ /* 0x004fcc00000000ff */
[----:B------:R-:W-:Y:S01]  /*50d0*/  HMMA.16816.F32 R96, R16, R56, RZ ;  /* 0x000000381060723c */ /* 0x000fe200000018ff */
        /* <DEDUP_REMOVED lines=9> */
[----:B-1----:R-:W-:-:S06]  /*5170*/  FFMA.FTZ R0, R30, c[0x0][0x2d0], -R2 ;  /* 0x0000b4001e007a23 */ /* 0x002fcc0000010802 */
[----:B------:R1:W2:Y:S02]  /*5180*/  MUFU.EX2 R207, R0 ;  /* 0x0000000000cf7308 */ /* 0x0002a40000000800 */
[--C-:B-1----:R-:W-:Y:S01]  /*5190*/  FFMA.FTZ R0, R31, c[0x0][0x2d0], -R2.reuse ;  /* 0x0000b4001f007a23 */ /* 0x102fe20000010802 */
[----:B--2---:R-:W-:Y:S01]  /*51a0*/  F2FP.PACK_AB R14, R207, R206 ;  /* 0x000000cecf0e723e */ /* 0x004fe200000000ff */
[----:B------:R-:W1:Y:S04]  /*51b0*/  LDSM.16.MT88.4 R28, [R107+0x400] ;  /* 0x000400006b1c783b */ /* 0x000e680000004200 */
[----:B------:R2:W-:Y:S02]  /*51c0*/  MUFU.EX2 R208, R0 ;  /* 0x0000000000d07308 */ /* 0x0005e40000000800 */
[----:B--2---:R-:W-:-:S06]  /*51d0*/  FFMA.FTZ R0, R32, c[0x0][0x2d0], -R2 ;  /* 0x0000b40020007a23 */ /* 0x004fcc0000010802 */
[----:B------:R2:W-:Y:S02]  /*51e0*/  MUFU.EX2 R210, R0 ;  /* 0x0000000000d27308 */ /* 0x0005e40000000800 */
[----:B--2---:R-:W-:-:S05]  /*51f0*/  FMUL.FTZ R0, R101, c[0x0][0x2d0] ;  /* 0x0000b40065007a20 */ /* 0x004fca0000410000 */
[----:B------:R-:W-:Y:S02]  /*5200*/  FSEL R0, R0, RZ, P0 ;  /* 0x000000ff00007208 */ /* 0x000fe40000000000 */
[----:B------:R-:W-:-:S03]  /*5210*/  ISETP.GE.AND P0, PT, R209, R239, PT ;  /* 0x000000efd100720c */ /* 0x000fc60003f06270 */
[--C-:B------:R-:W-:Y:S02]  /*5220*/  FFMA.FTZ R4, R34, c[0x0][0x2d0], -R0.reuse ;  /* 0x0000b40022047a23 */ /* 0x100fe40000010800 */
[----:B------:R-:W-:Y:S02]  /*5230*/  HMMA.16816.F32 R32, R16, R36, RZ ;  /* 0x000000241020723c */ /* 0x000fe400000018ff */
[----:B------:R2:W-:Y:S02]  /*5240*/  MUFU.EX2 R197, R4 ;  /* 0x0000000400c57308 */ /* 0x0005e40000000800 */
[----:B--2---:R-:W-:-:S06]  /*5250*/  FFMA.FTZ R4, R40, c[0x0][0x2d0], -R0 ;  /* 0x0000b40028047a23 */ /* 0x004fcc0000010800 */
[----:B------:R2:W3:Y:S11]  /*5260*/  MUFU.EX2 R195, R4 ;  /* 0x0000000400c37308 */ /* 0x0004f60000000800 */
[----:B------:R-:W-:Y:S03]  /*5270*/  @!UPT UIADD3 URZ, URZ, URZ, URZ ;  /* 0x0000003f3f3ff290 */ /* 0x000fe6000fffe03f */
[----:B-1----:R-:W-:Y:S01]  /*5280*/  HMMA.16816.F32 R148, R8, R28, R32 ;  /* 0x0000001c0894723c */ /* 0x002fe20000001820 */
[----:B------:R-:W1:Y:S01]  /*5290*/  LDSM.16.MT88.4 R32, [R180+0x400] ;  /* 0x00040000b420783b */ /* 0x000e620000004200 */
[----:B--2---:R-:W-:Y:S01]  /*52a0*/  FFMA.FTZ R4, R41, c[0x0][0x2d0], -R0 ;  /* 0x0000b40029047a23 */ /* 0x004fe20000010800 */
[----:B---3--:R-:W-:-:S03]  /*52b0*/  F2FP.PACK_AB R13, R195, R197 ;  /* 0x000000c5c30d723e */ /* 0x008fc600000000ff */
[----:B------:R2:W-:Y:S02]  /*52c0*/  MUFU.EX2 R196, R4 ;  /* 0x0000000400c47308 */ /* 0x0005e40000000800 */
[----:B--2---:R-:W-:-:S06]  /*52d0*/  FFMA.FTZ R4, R42, c[0x0][0x2d0], -R0 ;  /* 0x0000b4002a047a23 */ /* 0x004fcc0000010800 */
[----:B------:R2:W3:Y:S01]  /*52e0*/  MUFU.EX2 R198, R4 ;  /* 0x0000000400c67308 */ /* 0x0004e20000000800 */
[----:B-1----:R-:W-:Y:S01]  /*52f0*/  HMMA.16816.F32 R116, R8, R32, R116 ;  /* 0x000000200874723c */ /* 0x002fe20000001874 */
[--C-:B--2---:R-:W-:Y:S01]  /*5300*/  FFMA.FTZ R4, R43, c[0x0][0x2d0], -R0.reuse ;  /* 0x0000b4002b047a23 */ /* 0x104fe20000010800 */
[----:B---3--:R-:W-:Y:S01]  /*5310*/  F2FP.PACK_AB R15, R198, R196 ;  /* 0x000000c4c60f723e */ /* 0x008fe200000000ff */
[----:B------:R-:W-:Y:S04]  /*5320*/  LDSM.16.MT88.4 R40, [R180+0x1c00] ;  /* 0x001c0000b428783b */ /* 0x000fe80000004200 */
[----:B------:R1:W-:Y:S02]  /*5330*/  MUFU.EX2 R199, R4 ;  /* 0x0000000400c77308 */ /* 0x0003e40000000800 */
[C---:B------:R-:W-:Y:S08]  /*5340*/  HMMA.16816.F32 R24, R12.reuse, R36, RZ ;  /* 0x000000240c18723c */ /* 0x040ff000000018ff */
[----:B------:R-:W-:Y:S01]  /*5350*/  HMMA.16816.F32 R84, R12, R60, RZ ;  /* 0x0000003c0c54723c */ /* 0x000fe200000018ff */
[----:B-1----:R-:W-:-:S04]  /*5360*/  FFMA.FTZ R4, R44, c[0x0][0x2d0], -R0 ;  /* 0x0000b4002c047a23 */ /* 0x002fc80000010800 */
[----:B------:R1:W2:Y:S03]  /*5370*/  MUFU.EX2 R202, R4 ;  /* 0x0000000400ca7308 */ /* 0x0002a60000000800 */
[C---:B------:R-:W-:Y:S08]  /*5380*/  HMMA.16816.F32 R80, R12.reuse, R56, RZ ;  /* 0x000000380c50723c */ /* 0x040ff000000018ff */
[C---:B------:R-:W-:Y:S01]  /*5390*/  HMMA.16816.F32 R88, R12.reuse, R64, RZ ;  /* 0x000000400c58723c */ /* 0x040fe200000018ff */
[--C-:B-1----:R-:W-:Y:S01]  /*53a0*/  FFMA.FTZ R4, R45, c[0x0][0x2d0], -R0.reuse ;  /* 0x0000b4002d047a23 */ /* 0x102fe20000010800 */
[----:B--2---:R-:W-:Y:S01]  /*53b0*/  F2FP.PACK_AB R5, R202, R199 ;  /* 0x000000c7ca05723e */ /* 0x004fe200000000ff */
[----:B------:R-:W1:Y:S05]  /*53c0*/  LDSM.16.MT88.4 R44, [R107+0x1c00] ;  /* 0x001c00006b2c783b */ /* 0x000e6a0000004200 */
[C---:B------:R-:W-:Y:S01]  /*53d0*/  HMMA.16816.F32 R72, R12.reuse, R52, RZ ;  /* 0x000000340c48723c */ /* 0x040fe200000018ff */
[----:B------:R2:W-:Y:S07]  /*53e0*/  MUFU.EX2 R205, R4 ;  /* 0x0000000400cd7308 */ /* 0x0005ee0000000800 */
[----:B------:R-:W-:Y:S01]  /*53f0*/  HMMA.16816.F32 R92, R12, R68, RZ ;  /* 0x000000440c5c723c */ /* 0x000fe200000018ff */
[----:B--2---:R-:W-:-:S02]  /*5400*/  FFMA.FTZ R4, R50, c[0x0][0x2d0], -R0 ;  /* 0x0000b40032047a23 */ /* 0x004fc40000010800 */
[----:B------:R-:W2:Y:S02]  /*5410*/  LDSM.16.MT88.4 R48, [R180+0x1000] ;  /* 0x00100000b430783b */ /* 0x000ea40000004200 */
[----:B------:R3:W4:Y:S02]  /*5420*/  MUFU.EX2 R203, R4 ;  /* 0x0000000400cb7308 */ /* 0x0007240000000800 */
[----:B---3--:R-:W-:Y:S02]  /*5430*/  F2FP.PACK_AB R4, R210, R208 ;  /* 0x000000d0d204723e */ /* 0x008fe400000000ff */
[----:B----4-:R-:W-:Y:S01]  /*5440*/  F2FP.PACK_AB R7, R203, R205 ;  /* 0x000000cdcb07723e */ /* 0x010fe200000000ff */
[----:B-1----:R-:W-:Y:S08]  /*5450*/  HMMA.16816.F32 R160, R8, R44, R96 ;  /* 0x0000002c08a0723c */ /* 0x002ff00000001860 */
[C---:B------:R-:W-:Y:S01]  /*5460*/  HMMA.16816.F32 R156, R4.reuse, R28, R24 ;  /* 0x0000001c049c723c */ /* 0x040fe20000001818 */
[----:B------:R-:W1:Y:S07]  /*5470*/  LDSM.16.MT88.4 R24, [R107+0x1000] ;  /* 0x001000006b18783b */ /* 0x000e6e0000004200 */
[C---:B------:R-:W-:Y:S08]  /*5480*/  HMMA.16816.F32 R172, R4.reuse, R44, R80 ;  /* 0x0000002c04ac723c */ /* 0x040ff00000001850 */
[----:B--2---:R-:W-:Y:S08]  /*5490*/  HMMA.16816.F32 R176, R4, R48, R84 ;  /* 0x0000003004b0723c */ /* 0x004ff00000001854 */
[----:B------:R-:W-:Y:S08]  /*54a0*/  HMMA.16816.F32 R84, R8, R40, R76 ;  /* 0x000000280854723c */ /* 0x000ff0000000184c */
[-C--:B------:R-:W-:Y:S08]  /*54b0*/  HMMA.16816.F32 R80, R16, R38.reuse, RZ ;  /* 0x000000261050723c */ /* 0x080ff000000018ff */
[----:B------:R-:W-:Y:S08]  /*54c0*/  HMMA.16816.F32 R76, R12, R38, RZ ;  /* 0x000000260c4c723c */ /* 0x000ff000000018ff */
[-C--:B------:R-:W-:Y:S08]  /*54d0*/  HMMA.16816.F32 R36, R16, R66.reuse, RZ ;  /* 0x000000421024723c */ /* 0x080ff000000018ff */
[----:B------:R-:W-:Y:S08]  /*54e0*/  HMMA.16816.F32 R64, R12, R66, RZ ;  /* 0x000000420c40723c */ /* 0x000ff000000018ff */
[----:B------:R-:W-:Y:S08]  /*54f0*/  HMMA.16816.F32 R168, R4, R40, R72 ;  /* 0x0000002804a8723c */ /* 0x000ff00000001848 */
[-C--:B-1----:R-:W-:Y:S08]  /*5500*/  HMMA.16816.F32 R112, R8, R24.reuse, R112 ;  /* 0x000000180870723c */ /* 0x082ff00000001870 */
[----:B------:R-:W-:Y:S08]  /*5510*/  HMMA.16816.F32 R88, R4, R24, R88 ;  /* 0x000000180458723c */ /* 0x000ff00000001858 */
[----:B------:R-:W-:Y:S08]  /*5520*/  HMMA.16816.F32 R72, R16, R70, RZ ;  /* 0x000000461048723c */ /* 0x000ff000000018ff */
[-C--:B------:R-:W-:Y:S08]  /*5530*/  HMMA.16816.F32 R80, R8, R30.reuse, R80 ;  /* 0x0000001e0850723c */ /* 0x080ff00000001850 */
[----:B------:R-:W-:Y:S08]  /*5540*/  HMMA.16816.F32 R76, R4, R30, R76 ;  /* 0x0000001e044c723c */ /* 0x000ff0000000184c */
[-C--:B------:R-:W-:Y:S08]  /*5550*/  HMMA.16816.F32 R36, R8, R26.reuse, R36 ;  /* 0x0000001a0824723c */ /* 0x080ff00000001824 */
[----:B------:R-:W-:Y:S08]  /*5560*/  HMMA.16816.F32 R64, R4, R26, R64 ;  /* 0x0000001a0440723c */ /* 0x000ff00000001840 */
[C---:B------:R-:W-:Y:S08]  /*5570*/  HMMA.16816.F32 R68, R12.reuse, R70, RZ ;  /* 0x000000460c44723c */ /* 0x040ff000000018ff */
[C---:B------:R-:W-:Y:S08]  /*5580*/  HMMA.16816.F32 R28, R12.reuse, R62, RZ ;  /* 0x0000003e0c1c723c */ /* 0x040ff000000018ff */
[C---:B------:R-:W-:Y:S08]  /*5590*/  HMMA.16816.F32 R24, R12.reuse, R58, RZ ;  /* 0x0000003a0c18723c */ /* 0x040ff000000018ff */
[----:B------:R-:W-:Y:S08]  /*55a0*/  HMMA.16816.F32 R12, R12, R54, RZ ;  /* 0x000000360c0c723c */ /* 0x000ff000000018ff */
[C---:B------:R-:W-:Y:S08]  /*55b0*/  HMMA.16816.F32 R60, R16.reuse, R62, RZ ;  /* 0x0000003e103c723c */ /* 0x040ff000000018ff */
[C---:B------:R-:W-:Y:S08]  /*55c0*/  HMMA.16816.F32 R56, R16.reuse, R58, RZ ;  /* 0x0000003a1038723c */ /* 0x040ff000000018ff */
[----:B------:R-:W-:Y:S08]  /*55d0*/  HMMA.16816.F32 R16, R16, R54, RZ ;  /* 0x000000361010723c */ /* 0x000ff000000018ff */
[C---:B------:R-:W-:Y:S08]  /*55e0*/  HMMA.16816.F32 R140, R4.reuse, R32, R92 ;  /* 0x00000020048c723c */ /* 0x040ff0000000185c */
[C---:B------:R-:W-:Y:S08]  /*55f0*/  HMMA.16816.F32 R68, R4.reuse, R34, R68 ;  /* 0x000000220444723c */ /* 0x040ff00000001844 */
[C---:B------:R-:W-:Y:S08]  /*5600*/  HMMA.16816.F32 R28, R4.reuse, R50, R28 ;  /* 0x00000032041c723c */ /* 0x040ff0000000181c */
[C---:B------:R-:W-:Y:S08]  /*5610*/  HMMA.16816.F32 R24, R4.reuse, R46, R24 ;  /* 0x0000002e0418723c */ /* 0x040ff00000001818 */
[-C--:B------:R-:W-:Y:S07]  /*5620*/  HMMA.16816.F32 R12, R4, R42.reuse, R12 ;  /* 0x0000002a040c723c */ /* 0x080fee000000180c */
[--C-:B------:R-:W-:Y:S01]  /*5630*/  FFMA.FTZ R4, R123, c[0x0][0x2d0], -R20.reuse ;  /* 0x0000b4007b047a23 */ /* 0x100fe20000010814 */
[C---:B------:R-:W-:Y:S03]  /*5640*/  HMMA.16816.F32 R16, R8.reuse, R42, R16 ;  /* 0x0000002a0810723c */ /* 0x040fe60000001810 */
[----:B------:R1:W-:Y:S05]  /*5650*/  MUFU.EX2 R42, R4 ;  /* 0x00000004002a7308 */ /* 0x0003ea0000000800 */
[C---:B------:R-:W-:Y:S08]  /*5660*/  HMMA.16816.F32 R72, R8.reuse, R34, R72 ;  /* 0x000000220848723c */ /* 0x040ff00000001848 */
[----:B------:R-:W-:Y:S01]  /*5670*/  HMMA.16816.F32 R164, R8, R48, R108 ;  /* 0x0000003008a4723c */ /* 0x000fe2000000186c */
[----:B-1----:R-:W-:-:S04]  /*5680*/  FFMA.FTZ R4, R121, c[0x0][0x2d0], -R20 ;  /* 0x0000b40079047a23 */ /* 0x002fc80000010814 */
[----:B------:R1:W2:Y:S03]  /*5690*/  MUFU.EX2 R43, R4 ;  /* 0x00000004002b7308 */ /* 0x0002a60000000800 */
[C---:B------:R-:W-:Y:S01]  /*56a0*/  HMMA.16816.F32 R32, R8.reuse, R50, R60 ;  /* 0x000000320820723c */ /* 0x040fe2000000183c */
[----:B------:R-:W3:Y:S07]  /*56b0*/  LDSM.16.MT88.4 R60, [R180+0x1400] ;  /* 0x00140000b43c783b */ /* 0x000eee0000004200 */
[----:B------:R-:W-:Y:S01]  /*56c0*/  HMMA.16816.F32 R56, R8, R46, R56 ;  /* 0x0000002e0838723c */ /* 0x000fe20000001838 */
[----:B-1----:R-:W-:Y:S01]  /*56d0*/  FFMA.FTZ R4, R105, c[0x0][0x2d0], -R20 ;  /* 0x0000b40069047a23 */ /* 0x002fe20000010814 */
[----:B--2---:R-:W-:-:S05]  /*56e0*/  F2FP.PACK_AB R96, R43, R42 ;  /* 0x0000002a2b60723e */ /* 0x004fca00000000ff */
[----:B------:R-:W-:Y:S01]  /*56f0*/  FADD.FTZ R8, R135, R134 ;  /* 0x0000008687087221 */ /* 0x000fe20000010000 */
        /* <DEDUP_REMOVED lines=10> */
[----:B------:R-:W-:-:S04]  /*57a0*/  FFMA.FTZ R3, R120, c[0x0][0x2d0], -R3 ;  /* 0x0000b40078037a23 */ /* 0x000fc80000010803 */
[----:B------:R1:W-:Y:S08]  /*57b0*/  MUFU.EX2 R41, R4 ;  /* 0x0000000400297308 */ /* 0x0003f00000000800 */
[----:B------:R2:W4:Y:S01]  /*57c0*/  MUFU.EX2 R214, R3 ;  /* 0x0000000300d67308 */ /* 0x0005220000000800 */
[----:B-1----:R-:W-:Y:S02]  /*57d0*/  FADD.FTZ R4, R147, R146 ;  /* 0x0000009293047221 */ /* 0x002fe40000010000 */
[----:B--2---:R-:W-:Y:S01]  /*57e0*/  FFMA.FTZ R3, R131, c[0x0][0x2d0], -R2 ;  /* 0x0000b40083037a23 */ /* 0x004fe20000010802 */
[----:B----4-:R-:W-:-:S04]  /*57f0*/  F2FP.PACK_AB R99, R214, R41 ;  /* 0x00000029d663723e */ /* 0x010fc800000000ff */
[----:B------:R1:W-:Y:S03]  /*5800*/  MUFU.EX2 R20, R3 ;  /* 0x0000000300147308 */ /* 0x0003e60000000800 */
[C---:B------:R-:W-:Y:S08]  /*5810*/  HMMA.16816.F32 R112, R96.reuse, R152, R112 ;  /* 0x000000986070723c */ /* 0x040ff00000001870 */
[----:B------:R-:W-:Y:S01]  /*5820*/  HMMA.16816.F32 R108, R96, R154, R36 ;  /* 0x0000009a606c723c */ /* 0x000fe20000001824 */
[----:B-1----:R-:W-:-:S04]  /*5830*/  FFMA.FTZ R3, R129, c[0x0][0x2d0], -R2 ;  /* 0x0000b40081037a23 */ /* 0x002fc80000010802 */
[----:B------:R1:W2:Y:S03]  /*5840*/  MUFU.EX2 R21, R3 ;  /* 0x0000000300157308 */ /* 0x0002a60000000800 */
[C---:B---3--:R-:W-:Y:S01]  /*5850*/  HMMA.16816.F32 R52, R96.reuse, R60, R164 ;  /* 0x0000003c6034723c */ /* 0x048fe200000018a4 */
[--C-:B-1----:R-:W-:Y:S01]  /*5860*/  FFMA.FTZ R3, R126, c[0x0][0x2d0], -R2.reuse ;  /* 0x0000b4007e037a23 */ /* 0x102fe20000010802 */
[----:B--2---:R-:W-:Y:S01]  /*5870*/  F2FP.PACK_AB R92, R21, R20 ;  /* 0x00000014155c723e */ /* 0x004fe200000000ff */
[----:B------:R-:W-:Y:S02]  /*5880*/  FFMA.FTZ R2, R124, c[0x0][0x2d0], -R2 ;  /* 0x0000b4007c027a23 */ /* 0x000fe40000010802 */
[----:B------:R1:W-:Y:S03]  /*5890*/  MUFU.EX2 R22, R3 ;  /* 0x0000000300167308 */ /* 0x0003e60000000800 */
[----:B------:R-:W-:Y:S05]  /*58a0*/  HMMA.16816.F32 R124, R96, R138, R80 ;  /* 0x0000008a607c723c */ /* 0x000fea0000001850 */
[----:B------:R2:W3:Y:S01]  /*58b0*/  MUFU.EX2 R233, R2 ;  /* 0x0000000200e97308 */ /* 0x0004e20000000800 */
[----:B-1----:R-:W-:-:S07]  /*58c0*/  FFMA.FTZ R3, R130, c[0x0][0x2d0], -R0 ;  /* 0x0000b40082037a23 */ /* 0x002fce0000010800 */
[----:B------:R-:W-:Y:S01]  /*58d0*/  MUFU.EX2 R11, R3 ;  /* 0x00000003000b7308 */ /* 0x000fe20000000800 */
[----:B--2---:R-:W-:Y:S01]  /*58e0*/  FFMA.FTZ R2, R133, c[0x0][0x2d0], -R0 ;  /* 0x0000b40085027a23 */ /* 0x004fe20000010800 */
[----:B---3--:R-:W-:-:S06]  /*58f0*/  F2FP.PACK_AB R94, R233, R22 ;  /* 0x00000016e95e723e */ /* 0x008fcc00000000ff */
[----:B------:R1:W-:Y:S02]  /*5900*/  MUFU.EX2 R10, R2 ;  /* 0x00000002000a7308 */ /* 0x0003e40000000800 */
[--C-:B-1----:R-:W-:Y:S02]  /*5910*/  FFMA.FTZ R2, R132, c[0x0][0x2d0], -R0.reuse ;  /* 0x0000b40084027a23 */ /* 0x102fe40000010800 */
[----:B------:R-:W-:-:S04]  /*5920*/  FFMA.FTZ R0, R128, c[0x0][0x2d0], -R0 ;  /* 0x0000b40080007a23 */ /* 0x000fc80000010800 */
[----:B------:R-:W1:Y:S01]  /*5930*/  MUFU.EX2 R9, R2 ;  /* 0x0000000200097308 */ /* 0x000e620000000800 */
[----:B------:R-:W-:Y:S07]  /*5940*/  HMMA.16816.F32 R128, R96, R136, R148 ;  /* 0x000000886080723c */ /* 0x000fee0000001894 */
[----:B------:R-:W2:Y:S01]  /*5950*/  MUFU.EX2 R234, R0 ;  /* 0x0000000000ea7308 */ /* 0x000ea20000000800 */
[----:B-1----:R-:W-:Y:S01]  /*5960*/  F2FP.PACK_AB R93, R9, R10 ;  /* 0x0000000a095d723e */ /* 0x002fe200000000ff */
[----:B------:R-:W-:-:S02]  /*5970*/  FADD.FTZ R2, R145, R144 ;  /* 0x0000009091027221 */ /* 0x000fc40000010000 */
[----:B------:R-:W1:Y:S02]  /*5980*/  LDSM.16.MT88.4 R144, [R180+0x800] ;  /* 0x00080000b490783b */ /* 0x000e640000004200 */
[----:B------:R-:W-:Y:S02]  /*5990*/  FADD.FTZ R3, R193, R2 ;  /* 0x00000002c1037221 */ /* 0x000fe40000010000 */
[----:B------:R-:W-:Y:S01]  /*59a0*/  FADD.FTZ R2, R206, R8 ;  /* 0x00000008ce027221 */ /* 0x000fe20000010000 */
[----:B--2---:R-:W-:Y:S01]  /*59b0*/  F2FP.PACK_AB R95, R234, R11 ;  /* 0x0000000bea5f723e */ /* 0x004fe200000000ff */
[----:B------:R-:W-:Y:S02]  /*59c0*/  FADD.FTZ R0, R194, R4 ;  /* 0x00000004c2007221 */ /* 0x000fe40000010000 */
[----:B------:R-:W2:Y:S01]  /*59d0*/  LDSM.16.MT88.4 R4, [R180+0x2000] ;  /* 0x00200000b404783b */ /* 0x000ea20000004200 */
        /* <DEDUP_REMOVED lines=8> */
[----:B------:R-:W3:Y:S01]  /*5a60*/  LDSM.16.MT88.4 R76, [R107+0x2000] ;  /* 0x002000006b4c783b */ /* 0x000ee20000004200 */
[----:B------:R-:W-:Y:S02]  /*5a70*/  FADD.FTZ R0, R222, R0 ;  /* 0x00000000de007221 */ /* 0x000fe40000010000 */
[----:B------:R-:W-:Y:S02]  /*5a80*/  FADD.FTZ R3, R217, R3 ;  /* 0x00000003d9037221 */ /* 0x000fe40000010000 */
[----:B------:R-:W-:-:S02]  /*5a90*/  FADD.FTZ R2, R210, R2 ;  /* 0x00000002d2027221 */ /* 0x000fc40000010000 */
[----:B------:R-:W-:Y:S01]  /*5aa0*/  HMMA.16816.F32 R148, R92, R152, R88 ;  /* 0x000000985c94723c */ /* 0x000fe20000001858 */
[----:B------:R-:W-:Y:S02]  /*5ab0*/  FADD.FTZ R0, R223, R0 ;  /* 0x00000000df007221 */ /* 0x000fe40000010000 */
[----:B------:R-:W-:-:S05]  /*5ac0*/  FADD.FTZ R3, R218, R3 ;  /* 0x00000003da037221 */ /* 0x000fca0000010000 */
[----:B------:R-:W-:Y:S08]  /*5ad0*/  HMMA.16816.F32 R152, R92, R154, R64 ;  /* 0x0000009a5c98723c */ /* 0x000ff00000001840 */
[C---:B-1----:R-:W-:Y:S08]  /*5ae0*/  HMMA.16816.F32 R120, R96.reuse, R144, R116 ;  /* 0x000000906078723c */ /* 0x042ff00000001874 */
[-C--:B--2---:R-:W-:Y:S08]  /*5af0*/  HMMA.16816.F32 R84, R96, R4.reuse, R84 ;  /* 0x000000046054723c */ /* 0x084ff00000001854 */
[C---:B------:R-:W-:Y:S07]  /*5b00*/  HMMA.16816.F32 R88, R92.reuse, R4, R168 ;  /* 0x000000045c58723c */ /* 0x040fee00000018a8 */
        /* <DEDUP_REMOVED lines=11> */
[----:B------:R-:W-:Y:S01]  /*5bc0*/  HMMA.16816.F32 R144, R92, R146, R68 ;  /* 0x000000925c90723c */ /* 0x000fe20000001844 */
[----:B------:R-:W-:Y:S02]  /*5bd0*/  FADD.FTZ R4, R42, R2 ;  /* 0x000000022a047221 */ /* 0x000fe40000010000 */
[----:B------:R-:W-:Y:S02]  /*5be0*/  FADD.FTZ R5, R205, R5 ;  /* 0x00000005cd057221 */ /* 0x000fe40000010000 */
[----:B------:R-:W-:Y:S02]  /*5bf0*/  FADD.FTZ R0, R23, R0 ;  /* 0x0000000017007221 */ /* 0x000fe40000010000 */
[----:B------:R-:W-:Y:S01]  /*5c00*/  FADD.FTZ R2, R203, R5 ;  /* 0x00000005cb027221 */ /* 0x000fe20000010000 */
[----:B---3--:R-:W-:Y:S01]  /*5c10*/  HMMA.16816.F32 R80, R96, R78, R56 ;  /* 0x0000004e6050723c */ /* 0x008fe20000001838 */
        /* <DEDUP_REMOVED lines=14> */
[----:B------:R-:W-:Y:S01]  /*5d00*/  HMMA.16816.F32 R56, R92, R60, R176 ;  /* 0x0000003c5c38723c */ /* 0x000fe200000018b0 */
[----:B------:R-:W-:-:S02]  /*5d10*/  FADD.FTZ R233, R233, R2 ;  /* 0x00000002e9e97221 */ /* 0x000fc40000010000 */
[----:B------:R-:W-:-:S05]  /*5d20*/  FADD.FTZ R234, R234, R0 ;  /* 0x00000000eaea7221 */ /* 0x000fca0000010000 */
[C---:B------:R-:W-:Y:S08]  /*5d30*/  HMMA.16816.F32 R72, R92.reuse, R76, R172 ;  /* 0x0000004c5c48723c */ /* 0x040ff000000018ac */
[C---:B------:R-:W-:Y:S08]  /*5d40*/  HMMA.16816.F32 R60, R92.reuse, R62, R28 ;  /* 0x0000003e5c3c723c */ /* 0x040ff0000000181c */
[----:B------:R-:W-:Y:S08]  /*5d50*/  HMMA.16816.F32 R76, R92, R78, R24 ;  /* 0x0000004e5c4c723c */ /* 0x000ff00000001818 */
[-C--:B------:R-:W-:Y:S08]  /*5d60*/  HMMA.16816.F32 R96, R96, R6.reuse, R16 ;  /* 0x000000066060723c */ /* 0x080ff00000001810 */
[----:B------:R-:W-:Y:S01]  /*5d70*/  HMMA.16816.F32 R92, R92, R6, R12 ;  /* 0x000000065c5c723c */ /* 0x000fe2000000180c */
[----:B------:R-:W-:Y:S07]  /*5d80*/  @!UPT UIADD3 URZ, URZ, URZ, URZ ;  /* 0x0000003f3f3ff290 */ /* 0x000fee000fffe03f */
[----:B------:R-:W-:Y:S11]  /*5d90*/  @!P0 BRA `(.L_x_65) ;  /* 0x000030d000008947 */ /* 0x000ff60003800000 */
.L_x_77:
[----:B------:R-:W-:Y:S04]  /*5da0*/  DEPBAR.LE SB0, 0x0 ;  /* 0x000080000000791a */ /* 0x000fe80000000000 */
[----:B------:R-:W-:Y:S01]  /*5db0*/  WARPSYNC 0xffffffff ;  /* 0xffffffff00007948 */ /* 0x000fe20003800000 */
[----:B------:R-:W-:Y:S01]  /*5dc0*/  BAR.SYNC.DEFER_BLOCKING 0x0 ;  /* 0x0000000000007b1d */ /* 0x000fe20000010000 */
[----:B------:R-:W-:Y:S01]  /*5dd0*/  SHF.R.S32.HI R0, RZ, 0x1f, R201 ;  /* 0x0000001fff007819 */ /* 0x000fe200000114c9 */
[----:B------:R-:W-:Y:S01]  /*5de0*/  IMAD.WIDE.U32 R2, R201, c[0x0][0x208], RZ ;  /* 0x00008200c9027a25 */ /* 0x000fe200078e00ff */
[----:B------:R-:W-:Y:S02]  /*5df0*/  ISETP.GE.AND P6, PT, R237, c[0x0][0x1d4], PT ;  /* 0x00007500ed007a0c */ /* 0x000fe40003fc6270 */
[----:B------:R-:W-:Y:S01]  /*5e00*/  MOV R100, R103 ;  /* 0x0000006700647202 */ /* 0x000fe20000000f00 */
[----:B------:R-:W-:Y:S01]  /*5e10*/  IMAD R0, R0, c[0x0][0x208], RZ ;  /* 0x0000820000007a24 */ /* 0x000fe200078e02ff */
[----:B------:R-:W-:Y:S03]  /*5e20*/  MOV R105, R102 ;  /* 0x0000006600697202 */ /* 0x000fe60000000f00 */
[----:B------:R-:W-:Y:S04]  /*5e30*/  IMAD R0, R201, c[0x0][0x20c], R0 ;  /* 0x00008300c9007a24 */ /* 0x000fe800078e0200 */
[----:B------:R-:W-:Y:S01]  /*5e40*/  IMAD.IADD R3, R3, 0x1, R0 ;  /* 0x0000000103037824 */ /* 0x000fe200078e0200 */
[----:B------:R-:W-:Y:S03]  /*5e50*/  SHF.R.S32.HI R0, RZ, 0x1f, R200 ;  /* 0x0000001fff007819 */ /* 0x000fe600000114c8 */
[----:B------:R-:W-:Y:S04]  /*5e60*/  IMAD.WIDE.U32 R2, R200, c[0x0][0x218], R2 ;  /* 0x00008600c8027a25 */ /* 0x000fe800078e0002 */
[----:B------:R-:W-:Y:S01]  /*5e70*/  IMAD R4, R0, c[0x0][0x218], RZ ;  /* 0x0000860000047a24 */ /* 0x000fe200078e02ff */
[----:B------:R-:W-:Y:S01]  /*5e80*/  IADD3 R0, P0, R246, R2, RZ ;  /* 0x00000002f6007210 */ /* 0x000fe20007f1e0ff */
[----:B------:R1:W2:Y:S02]  /*5e90*/  LDSM.16.M88.4 R48, [R181] ;  /* 0x00000000b530783b */ /* 0x0002a40000000200 */
[----:B------:R-:W-:Y:S02]  /*5ea0*/  IMAD R4, R200, c[0x0][0x21c], R4 ;  /* 0x00008700c8047a24 */ /* 0x000fe400078e0204 */
[----:B------:R1:W3:Y:S03]  /*5eb0*/  LDSM.16.M88.4 R44, [R181+0x1000] ;  /* 0x00100000b52c783b */ /* 0x0002e60000000200 */
[----:B------:R-:W-:Y:S01]  /*5ec0*/  IADD3.X R2, R249, R3, R4, P0, !PT ;  /* 0x00000003f9027210 */ /* 0x000fe200007fe404 */
[----:B------:R1:W4:Y:S01]  /*5ed0*/  LDSM.16.M88.4 R16, [R106] ;  /* 0x000000006a10783b */ /* 0x0003220000000200 */
[C---:B------:R-:W-:Y:S03]  /*5ee0*/  LEA R11, P0, R0.reuse, c[0x0][0x1f8], 0x1 ;  /* 0x00007e00000b7a11 */ /* 0x040fe600078008ff */
[----:B------:R1:W1:Y:S01]  /*5ef0*/  LDSM.16.M88.4 R32, [R106+0x400] ;  /* 0x000400006a20783b */ /* 0x0002620000000200 */
[----:B------:R-:W-:Y:S01]  /*5f00*/  LEA.HI.X R10, R0, c[0x0][0x1fc], R2, 0x1, P0 ;  /* 0x00007f00000a7a11 */ /* 0x000fe200000f0c02 */
[----:B------:R-:W-:Y:S02]  /*5f10*/  IMAD.MOV.U32 R0, RZ, RZ, R104 ;  /* 0x000000ffff007224 */ /* 0x000fe400078e0068 */
[----:B------:R1:W1:Y:S04]  /*5f20*/  LDSM.16.M88.4 R156, [R106+0x800] ;  /* 0x000800006a9c783b */ /* 0x0002680000000200 */
[----:B------:R1:W1:Y:S04]  /*5f30*/  LDSM.16.M88.4 R160, [R182] ;  /* 0x00000000b6a0783b */ /* 0x0002680000000200 */
[----:B------:R1:W1:Y:S04]  /*5f40*/  LDSM.16.M88.4 R168, [R182+0x1000] ;  /* 0x00100000b6a8783b */ /* 0x0002680000000200 */
[----:B------:R1:W1:Y:S04]  /*5f50*/  LDSM.16.M88.4 R164, [R183] ;  /* 0x00000000b7a4783b */ /* 0x0002680000000200 */
[----:B------:R1:W1:Y:S04]  /*5f60*/  LDSM.16.M88.4 R172, [R191] ;  /* 0x00000000bfac783b */ /* 0x0002680000000200 */
[----:B------:R1:W1:Y:S01]  /*5f70*/  LDSM.16.M88.4 R176, [R190] ;  /* 0x00000000beb0783b */ /* 0x0002620000000200 */
[----:B------:R-:W-:-:S05]  /*5f80*/  BRA.DIV ~URZ, `(.L_x_66) ;  /* 0x00008ac27f007947 */ /* 0x000fca000b800000 */
[----:B------:R4:W3:Y:S02]  /*5f90*/  SHFL.IDX PT, R2, R10, RZ, 0x1c1f ;  /* 0x001c1fff0a027589 */ /* 0x0008e400000e0000 */
.L_x_160:
[----:B------:R-:W-:Y:S01]  /*5fa0*/  SHF.R.S32.HI R12, RZ, 0x1f, R237 ;  /* 0x0000001fff0c7819 */ /* 0x000fe200000114ed */
[----:B------:R-:W5:Y:S01]  /*5fb0*/  SHFL.IDX PT, R3, R11, RZ, 0x1c1f ;  /* 0x001c1fff0b037589 */ /* 0x000f6200000e0000 */
[----:B------:R-:W-:Y:S01]  /*5fc0*/  SHF.R.S32.HI R14, RZ, 0x1f, R204 ;  /* 0x0000001fff0e7819 */ /* 0x000fe200000114cc */
[----:B------:R-:W-:Y:S01]  /*5fd0*/  BSSY B0, `(.L_x_67) ;  /* 0x0000023000007945 */ /* 0x000fe20003800000 */
[----:B------:R-:W-:Y:S02]  /*5fe0*/  SHF.R.S32.HI R13, RZ, 0x1f, R236 ;  /* 0x0000001fff0d7819 */ /* 0x000fe400000114ec */
[CC--:B-----5:R-:W-:Y:S02]  /*5ff0*/  LEA R4, P0, R237.reuse, R3.reuse, 0x1 ;  /* 0x00000003ed047211 */ /* 0x0e0fe400078008ff */
[-C--:B------:R-:W-:Y:S02]  /*6000*/  LEA R8, P5, R204, R3.reuse, 0x1 ;  /* 0x00000003cc087211 */ /* 0x080fe400078a08ff */
[-C--:B---3--:R-:W-:Y:S02]  /*6010*/  LEA.HI.X R5, R237, R2.reuse, R12, 0x1, P0 ;  /* 0x00000002ed057211 */ /* 0x088fe400000f0c0c */
[----:B------:R-:W3:Y:S01]  /*6020*/  S2R R12, SR_TID.X ;  /* 0x00000000000c7919 */ /* 0x000ee20000002100 */
[----:B------:R-:W-:Y:S02]  /*6030*/  LEA R6, P2, R236, R3, 0x1 ;  /* 0x00000003ec067211 */ /* 0x000fe400078408ff */
[-C--:B------:R-:W-:Y:S02]  /*6040*/  LEA.HI.X R9, R204, R2.reuse, R14, 0x1, P5 ;  /* 0x00000002cc097211 */ /* 0x080fe400028f0c0e */
[----:B------:R-:W-:Y:S03]  /*6050*/  LEA.HI.X R7, R236, R2, R13, 0x1, P2 ;  /* 0x00000002ec077211 */ /* 0x000fe600010f0c0d */
[----:B------:R-:W-:Y:S01]  /*6060*/  @!PT LDS RZ, [RZ] ;  /* 0x00000000fffff984 */ /* 0x000fe20000000800 */
[----:B------:R-:W-:Y:S01]  /*6070*/  @!PT LDS RZ, [RZ] ;  /* 0x00000000fffff984 */ /* 0x000fe20000000800 */
[----:B------:R4:W-:Y:S04]  /*6080*/  LDGSTS.E.BYPASS.LTC128B.128 [R192+0x1880], [R8.64], !P4 ;  /* 0x0188000008c07fae */ /* 0x0009e8000e101d46 */
[----:B------:R4:W-:Y:S04]  /*6090*/  LDGSTS.E.BYPASS.LTC128B.128 [R192+0x2480], [R6.64], !P3 ;  /* 0x0248000006c07fae */ /* 0x0009e8000d901d46 */
[----:B------:R4:W-:Y:S01]  /*60a0*/  LDGSTS.E.BYPASS.LTC128B.128 [R192+0x3080], [R4.64], !P6 ;  /* 0x0308000004c07fae */ /* 0x0009e2000f101d46 */
[----:B---3--:R-:W-:Y:S11]  /*60b0*/  ISETP.GT.AND P0, PT, R12, 0x3f, PT ;  /* 0x0000003f0c00780c */ /* 0x008ff60003f04270 */
[----:B------:R-:W-:Y:S02]  /*60c0*/  @!UPT UIADD3 URZ, URZ, URZ, URZ ;  /* 0x0000003f3f3ff290 */ /* 0x000fe4000fffe03f */
[----:B------:R-:W-:-:S05]  /*60d0*/  @P0 BRA `(.L_x_68) ;  /* 0x0000012000000947 */ /* 0x000fca0003800000 */
[----:B------:R-:W-:-:S05]  /*60e0*/  BRA.DIV ~URZ, `(.L_x_69) ;  /* 0x000089d27f007947 */ /* 0x000fca000b800000 */
[----:B----4-:R3:W4:Y:S04]  /*60f0*/  SHFL.IDX PT, R4, R10, 0x1, 0x1c1f ;  /* 0x003c1f000a047f89 */ /* 0x01072800000e0000 */
[----:B------:R3:W2:Y:S02]  /*6100*/  SHFL.IDX PT, R2, R11, 0x1, 0x1c1f ;  /* 0x003c1f000b027f89 */ /* 0x0006a400000e0000 */
.L_x_161:
[-C--:B--2---:R-:W-:Y:S02]  /*6110*/  LEA R8, P5, R204, R2.reuse, 0x1 ;  /* 0x00000002cc087211 */ /* 0x084fe400078a08ff */
[----:B---3--:R-:W-:Y:S02]  /*6120*/  SHF.R.S32.HI R11, RZ, 0x1f, R204 ;  /* 0x0000001fff0b7819 */ /* 0x008fe400000114cc */
[----:B------:R-:W-:Y:S02]  /*6130*/  LEA R6, P2, R236, R2, 0x1 ;  /* 0x00000002ec067211 */ /* 0x000fe400078408ff */
[----:B----4-:R-:W-:Y:S02]  /*6140*/  LEA.HI.X R9, R204, R4, R11, 0x1, P5 ;  /* 0x00000004cc097211 */ /* 0x010fe400028f0c0b */
[----:B------:R-:W-:Y:S02]  /*6150*/  SHF.R.S32.HI R10, RZ, 0x1f, R236 ;  /* 0x0000001fff0a7819 */ /* 0x000fe400000114ec */
[C---:B------:R-:W-:Y:S01]  /*6160*/  LEA R2, P0, R237.reuse, R2, 0x1 ;  /* 0x00000002ed027211 */ /* 0x040fe200078008ff */
[----:B------:R-:W-:Y:S01]  /*6170*/  @!PT LDS RZ, [RZ] ;  /* 0x00000000fffff984 */ /* 0x000fe20000000800 */
[----:B------:R-:W-:Y:S01]  /*6180*/  @!PT LDS RZ, [RZ] ;  /* 0x00000000fffff984 */ /* 0x000fe20000000800 */
[----:B------:R-:W-:Y:S01]  /*6190*/  @!PT LDS RZ, [RZ] ;  /* 0x00000000fffff984 */ /* 0x000fe20000000800 */
[----:B------:R2:W-:Y:S01]  /*61a0*/  LDGSTS.E.BYPASS.LTC128B.128 [R192+0x2080], [R8.64], !P4 ;  /* 0x0208000008c07fae */ /* 0x0005e2000e101d46 */
[-C--:B------:R-:W-:Y:S02]  /*61b0*/  LEA.HI.X R7, R236, R4.reuse, R10, 0x1, P2 ;  /* 0x00000004ec077211 */ /* 0x080fe400010f0c0a */
[----:B------:R-:W-:Y:S03]  /*61c0*/  SHF.R.S32.HI R5, RZ, 0x1f, R237 ;  /* 0x0000001fff057819 */ /* 0x000fe600000114ed */
[----:B------:R2:W-:Y:S01]  /*61d0*/  LDGSTS.E.BYPASS.LTC128B.128 [R192+0x2c80], [R6.64], !P3 ;  /* 0x02c8000006c07fae */ /* 0x0005e2000d901d46 */
[----:B------:R-:W-:Y:S05]  /*61e0*/  LEA.HI.X R3, R237, R4, R5, 0x1, P0 ;  /* 0x00000004ed037211 */ /* 0x000fea00000f0c05 */
[----:B------:R2:W-:Y:S02]  /*61f0*/  LDGSTS.E.BYPASS.LTC128B.128 [R192+0x3880], [R2.64], !P6 ;  /* 0x0388000002c07fae */ /* 0x0005e4000f101d46 */
.L_x_68:
[----:B------:R-:W-:Y:S05]  /*6200*/  BSYNC B0 ;  /* 0x0000000000007941 */ /* 0x000fea0003800000 */
.L_x_67:
[----:B------:R-:W0:Y:S01]  /*6210*/  LDGDEPBAR ;  /* 0x00000000000079af */ /* 0x000e220000000000 */
[----:B------:R-:W-:Y:S01]  /*6220*/  WARPSYNC 0xffffffff ;  /* 0xffffffff00007948 */ /* 0x000fe20003800000 */
[-C--:B--2-4-:R-:W-:Y:S01]  /*6230*/  HMMA.16816.F32 R4, R48, R16.reuse, RZ ;  /* 0x000000103004723c */ /* 0x094fe200000018ff */
[----:B------:R-:W-:Y:S02]  /*6240*/  BSSY B0, `(.L_x_70) ;  /* 0x0000107000007945 */ /* 0x000fe40003800000 */
[----:B------:R-:W-:Y:S05]  /*6250*/  ISETP.GT.AND P0, PT, R209, R239, PT ;  /* 0x000000efd100720c */ /* 0x000fea0003f04270 */
[C---:B------:R-:W-:Y:S08]  /*6260*/  HMMA.16816.F32 R8, R44.reuse, R16, RZ ;  /* 0x000000102c08723c */ /* 0x040ff000000018ff */
[-C--:B------:R-:W-:Y:S08]  /*6270*/  HMMA.16816.F32 R12, R44, R18.reuse, RZ ;  /* 0x000000122c0c723c */ /* 0x080ff000000018ff */
[C---:B------:R-:W-:Y:S08]  /*6280*/  HMMA.16816.F32 R16, R48.reuse, R18, RZ ;  /* 0x000000123010723c */ /* 0x040ff000000018ff */
[-C--:B-1----:R-:W-:Y:S08]  /*6290*/  HMMA.16816.F32 R20, R48, R32.reuse, RZ ;  /* 0x000000203014723c */ /* 0x082ff000000018ff */
[C---:B------:R-:W-:Y:S08]  /*62a0*/  HMMA.16816.F32 R24, R44.reuse, R32, RZ ;  /* 0x000000202c18723c */ /* 0x040ff000000018ff */
[-C--:B------:R-:W-:Y:S08]  /*62b0*/  HMMA.16816.F32 R28, R44, R34.reuse, RZ ;  /* 0x000000222c1c723c */ /* 0x080ff000000018ff */
[C---:B------:R-:W-:Y:S08]  /*62c0*/  HMMA.16816.F32 R32, R48.reuse, R34, RZ ;  /* 0x000000223020723c */ /* 0x040ff000000018ff */
[-C--:B------:R-:W-:Y:S08]  /*62d0*/  HMMA.16816.F32 R36, R48, R156.reuse, RZ ;  /* 0x0000009c3024723c */ /* 0x080ff000000018ff */
[C---:B------:R-:W-:Y:S08]  /*62e0*/  HMMA.16816.F32 R40, R44.reuse, R156, RZ ;  /* 0x0000009c2c28723c */ /* 0x040ff000000018ff */
[-C--:B------:R-:W-:Y:S08]  /*62f0*/  HMMA.16816.F32 R44, R44, R158.reuse, RZ ;  /* 0x0000009e2c2c723c */ /* 0x080ff000000018ff */
[----:B------:R-:W-:Y:S01]  /*6300*/  HMMA.16816.F32 R48, R48, R158, RZ ;  /* 0x0000009e3030723c */ /* 0x000fe200000018ff */
[----:B------:R-:W-:Y:S07]  /*6310*/  LDSM.16.M88.4 R156, [R181+0x2000] ;  /* 0x00200000b59c783b */ /* 0x000fee0000000200 */
[-C--:B------:R-:W-:Y:S08]  /*6320*/  HMMA.16816.F32 R4, R160, R164.reuse, R4 ;  /* 0x000000a4a004723c */ /* 0x080ff00000001804 */
[C---:B------:R-:W-:Y:S08]  /*6330*/  HMMA.16816.F32 R8, R168.reuse, R164, R8 ;  /* 0x000000a4a808723c */ /* 0x040ff00000001808 */
[-C--:B------:R-:W-:Y:S08]  /*6340*/  HMMA.16816.F32 R12, R168, R166.reuse, R12 ;  /* 0x000000a6a80c723c */ /* 0x080ff0000000180c */
[C---:B------:R-:W-:Y:S01]  /*6350*/  HMMA.16816.F32 R16, R160.reuse, R166, R16 ;  /* 0x000000a6a010723c */ /* 0x040fe20000001810 */
[----:B------:R-:W1:Y:S07]  /*6360*/  LDSM.16.M88.4 R164, [R106+0xc00] ;  /* 0x000c00006aa4783b */ /* 0x000e6e0000000200 */
[-C--:B------:R-:W-:Y:S08]  /*6370*/  HMMA.16816.F32 R20, R160, R172.reuse, R20 ;  /* 0x000000aca014723c */ /* 0x080ff00000001814 */
[C---:B------:R-:W-:Y:S08]  /*6380*/  HMMA.16816.F32 R24, R168.reuse, R172, R24 ;  /* 0x000000aca818723c */ /* 0x040ff00000001818 */
[-C--:B------:R-:W-:Y:S08]  /*6390*/  HMMA.16816.F32 R28, R168, R174.reuse, R28 ;  /* 0x000000aea81c723c */ /* 0x080ff0000000181c */
[C---:B------:R-:W-:Y:S01]  /*63a0*/  HMMA.16816.F32 R32, R160.reuse, R174, R32 ;  /* 0x000000aea020723c */ /* 0x040fe20000001820 */
[----:B------:R-:W-:Y:S07]  /*63b0*/  LDSM.16.M88.4 R172, [R106+0x1400] ;  /* 0x001400006aac783b */ /* 0x000fee0000000200 */
[-C--:B------:R-:W-:Y:S08]  /*63c0*/  HMMA.16816.F32 R36, R160, R176.reuse, R36 ;  /* 0x000000b0a024723c */ /* 0x080ff00000001824 */
[C---:B------:R-:W-:Y:S08]  /*63d0*/  HMMA.16816.F32 R40, R168.reuse, R176, R40 ;  /* 0x000000b0a828723c */ /* 0x040ff00000001828 */
[-C--:B------:R-:W-:Y:S01]  /*63e0*/  HMMA.16816.F32 R44, R168, R178.reuse, R44 ;  /* 0x000000b2a82c723c */ /* 0x080fe2000000182c */
[----:B------:R-:W2:Y:S07]  /*63f0*/  LDSM.16.M88.4 R168, [R181+0x3000] ;  /* 0x00300000b5a8783b */ /* 0x000eae0000000200 */
[----:B------:R-:W-:Y:S01]  /*6400*/  HMMA.16816.F32 R48, R160, R178, R48 ;  /* 0x000000b2a030723c */ /* 0x000fe20000001830 */
[----:B------:R-:W3:Y:S07]  /*6410*/  LDSM.16.M88.4 R160, [R106+0x1000] ;  /* 0x001000006aa0783b */ /* 0x000eee0000000200 */
[-C--:B-1----:R-:W-:Y:S08]  /*6420*/  HMMA.16816.F32 R4, R156, R164.reuse, R4 ;  /* 0x000000a49c04723c */ /* 0x082ff00000001804 */
[C---:B--2---:R-:W-:Y:S08]  /*6430*/  HMMA.16816.F32 R8, R168.reuse, R164, R8 ;  /* 0x000000a4a808723c */ /* 0x044ff00000001808 */
[-C--:B------:R-:W-:Y:S08]  /*6440*/  HMMA.16816.F32 R12, R168, R166.reuse, R12 ;  /* 0x000000a6a80c723c */ /* 0x080ff0000000180c */
[C---:B------:R-:W-:Y:S01]  /*6450*/  HMMA.16816.F32 R16, R156.reuse, R166, R16 ;  /* 0x000000a69c10723c */ /* 0x040fe20000001810 */
[----:B------:R-:W-:Y:S07]  /*6460*/  LDSM.16.M88.4 R164, [R189] ;  /* 0x00000000bda4783b */ /* 0x000fee0000000200 */
[-C--:B---3--:R-:W-:Y:S08]  /*6470*/  HMMA.16816.F32 R20, R156, R160.reuse, R20 ;  /* 0x000000a09c14723c */ /* 0x088ff00000001814 */
[C---:B------:R-:W-:Y:S08]  /*6480*/  HMMA.16816.F32 R24, R168.reuse, R160, R24 ;  /* 0x000000a0a818723c */ /* 0x040ff00000001818 */
[-C--:B------:R-:W-:Y:S08]  /*6490*/  HMMA.16816.F32 R28, R168, R162.reuse, R28 ;  /* 0x000000a2a81c723c */ /* 0x080ff0000000181c */
[C---:B------:R-:W-:Y:S01]  /*64a0*/  HMMA.16816.F32 R32, R156.reuse, R162, R32 ;  /* 0x000000a29c20723c */ /* 0x040fe20000001820 */
[----:B------:R-:W1:Y:S07]  /*64b0*/  LDSM.16.M88.4 R160, [R182+0x2000] ;  /* 0x00200000b6a0783b */ /* 0x000e6e0000000200 */
[-C--:B------:R-:W-:Y:S08]  /*64c0*/  HMMA.16816.F32 R36, R156, R172.reuse, R36 ;  /* 0x000000ac9c24723c */ /* 0x080ff00000001824 */
[C---:B------:R-:W-:Y:S08]  /*64d0*/  HMMA.16816.F32 R40, R168.reuse, R172, R40 ;  /* 0x000000aca828723c */ /* 0x040ff00000001828 */
[-C--:B------:R-:W-:Y:S01]  /*64e0*/  HMMA.16816.F32 R44, R168, R174.reuse, R44 ;  /* 0x000000aea82c723c */ /* 0x080fe2000000182c */
[----:B------:R-:W2:Y:S07]  /*64f0*/  LDSM.16.M88.4 R168, [R182+0x3000] ;  /* 0x00300000b6a8783b */ /* 0x000eae0000000200 */
[----:B------:R-:W-:Y:S01]  /*6500*/  HMMA.16816.F32 R48, R156, R174, R48 ;  /* 0x000000ae9c30723c */ /* 0x000fe20000001830 */
[----:B------:R-:W3:Y:S07]  /*6510*/  LDSM.16.M88.4 R156, [R188] ;  /* 0x00000000bc9c783b */ /* 0x000eee0000000200 */
[-C--:B-1----:R-:W-:Y:S01]  /*6520*/  HMMA.16816.F32 R4, R160, R164.reuse, R4 ;  /* 0x000000a4a004723c */ /* 0x082fe20000001804 */
[----:B------:R-:W1:Y:S07]  /*6530*/  LDSM.16.M88.4 R172, [R187] ;  /* 0x00000000bbac783b */ /* 0x000e6e0000000200 */
[C---:B--2---:R-:W-:Y:S08]  /*6540*/  HMMA.16816.F32 R8, R168.reuse, R164, R8 ;  /* 0x000000a4a808723c */ /* 0x044ff00000001808 */
[-C--:B------:R-:W-:Y:S08]  /*6550*/  HMMA.16816.F32 R12, R168, R166.reuse, R12 ;  /* 0x000000a6a80c723c */ /* 0x080ff0000000180c */
[C---:B------:R-:W-:Y:S01]  /*6560*/  HMMA.16816.F32 R16, R160.reuse, R166, R16 ;  /* 0x000000a6a010723c */ /* 0x040fe20000001810 */
[----:B------:R-:W-:Y:S07]  /*6570*/  LDSM.16.M88.4 R164, [R106+0x1800] ;  /* 0x001800006aa4783b */ /* 0x000fee0000000200 */
[-C--:B---3--:R-:W-:Y:S08]  /*6580*/  HMMA.16816.F32 R20, R160, R156.reuse, R20 ;  /* 0x0000009ca014723c */ /* 0x088ff00000001814 */
[C---:B------:R-:W-:Y:S08]  /*6590*/  HMMA.16816.F32 R24, R168.reuse, R156, R24 ;  /* 0x0000009ca818723c */ /* 0x040ff00000001818 */
[-C--:B------:R-:W-:Y:S08]  /*65a0*/  HMMA.16816.F32 R28, R168, R158.reuse, R28 ;  /* 0x0000009ea81c723c */ /* 0x080ff0000000181c */
[C---:B------:R-:W-:Y:S01]  /*65b0*/  HMMA.16816.F32 R32, R160.reuse, R158, R32 ;  /* 0x0000009ea020723c */ /* 0x040fe20000001820 */
[----:B------:R-:W2:Y:S07]  /*65c0*/  LDSM.16.M88.4 R156, [R181+0x4000] ;  /* 0x00400000b59c783b */ /* 0x000eae0000000200 */
[-C--:B-1----:R-:W-:Y:S08]  /*65d0*/  HMMA.16816.F32 R36, R160, R172.reuse, R36 ;  /* 0x000000aca024723c */ /* 0x082ff00000001824 */
[C---:B------:R-:W-:Y:S08]  /*65e0*/  HMMA.16816.F32 R40, R168.reuse, R172, R40 ;  /* 0x000000aca828723c */ /* 0x040ff00000001828 */
[-C--:B------:R-:W-:Y:S01]  /*65f0*/  HMMA.16816.F32 R44, R168, R174.reuse, R44 ;  /* 0x000000aea82c723c */ /* 0x080fe2000000182c */
[----:B------:R-:W1:Y:S07]  /*6600*/  LDSM.16.M88.4 R168, [R181+0x5000] ;  /* 0x00500000b5a8783b */ /* 0x000e6e0000000200 */
[----:B------:R-:W-:Y:S01]  /*6610*/  HMMA.16816.F32 R48, R160, R174, R48 ;  /* 0x000000aea030723c */ /* 0x000fe20000001830 */
[----:B------:R-:W3:Y:S07]  /*6620*/  LDSM.16.M88.4 R160, [R106+0x1c00] ;  /* 0x001c00006aa0783b */ /* 0x000eee0000000200 */
[-C--:B--2---:R-:W-:Y:S01]  /*6630*/  HMMA.16816.F32 R4, R156, R164.reuse, R4 ;  /* 0x000000a49c04723c */ /* 0x084fe20000001804 */
[----:B------:R-:W2:Y:S07]  /*6640*/  LDSM.16.M88.4 R172, [R106+0x2000] ;  /* 0x002000006aac783b */ /* 0x000eae0000000200 */
[C---:B-1----:R-:W-:Y:S08]  /*6650*/  HMMA.16816.F32 R8, R168.reuse, R164, R8 ;  /* 0x000000a4a808723c */ /* 0x042ff00000001808 */
        /* <DEDUP_REMOVED lines=8> */
[-C--:B--2---:R-:W-:Y:S08]  /*66e0*/  HMMA.16816.F32 R36, R156, R172.reuse, R36 ;  /* 0x000000ac9c24723c */ /* 0x084ff00000001824 */
[C---:B------:R-:W-:Y:S08]  /*66f0*/  HMMA.16816.F32 R40, R168.reuse, R172, R40 ;  /* 0x000000aca828723c */ /* 0x040ff00000001828 */
[-C--:B------:R-:W-:Y:S01]  /*6700*/  HMMA.16816.F32 R44, R168, R174.reuse, R44 ;  /* 0x000000aea82c723c */ /* 0x080fe2000000182c */
[----:B------:R-:W2:Y:S07]  /*6710*/  LDSM.16.M88.4 R168, [R182+0x5000] ;  /* 0x00500000b6a8783b */ /* 0x000eae0000000200 */
[----:B------:R-:W-:Y:S08]  /*6720*/  HMMA.16816.F32 R48, R156, R174, R48 ;  /* 0x000000ae9c30723c */ /* 0x000ff00000001830 */
[-C--:B-1----:R-:W-:Y:S11]  /*6730*/  HMMA.16816.F32 R4, R160, R164.reuse, R4 ;  /* 0x000000a4a004723c */ /* 0x082ff60000001804 */
[----:B------:R-:W-:Y:S11]  /*6740*/  @!UPT UIADD3 URZ, URZ, URZ, URZ ;  /* 0x0000003f3f3ff290 */ /* 0x000ff6000fffe03f */
[----:B------:R-:W-:Y:S02]  /*6750*/  @!UPT UIADD3 URZ, URZ, URZ, URZ ;  /* 0x0000003f3f3ff290 */ /* 0x000fe4000fffe03f */
[----:B------:R-:W-:Y:S01]  /*6760*/  FMUL.FTZ R2, R4, c[0x0][0x320] ;  /* 0x0000c80004027a20 */ /* 0x000fe20000410000 */
[C---:B--2---:R-:W-:Y:S03]  /*6770*/  HMMA.16816.F32 R8, R168.reuse, R164, R8 ;  /* 0x000000a4a808723c */ /* 0x044fe60000001808 */
[----:B------:R1:W2:Y:S05]  /*6780*/  MUFU.TANH R176, R2 ;  /* 0x0000000200b07308 */ /* 0x0002aa0000002400 */
[-C--:B------:R-:W-:Y:S08]  /*6790*/  HMMA.16816.F32 R12, R168, R166.reuse, R12 ;  /* 0x000000a6a80c723c */ /* 0x080ff0000000180c */
[C---:B------:R-:W-:Y:S08]  /*67a0*/  HMMA.16816.F32 R16, R160.reuse, R166, R16 ;  /* 0x000000a6a010723c */ /* 0x040ff00000001810 */
[----:B------:R-:W-:Y:S04]  /*67b0*/  FMUL.FTZ R3, R11, c[0x0][0x320] ;  /* 0x0000c8000b037a20 */ /* 0x000fe80000410000 */
[----:B------:R3:W4:Y:S01]  /*67c0*/  MUFU.TANH R199, R3 ;  /* 0x0000000300c77308 */ /* 0x0007220000002400 */
[----:B-1----:R-:W-:Y:S02]  /*67d0*/  FMUL.FTZ R2, R5, c[0x0][0x320] ;  /* 0x0000c80005027a20 */ /* 0x002fe40000410000 */
[----:B------:R-:W-:Y:S07]  /*67e0*/  FMUL.FTZ R10, R10, c[0x0][0x320] ;  /* 0x0000c8000a0a7a20 */ /* 0x000fee0000410000 */
[----:B------:R1:W1:Y:S10]  /*67f0*/  MUFU.TANH R193, R2 ;  /* 0x0000000200c17308 */ /* 0x0002740000002400 */
[----:B------:R-:W2:Y:S01]  /*6800*/  MUFU.TANH R194, R10 ;  /* 0x0000000a00c27308 */ /* 0x000ea20000002400 */
[----:B---3--:R-:W-:Y:S09]  /*6810*/  FMUL.FTZ R3, R19, c[0x0][0x320] ;  /* 0x0000c80013037a20 */ /* 0x008ff20000410000 */
[----:B------:R-:W3:Y:S01]  /*6820*/  MUFU.TANH R158, R3 ;  /* 0x00000003009e7308 */ /* 0x000ee20000002400 */
[----:B-1----:R-:W-:Y:S09]  /*6830*/  FMUL.FTZ R2, R6, c[0x0][0x320] ;  /* 0x0000c80006027a20 */ /* 0x002ff20000410000 */
[----:B------:R1:W1:Y:S02]  /*6840*/  MUFU.TANH R178, R2 ;  /* 0x0000000200b27308 */ /* 0x0002640000002400 */
[----:B-1----:R-:W-:Y:S02]  /*6850*/  FMUL.FTZ R2, R7, c[0x0][0x320] ;  /* 0x0000c80007027a20 */ /* 0x002fe40000410000 */
[----:B------:R-:W1:Y:S06]  /*6860*/  LDSM.16.M88.4 R4, [R185] ;  /* 0x00000000b904783b */ /* 0x000e6c0000000200 */
[----:B------:R5:W1:Y:S02]  /*6870*/  MUFU.TANH R179, R2 ;  /* 0x0000000200b37308 */ /* 0x000a640000002400 */
[----:B-----5:R-:W-:Y:S02]  /*6880*/  FMUL.FTZ R2, R8, c[0x0][0x320] ;  /* 0x0000c80008027a20 */ /* 0x020fe40000410000 */
[----:B------:R-:W-:Y:S06]  /*6890*/  FMUL.FTZ R8, R18, c[0x0][0x320] ;  /* 0x0000c80012087a20 */ /* 0x000fec0000410000 */
[----:B------:R5:W2:Y:S10]  /*68a0*/  MUFU.TANH R198, R2 ;  /* 0x0000000200c67308 */ /* 0x000ab40000002400 */
[----:B------:R-:W2:Y:S01]  /*68b0*/  MUFU.TANH R159, R8 ;  /* 0x00000008009f7308 */ /* 0x000ea20000002400 */
[-C--:B-1----:R-:W-:Y:S08]  /*68c0*/  HMMA.16816.F32 R20, R160, R4.reuse, R20 ;  /* 0x00000004a014723c */ /* 0x082ff00000001814 */
[C---:B------:R-:W-:Y:S04]  /*68d0*/  HMMA.16816.F32 R24, R168.reuse, R4, R24 ;  /* 0x00000004a818723c */ /* 0x040fe80000001818 */
[----:B-----5:R-:W-:Y:S02]  /*68e0*/  FMUL.FTZ R2, R9, c[0x0][0x320] ;  /* 0x0000c80009027a20 */ /* 0x020fe40000410000 */
[----:B------:R-:W-:Y:S02]  /*68f0*/  FMUL.FTZ R9, R17, c[0x0][0x320] ;  /* 0x0000c80011097a20 */ /* 0x000fe40000410000 */
[-C--:B------:R-:W-:Y:S01]  /*6900*/  HMMA.16816.F32 R28, R168, R6.reuse, R28 ;  /* 0x00000006a81c723c */ /* 0x080fe2000000181c */
[----:B------:R1:W1:Y:S07]  /*6910*/  MUFU.TANH R195, R2 ;  /* 0x0000000200c37308 */ /* 0x00026e0000002400 */
[C---:B------:R-:W-:Y:S03]  /*6920*/  HMMA.16816.F32 R32, R160.reuse, R6, R32 ;  /* 0x00000006a020723c */ /* 0x040fe60000001820 */
[----:B------:R5:W2:Y:S05]  /*6930*/  MUFU.TANH R164, R9 ;  /* 0x0000000900a47308 */ /* 0x000aaa0000002400 */
[----:B------:R-:W-:Y:S04]  /*6940*/  FMUL.FTZ R3, R27, c[0x0][0x320] ;  /* 0x0000c8001b037a20 */ /* 0x000fe80000410000 */
[----:B------:R-:W-:Y:S01]  /*6950*/  FMUL.FTZ R4, R26, c[0x0][0x320] ;  /* 0x0000c8001a047a20 */ /* 0x000fe20000410000 */
[----:B------:R-:W2:Y:S01]  /*6960*/  MUFU.TANH R208, R3 ;  /* 0x0000000300d07308 */ /* 0x000ea20000002400 */
[----:B-1----:R-:W-:Y:S09]  /*6970*/  FMUL.FTZ R2, R12, c[0x0][0x320] ;  /* 0x0000c8000c027a20 */ /* 0x002ff20000410000 */
[----:B------:R1:W1:Y:S01]  /*6980*/  MUFU.TANH R175, R2 ;  /* 0x0000000200af7308 */ /* 0x0002620000002400 */
[----:B-----5:R-:W5:Y:S01]  /*6990*/  LDSM.16.M88.4 R8, [R184] ;  /* 0x00000000b808783b */ /* 0x020f620000000200 */
[----:B------:R-:W-:Y:S08]  /*69a0*/  DEPBAR.LE SB0, 0x0 ;  /* 0x000080000000791a */ /* 0x000ff00000000000 */
[----:B------:R-:W2:Y:S01]  /*69b0*/  MUFU.TANH R207, R4 ;  /* 0x0000000400cf7308 */ /* 0x000ea20000002400 */
[----:B------:R-:W-:Y:S01]  /*69c0*/  BAR.SYNC.DEFER_BLOCKING 0x0 ;  /* 0x0000000000007b1d */ /* 0x000fe20000010000 */
[----:B-1----:R-:W-:Y:S08]  /*69d0*/  FMUL.FTZ R2, R13, c[0x0][0x320] ;  /* 0x0000c8000d027a20 */ /* 0x002ff00000410000 */
[----:B------:R1:W1:Y:S01]  /*69e0*/  MUFU.TANH R177, R2 ;  /* 0x0000000200b17308 */ /* 0x0002620000002400 */
[-C--:B-----5:R-:W-:Y:S05]  /*69f0*/  HMMA.16816.F32 R36, R160, R8.reuse, R36 ;  /* 0x00000008a024723c */ /* 0x0a0fea0000001824 */
[----:B-1----:R-:W-:Y:S03]  /*6a00*/  FMUL.FTZ R2, R14, c[0x0][0x320] ;  /* 0x0000c8000e027a20 */ /* 0x002fe60000410000 */
[C---:B------:R-:W-:Y:S01]  /*6a10*/  HMMA.16816.F32 R40, R168.reuse, R8, R40 ;  /* 0x00000008a828723c */ /* 0x040fe20000001828 */
[----:B------:R1:W1:Y:S07]  /*6a20*/  MUFU.TANH R197, R2 ;  /* 0x0000000200c57308 */ /* 0x00026e0000002400 */
[-C--:B------:R-:W-:Y:S08]  /*6a30*/  HMMA.16816.F32 R44, R168, R10.reuse, R44 ;  /* 0x0000000aa82c723c */ /* 0x080ff0000000182c */
[----:B------:R-:W-:Y:S04]  /*6a40*/  HMMA.16816.F32 R48, R160, R10, R48 ;  /* 0x0000000aa030723c */ /* 0x000fe80000001830 */
[----:B-1----:R-:W-:Y:S04]  /*6a50*/  FMUL.FTZ R2, R15, c[0x0][0x320] ;  /* 0x0000c8000f027a20 */ /* 0x002fe80000410000 */
[----:B------:R1:W1:Y:S04]  /*6a60*/  MUFU.TANH R196, R2 ;  /* 0x0000000200c47308 */ /* 0x0002680000002400 */
[----:B-1----:R-:W-:Y:S06]  /*6a70*/  FMUL.FTZ R2, R16, c[0x0][0x320] ;  /* 0x0000c80010027a20 */ /* 0x002fec0000410000 */
[----:B------:R1:W1:Y:S02]  /*6a80*/  MUFU.TANH R174, R2 ;  /* 0x0000000200ae7308 */ /* 0x0002640000002400 */
[----:B-1----:R-:W-:Y:S08]  /*6a90*/  FMUL.FTZ R2, R20, c[0x0][0x320] ;  /* 0x0000c80014027a20 */ /* 0x002ff00000410000 */
        /* <DEDUP_REMOVED lines=58> */
[----:B------:R1:W1:Y:S01]  /*6e40*/  MUFU.TANH R12, R2 ;  /* 0x00000002000c7308 */ /* 0x0002620000002400 */
[----:B------:R-:W-:-:S05]  /*6e50*/  @!P0 BRA `(.L_x_71) ;  /* 0x0000045000008947 */ /* 0x000fca0003800000 */
[----:B-1234-:R-:W-:Y:S02]  /*6e60*/  IMAD.MOV.U32 R2, RZ, RZ, 0x1 ;  /* 0x00000001ff027424 */ /* 0x01efe400078e00ff */
[----:B------:R-:W-:Y:S02]  /*6e70*/  IMAD R3, R209, 0x30, R244 ;  /* 0x00000030d1037824 */ /* 0x000fe400078e02f4 */
[----:B------:R-:W-:Y:S01]  /*6e80*/  IMAD.MOV.U32 R200, RZ, RZ, RZ ;  /* 0x000000ffffc87224 */ /* 0x000fe200078e00ff */
[----:B------:R-:W-:Y:S01]  /*6e90*/  ISETP.NE.AND P0, PT, R2, c[0x0][0x2b8], PT ;  /* 0x0000ae0002007a0c */ /* 0x000fe20003f05270 */
[----:B------:R-:W-:Y:S05]  /*6ea0*/  IMAD R2, R235, 0x20, R238 ;  /* 0x00000020eb027824 */ /* 0x000fea00078e02ee */
[----:B------:R-:W-:Y:S05]  /*6eb0*/  IADD3 R3, R3, -0x30, R2 ;  /* 0xffffffd003037810 */ /* 0x000fea0007ffe002 */
[--C-:B------:R-:W-:Y:S02]  /*6ec0*/  IMAD.MOV.U32 R2, RZ, RZ, R3.reuse ;  /* 0x000000ffff027224 */ /* 0x100fe400078e0003 */
[----:B------:R-:W-:Y:S05]  /*6ed0*/  @P0 IMAD.HI.U32 R4, R3, c[0x0][0x2bc], RZ ;  /* 0x0000af0003040a27 */ /* 0x000fea00078e00ff */
[----:B------:R-:W-:Y:S04]  /*6ee0*/  @P0 SHF.R.U32.HI R2, RZ, c[0x0][0x2c0], R4 ;  /* 0x0000b000ff020a19 */ /* 0x000fe80000011604 */
[C---:B------:R-:W-:Y:S04]  /*6ef0*/  @!P1 IADD3 R5, P0, R2.reuse, R242, RZ ;  /* 0x000000f202059210 */ /* 0x040fe80007f1e0ff */
[----:B------:R-:W-:Y:S01]  /*6f00*/  @!P1 LEA.HI.X.SX32 R6, R2, R248, 0x1, P0 ;  /* 0x000000f802069211 */ /* 0x000fe200000f0eff */
[----:B------:R-:W-:Y:S01]  /*6f10*/  IMAD.MOV R2, RZ, RZ, -R2 ;  /* 0x000000ffff027224 */ /* 0x000fe200078e0a02 */
[C---:B------:R-:W-:Y:S03]  /*6f20*/  @!P1 LEA R4, P0, R5.reuse, c[0x0][0x2a0], 0x2 ;  /* 0x0000a80005049a11 */ /* 0x040fe600078010ff */
[----:B------:R-:W-:Y:S01]  /*6f30*/  IMAD R201, R2, c[0x0][0x2b8], R3 ;  /* 0x0000ae0002c97a24 */ /* 0x000fe200078e0203 */
[----:B------:R-:W-:Y:S04]  /*6f40*/  @!P1 LEA.HI.X R5, R5, c[0x0][0x2a4], R6, 0x2, P0 ;  /* 0x0000a90005059a11 */ /* 0x000fe800000f1406 */
[----:B------:R-:W-:Y:S01]  /*6f50*/  SHF.R.S32.HI R2, RZ, 0x1f, R201 ;  /* 0x0000001fff027819 */ /* 0x000fe200000114c9 */
[----:B------:R1:W2:Y:S04]  /*6f60*/  @!P1 LDG.E R200, [R4.64] ;  /* 0x0000000604c89981 */ /* 0x0002a8000c1e1900 */
[----:B-1----:R-:W-:Y:S01]  /*6f70*/  IMAD R4, R2, c[0x0][0x1e0], RZ ;  /* 0x0000780002047a24 */ /* 0x002fe200078e02ff */
[----:B------:R-:W-:Y:S01]  /*6f80*/  IADD3 R5, -R238, 0x30, RZ ;  /* 0x00000030ee057810 */ /* 0x000fe20007ffe1ff */
[----:B------:R-:W-:Y:S03]  /*6f90*/  IMAD.WIDE.U32 R2, R201, c[0x0][0x1e0], RZ ;  /* 0x00007800c9027a25 */ /* 0x000fe600078e00ff */
[----:B------:R-:W-:Y:S01]  /*6fa0*/  ISETP.GE.AND P5, PT, R5, 0x1, PT ;  /* 0x000000010500780c */ /* 0x000fe20003fa6270 */
[----:B------:R-:W-:Y:S04]  /*6fb0*/  IMAD R4, R201, c[0x0][0x1e4], R4 ;  /* 0x00007900c9047a24 */ /* 0x000fe800078e0204 */
[----:B------:R-:W-:Y:S01]  /*6fc0*/  IMAD.IADD R3, R3, 0x1, R4 ;  /* 0x0000000103037824 */ /* 0x000fe200078e0204 */
[----:B--2---:R-:W-:Y:S03]  /*6fd0*/  SHF.R.S32.HI R4, RZ, 0x1f, R200 ;  /* 0x0000001fff047819 */ /* 0x004fe600000114c8 */
[----:B------:R-:W-:Y:S04]  /*6fe0*/  IMAD.WIDE.U32 R2, R200, c[0x0][0x1f0], R2 ;  /* 0x00007c00c8027a25 */ /* 0x000fe800078e0002 */
[----:B------:R-:W-:Y:S01]  /*6ff0*/  IMAD R4, R4, c[0x0][0x1f0], RZ ;  /* 0x00007c0004047a24 */ /* 0x000fe200078e02ff */
[----:B------:R-:W-:Y:S03]  /*7000*/  IADD3 R2, P2, R240, R2, RZ ;  /* 0x00000002f0027210 */ /* 0x000fe60007f5e0ff */
[----:B------:R-:W-:Y:S01]  /*7010*/  IMAD R4, R200, c[0x0][0x1f4], R4 ;  /* 0x00007d00c8047a24 */ /* 0x000fe200078e0204 */
[C---:B------:R-:W-:Y:S04]  /*7020*/  LEA R11, P0, R2.reuse, c[0x0][0x1c8], 0x1 ;  /* 0x00007200020b7a11 */ /* 0x040fe800078008ff */
[----:B------:R-:W-:Y:S04]  /*7030*/  IADD3.X R3, R245, R3, R4, P2, !PT ;  /* 0x00000003f5037210 */ /* 0x000fe800017fe404 */
[----:B------:R-:W-:Y:S01]  /*7040*/  LEA.HI.X R10, R2, c[0x0][0x1cc], R3, 0x1, P0 ;  /* 0x00007300020a7a11 */ /* 0x000fe200000f0c03 */
[----:B------:R-:W-:-:S05]  /*7050*/  BRA.DIV ~URZ, `(.L_x_72) ;  /* 0x00007b327f007947 */ /* 0x000fca000b800000 */
[----:B------:R1:W2:Y:S02]  /*7060*/  SHFL.IDX PT, R4, R10, RZ, 0x1c1f ;  /* 0x001c1fff0a047589 */ /* 0x0002a400000e0000 */
.L_x_162:
[----:B------:R-:W-:-:S05]  /*7070*/  BRA.DIV ~URZ, `(.L_x_73) ;  /* 0x00007b827f007947 */ /* 0x000fca000b800000 */
[----:B------:R3:W4:Y:S02]  /*7080*/  SHFL.IDX PT, R2, R11, RZ, 0x1c1f ;  /* 0x001c1fff0b027589 */ /* 0x00072400000e0000 */
.L_x_163:
[----:B------:R-:W-:Y:S02]  /*7090*/  SHF.R.S32.HI R3, RZ, 0x1f, R204 ;  /* 0x0000001fff037819 */ /* 0x000fe400000114cc */
[-C--:B----4-:R-:W-:Y:S02]  /*70a0*/  @P5 LEA R8, P0, R204, R2.reuse, 0x1 ;  /* 0x00000002cc085211 */ /* 0x090fe400078008ff */
[----:B------:R-:W-:Y:S02]  /*70b0*/  @P5 LEA R6, P2, R236, R2, 0x1 ;  /* 0x00000002ec065211 */ /* 0x000fe400078408ff */
[----:B--2---:R-:W-:Y:S02]  /*70c0*/  @P5 LEA.HI.X R9, R204, R4, R3, 0x1, P0 ;  /* 0x00000004cc095211 */ /* 0x004fe400000f0c03 */
[----:B------:R-:W-:Y:S02]  /*70d0*/  SHF.R.S32.HI R30, RZ, 0x1f, R236 ;  /* 0x0000001fff1e7819 */ /* 0x000fe400000114ec */
[C---:B------:R-:W-:Y:S01]  /*70e0*/  @P5 LEA R2, P0, R237.reuse, R2, 0x1 ;  /* 0x00000002ed025211 */ /* 0x040fe200078008ff */
[----:B------:R-:W-:Y:S01]  /*70f0*/  @!PT LDS RZ, [RZ] ;  /* 0x00000000fffff984 */ /* 0x000fe20000000800 */
[----:B------:R-:W-:Y:S01]  /*7100*/  @!PT LDS RZ, [RZ] ;  /* 0x00000000fffff984 */ /* 0x000fe20000000800 */
[----:B------:R-:W-:Y:S01]  /*7110*/  @!PT LDS RZ, [RZ] ;  /* 0x00000000fffff984 */ /* 0x000fe20000000800 */
[----:B------:R2:W-:Y:S01]  /*7120*/  @P5 LDGSTS.E.BYPASS.LTC128B.128 [R192+0x3c80], [R8.64], !P4 ;  /* 0x03c8000008c05fae */ /* 0x0005e2000e101d46 */
[-C--:B------:R-:W-:Y:S02]  /*7130*/  @P5 LEA.HI.X R7, R236, R4.reuse, R30, 0x1, P2 ;  /* 0x00000004ec075211 */ /* 0x080fe400010f0c1e */
[----:B------:R-:W-:Y:S03]  /*7140*/  SHF.R.S32.HI R29, RZ, 0x1f, R237 ;  /* 0x0000001fff1d7819 */ /* 0x000fe600000114ed */
[----:B------:R2:W-:Y:S01]  /*7150*/  @P5 LDGSTS.E.BYPASS.LTC128B.128 [R192+0x4880], [R6.64], !P3 ;  /* 0x0488000006c05fae */ /* 0x0005e2000d901d46 */
[----:B------:R-:W-:Y:S02]  /*7160*/  @P5 LEA.HI.X R3, R237, R4, R29, 0x1, P0 ;  /* 0x00000004ed035211 */ /* 0x000fe400000f0c1d */
[----:B------:R-:W-:Y:S03]  /*7170*/  ISETP.GE.AND P0, PT, R5, 0x21, PT ;  /* 0x000000210500780c */ /* 0x000fe60003f06270 */
[----:B------:R2:W-:Y:S01]  /*7180*/  @P5 LDGSTS.E.BYPASS.LTC128B.128 [R192+0x5480], [R2.64], !P6 ;  /* 0x0548000002c05fae */ /* 0x0005e2000f101d46 */
[----:B------:R-:W-:-:S05]  /*7190*/  BRA.DIV ~URZ, `(.L_x_74) ;  /* 0x00007ad27f007947 */ /* 0x000fca000b800000 */
[----:B------:R4:W1:Y:S04]  /*71a0*/  SHFL.IDX PT, R4, R10, 0x1, 0x1c1f ;  /* 0x003c1f000a047f89 */ /* 0x00086800000e0000 */
[----:B--2---:R4:W2:Y:S02]  /*71b0*/  SHFL.IDX PT, R2, R11, 0x1, 0x1c1f ;  /* 0x003c1f000b027f89 */ /* 0x0048a400000e0000 */
.L_x_164:
[-C--:B--2---:R-:W-:Y:S02]  /*71c0*/  @P0 LEA R8, P2, R204, R2.reuse, 0x1 ;  /* 0x00000002cc080211 */ /* 0x084fe400078408ff */
[----:B------:R-:W-:Y:S02]  /*71d0*/  SHF.R.S32.HI R3, RZ, 0x1f, R204 ;  /* 0x0000001fff037819 */ /* 0x000fe400000114cc */
[----:B------:R-:W-:Y:S02]  /*71e0*/  @P0 LEA R6, P5, R236, R2, 0x1 ;  /* 0x00000002ec060211 */ /* 0x000fe400078a08ff */
[----:B-1----:R-:W-:Y:S02]  /*71f0*/  @P0 LEA.HI.X R9, R204, R4, R3, 0x1, P2 ;  /* 0x00000004cc090211 */ /* 0x002fe400010f0c03 */
[----:B----4-:R-:W-:Y:S02]  /*7200*/  SHF.R.S32.HI R10, RZ, 0x1f, R236 ;  /* 0x0000001fff0a7819 */ /* 0x010fe400000114ec */
        /* <DEDUP_REMOVED lines=8> */
[----:B------:R-:W-:Y:S05]  /*7290*/  @P0 LEA.HI.X R3, R237, R4, R5, 0x1, P2 ;  /* 0x00000004ed030211 */ /* 0x000fea00010f0c05 */
[----:B------:R1:W-:Y:S02]  /*72a0*/  @P0 LDGSTS.E.BYPASS.LTC128B.128 [R192+0x5c80], [R2.64], !P6 ;  /* 0x05c8000002c00fae */ /* 0x0003e4000f101d46 */
.L_x_71:
[----:B--234-:R-:W-:Y:S05]  /*72b0*/  BSYNC B0 ;  /* 0x0000000000007941 */ /* 0x01cfea0003800000 */
.L_x_70:
[----:B------:R-:W-:Y:S01]  /*72c0*/  FMNMX.FTZ R5, R176, R104, !PT ;  /* 0x00000068b0057209 */ /* 0x000fe20007810000 */
[----:B------:R-:W0:Y:S01]  /*72d0*/  LDGDEPBAR ;  /* 0x00000000000079af */ /* 0x000e220000000000 */
[----:B------:R-:W-:Y:S02]  /*72e0*/  FMNMX.FTZ R4, R178, R103, !PT ;  /* 0x00000067b2047209 */ /* 0x000fe40007810000 */
[----:B-1----:R-:W-:Y:S02]  /*72f0*/  FMNMX.FTZ R3, R198, R102, !PT ;  /* 0x00000066c6037209 */ /* 0x002fe40007810000 */
        /* <DEDUP_REMOVED lines=45> */
[----:B------:R-:W-:-:S05]  /*75d0*/  BRA.DIV ~URZ, `(.L_x_75) ;  /* 0x000077627f007947 */ /* 0x000fca000b800000 */
[----:B------:R1:W2:Y:S02]  /*75e0*/  SHFL.BFLY PT, R2, R4, 0x2, 0x1f ;  /* 0x0c401f0004027f89 */ /* 0x0002a400000e0000 */
.L_x_165:
[----:B--2---:R-:W-:Y:S01]  /*75f0*/  FMNMX.FTZ R6, R4, R2, !PT ;  /* 0x0000000204067209 */ /* 0x004fe20007810000 */
[----:B------:R-:W-:-:S05]  /*7600*/  BRA.DIV ~URZ, `(.L_x_76) ;  /* 0x000077827f007947 */ /* 0x000fca000b800000 */
[----:B------:R-:W-:Y:S04]  /*7610*/  SHFL.BFLY PT, R3, R5, 0x2, 0x1f ;  /* 0x0c401f0005037f89 */ /* 0x000fe800000e0000 */
[----:B------:R-:W-:Y:S04]  /*7620*/  SHFL.BFLY PT, R2, R7, 0x2, 0x1f ;  /* 0x0c401f0007027f89 */ /* 0x000fe800000e0000 */
[----:B-1----:R-:W1:Y:S02]  /*7630*/  SHFL.BFLY PT, R4, R8, 0x2, 0x1f ;  /* 0x0c401f0008047f89 */ /* 0x002e6400000e0000 */
[----:B-1----:R-:W-:Y:S02]  /*7640*/  FMNMX.FTZ R4, R8, R4, !PT ;  /* 0x0000000408047209 */ /* 0x002fe40007810000 */
[----:B------:R-:W-:Y:S02]  /*7650*/  FMNMX.FTZ R3, R5, R3, !PT ;  /* 0x0000000305037209 */ /* 0x000fe40007810000 */
[----:B------:R-:W-:Y:S02]  /*7660*/  FMNMX.FTZ R5, R7, R2, !PT ;  /* 0x0000000207057209 */ /* 0x000fe40007810000 */
[----:B------:R-:W1:Y:S04]  /*7670*/  SHFL.BFLY PT, R7, R6, 0x1, 0x1f ;  /* 0x0c201f0006077f89 */ /* 0x000e6800000e0000 */
[----:B------:R-:W2:Y:S04]  /*7680*/  SHFL.BFLY PT, R9, R3, 0x1, 0x1f ;  /* 0x0c201f0003097f89 */ /* 0x000ea800000e0000 */
[----:B------:R-:W3:Y:S04]  /*7690*/  SHFL.BFLY PT, R10, R5, 0x1, 0x1f ;  /* 0x0c201f00050a7f89 */ /* 0x000ee800000e0000 */
[----:B------:R4:W4:Y:S01]  /*76a0*/  SHFL.BFLY PT, R2, R4, 0x1, 0x1f ;  /* 0x0c201f0004027f89 */ /* 0x00092200000e0000 */
[----:B-1----:R-:W-:Y:S02]  /*76b0*/  FMNMX.FTZ R104, R6, R7, !PT ;  /* 0x0000000706687209 */ /* 0x002fe40007810000 */
[----:B--2---:R-:W-:Y:S02]  /*76c0*/  FMNMX.FTZ R103, R3, R9, !PT ;  /* 0x0000000903677209 */ /* 0x004fe40007810000 */
[----:B---3--:R-:W-:Y:S02]  /*76d0*/  FMNMX.FTZ R102, R5, R10, !PT ;  /* 0x0000000a05667209 */ /* 0x008fe40007810000 */
.L_x_166:
[----:B------:R-:W-:Y:S01]  /*76e0*/  FADD.FTZ R0, -R104, R0 ;  /* 0x0000000068007221 */ /* 0x000fe20000010100 */
[----:B----4-:R-:W-:Y:S01]  /*76f0*/  FMNMX.FTZ R2, R2, R4, !PT ;  /* 0x0000000402027209 */ /* 0x010fe20007810000 */
[----:B------:R-:W-:Y:S01]  /*7700*/  FMUL.FTZ R7, R104, c[0x0][0x2d0] ;  /* 0x0000b40068077a20 */ /* 0x000fe20000410000 */
[----:B------:R-:W-:Y:S01]  /*7710*/  WARPSYNC 0xffffffff ;  /* 0xffffffff00007948 */ /* 0x000fe20003800000 */
[----:B------:R-:W-:Y:S01]  /*7720*/  FMUL.FTZ R0, R0, c[0x0][0x2d0] ;  /* 0x0000b40000007a20 */ /* 0x000fe20000410000 */
[----:B------:R-:W-:Y:S01]  /*7730*/  LDSM.16.MT88.4 R40, [R180] ;  /* 0x00000000b428783b */ /* 0x000fe20000004200 */
[----:B------:R-:W-:Y:S01]  /*7740*/  FMUL.FTZ R6, R103, c[0x0][0x2d0] ;  /* 0x0000b40067067a20 */ /* 0x000fe20000410000 */
[----:B------:R-:W-:Y:S01]  /*7750*/  ISETP.GT.AND P0, PT, R209, R239, PT ;  /* 0x000000efd100720c */ /* 0x000fe20003f04270 */
[----:B------:R1:W2:Y:S01]  /*7760*/  MUFU.EX2 R3, R0 ;  /* 0x0000000000037308 */ /* 0x0002a20000000800 */
[--C-:B------:R-:W-:Y:S02]  /*7770*/  FFMA.FTZ R10, R174, c[0x0][0x2d0], -R7.reuse ;  /* 0x0000b400ae0a7a23 */ /* 0x100fe40000010807 */
[--C-:B------:R-:W-:Y:S02]  /*7780*/  FFMA.FTZ R5, R179, c[0x0][0x2d0], -R6.reuse ;  /* 0x0000b400b3057a23 */ /* 0x100fe40000010806 */
[--C-:B------:R-:W-:Y:S02]  /*7790*/  FFMA.FTZ R9, R164, c[0x0][0x2d0], -R7.reuse ;  /* 0x0000b400a4097a23 */ /* 0x100fe40000010807 */
[--C-:B------:R-:W-:Y:S02]  /*77a0*/  FFMA.FTZ R164, R25, c[0x0][0x2d0], -R7.reuse ;  /* 0x0000b40019a47a23 */ /* 0x100fe40000010807 */
[--C-:B------:R-:W-:Y:S01]  /*77b0*/  FFMA.FTZ R161, R26, c[0x0][0x2d0], -R6.reuse ;  /* 0x0000b4001aa17a23 */ /* 0x100fe20000010806 */
[----:B------:R3:W-:Y:S01]  /*77c0*/  MUFU.EX2 R213, R5 ;  /* 0x0000000500d57308 */ /* 0x0007e20000000800 */
[--C-:B------:R-:W-:Y:S02]  /*77d0*/  FFMA.FTZ R160, R24, c[0x0][0x2d0], -R6.reuse ;  /* 0x0000b40018a07a23 */ /* 0x100fe40000010806 */
[--C-:B------:R-:W-:Y:S02]  /*77e0*/  FFMA.FTZ R168, R167, c[0x0][0x2d0], -R7.reuse ;  /* 0x0000b400a7a87a23 */ /* 0x100fe40000010807 */
[--C-:B------:R-:W-:Y:S02]  /*77f0*/  FFMA.FTZ R167, R27, c[0x0][0x2d0], -R7.reuse ;  /* 0x0000b4001ba77a23 */ /* 0x100fe40000010807 */
[----:B------:R-:W4:Y:S01]  /*7800*/  LDSM.16.MT88.4 R24, [R107] ;  /* 0x000000006b18783b */ /* 0x000f220000004200 */
[--C-:B------:R-:W-:Y:S02]  /*7810*/  FFMA.FTZ R11, R193, c[0x0][0x2d0], -R7.reuse ;  /* 0x0000b400c10b7a23 */ /* 0x100fe40000010807 */
[----:B------:R5:W-:Y:S01]  /*7820*/  MUFU.EX2 R217, R10 ;  /* 0x0000000a00d97308 */ /* 0x000be20000000800 */
[--C-:B------:R-:W-:Y:S02]  /*7830*/  FFMA.FTZ R169, R173, c[0x0][0x2d0], -R7.reuse ;  /* 0x0000b400ada97a23 */ /* 0x100fe40000010807 */
[--C-:B------:R-:W-:Y:S02]  /*7840*/  FFMA.FTZ R163, R172, c[0x0][0x2d0], -R6.reuse ;  /* 0x0000b400aca37a23 */ /* 0x100fe40000010806 */
[--C-:B-1----:R-:W-:Y:S02]  /*7850*/  FFMA.FTZ R0, R176, c[0x0][0x2d0], -R7.reuse ;  /* 0x0000b400b0007a23 */ /* 0x102fe40000010807 */
[--C-:B------:R-:W-:Y:S02]  /*7860*/  FFMA.FTZ R176, R20, c[0x0][0x2d0], -R6.reuse ;  /* 0x0000b40014b07a23 */ /* 0x100fe40000010806 */
[--C-:B------:R-:W-:Y:S01]  /*7870*/  FFMA.FTZ R162, R166, c[0x0][0x2d0], -R6.reuse ;  /* 0x0000b400a6a27a23 */ /* 0x100fe20000010806 */
[----:B------:R1:W-:Y:S01]  /*7880*/  MUFU.EX2 R30, R0 ;  /* 0x00000000001e7308 */ /* 0x0003e20000000800 */
[----:B------:R-:W-:Y:S02]  /*7890*/  FFMA.FTZ R173, R12, c[0x0][0x2d0], -R6 ;  /* 0x0000b4000cad7a23 */ /* 0x000fe40000010806 */
[--C-:B------:R-:W-:Y:S02]  /*78a0*/  FFMA.FTZ R193, R21, c[0x0][0x2d0], -R7.reuse ;  /* 0x0000b40015c17a23 */ /* 0x100fe40000010807 */
[----:B---3--:R-:W-:Y:S02]  /*78b0*/  FMUL.FTZ R5, R102, c[0x0][0x2d0] ;  /* 0x0000b40066057a20 */ /* 0x008fe40000410000 */
[----:B------:R-:W-:Y:S02]  /*78c0*/  FFMA.FTZ R179, R15, c[0x0][0x2d0], -R7 ;  /* 0x0000b4000fb37a23 */ /* 0x000fe40000010807 */
[--C-:B------:R-:W-:Y:S01]  /*78d0*/  FFMA.FTZ R172, R19, c[0x0][0x2d0], -R5.reuse ;  /* 0x0000b40013ac7a23 */ /* 0x100fe20000010805 */
[----:B------:R3:W-:Y:S01]  /*78e0*/  MUFU.EX2 R232, R9 ;  /* 0x0000000900e87308 */ /* 0x0007e20000000800 */
[--C-:B------:R-:W-:Y:S02]  /*78f0*/  FFMA.FTZ R166, R18, c[0x0][0x2d0], -R5.reuse ;  /* 0x0000b40012a67a23 */ /* 0x100fe40000010805 */
[--C-:B------:R-:W-:Y:S02]  /*7900*/  FFMA.FTZ R174, R16, c[0x0][0x2d0], -R5.reuse ;  /* 0x0000b40010ae7a23 */ /* 0x100fe40000010805 */
[--C-:B-----5:R-:W-:Y:S05]  /*7910*/  FFMA.FTZ R10, R198, c[0x0][0x2d0], -R5.reuse ;  /* 0x0000b400c60a7a23 */ /* 0x120fea0000010805 */
[----:B------:R-:W5:Y:S01]  /*7920*/  MUFU.EX2 R215, R11 ;  /* 0x0000000b00d77308 */ /* 0x000f620000000800 */
[----:B-1----:R-:W-:Y:S04]  /*7930*/  FADD.FTZ R0, -R103, R100 ;  /* 0x0000006467007221 */ /* 0x002fe80000010100 */
[----:B------:R-:W-:Y:S05]  /*7940*/  FMUL.FTZ R0, R0, c[0x0][0x2d0] ;  /* 0x0000b40000007a20 */ /* 0x000fea0000410000 */
[----:B------:R-:W-:Y:S01]  /*7950*/  MUFU.EX2 R210, R10 ;  /* 0x0000000a00d27308 */ /* 0x000fe20000000800 */
[----:B---3--:R-:W-:Y:S02]  /*7960*/  FFMA.FTZ R9, R195, c[0x0][0x2d0], -R5 ;  /* 0x0000b400c3097a23 */ /* 0x008fe40000010805 */
[--C-:B------:R-:W-:Y:S07]  /*7970*/  FFMA.FTZ R195, R23, c[0x0][0x2d0], -R7.reuse ;  /* 0x0000b40017c37a23 */ /* 0x100fee0000010807 */
[----:B------:R1:W-:Y:S10]  /*7980*/  MUFU.EX2 R8, R0 ;  /* 0x0000000000087308 */ /* 0x0003f40000000800 */
[----:B------:R-:W-:Y:S10]  /*7990*/  MUFU.EX2 R211, R9 ;  /* 0x0000000900d37308 */ /* 0x000ff40000000800 */
[----:B------:R-:W-:Y:S01]  /*79a0*/  MUFU.EX2 R222, R168 ;  /* 0x000000a800de7308 */ /* 0x000fe20000000800 */
[--C-:B-1----:R-:W-:Y:S02]  /*79b0*/  FFMA.FTZ R0, R178, c[0x0][0x2d0], -R6.reuse ;  /* 0x0000b400b2007a23 */ /* 0x102fe40000010806 */
[----:B------:R-:W-:Y:S07]  /*79c0*/  FFMA.FTZ R178, R14, c[0x0][0x2d0], -R7 ;  /* 0x0000b4000eb27a23 */ /* 0x000fee0000010807 */
[----:B------:R1:W3:Y:S10]  /*79d0*/  MUFU.EX2 R29, R0 ;  /* 0x00000000001d7308 */ /* 0x0002f40000000800 */
[----:B------:R-:W-:Y:S10]  /*79e0*/  MUFU.EX2 R218, R163 ;  /* 0x000000a300da7308 */ /* 0x000ff40000000800 */
[----:B------:R-:W-:Y:S01]  /*79f0*/  MUFU.EX2 R220, R162 ;  /* 0x000000a200dc7308 */ /* 0x000fe20000000800 */
[--C-:B-1----:R-:W-:Y:S02]  /*7a00*/  FFMA.FTZ R0, R159, c[0x0][0x2d0], -R6.reuse ;  /* 0x0000b4009f007a23 */ /* 0x102fe40000010806 */
[--C-:B------:R-:W-:Y:S02]  /*7a10*/  FFMA.FTZ R159, R165, c[0x0][0x2d0], -R5.reuse ;  /* 0x0000b400a59f7a23 */ /* 0x100fe40000010805 */
[----:B------:R-:W-:Y:S05]  /*7a20*/  FFMA.FTZ R165, R17, c[0x0][0x2d0], -R5 ;  /* 0x0000b40011a57a23 */ /* 0x000fea0000010805 */
[----:B------:R1:W-:Y:S10]  /*7a30*/  MUFU.EX2 R230, R0 ;  /* 0x0000000000e67308 */ /* 0x0003f40000000800 */
[----:B------:R-:W-:Y:S10]  /*7a40*/  MUFU.EX2 R223, R167 ;  /* 0x000000a700df7308 */ /* 0x000ff40000000800 */
[----:B------:R-:W-:Y:S01]  /*7a50*/  MUFU.EX2 R225, R164 ;  /* 0x000000a400e17308 */ /* 0x000fe20000000800 */
[----:B-1----:R-:W-:Y:S02]  /*7a60*/  FFMA.FTZ R0, R158, c[0x0][0x2d0], -R6 ;  /* 0x0000b4009e007a23 */ /* 0x002fe40000010806 */
[----:B------:R-:W-:Y:S07]  /*7a70*/  FMUL.FTZ R158, R2, c[0x0][0x2d0] ;  /* 0x0000b400029e7a20 */ /* 0x000fee0000410000 */
[----:B------:R1:W1:Y:S01]  /*7a80*/  MUFU.EX2 R231, R0 ;  /* 0x0000000000e77308 */ /* 0x0002620000000800 */
[--C-:B------:R-:W-:Y:S02]  /*7a90*/  FFMA.FTZ R4, R194, c[0x0][0x2d0], -R158.reuse ;  /* 0x0000b400c2047a23 */ /* 0x100fe4000001089e */
[--C-:B------:R-:W-:Y:S07]  /*7aa0*/  FFMA.FTZ R9, R196, c[0x0][0x2d0], -R158.reuse ;  /* 0x0000b400c4097a23 */ /* 0x100fee000001089e */
[----:B------:R2:W-:Y:S10]  /*7ab0*/  MUFU.EX2 R198, R4 ;  /* 0x0000000400c67308 */ /* 0x0005f40000000800 */
[----:B------:R-:W-:Y:S01]  /*7ac0*/  MUFU.EX2 R226, R9 ;  /* 0x0000000900e27308 */ /* 0x000fe20000000800 */
[----:B-1----:R-:W-:Y:S02]  /*7ad0*/  FADD.FTZ R0, -R102, R105 ;  /* 0x0000006966007221 */ /* 0x002fe40000010100 */
[--C-:B------:R-:W-:Y:S02]  /*7ae0*/  FFMA.FTZ R105, R157, c[0x0][0x2d0], -R5.reuse ;  /* 0x0000b4009d697a23 */ /* 0x100fe40000010805 */
[----:B------:R-:W-:Y:S02]  /*7af0*/  FMUL.FTZ R0, R0, c[0x0][0x2d0] ;  /* 0x0000b40000007a20 */ /* 0x000fe40000410000 */
[--C-:B------:R-:W-:Y:S03]  /*7b00*/  FFMA.FTZ R157, R28, c[0x0][0x2d0], -R5.reuse ;  /* 0x0000b4001c9d7a23 */ /* 0x100fe60000010805 */
[----:B------:R-:W-:Y:S01]  /*7b10*/  MUFU.EX2 R221, R161 ;  /* 0x000000a100dd7308 */ /* 0x000fe20000000800 */
[----:B--2---:R-:W-:Y:S09]  /*7b20*/  FFMA.FTZ R4, R199, c[0x0][0x2d0], -R158 ;  /* 0x0000b400c7047a23 */ /* 0x004ff2000001089e */
[----:B------:R1:W-:Y:S10]  /*7b30*/  MUFU.EX2 R100, R0 ;  /* 0x0000000000647308 */ /* 0x0003f40000000800 */
[----:B------:R-:W2:Y:S10]  /*7b40*/  MUFU.EX2 R194, R4 ;  /* 0x0000000400c27308 */ /* 0x000eb40000000800 */
[----:B------:R-:W-:Y:S01]  /*7b50*/  MUFU.EX2 R224, R160 ;  /* 0x000000a000e07308 */ /* 0x000fe20000000800 */
[--C-:B-1----:R-:W-:Y:S02]  /*7b60*/  FFMA.FTZ R0, R175, c[0x0][0x2d0], -R5.reuse ;  /* 0x0000b400af007a23 */ /* 0x102fe40000010805 */
[--C-:B------:R-:W-:Y:S07]  /*7b70*/  FFMA.FTZ R175, R13, c[0x0][0x2d0], -R6.reuse ;  /* 0x0000b4000daf7a23 */ /* 0x100fee0000010806 */
[----:B------:R1:W-:Y:S10]  /*7b80*/  MUFU.EX2 R228, R0 ;  /* 0x0000000000e47308 */ /* 0x0003f40000000800 */
[----:B------:R2:W-:Y:S10]  /*7b90*/  MUFU.EX2 R216, R105 ;  /* 0x0000006900d87308 */ /* 0x0005f40000000800 */
[----:B------:R-:W-:Y:S01]  /*7ba0*/  MUFU.EX2 R193, R193 ;  /* 0x000000c100c17308 */ /* 0x000fe20000000800 */
[----:B-1----:R-:W-:Y:S02]  /*7bb0*/  FFMA.FTZ R0, R177, c[0x0][0x2d0], -R5 ;  /* 0x0000b400b1007a23 */ /* 0x002fe40000010805 */
[----:B------:R-:W-:Y:S02]  /*7bc0*/  FFMA.FTZ R177, R22, c[0x0][0x2d0], -R6 ;  /* 0x0000b40016b17a23 */ /* 0x000fe40000010806 */
[--C-:B------:R-:W-:Y:S05]  /*7bd0*/  FFMA.FTZ R6, R197, c[0x0][0x2d0], -R158.reuse ;  /* 0x0000b400c5067a23 */ /* 0x100fea000001089e */
[----:B------:R1:W1:Y:S01]  /*7be0*/  MUFU.EX2 R229, R0 ;  /* 0x0000000000e57308 */ /* 0x0002620000000800 */
[--C-:B--2---:R-:W-:Y:S09]  /*7bf0*/  FFMA.FTZ R105, R202, c[0x0][0x2d0], -R158.reuse ;  /* 0x0000b400ca697a23 */ /* 0x104ff2000001089e */
[----:B------:R-:W2:Y:S10]  /*7c00*/  MUFU.EX2 R227, R6 ;  /* 0x0000000600e37308 */ /* 0x000eb40000000800 */
[----:B------:R-:W-:Y:S01]  /*7c10*/  MUFU.EX2 R176, R176 ;  /* 0x000000b000b07308 */ /* 0x000fe20000000800 */
[----:B-1----:R-:W-:Y:S02]  /*7c20*/  FADD.FTZ R0, -R2, R101 ;  /* 0x0000006502007221 */ /* 0x002fe40000010100 */
[----:B------:R-:W-:Y:S02]  /*7c30*/  FFMA.FTZ R101, R156, c[0x0][0x2d0], -R5 ;  /* 0x0000b4009c657a23 */ /* 0x000fe40000010805 */
[----:B------:R-:W-:Y:S05]  /*7c40*/  FMUL.FTZ R0, R0, c[0x0][0x2d0] ;  /* 0x0000b40000007a20 */ /* 0x000fea0000410000 */
[----:B------:R1:W-:Y:S10]  /*7c50*/  MUFU.EX2 R219, R101 ;  /* 0x0000006500db7308 */ /* 0x0003f40000000800 */
[----:B------:R-:W2:Y:S10]  /*7c60*/  MUFU.EX2 R0, R0 ;  /* 0x0000000000007308 */ /* 0x000eb40000000800 */
[----:B------:R-:W-:Y:S01]  /*7c70*/  MUFU.EX2 R179, R179 ;  /* 0x000000b300b37308 */ /* 0x000fe20000000800 */
[----:B-1----:R-:W-:Y:S09]  /*7c80*/  FFMA.FTZ R101, R203, c[0x0][0x2d0], -R158 ;  /* 0x0000b400cb657a23 */ /* 0x002ff2000001089e */
[----:B------:R-:W-:Y:S10]  /*7c90*/  MUFU.EX2 R178, R178 ;  /* 0x000000b200b27308 */ /* 0x000ff40000000800 */
[----:B------:R-:W-:Y:S10]  /*7ca0*/  MUFU.EX2 R175, R175 ;  /* 0x000000af00af7308 */ /* 0x000ff40000000800 */
[----:B------:R-:W-:Y:S10]  /*7cb0*/  MUFU.EX2 R167, R101 ;  /* 0x0000006500a77308 */ /* 0x000ff40000000800 */
[----:B------:R-:W-:Y:S01]  /*7cc0*/  MUFU.EX2 R168, R174 ;  /* 0x000000ae00a87308 */ /* 0x000fe20000000800 */
[----:B------:R-:W-:Y:S01]  /*7cd0*/  FMUL.FTZ R48, R3, R108 ;  /* 0x0000006c03307220 */ /* 0x000fe20000410000 */
[----:B-----5:R-:W-:Y:S01]  /*7ce0*/  F2FP.PACK_AB R108, R215, R30 ;  /* 0x0000001ed76c723e */ /* 0x020fe200000000ff */
[----:B------:R-:W-:Y:S01]  /*7cf0*/  FMUL.FTZ R49, R3, R109 ;  /* 0x0000006d03317220 */ /* 0x000fe20000410000 */
[----:B---3--:R-:W-:Y:S01]  /*7d00*/  F2FP.PACK_AB R109, R213, R29 ;  /* 0x0000001dd56d723e */ /* 0x008fe200000000ff */
[----:B------:R-:W-:Y:S01]  /*7d10*/  FMUL.FTZ R50, R8, R110 ;  /* 0x0000006e08327220 */ /* 0x000fe20000410000 */
[----:B------:R-:W-:Y:S01]  /*7d20*/  F2FP.PACK_AB R110, R232, R217 ;  /* 0x000000d9e86e723e */ /* 0x000fe200000000ff */
[C---:B------:R-:W-:Y:S01]  /*7d30*/  FMUL.FTZ R51, R8.reuse, R111 ;  /* 0x0000006f08337220 */ /* 0x040fe20000410000 */
[----:B------:R-:W-:Y:S01]  /*7d40*/  F2FP.PACK_AB R111, R231, R230 ;  /* 0x000000e6e76f723e */ /* 0x000fe200000000ff */
[C---:B------:R-:W-:Y:S02]  /*7d50*/  FMUL.FTZ R4, R3.reuse, R128 ;  /* 0x0000008003047220 */ /* 0x040fe40000410000 */
[C---:B------:R-:W-:Y:S02]  /*7d60*/  FMUL.FTZ R5, R3.reuse, R129 ;  /* 0x0000008103057220 */ /* 0x040fe40000410000 */
[C---:B------:R-:W-:Y:S02]  /*7d70*/  FMUL.FTZ R6, R8.reuse, R130 ;  /* 0x0000008208067220 */ /* 0x040fe40000410000 */
[C---:B------:R-:W-:Y:S02]  /*7d80*/  FMUL.FTZ R7, R8.reuse, R131 ;  /* 0x0000008308077220 */ /* 0x040fe40000410000 */
[C---:B------:R-:W-:Y:S02]  /*7d90*/  FMUL.FTZ R18, R8.reuse, R126 ;  /* 0x0000007e08127220 */ /* 0x040fe40000410000 */
[C---:B------:R-:W-:Y:S02]  /*7da0*/  FMUL.FTZ R19, R8.reuse, R127 ;  /* 0x0000007f08137220 */ /* 0x040fe40000410000 */
[C---:B------:R-:W-:Y:S01]  /*7db0*/  FMUL.FTZ R22, R8.reuse, R122 ;  /* 0x0000007a08167220 */ /* 0x040fe20000410000 */
[-C--:B----4-:R-:W-:Y:S05]  /*7dc0*/  HMMA.16816.F32 R4, R108, R24.reuse, R4 ;  /* 0x000000186c04723c */ /* 0x090fea0000001804 */
[C---:B------:R-:W-:Y:S02]  /*7dd0*/  FMUL.FTZ R23, R8.reuse, R123 ;  /* 0x0000007b08177220 */ /* 0x040fe40000410000 */
[C---:B------:R-:W-:Y:S02]  /*7de0*/  FMUL.FTZ R34, R8.reuse, R118 ;  /* 0x0000007608227220 */ /* 0x040fe40000410000 */
[----:B------:R-:W-:Y:S03]  /*7df0*/  FMUL.FTZ R35, R8, R119 ;  /* 0x0000007708237220 */ /* 0x000fe60000410000 */
[----:B------:R-:W-:Y:S01]  /*7e00*/  FMUL.FTZ R36, R3, R112 ;  /* 0x0000007003247220 */ /* 0x000fe20000410000 */
[----:B------:R-:W-:Y:S01]  /*7e10*/  F2FP.PACK_AB R112, R211, R210 ;  /* 0x000000d2d370723e */ /* 0x000fe200000000ff */
[----:B------:R-:W-:Y:S01]  /*7e20*/  FMUL.FTZ R37, R3, R113 ;  /* 0x0000007103257220 */ /* 0x000fe20000410000 */
[----:B------:R-:W-:Y:S01]  /*7e30*/  F2FP.PACK_AB R113, R194, R198 ;  /* 0x000000c6c271723e */ /* 0x000fe200000000ff */
[C---:B------:R-:W-:Y:S01]  /*7e40*/  FMUL.FTZ R38, R8.reuse, R114 ;  /* 0x0000007208267220 */ /* 0x040fe20000410000 */
[----:B------:R-:W-:Y:S01]  /*7e50*/  F2FP.PACK_AB R114, R229, R228 ;  /* 0x000000e4e572723e */ /* 0x000fe200000000ff */
[----:B------:R-:W-:Y:S01]  /*7e60*/  FMUL.FTZ R39, R8, R115 ;  /* 0x0000007308277220 */ /* 0x000fe20000410000 */
[----:B--2---:R-:W-:Y:S01]  /*7e70*/  F2FP.PACK_AB R115, R226, R227 ;  /* 0x000000e3e273723e */ /* 0x004fe200000000ff */
        /* <DEDUP_REMOVED lines=8> */
[----:B------:R-:W-:Y:S02]  /*7f00*/  FMUL.FTZ R9, R100, R133 ;  /* 0x0000008564097220 */ /* 0x000fe40000410000 */
[C---:B------:R-:W-:Y:S01]  /*7f10*/  FMUL.FTZ R10, R0.reuse, R134 ;  /* 0x00000086000a7220 */ /* 0x040fe20000410000 */
[----:B------:R-:W-:Y:S01]  /*7f20*/  MUFU.EX2 R133, R169 ;  /* 0x000000a900857308 */ /* 0x000fe20000000800 */
[----:B------:R-:W-:Y:S02]  /*7f30*/  FMUL.FTZ R11, R0, R135 ;  /* 0x00000087000b7220 */ /* 0x000fe40000410000 */
[C---:B------:R-:W-:Y:S02]  /*7f40*/  FMUL.FTZ R86, R8.reuse, R86 ;  /* 0x0000005608567220 */ /* 0x040fe40000410000 */
[C---:B------:R-:W-:Y:S02]  /*7f50*/  FMUL.FTZ R87, R8.reuse, R87 ;  /* 0x0000005708577220 */ /* 0x040fe40000410000 */
[C---:B------:R-:W-:Y:S02]  /*7f60*/  FMUL.FTZ R98, R8.reuse, R98 ;  /* 0x0000006208627220 */ /* 0x040fe40000410000 */
[C---:B------:R-:W-:Y:S01]  /*7f70*/  FMUL.FTZ R99, R8.reuse, R99 ;  /* 0x0000006308637220 */ /* 0x040fe20000410000 */
[----:B------:R-:W-:Y:S01]  /*7f80*/  MUFU.EX2 R169, R172 ;  /* 0x000000ac00a97308 */ /* 0x000fe20000000800 */
[----:B------:R-:W-:Y:S02]  /*7f90*/  FFMA.FTZ R130, R8, R214, R29 ;  /* 0x000000d608827223 */ /* 0x000fe4000001001d */
[C---:B------:R-:W-:Y:S02]  /*7fa0*/  FMUL.FTZ R8, R100.reuse, R132 ;  /* 0x0000008464087220 */ /* 0x040fe40000410000 */
[C---:B------:R-:W-:Y:S02]  /*7fb0*/  FMUL.FTZ R16, R3.reuse, R124 ;  /* 0x0000007c03107220 */ /* 0x040fe40000410000 */
[C---:B------:R-:W-:Y:S02]  /*7fc0*/  FMUL.FTZ R17, R3.reuse, R125 ;  /* 0x0000007d03117220 */ /* 0x040fe40000410000 */
[----:B------:R-:W-:Y:S01]  /*7fd0*/  LDSM.16.MT88.4 R124, [R107+0x1000] ;  /* 0x001000006b7c783b */ /* 0x000fe20000004200 */
[C---:B------:R-:W-:Y:S01]  /*7fe0*/  HMMA.16816.F32 R8, R112.reuse, R24, R8 ;  /* 0x000000187008723c */ /* 0x040fe20000001808 */
[----:B------:R-:W-:Y:S03]  /*7ff0*/  MUFU.EX2 R214, R159 ;  /* 0x0000009f00d67308 */ /* 0x000fe60000000800 */
[C---:B------:R-:W-:Y:S02]  /*8000*/  FMUL.FTZ R12, R100.reuse, R136 ;  /* 0x00000088640c7220 */ /* 0x040fe40000410000 */
[----:B------:R-:W-:Y:S02]  /*8010*/  FMUL.FTZ R13, R100, R137 ;  /* 0x00000089640d7220 */ /* 0x000fe40000410000 */
[C---:B------:R-:W-:Y:S03]  /*8020*/  FMUL.FTZ R14, R0.reuse, R138 ;  /* 0x0000008a000e7220 */ /* 0x040fe60000410000 */
[----:B------:R-:W1:Y:S01]  /*8030*/  MUFU.EX2 R172, R166 ;  /* 0x000000a600ac7308 */ /* 0x000e620000000800 */
[----:B------:R-:W-:Y:S02]  /*8040*/  FMUL.FTZ R15, R0, R139 ;  /* 0x0000008b000f7220 */ /* 0x000fe40000410000 */
[C---:B------:R-:W-:Y:S02]  /*8050*/  FMUL.FTZ R32, R3.reuse, R116 ;  /* 0x0000007403207220 */ /* 0x040fe40000410000 */
[C---:B------:R-:W-:Y:S02]  /*8060*/  FMUL.FTZ R33, R3.reuse, R117 ;  /* 0x0000007503217220 */ /* 0x040fe40000410000 */
[----:B------:R-:W2:Y:S01]  /*8070*/  LDSM.16.MT88.4 R116, [R107+0xc00] ;  /* 0x000c00006b74783b */ /* 0x000ea20000004200 */
[-C--:B------:R-:W-:Y:S02]  /*8080*/  HMMA.16816.F32 R12, R112, R26.reuse, R12 ;  /* 0x0000001a700c723c */ /* 0x080fe4000000180c */
[----:B------:R-:W3:Y:S01]  /*8090*/  MUFU.EX2 R166, R105 ;  /* 0x0000006900a67308 */ /* 0x000ee20000000800 */
[C---:B------:R-:W-:Y:S02]  /*80a0*/  FMUL.FTZ R20, R3.reuse, R120 ;  /* 0x0000007803147220 */ /* 0x040fe40000410000 */
[C---:B------:R-:W-:Y:S02]  /*80b0*/  FMUL.FTZ R21, R3.reuse, R121 ;  /* 0x0000007903157220 */ /* 0x040fe40000410000 */
[----:B------:R-:W-:Y:S01]  /*80c0*/  LDSM.16.MT88.4 R120, [R180+0x400] ;  /* 0x00040000b478783b */ /* 0x000fe20000004200 */
[C---:B------:R-:W-:Y:S04]  /*80d0*/  HMMA.16816.F32 R16, R108.reuse, R26, R16 ;  /* 0x0000001a6c10723c */ /* 0x040fe80000001810 */
[C---:B------:R-:W-:Y:S02]  /*80e0*/  FMUL.FTZ R24, R100.reuse, R140 ;  /* 0x0000008c64187220 */ /* 0x040fe40000410000 */
[----:B------:R-:W-:Y:S02]  /*80f0*/  FMUL.FTZ R25, R100, R141 ;  /* 0x0000008d64197220 */ /* 0x000fe40000410000 */
[-C--:B------:R-:W-:Y:S04]  /*8100*/  HMMA.16816.F32 R20, R108, R40.reuse, R20 ;  /* 0x000000286c14723c */ /* 0x080fe80000001814 */
[----:B------:R-:W-:Y:S01]  /*8110*/  FMUL.FTZ R26, R0, R142 ;  /* 0x0000008e001a7220 */ /* 0x000fe20000410000 */
[----:B-1----:R-:W-:Y:S01]  /*8120*/  F2FP.PACK_AB R160, R172, R169 ;  /* 0x000000a9aca0723e */ /* 0x002fe200000000ff */
[----:B------:R-:W-:Y:S02]  /*8130*/  FMUL.FTZ R27, R0, R143 ;  /* 0x0000008f001b7220 */ /* 0x000fe40000410000 */
[C---:B------:R-:W-:Y:S04]  /*8140*/  FMUL.FTZ R28, R100.reuse, R144 ;  /* 0x00000090641c7220 */ /* 0x040fe80000410000 */
[----:B------:R-:W-:Y:S01]  /*8150*/  FMUL.FTZ R29, R100, R145 ;  /* 0x00000091641d7220 */ /* 0x000fe20000410000 */
[C---:B------:R-:W-:Y:S04]  /*8160*/  HMMA.16816.F32 R24, R112.reuse, R40, R24 ;  /* 0x000000287018723c */ /* 0x040fe80000001818 */
[----:B------:R-:W-:Y:S01]  /*8170*/  FMUL.FTZ R31, R0, R147 ;  /* 0x00000093001f7220 */ /* 0x000fe20000410000 */
[----:B---3--:R-:W-:Y:S01]  /*8180*/  F2FP.PACK_AB R161, R166, R167 ;  /* 0x000000a7a6a1723e */ /* 0x008fe200000000ff */
[C---:B------:R-:W-:Y:S02]  /*8190*/  FFMA.FTZ R156, R3.reuse, R212, R30 ;  /* 0x000000d4039c7223 */ /* 0x040fe4000001001e */
[----:B------:R-:W-:Y:S01]  /*81a0*/  FMUL.FTZ R30, R0, R146 ;  /* 0x00000092001e7220 */ /* 0x000fe20000410000 */
[----:B------:R-:W-:Y:S03]  /*81b0*/  MUFU.EX2 R212, R157 ;  /* 0x0000009d00d47308 */ /* 0x000fe60000000800 */
[C---:B------:R-:W-:Y:S02]  /*81c0*/  FMUL.FTZ R40, R100.reuse, R148 ;  /* 0x0000009464287220 */ /* 0x040fe40000410000 */
[C---:B------:R-:W-:Y:S01]  /*81d0*/  FMUL.FTZ R41, R100.reuse, R149 ;  /* 0x0000009564297220 */ /* 0x040fe20000410000 */
[-C--:B------:R-:W-:Y:S03]  /*81e0*/  HMMA.16816.F32 R28, R112, R42.reuse, R28 ;  /* 0x0000002a701c723c */ /* 0x080fe6000000181c */
[C---:B------:R-:W-:Y:S02]  /*81f0*/  FMUL.FTZ R44, R100.reuse, R152 ;  /* 0x00000098642c7220 */ /* 0x040fe40000410000 */
[----:B------:R-:W-:Y:S02]  /*8200*/  FMUL.FTZ R45, R100, R153 ;  /* 0x00000099642d7220 */ /* 0x000fe40000410000 */
[C---:B------:R-:W-:Y:S01]  /*8210*/  FMUL.FTZ R46, R0.reuse, R154 ;  /* 0x0000009a002e7220 */ /* 0x040fe20000410000 */
[C---:B------:R-:W-:Y:S04]  /*8220*/  HMMA.16816.F32 R32, R108.reuse, R42, R32 ;  /* 0x0000002a6c20723c */ /* 0x040fe80000001820 */
[C---:B------:R-:W-:Y:S02]  /*8230*/  FMUL.FTZ R47, R0.reuse, R155 ;  /* 0x0000009b002f7220 */ /* 0x040fe40000410000 */
[C---:B------:R-:W-:Y:S02]  /*8240*/  FMUL.FTZ R52, R3.reuse, R52 ;  /* 0x0000003403347220 */ /* 0x040fe40000410000 */
[-C--:B--2---:R-:W-:Y:S04]  /*8250*/  HMMA.16816.F32 R36, R108, R116.reuse, R36 ;  /* 0x000000746c24723c */ /* 0x084fe80000001824 */
[C---:B------:R-:W-:Y:S02]  /*8260*/  FMUL.FTZ R42, R0.reuse, R150 ;  /* 0x00000096002a7220 */ /* 0x040fe40000410000 */
[----:B------:R-:W-:Y:S02]  /*8270*/  FMUL.FTZ R43, R0, R151 ;  /* 0x00000097002b7220 */ /* 0x000fe40000410000 */
[C---:B------:R-:W-:Y:S04]  /*8280*/  FMUL.FTZ R53, R3.reuse, R53 ;  /* 0x0000003503357220 */ /* 0x040fe80000410000 */
[C---:B------:R-:W-:Y:S01]  /*8290*/  FMUL.FTZ R56, R100.reuse, R56 ;  /* 0x0000003864387220 */ /* 0x040fe20000410000 */
[C---:B------:R-:W-:Y:S04]  /*82a0*/  HMMA.16816.F32 R40, R112.reuse, R116, R40 ;  /* 0x000000747028723c */ /* 0x040fe80000001828 */
[----:B------:R-:W-:Y:S02]  /*82b0*/  FMUL.FTZ R57, R100, R57 ;  /* 0x0000003964397220 */ /* 0x000fe40000410000 */
[C---:B------:R-:W-:Y:S02]  /*82c0*/  FMUL.FTZ R58, R0.reuse, R58 ;  /* 0x0000003a003a7220 */ /* 0x040fe40000410000 */
[-C--:B------:R-:W-:Y:S04]  /*82d0*/  HMMA.16816.F32 R44, R112, R118.reuse, R44 ;  /* 0x00000076702c723c */ /* 0x080fe8000000182c */
[----:B------:R-:W-:Y:S02]  /*82e0*/  FMUL.FTZ R59, R0, R59 ;  /* 0x0000003b003b7220 */ /* 0x000fe40000410000 */
[C---:B------:R-:W-:Y:S02]  /*82f0*/  FMUL.FTZ R60, R100.reuse, R60 ;  /* 0x0000003c643c7220 */ /* 0x040fe40000410000 */
[C---:B------:R-:W-:Y:S01]  /*8300*/  HMMA.16816.F32 R48, R108.reuse, R118, R48 ;  /* 0x000000766c30723c */ /* 0x040fe20000001830 */
[----:B------:R-:W1:Y:S03]  /*8310*/  LDSM.16.MT88.4 R116, [R180+0xc00] ;  /* 0x000c0000b474783b */ /* 0x000e660000004200 */
[----:B------:R-:W-:Y:S02]  /*8320*/  FMUL.FTZ R61, R100, R61 ;  /* 0x0000003d643d7220 */ /* 0x000fe40000410000 */
[C---:B------:R-:W-:Y:S02]  /*8330*/  FMUL.FTZ R62, R0.reuse, R62 ;  /* 0x0000003e003e7220 */ /* 0x040fe40000410000 */
[----:B------:R-:W-:Y:S04]  /*8340*/  FMUL.FTZ R63, R0, R63 ;  /* 0x0000003f003f7220 */ /* 0x000fe80000410000 */
[C---:B------:R-:W-:Y:S02]  /*8350*/  FMUL.FTZ R64, R3.reuse, R64 ;  /* 0x0000004003407220 */ /* 0x040fe40000410000 */
[C---:B------:R-:W-:Y:S02]  /*8360*/  FMUL.FTZ R65, R3.reuse, R65 ;  /* 0x0000004103417220 */ /* 0x040fe40000410000 */
[C---:B------:R-:W-:Y:S02]  /*8370*/  FMUL.FTZ R68, R3.reuse, R68 ;  /* 0x0000004403447220 */ /* 0x040fe40000410000 */
[C---:B------:R-:W-:Y:S02]  /*8380*/  FMUL.FTZ R69, R3.reuse, R69 ;  /* 0x0000004503457220 */ /* 0x040fe40000410000 */
[C---:B------:R-:W-:Y:S02]  /*8390*/  FMUL.FTZ R72, R100.reuse, R72 ;  /* 0x0000004864487220 */ /* 0x040fe40000410000 */
[----:B------:R-:W-:Y:S02]  /*83a0*/  FMUL.FTZ R73, R100, R73 ;  /* 0x0000004964497220 */ /* 0x000fe40000410000 */
        /* <DEDUP_REMOVED lines=8> */
[C---:B------:R-:W-:Y:S01]  /*8430*/  FMUL.FTZ R88, R100.reuse, R88 ;  /* 0x0000005864587220 */ /* 0x040fe20000410000 */
[-C--:B-1----:R-:W-:Y:S03]  /*8440*/  HMMA.16816.F32 R52, R108, R116.reuse, R52 ;  /* 0x000000746c34723c */ /* 0x082fe60000001834 */
[----:B------:R-:W-:Y:S02]  /*8450*/  FMUL.FTZ R89, R100, R89 ;  /* 0x0000005964597220 */ /* 0x000fe40000410000 */
[C---:B------:R-:W-:Y:S02]  /*8460*/  FMUL.FTZ R90, R0.reuse, R90 ;  /* 0x0000005a005a7220 */ /* 0x040fe40000410000 */
[----:B------:R-:W-:Y:S01]  /*8470*/  FMUL.FTZ R91, R0, R91 ;  /* 0x0000005b005b7220 */ /* 0x000fe20000410000 */
[C---:B------:R-:W-:Y:S04]  /*8480*/  HMMA.16816.F32 R56, R112.reuse, R116, R56 ;  /* 0x000000747038723c */ /* 0x040fe80000001838 */
[C---:B------:R-:W-:Y:S02]  /*8490*/  FMUL.FTZ R92, R100.reuse, R92 ;  /* 0x0000005c645c7220 */ /* 0x040fe40000410000 */
[----:B------:R-:W-:Y:S02]  /*84a0*/  FMUL.FTZ R93, R100, R93 ;  /* 0x0000005d645d7220 */ /* 0x000fe40000410000 */
[-C--:B------:R-:W-:Y:S04]  /*84b0*/  HMMA.16816.F32 R60, R112, R118.reuse, R60 ;  /* 0x00000076703c723c */ /* 0x080fe8000000183c */
[C---:B------:R-:W-:Y:S02]  /*84c0*/  FMUL.FTZ R94, R0.reuse, R94 ;  /* 0x0000005e005e7220 */ /* 0x040fe40000410000 */
[----:B------:R-:W-:Y:S02]  /*84d0*/  FMUL.FTZ R95, R0, R95 ;  /* 0x0000005f005f7220 */ /* 0x000fe40000410000 */
[C---:B------:R-:W-:Y:S01]  /*84e0*/  HMMA.16816.F32 R64, R108.reuse, R118, R64 ;  /* 0x000000766c40723c */ /* 0x040fe20000001840 */
[----:B------:R-:W1:Y:S03]  /*84f0*/  LDSM.16.MT88.4 R116, [R107+0x1800] ;  /* 0x001800006b74783b */ /* 0x000e660000004200 */
[--C-:B------:R-:W-:Y:S02]  /*8500*/  FFMA.FTZ R128, R171, c[0x0][0x2d0], -R158.reuse ;  /* 0x0000b400ab807a23 */ /* 0x100fe4000001089e */
[----:B------:R-:W-:Y:S01]  /*8510*/  FFMA.FTZ R129, R170, c[0x0][0x2d0], -R158 ;  /* 0x0000b400aa817a23 */ /* 0x000fe2000001089e */
[----:B------:R-:W-:Y:S01]  /*8520*/  MUFU.EX2 R171, R195 ;  /* 0x000000c300ab7308 */ /* 0x000fe20000000800 */
[----:B------:R-:W-:Y:S04]  /*8530*/  FADD.FTZ R132, R213, R130 ;  /* 0x00000082d5847221 */ /* 0x000fe80000010000 */
[C---:B------:R-:W-:Y:S02]  /*8540*/  FMUL.FTZ R84, R3.reuse, R84 ;  /* 0x0000005403547220 */ /* 0x040fe40000410000 */
[C---:B------:R-:W-:Y:S02]  /*8550*/  FMUL.FTZ R85, R3.reuse, R85 ;  /* 0x0000005503557220 */ /* 0x040fe40000410000 */
[C---:B------:R-:W-:Y:S01]  /*8560*/  FMUL.FTZ R96, R3.reuse, R96 ;  /* 0x0000006003607220 */ /* 0x040fe20000410000 */
[----:B------:R-:W-:Y:S01]  /*8570*/  MUFU.EX2 R164, R129 ;  /* 0x0000008100a47308 */ /* 0x000fe20000000800 */
[----:B------:R-:W-:Y:S02]  /*8580*/  FMUL.FTZ R97, R3, R97 ;  /* 0x0000006103617220 */ /* 0x000fe40000410000 */
[----:B------:R-:W-:Y:S02]  /*8590*/  FFMA.FTZ R3, R207, c[0x0][0x2d0], -R158 ;  /* 0x0000b400cf037a23 */ /* 0x000fe4000001089e */
[----:B------:R-:W-:Y:S04]  /*85a0*/  FFMA.FTZ R0, R0, R234, R198 ;  /* 0x000000ea00007223 */ /* 0x000fe800000100c6 */
[----:B------:R-:W-:Y:S01]  /*85b0*/  FADD.FTZ R130, R194, R0 ;  /* 0x00000000c2827221 */ /* 0x000fe20000010000 */
[----:B------:R2:W-:Y:S10]  /*85c0*/  MUFU.EX2 R207, R3 ;  /* 0x0000000300cf7308 */ /* 0x0005f40000000800 */
[----:B------:R-:W3:Y:S01]  /*85d0*/  MUFU.EX2 R170, R177 ;  /* 0x000000b100aa7308 */ /* 0x000ee20000000800 */
[-C--:B-1----:R-:W-:Y:S09]  /*85e0*/  HMMA.16816.F32 R68, R108, R116.reuse, R68 ;  /* 0x000000746c44723c */ /* 0x082ff20000001844 */
[----:B------:R-:W1:Y:S01]  /*85f0*/  MUFU.EX2 R177, R173 ;  /* 0x000000ad00b17308 */ /* 0x000e620000000800 */
[C---:B------:R-:W-:Y:S04]  /*8600*/  HMMA.16816.F32 R72, R112.reuse, R116, R72 ;  /* 0x000000747048723c */ /* 0x040fe80000001848 */
[--C-:B--2---:R-:W-:Y:S04]  /*8610*/  FFMA.FTZ R3, R208, c[0x0][0x2d0], -R158.reuse ;  /* 0x0000b400d0037a23 */ /* 0x104fe8000001089e */
[-C--:B------:R-:W-:Y:S01]  /*8620*/  HMMA.16816.F32 R76, R112, R118.reuse, R76 ;  /* 0x00000076704c723c */ /* 0x080fe2000000184c */
[----:B------:R2:W-:Y:S03]  /*8630*/  MUFU.EX2 R197, R3 ;  /* 0x0000000300c57308 */ /* 0x0005e60000000800 */
[----:B---3--:R-:W-:Y:S04]  /*8640*/  F2FP.PACK_AB R157, R176, R170 ;  /* 0x000000aab09d723e */ /* 0x008fe800000000ff */
[C---:B------:R-:W-:Y:S01]  /*8650*/  HMMA.16816.F32 R80, R108.reuse, R118, R80 ;  /* 0x000000766c50723c */ /* 0x040fe20000001850 */
[----:B------:R-:W3:Y:S02]  /*8660*/  LDSM.16.MT88.4 R116, [R180+0x1800] ;  /* 0x00180000b474783b */ /* 0x000ee40000004200 */
[----:B------:R-:W4:Y:S01]  /*8670*/  MUFU.EX2 R173, R165 ;  /* 0x000000a500ad7308 */ /* 0x000f220000000800 */
[----:B-1----:R-:W-:Y:S09]  /*8680*/  F2FP.PACK_AB R159, R177, R175 ;  /* 0x000000afb19f723e */ /* 0x002ff200000000ff */
[----:B------:R-:W1:Y:S01]  /*8690*/  MUFU.EX2 R165, R128 ;  /* 0x0000008000a57308 */ /* 0x000e620000000800 */
[--C-:B--2---:R-:W-:Y:S09]  /*86a0*/  FFMA.FTZ R3, R206, c[0x0][0x2d0], -R158.reuse ;  /* 0x0000b400ce037a23 */ /* 0x104ff2000001089e */
[----:B------:R2:W-:Y:S01]  /*86b0*/  MUFU.EX2 R199, R3 ;  /* 0x0000000300c77308 */ /* 0x0005e20000000800 */
[----:B----4-:R-:W-:Y:S02]  /*86c0*/  F2FP.PACK_AB R162, R168, R173 ;  /* 0x000000ada8a2723e */ /* 0x010fe400000000ff */
[----:B-1----:R-:W-:Y:S01]  /*86d0*/  F2FP.PACK_AB R163, R164, R165 ;  /* 0x000000a5a4a3723e */ /* 0x002fe200000000ff */
[-C--:B---3--:R-:W-:Y:S03]  /*86e0*/  HMMA.16816.F32 R84, R108, R116.reuse, R84 ;  /* 0x000000746c54723c */ /* 0x088fe60000001854 */
[----:B--2---:R-:W-:Y:S01]  /*86f0*/  FFMA.FTZ R3, R205, c[0x0][0x2d0], -R158 ;  /* 0x0000b400cd037a23 */ /* 0x004fe2000001089e */
[----:B------:R-:W-:Y:S04]  /*8700*/  F2FP.PACK_AB R158, R178, R179 ;  /* 0x000000b3b29e723e */ /* 0x000fe800000000ff */
[C---:B------:R-:W-:Y:S01]  /*8710*/  HMMA.16816.F32 R88, R112.reuse, R116, R88 ;  /* 0x000000747058723c */ /* 0x040fe20000001858 */
[----:B------:R1:W2:Y:S06]  /*8720*/  MUFU.EX2 R196, R3 ;  /* 0x0000000300c47308 */ /* 0x0002ac0000000800 */
[----:B------:R-:W-:Y:S01]  /*8730*/  F2FP.PACK_AB R116, R216, R214 ;  /* 0x000000d6d874723e */ /* 0x000fe200000000ff */
[-C--:B------:R-:W-:Y:S01]  /*8740*/  HMMA.16816.F32 R92, R112, R118.reuse, R92 ;  /* 0x00000076705c723c */ /* 0x080fe2000000185c */
[----:B------:R-:W3:Y:S03]  /*8750*/  LDSM.16.MT88.4 R112, [R107+0x400] ;  /* 0x000400006b70783b */ /* 0x000ee60000004200 */
[----:B------:R-:W-:Y:S04]  /*8760*/  F2FP.PACK_AB R117, R197, R207 ;  /* 0x000000cfc575723e */ /* 0x000fe800000000ff */
[----:B------:R-:W-:Y:S07]  /*8770*/  HMMA.16816.F32 R96, R108, R118, R96 ;  /* 0x000000766c60723c */ /* 0x000fee0000001860 */
[----:B------:R-:W-:Y:S02]  /*8780*/  F2FP.PACK_AB R108, R222, R133 ;  /* 0x00000085de6c723e */ /* 0x000fe400000000ff */
[----:B------:R-:W-:Y:S03]  /*8790*/  F2FP.PACK_AB R109, R220, R218 ;  /* 0x000000dadc6d723e */ /* 0x000fe600000000ff */
[----:B------:R-:W-:Y:S01]  /*87a0*/  F2FP.PACK_AB R110, R225, R223 ;  /* 0x000000dfe16e723e */ /* 0x000fe200000000ff */
[----:B-1----:R-:W-:Y:S01]  /*87b0*/  FFMA.FTZ R3, R100, R233, R210 ;  /* 0x000000e964037223 */ /* 0x002fe200000100d2 */
[----:B------:R-:W-:Y:S01]  /*87c0*/  F2FP.PACK_AB R111, R224, R221 ;  /* 0x000000dde06f723e */ /* 0x000fe200000000ff */
[----:B------:R-:W-:Y:S01]  /*87d0*/  FADD.FTZ R100, R215, R156 ;  /* 0x0000009cd7647221 */ /* 0x000fe20000010000 */
[----:B------:R-:W-:Y:S01]  /*87e0*/  F2FP.PACK_AB R118, R212, R219 ;  /* 0x000000dbd476723e */ /* 0x000fe200000000ff */
[----:B------:R-:W-:Y:S01]  /*87f0*/  FADD.FTZ R131, R211, R3 ;  /* 0x00000003d3837221 */ /* 0x000fe20000010000 */
[----:B--2---:R-:W-:Y:S01]  /*8800*/  F2FP.PACK_AB R119, R196, R199 ;  /* 0x000000c7c477723e */ /* 0x004fe200000000ff */
[----:B------:R-:W-:Y:S01]  /*8810*/  FADD.FTZ R3, R230, R132 ;  /* 0x00000084e6037221 */ /* 0x000fe20000010000 */
[----:B------:R-:W-:Y:S01]  /*8820*/  F2FP.PACK_AB R156, R193, R171 ;  /* 0x000000abc19c723e */ /* 0x000fe200000000ff */
[----:B------:R-:W-:Y:S02]  /*8830*/  FADD.FTZ R101, R228, R131 ;  /* 0x00000083e4657221 */ /* 0x000fe40000010000 */
[----:B------:R-:W-:Y:S02]  /*8840*/  FADD.FTZ R0, R217, R100 ;  /* 0x00000064d9007221 */ /* 0x000fe40000010000 */
[----:B------:R-:W-:Y:S02]  /*8850*/  FADD.FTZ R100, R227, R130 ;  /* 0x00000082e3647221 */ /* 0x000fe40000010000 */
[----:B------:R-:W-:Y:S02]  /*8860*/  FADD.FTZ R0, R232, R0 ;  /* 0x00000000e8007221 */ /* 0x000fe40000010000 */
[----:B------:R-:W-:Y:S02]  /*8870*/  FADD.FTZ R105, R231, R3 ;  /* 0x00000003e7697221 */ /* 0x000fe40000010000 */
[----:B------:R-:W-:Y:S01]  /*8880*/  FADD.FTZ R3, R229, R101 ;  /* 0x00000065e5037221 */ /* 0x000fe20000010000 */
[-C--:B---3--:R-:W-:Y:S03]  /*8890*/  HMMA.16816.F32 R4, R108, R112.reuse, R4 ;  /* 0x000000706c04723c */ /* 0x088fe60000001804 */
[----:B------:R-:W-:Y:S02]  /*88a0*/  FADD.FTZ R101, R226, R100 ;  /* 0x00000064e2657221 */ /* 0x000fe40000010000 */
[----:B------:R-:W-:Y:S02]  /*88b0*/  FADD.FTZ R100, R133, R0 ;  /* 0x0000000085647221 */ /* 0x000fe40000010000 */
[----:B------:R-:W-:Y:S01]  /*88c0*/  FADD.FTZ R0, R218, R105 ;  /* 0x00000069da007221 */ /* 0x000fe20000010000 */
[C---:B------:R-:W-:Y:S04]  /*88d0*/  HMMA.16816.F32 R8, R116.reuse, R112, R8 ;  /* 0x000000707408723c */ /* 0x040fe80000001808 */
[----:B------:R-:W-:Y:S04]  /*88e0*/  FADD.FTZ R3, R214, R3 ;  /* 0x00000003d6037221 */ /* 0x000fe80000010000 */
[-C--:B------:R-:W-:Y:S04]  /*88f0*/  HMMA.16816.F32 R12, R116, R114.reuse, R12 ;  /* 0x00000072740c723c */ /* 0x080fe8000000180c */
[----:B------:R-:W-:Y:S04]  /*8900*/  FADD.FTZ R3, R216, R3 ;  /* 0x00000003d8037221 */ /* 0x000fe80000010000 */
[C---:B------:R-:W-:Y:S01]  /*8910*/  HMMA.16816.F32 R16, R108.reuse, R114, R16 ;  /* 0x000000726c10723c */ /* 0x040fe20000001810 */
[----:B------:R-:W1:Y:S07]  /*8920*/  LDSM.16.MT88.4 R112, [R180+0x1000] ;  /* 0x00100000b470783b */ /* 0x000e6e0000004200 */
[-C--:B------:R-:W-:Y:S08]  /*8930*/  HMMA.16816.F32 R20, R108, R120.reuse, R20 ;  /* 0x000000786c14723c */ /* 0x080ff00000001814 */
[C---:B------:R-:W-:Y:S08]  /*8940*/  HMMA.16816.F32 R24, R116.reuse, R120, R24 ;  /* 0x000000787418723c */ /* 0x040ff00000001818 */
[-C--:B------:R-:W-:Y:S08]  /*8950*/  HMMA.16816.F32 R28, R116, R122.reuse, R28 ;  /* 0x0000007a741c723c */ /* 0x080ff0000000181c */
[C---:B------:R-:W-:Y:S01]  /*8960*/  HMMA.16816.F32 R32, R108.reuse, R122, R32 ;  /* 0x0000007a6c20723c */ /* 0x040fe20000001820 */
[----:B------:R-:W2:Y:S07]  /*8970*/  LDSM.16.MT88.4 R120, [R107+0x1c00] ;  /* 0x001c00006b78783b */ /* 0x000eae0000004200 */
[-C--:B------:R-:W-:Y:S08]  /*8980*/  HMMA.16816.F32 R36, R108, R124.reuse, R36 ;  /* 0x0000007c6c24723c */ /* 0x080ff00000001824 */
[C---:B------:R-:W-:Y:S08]  /*8990*/  HMMA.16816.F32 R40, R116.reuse, R124, R40 ;  /* 0x0000007c7428723c */ /* 0x040ff00000001828 */
[-C--:B------:R-:W-:Y:S08]  /*89a0*/  HMMA.16816.F32 R44, R116, R126.reuse, R44 ;  /* 0x0000007e742c723c */ /* 0x080ff0000000182c */
[C---:B------:R-:W-:Y:S01]  /*89b0*/  HMMA.16816.F32 R48, R108.reuse, R126, R48 ;  /* 0x0000007e6c30723c */ /* 0x040fe20000001830 */
[----:B------:R-:W3:Y:S07]  /*89c0*/  LDSM.16.MT88.4 R124, [R180+0x1c00] ;  /* 0x001c0000b47c783b */ /* 0x000eee0000004200 */
[-C--:B-1----:R-:W-:Y:S08]  /*89d0*/  HMMA.16816.F32 R52, R108, R112.reuse, R52 ;  /* 0x000000706c34723c */ /* 0x082ff00000001834 */
[C---:B------:R-:W-:Y:S08]  /*89e0*/  HMMA.16816.F32 R56, R116.reuse, R112, R56 ;  /* 0x000000707438723c */ /* 0x040ff00000001838 */
[-C--:B------:R-:W-:Y:S08]  /*89f0*/  HMMA.16816.F32 R60, R116, R114.reuse, R60 ;  /* 0x00000072743c723c */ /* 0x080ff0000000183c */
[C---:B------:R-:W-:Y:S01]  /*8a00*/  HMMA.16816.F32 R64, R108.reuse, R114, R64 ;  /* 0x000000726c40723c */ /* 0x040fe20000001840 */
[----:B------:R-:W1:Y:S07]  /*8a10*/  LDSM.16.MT88.4 R112, [R107+0x800] ;  /* 0x000800006b70783b */ /* 0x000e6e0000004200 */
[-C--:B--2---:R-:W-:Y:S08]  /*8a20*/  HMMA.16816.F32 R68, R108, R120.reuse, R68 ;  /* 0x000000786c44723c */ /* 0x084ff00000001844 */
[C---:B------:R-:W-:Y:S08]  /*8a30*/  HMMA.16816.F32 R72, R116.reuse, R120, R72 ;  /* 0x000000787448723c */ /* 0x040ff00000001848 */
[-C--:B------:R-:W-:Y:S08]  /*8a40*/  HMMA.16816.F32 R76, R116, R122.reuse, R76 ;  /* 0x0000007a744c723c */ /* 0x080ff0000000184c */
[C---:B------:R-:W-:Y:S08]  /*8a50*/  HMMA.16816.F32 R80, R108.reuse, R122, R80 ;  /* 0x0000007a6c50723c */ /* 0x040ff00000001850 */
[-C--:B---3--:R-:W-:Y:S08]  /*8a60*/  HMMA.16816.F32 R84, R108, R124.reuse, R84 ;  /* 0x0000007c6c54723c */ /* 0x088ff00000001854 */
[C---:B------:R-:W-:Y:S08]  /*8a70*/  HMMA.16816.F32 R88, R116.reuse, R124, R88 ;  /* 0x0000007c7458723c */ /* 0x040ff00000001858 */
[-C--:B------:R-:W-:Y:S01]  /*8a80*/  HMMA.16816.F32 R92, R116, R126.reuse, R92 ;  /* 0x0000007e745c723c */ /* 0x080fe2000000185c */
[----:B------:R-:W2:Y:S07]  /*8a90*/  LDSM.16.MT88.4 R116, [R180+0x800] ;  /* 0x00080000b474783b */ /* 0x000eae0000004200 */
[----:B------:R-:W-:Y:S01]  /*8aa0*/  HMMA.16816.F32 R96, R108, R126, R96 ;  /* 0x0000007e6c60723c */ /* 0x000fe20000001860 */
[----:B------:R-:W3:Y:S07]  /*8ab0*/  LDSM.16.MT88.4 R108, [R107+0x1400] ;  /* 0x001400006b6c783b */ /* 0x000eee0000004200 */
[-C--:B-1----:R-:W-:Y:S01]  /*8ac0*/  HMMA.16816.F32 R128, R156, R112.reuse, R4 ;  /* 0x000000709c80723c */ /* 0x082fe20000001804 */
[----:B------:R-:W1:Y:S07]  /*8ad0*/  LDSM.16.MT88.4 R4, [R180+0x1400] ;  /* 0x00140000b404783b */ /* 0x000e6e0000004200 */
[C---:B------:R-:W-:Y:S01]  /*8ae0*/  HMMA.16816.F32 R132, R160.reuse, R112, R8 ;  /* 0x00000070a084723c */ /* 0x040fe20000001808 */
[----:B------:R-:W4:Y:S07]  /*8af0*/  LDSM.16.MT88.4 R8, [R107+0x2000] ;  /* 0x002000006b08783b */ /* 0x000f2e0000004200 */
[-C--:B------:R-:W-:Y:S01]  /*8b00*/  HMMA.16816.F32 R136, R160, R114.reuse, R12 ;  /* 0x00000072a088723c */ /* 0x080fe2000000180c */
[----:B------:R-:W5:Y:S07]  /*8b10*/  LDSM.16.MT88.4 R12, [R180+0x2000] ;  /* 0x00200000b40c783b */ /* 0x000f6e0000004200 */
[C---:B------:R-:W-:Y:S08]  /*8b20*/  HMMA.16816.F32 R124, R156.reuse, R114, R16 ;  /* 0x000000729c7c723c */ /* 0x040ff00000001810 */
[-C--:B--2---:R-:W-:Y:S08]  /*8b30*/  HMMA.16816.F32 R120, R156, R116.reuse, R20 ;  /* 0x000000749c78723c */ /* 0x084ff00000001814 */
[C---:B------:R-:W-:Y:S08]  /*8b40*/  HMMA.16816.F32 R140, R160.reuse, R116, R24 ;  /* 0x00000074a08c723c */ /* 0x040ff00000001818 */
[-C--:B------:R-:W-:Y:S08]  /*8b50*/  HMMA.16816.F32 R144, R160, R118.reuse, R28 ;  /* 0x00000076a090723c */ /* 0x080ff0000000181c */
[C---:B------:R-:W-:Y:S08]  /*8b60*/  HMMA.16816.F32 R116, R156.reuse, R118, R32 ;  /* 0x000000769c74723c */ /* 0x040ff00000001820 */
[-C--:B---3--:R-:W-:Y:S08]  /*8b70*/  HMMA.16816.F32 R112, R156, R108.reuse, R36 ;  /* 0x0000006c9c70723c */ /* 0x088ff00000001824 */
[C---:B------:R-:W-:Y:S08]  /*8b80*/  HMMA.16816.F32 R148, R160.reuse, R108, R40 ;  /* 0x0000006ca094723c */ /* 0x040ff00000001828 */
[-C--:B------:R-:W-:Y:S08]  /*8b90*/  HMMA.16816.F32 R152, R160, R110.reuse, R44 ;  /* 0x0000006ea098723c */ /* 0x080ff0000000182c */
[C---:B------:R-:W-:Y:S08]  /*8ba0*/  HMMA.16816.F32 R108, R156.reuse, R110, R48 ;  /* 0x0000006e9c6c723c */ /* 0x040ff00000001830 */
[-C--:B-1----:R-:W-:Y:S08]  /*8bb0*/  HMMA.16816.F32 R52, R156, R4.reuse, R52 ;  /* 0x000000049c34723c */ /* 0x082ff00000001834 */
[C---:B------:R-:W-:Y:S07]  /*8bc0*/  HMMA.16816.F32 R56, R160.reuse, R4, R56 ;  /* 0x00000004a038723c */ /* 0x040fee0000001838 */
[----:B------:R-:W-:Y:S01]  /*8bd0*/  FADD.FTZ R5, R207, R101 ;  /* 0x00000065cf057221 */ /* 0x000fe20000010000 */
[-C--:B------:R-:W-:Y:S04]  /*8be0*/  HMMA.16816.F32 R60, R160, R6.reuse, R60 ;  /* 0x00000006a03c723c */ /* 0x080fe8000000183c */
[----:B------:R-:W-:Y:S01]  /*8bf0*/  MOV R101, R2 ;  /* 0x0000000200657202 */ /* 0x000fe20000000f00 */
[----:B------:R-:W-:Y:S02]  /*8c00*/  FADD.FTZ R4, R220, R0 ;  /* 0x00000000dc047221 */ /* 0x000fe40000010000 */
[----:B------:R-:W-:Y:S01]  /*8c10*/  FADD.FTZ R0, R197, R5 ;  /* 0x00000005c5007221 */ /* 0x000fe20000010000 */
[C---:B------:R-:W-:Y:S04]  /*8c20*/  HMMA.16816.F32 R64, R156.reuse, R6, R64 ;  /* 0x000000069c40723c */ /* 0x040fe80000001840 */
[----:B------:R-:W-:Y:S03]  /*8c30*/  FADD.FTZ R5, R199, R0 ;  /* 0x00000000c7057221 */ /* 0x000fe60000010000 */
[----:B------:R-:W-:Y:S01]  /*8c40*/  FADD.FTZ R6, R222, R100 ;  /* 0x00000064de067221 */ /* 0x000fe20000010000 */
[-C--:B----4-:R-:W-:Y:S04]  /*8c50*/  HMMA.16816.F32 R68, R156, R8.reuse, R68 ;  /* 0x000000089c44723c */ /* 0x090fe80000001844 */
[----:B------:R-:W-:Y:S04]  /*8c60*/  FADD.FTZ R7, R221, R4 ;  /* 0x00000004dd077221 */ /* 0x000fe80000010000 */
[C---:B------:R-:W-:Y:S07]  /*8c70*/  HMMA.16816.F32 R72, R160.reuse, R8, R72 ;  /* 0x00000008a048723c */ /* 0x040fee0000001848 */
[----:B------:R-:W-:Y:S01]  /*8c80*/  FADD.FTZ R8, R223, R6 ;  /* 0x00000006df087221 */ /* 0x000fe20000010000 */
[-C--:B------:R-:W-:Y:S04]  /*8c90*/  HMMA.16816.F32 R76, R160, R10.reuse, R76 ;  /* 0x0000000aa04c723c */ /* 0x080fe8000000184c */
[----:B------:R-:W-:Y:S02]  /*8ca0*/  FADD.FTZ R6, R219, R3 ;  /* 0x00000003db067221 */ /* 0x000fe40000010000 */
[----:B------:R-:W-:Y:S02]  /*8cb0*/  FADD.FTZ R4, R225, R8 ;  /* 0x00000008e1047221 */ /* 0x000fe40000010000 */
[C---:B------:R-:W-:Y:S04]  /*8cc0*/  HMMA.16816.F32 R80, R156.reuse, R10, R80 ;  /* 0x0000000a9c50723c */ /* 0x040fe80000001850 */
[----:B------:R-:W-:Y:S02]  /*8cd0*/  FADD.FTZ R3, R224, R7 ;  /* 0x00000007e0037221 */ /* 0x000fe40000010000 */
[----:B------:R-:W-:Y:S02]  /*8ce0*/  FADD.FTZ R0, R212, R6 ;  /* 0x00000006d4007221 */ /* 0x000fe40000010000 */
[----:B------:R-:W-:Y:S01]  /*8cf0*/  FADD.FTZ R8, R196, R5 ;  /* 0x00000005c4087221 */ /* 0x000fe20000010000 */
[-C--:B-----5:R-:W-:Y:S03]  /*8d00*/  HMMA.16816.F32 R84, R156, R12.reuse, R84 ;  /* 0x0000000c9c54723c */ /* 0x0a0fe60000001854 */
[----:B------:R-:W-:Y:S02]  /*8d10*/  FADD.FTZ R7, R171, R4 ;  /* 0x00000004ab077221 */ /* 0x000fe40000010000 */
[----:B------:R-:W-:Y:S02]  /*8d20*/  FADD.FTZ R6, R170, R3 ;  /* 0x00000003aa067221 */ /* 0x000fe40000010000 */
[----:B------:R-:W-:Y:S01]  /*8d30*/  FADD.FTZ R5, R169, R0 ;  /* 0x00000000a9057221 */ /* 0x000fe20000010000 */
[C---:B------:R-:W-:Y:S04]  /*8d40*/  HMMA.16816.F32 R88, R160.reuse, R12, R88 ;  /* 0x0000000ca058723c */ /* 0x040fe80000001858 */
[----:B------:R-:W-:Y:S02]  /*8d50*/  FADD.FTZ R4, R167, R8 ;  /* 0x00000008a7047221 */ /* 0x000fe40000010000 */
[----:B------:R-:W-:Y:S02]  /*8d60*/  FADD.FTZ R3, R193, R7 ;  /* 0x00000007c1037221 */ /* 0x000fe40000010000 */
[----:B------:R-:W-:Y:S01]  /*8d70*/  FADD.FTZ R0, R176, R6 ;  /* 0x00000006b0007221 */ /* 0x000fe20000010000 */
[-C--:B------:R-:W-:Y:S03]  /*8d80*/  HMMA.16816.F32 R92, R160, R14.reuse, R92 ;  /* 0x0000000ea05c723c */ /* 0x080fe6000000185c */
[----:B------:R-:W-:Y:S02]  /*8d90*/  FADD.FTZ R8, R172, R5 ;  /* 0x00000005ac087221 */ /* 0x000fe40000010000 */
[----:B------:R-:W-:Y:S02]  /*8da0*/  FADD.FTZ R7, R166, R4 ;  /* 0x00000004a6077221 */ /* 0x000fe40000010000 */
[----:B------:R-:W-:Y:S01]  /*8db0*/  FADD.FTZ R6, R179, R3 ;  /* 0x00000003b3067221 */ /* 0x000fe20000010000 */
[----:B------:R-:W-:Y:S04]  /*8dc0*/  HMMA.16816.F32 R96, R156, R14, R96 ;  /* 0x0000000e9c60723c */ /* 0x000fe80000001860 */
[----:B------:R-:W-:Y:S01]  /*8dd0*/  FADD.FTZ R5, R175, R0 ;  /* 0x00000000af057221 */ /* 0x000fe20000010000 */
[----:B------:R-:W-:Y:S01]  /*8de0*/  IADD3 R0, R209, -0x1, RZ ;  /* 0xffffffffd1007810 */ /* 0x000fe20007ffe0ff */
[----:B------:R-:W-:Y:S02]  /*8df0*/  FADD.FTZ R4, R173, R8 ;  /* 0x00000008ad047221 */ /* 0x000fe40000010000 */
[----:B------:R-:W-:Y:S01]  /*8e00*/  FADD.FTZ R3, R165, R7 ;  /* 0x00000007a5037221 */ /* 0x000fe20000010000 */
[----:B------:R-:W-:Y:S03]  /*8e10*/  MOV R209, R0 ;  /* 0x0000000000d17202 */ /* 0x000fe60000000f00 */
[----:B------:R-:W-:Y:S02]  /*8e20*/  FADD.FTZ R212, R178, R6 ;  /* 0x00000006b2d47221 */ /* 0x000fe40000010000 */
[----:B------:R-:W-:Y:S02]  /*8e30*/  FADD.FTZ R214, R177, R5 ;  /* 0x00000005b1d67221 */ /* 0x000fe40000010000 */
[----:B------:R-:W-:Y:S02]  /*8e40*/  FADD.FTZ R233, R168, R4 ;  /* 0x00000004a8e97221 */ /* 0x000fe40000010000 */
[----:B------:R-:W-:Y:S01]  /*8e50*/  FADD.FTZ R234, R164, R3 ;  /* 0x00000003a4ea7221 */ /* 0x000fe20000010000 */
[----:B------:R-:W-:-:S05]  /*8e60*/  @P0 BRA `(.L_x_77) ;  /* 0xffffcf3000000947 */ /* 0x000fca000383ffff */
.L_x_65:
[----:B------:R-:W-:Y:S05]  /*8e70*/  BRA.DIV ~URZ, `(.L_x_78) ;  /* 0x000061227f007947 */ /* 0x000fea000b800000 */
[----:B------:R-:W1:Y:S04]  /*8e80*/  SHFL.BFLY PT, R3, R212, 0x2, 0x1f ;  /* 0x0c401f00d4037f89 */ /* 0x000e6800000e0000 */
[----:B------:R-:W2:Y:S04]  /*8e90*/  SHFL.BFLY PT, R2, R214, 0x2, 0x1f ;  /* 0x0c401f00d6027f89 */ /* 0x000ea800000e0000 */
[----:B------:R-:W3:Y:S04]  /*8ea0*/  SHFL.BFLY PT, R0, R233, 0x2, 0x1f ;  /* 0x0c401f00e9007f89 */ /* 0x000ee800000e0000 */
[----:B------:R-:W4:Y:S01]  /*8eb0*/  SHFL.BFLY PT, R4, R234, 0x2, 0x1f ;  /* 0x0c401f00ea047f89 */ /* 0x000f2200000e0000 */
[----:B-1----:R-:W-:-:S02]  /*8ec0*/  FADD.FTZ R3, R3, R212 ;  /* 0x000000d403037221 */ /* 0x002fc40000010000 */
[----:B--2---:R-:W-:-:S03]  /*8ed0*/  FADD.FTZ R2, R2, R214 ;  /* 0x000000d602027221 */ /* 0x004fc60000010000 */
[----:B------:R-:W1:Y:S01]  /*8ee0*/  SHFL.BFLY PT, R7, R3, 0x1, 0x1f ;  /* 0x0c201f0003077f89 */ /* 0x000e6200000e0000 */
[----:B---3--:R-:W-:-:S03]  /*8ef0*/  FADD.FTZ R0, R0, R233 ;  /* 0x000000e900007221 */ /* 0x008fc60000010000 */
[----:B------:R-:W2:Y:S01]  /*8f00*/  SHFL.BFLY PT, R6, R2, 0x1, 0x1f ;  /* 0x0c201f0002067f89 */ /* 0x000ea200000e0000 */
[----:B----4-:R-:W-:-:S03]  /*8f10*/  FADD.FTZ R4, R4, R234 ;  /* 0x000000ea04047221 */ /* 0x010fc60000010000 */
[----:B------:R-:W3:Y:S04]  /*8f20*/  SHFL.BFLY PT, R5, R0, 0x1, 0x1f ;  /* 0x0c201f0000057f89 */ /* 0x000ee800000e0000 */
[----:B------:R4:W4:Y:S01]  /*8f30*/  SHFL.BFLY PT, R9, R4, 0x1, 0x1f ;  /* 0x0c201f0004097f89 */ /* 0x00092200000e0000 */
[----:B-1----:R-:W-:Y:S02]  /*8f40*/  FADD.FTZ R7, R3, R7 ;  /* 0x0000000703077221 */ /* 0x002fe40000010000 */
[----:B--2---:R-:W-:Y:S02]  /*8f50*/  FADD.FTZ R6, R2, R6 ;  /* 0x0000000602067221 */ /* 0x004fe40000010000 */
[----:B---3--:R-:W-:Y:S02]  /*8f60*/  FADD.FTZ R5, R0, R5 ;  /* 0x0000000500057221 */ /* 0x008fe40000010000 */
.L_x_167:
[----:B------:R-:W-:Y:S01]  /*8f70*/  FSETP.NE.FTZ.AND P3, PT, R7, RZ, PT ;  /* 0x000000ff0700720b */ /* 0x000fe20003f75000 */
[----:B------:R-:W-:Y:S01]  /*8f80*/  CS2R R2, SRZ ;  /* 0x0000000000027805 */ /* 0x000fe2000001ff00 */
[----:B------:R-:W-:Y:S01]  /*8f90*/  MOV R0, RZ ;  /* 0x000000ff00007202 */ /* 0x000fe20000000f00 */
[----:B----4-:R-:W-:Y:S01]  /*8fa0*/  FADD.FTZ R4, R9, R4 ;  /* 0x0000000409047221 */ /* 0x010fe20000010000 */
[----:B------:R-:W-:-:S02]  /*8fb0*/  FSETP.NE.FTZ.AND P2, PT, R6, RZ, PT ;  /* 0x000000ff0600720b */ /* 0x000fc40003f55000 */
[----:B------:R-:W-:Y:S02]  /*8fc0*/  FSETP.NE.FTZ.AND P1, PT, R5, RZ, PT ;  /* 0x000000ff0500720b */ /* 0x000fe40003f35000 */
[----:B------:R-:W-:Y:S02]  /*8fd0*/  FSETP.NE.FTZ.AND P0, PT, R4, RZ, PT ;  /* 0x000000ff0400720b */ /* 0x000fe40003f15000 */
[----:B------:R-:W-:Y:S02]  /*8fe0*/  MOV R24, 0xff800000 ;  /* 0xff80000000187802 */ /* 0x000fe40000000f00 */
[----:B------:R-:W-:Y:S01]  /*8ff0*/  MOV R22, 0xff800000 ;  /* 0xff80000000167802 */ /* 0x000fe20000000f00 */
[----:B------:R-:W1:Y:S01]  /*9000*/  @P3 MUFU.RCP R0, R7 ;  /* 0x0000000700003308 */ /* 0x000e620000001000 */
[----:B------:R-:W-:Y:S02]  /*9010*/  MOV R23, 0xff800000 ;  /* 0xff80000000177802 */ /* 0x000fe40000000f00 */
[----:B------:R-:W-:-:S03]  /*9020*/  MOV R19, 0xff800000 ;  /* 0xff80000000137802 */ /* 0x000fc60000000f00 */
[----:B------:R-:W-:Y:S02]  /*9030*/  @P1 MOV R10, 0x3f317218 ;  /* 0x3f317218000a1802 */ /* 0x000fe40000000f00 */
[----:B------:R-:W2:Y:S01]  /*9040*/  @P3 MUFU.LG2 R8, R7 ;  /* 0x0000000700083308 */ /* 0x000ea20000000c00 */
[----:B-1----:R-:W-:-:S07]  /*9050*/  FMUL.FTZ R156, R0, R108 ;  /* 0x0000006c009c7220 */ /* 0x002fce0000410000 */
[----:B------:R-:W1:Y:S01]  /*9060*/  @P2 MUFU.LG2 R7, R6 ;  /* 0x0000000600072308 */ /* 0x000e620000000c00 */
[C---:B------:R-:W-:Y:S02]  /*9070*/  FMUL.FTZ R157, R0.reuse, R109 ;  /* 0x0000006d009d7220 */ /* 0x040fe40000410000 */
[C---:B------:R-:W-:Y:S02]  /*9080*/  FMUL.FTZ R164, R0.reuse, R80 ;  /* 0x0000005000a47220 */ /* 0x040fe40000410000 */
[C---:B------:R-:W-:Y:S02]  /*9090*/  FMUL.FTZ R165, R0.reuse, R81 ;  /* 0x0000005100a57220 */ /* 0x040fe40000410000 */
[C---:B------:R-:W-:Y:S01]  /*90a0*/  FMUL.FTZ R128, R0.reuse, R128 ;  /* 0x0000008000807220 */ /* 0x040fe20000410000 */
[----:B------:R-:W3:Y:S01]  /*90b0*/  @P2 MUFU.RCP R3, R6 ;  /* 0x0000000600032308 */ /* 0x000ee20000001000 */
[C---:B------:R-:W-:Y:S02]  /*90c0*/  FMUL.FTZ R129, R0.reuse, R129 ;  /* 0x0000008100817220 */ /* 0x040fe40000410000 */
[----:B------:R-:W-:-:S02]  /*90d0*/  FMUL.FTZ R124, R0, R124 ;  /* 0x0000007c007c7220 */ /* 0x000fc40000410000 */
[C---:B------:R-:W-:Y:S02]  /*90e0*/  FMUL.FTZ R125, R0.reuse, R125 ;  /* 0x0000007d007d7220 */ /* 0x040fe40000410000 */
[C---:B------:R-:W-:Y:S01]  /*90f0*/  FMUL.FTZ R120, R0.reuse, R120 ;  /* 0x0000007800787220 */ /* 0x040fe20000410000 */
[----:B------:R-:W-:Y:S01]  /*9100*/  @P1 MUFU.RCP R2, R5 ;  /* 0x0000000500021308 */ /* 0x000fe20000001000 */
        /* <DEDUP_REMOVED lines=14> */
[----:B------:R-:W-:Y:S02]  /*91f0*/  FMUL.FTZ R81, R0, R97 ;  /* 0x0000006100517220 */ /* 0x000fe40000410000 */
[----:B------:R4:W5:Y:S01]  /*9200*/  @P1 MUFU.LG2 R0, R5 ;  /* 0x0000000500001308 */ /* 0x0009620000000c00 */
[----:B--2---:R-:W-:-:S02]  /*9210*/  @P3 FMUL.FTZ R9, R8, 0.69314718246459960938 ;  /* 0x3f31721808093820 */ /* 0x004fc40000410000 */
[----:B-1----:R-:W-:Y:S02]  /*9220*/  @P2 FMUL.FTZ R8, R7, 0.69314718246459960938 ;  /* 0x3f31721807082820 */ /* 0x002fe40000410000 */
[C---:B---3--:R-:W-:Y:S02]  /*9230*/  FMUL.FTZ R162, R3.reuse, R122 ;  /* 0x0000007a03a27220 */ /* 0x048fe40000410000 */
[C---:B------:R-:W-:Y:S02]  /*9240*/  FMUL.FTZ R163, R3.reuse, R123 ;  /* 0x0000007b03a37220 */ /* 0x040fe40000410000 */
[C---:B------:R-:W-:Y:S02]  /*9250*/  FMUL.FTZ R96, R3.reuse, R118 ;  /* 0x0000007603607220 */ /* 0x040fe40000410000 */
[C---:B------:R-:W-:Y:S02]  /*9260*/  FMUL.FTZ R97, R3.reuse, R119 ;  /* 0x0000007703617220 */ /* 0x040fe40000410000 */
[----:B------:R-:W-:-:S02]  /*9270*/  FMUL.FTZ R168, R3, R70 ;  /* 0x0000004603a87220 */ /* 0x000fc40000410000 */
[C---:B------:R-:W-:Y:S01]  /*9280*/  FMUL.FTZ R169, R3.reuse, R71 ;  /* 0x0000004703a97220 */ /* 0x040fe20000410000 */
[----:B----4-:R-:W-:Y:S01]  /*9290*/  @P2 MOV R5, 0x3f317218 ;  /* 0x3f31721800052802 */ /* 0x010fe20000000f00 */
[----:B-----5:R-:W-:Y:S01]  /*92a0*/  @P1 FMUL.FTZ R7, R0, 0.69314718246459960938 ;  /* 0x3f31721800071820 */ /* 0x020fe20000410000 */
[----:B------:R-:W-:Y:S01]  /*92b0*/  MOV R0, RZ ;  /* 0x000000ff00007202 */ /* 0x000fe20000000f00 */
[C---:B------:R-:W-:Y:S02]  /*92c0*/  FMUL.FTZ R166, R3.reuse, R82 ;  /* 0x0000005203a67220 */ /* 0x040fe40000410000 */
[----:B------:R-:W-:Y:S02]  /*92d0*/  FMUL.FTZ R167, R3, R83 ;  /* 0x0000005303a77220 */ /* 0x000fe40000410000 */
[C---:B------:R-:W-:Y:S01]  /*92e0*/  FMUL.FTZ R48, R2.reuse, R60 ;  /* 0x0000003c02307220 */ /* 0x040fe20000410000 */
[----:B------:R-:W1:Y:S01]  /*92f0*/  @P0 MUFU.RCP R0, R4 ;  /* 0x0000000400000308 */ /* 0x000e620000001000 */
        /* <DEDUP_REMOVED lines=39> */
[----:B------:R-:W-:Y:S02]  /*9570*/  FMUL.FTZ R27, R2, R93 ;  /* 0x0000005d021b7220 */ /* 0x000fe40000410000 */
[----:B------:R2:W3:Y:S01]  /*9580*/  @P0 MUFU.LG2 R2, R4 ;  /* 0x0000000400020308 */ /* 0x0004e20000000c00 */
[----:B------:R-:W-:Y:S02]  /*9590*/  @P3 FMUL.FTZ R6, R3, c[0x0][0x2d0] ;  /* 0x0000b40003063a20 */ /* 0x000fe40000410000 */
[----:B------:R-:W-:Y:S02]  /*95a0*/  @P1 FMUL.FTZ R3, R10, c[0x0][0x2d0] ;  /* 0x0000b4000a031a20 */ /* 0x000fe40000410000 */
[----:B------:R-:W-:Y:S02]  /*95b0*/  @P2 FMUL.FTZ R5, R5, c[0x0][0x2d0] ;  /* 0x0000b40005052a20 */ /* 0x000fe40000410000 */
[----:B------:R-:W-:Y:S01]  /*95c0*/  @P1 FFMA.FTZ R24, R3, R102, R7 ;  /* 0x0000006603181223 */ /* 0x000fe20000010007 */
[----:B------:R-:W-:Y:S01]  /*95d0*/  @P0 MOV R3, 0x3f317218 ;  /* 0x3f31721800030802 */ /* 0x000fe20000000f00 */
[----:B-1----:R-:W-:-:S02]  /*95e0*/  FMUL.FTZ R76, R0, R62 ;  /* 0x0000003e004c7220 */ /* 0x002fc40000410000 */
[C---:B------:R-:W-:Y:S02]  /*95f0*/  FMUL.FTZ R77, R0.reuse, R63 ;  /* 0x0000003f004d7220 */ /* 0x040fe40000410000 */
[----:B------:R-:W-:Y:S02]  /*9600*/  @P0 FMUL.FTZ R3, R3, c[0x0][0x2d0] ;  /* 0x0000b40003030a20 */ /* 0x000fe40000410000 */
[----:B------:R-:W-:Y:S01]  /*9610*/  FMUL.FTZ R66, R0, R134 ;  /* 0x0000008600427220 */ /* 0x000fe20000410000 */
[----:B--2---:R-:W-:Y:S01]  /*9620*/  MOV R4, 0x1 ;  /* 0x0000000100047802 */ /* 0x004fe20000000f00 */
[----:B---3--:R-:W-:Y:S02]  /*9630*/  @P0 FMUL.FTZ R2, R2, 0.69314718246459960938 ;  /* 0x3f31721802020820 */ /* 0x008fe40000410000 */
        /* <DEDUP_REMOVED lines=20> */
[----:B------:R-:W-:Y:S01]  /*9780*/  FMUL.FTZ R33, R0, R95 ;  /* 0x0000005f00217220 */ /* 0x000fe20000410000 */
[----:B------:R-:W-:Y:S01]  /*9790*/  PRMT R0, R4, 0x7610, R0 ;  /* 0x0000761004007816 */ /* 0x000fe20000000000 */
[----:B------:R-:W-:Y:S02]  /*97a0*/  @P3 FFMA.FTZ R22, R6, R104, R9 ;  /* 0x0000006806163223 */ /* 0x000fe40000010009 */
[----:B------:R-:W-:Y:S02]  /*97b0*/  @P2 FFMA.FTZ R23, R5, R103, R8 ;  /* 0x0000006705172223 */ /* 0x000fe40000010008 */
[----:B------:R-:W-:Y:S02]  /*97c0*/  @P0 FFMA.FTZ R19, R3, R101, R2 ;  /* 0x0000006503130223 */ /* 0x000fe40000010002 */
.L_x_40:
[----:B------:R2:W5:Y:S04]  /*97d0*/  LDL R6, [R1] ;  /* 0x0000000001067983 */ /* 0x0005680000100800 */
[----:B------:R-:W3:Y:S01]  /*97e0*/  S2R R2, SR_TID.X ;  /* 0x0000000000027919 */ /* 0x000ee20000002100 */
[----:B------:R-:W-:Y:S01]  /*97f0*/  BSSY B0, `(.L_x_79) ;  /* 0x0000011000007945 */ /* 0x000fe20003800000 */
[----:B---3--:R-:W-:-:S13]  /*9800*/  LOP3.LUT P0, RZ, R2, 0x7f, RZ, 0xc0, !PT ;  /* 0x0000007f02ff7812 */ /* 0x008fda000780c0ff */
[----:B------:R-:W-:Y:S05]  /*9810*/  @P0 BRA `(.L_x_80) ;  /* 0x000000e000000947 */ /* 0x000fea0003800000 */
[----:B--2---:R-:W2:Y:S01]  /*9820*/  S2R R4, SR_LANEID ;  /* 0x0000000000047919 */ /* 0x004ea20000000000 */
[----:B------:R-:W-:Y:S01]  /*9830*/  VOTEU.ANY UR4, UPT, PT ;  /* 0x0000000000047886 */ /* 0x000fe200038e0100 */
[----:B-1----:R-:W-:Y:S01]  /*9840*/  IMAD.MOV.U32 R5, RZ, RZ, c[0x0][0x564] ;  /* 0x00015900ff057624 */ /* 0x002fe200078e00ff */
[----:B------:R-:W2:Y:S08]  /*9850*/  FLO.U32 R3, UR4 ;  /* 0x0000000400037d00 */ /* 0x000eb000080e0000 */
[----:B------:R-:W1:Y:S01]  /*9860*/  POPC R2, UR4 ;  /* 0x0000000400027d09 */ /* 0x000e620008000000 */
[----:B--2---:R-:W-:Y:S01]  /*9870*/  ISETP.EQ.U32.AND P0, PT, R3, R4, PT ;  /* 0x000000040300720c */ /* 0x004fe20003f02070 */
[----:B------:R-:W-:-:S12]  /*9880*/  IMAD.MOV.U32 R4, RZ, RZ, c[0x0][0x560] ;  /* 0x00015800ff047624 */ /* 0x000fd800078e00ff */
[----:B-1----:R1:W2:Y:S04]  /*9890*/  @P0 ATOMG.E.ADD.STRONG.GPU PT, R2, [R4.64], R2 ;  /* 0x00000002040209a8 */ /* 0x0022a800081ee1c6 */
[----:B-1----:R-:W1:Y:S04]  /*98a0*/  S2R R4, SR_LTMASK ;  /* 0x0000000000047919 */ /* 0x002e680000003900 */
[----:B--2---:R1:W2:Y:S02]  /*98b0*/  SHFL.IDX PT, R3, R2, R3, 0x1f ;  /* 0x00001f0302037589 */ /* 0x0042a400000e0000 */
[----:B-1----:R-:W-:-:S06]  /*98c0*/  LOP3.LUT R2, R4, UR4, RZ, 0xc0, !PT ;  /* 0x0000000404027c12 */ /* 0x002fcc000f8ec0ff */
[----:B------:R-:W2:Y:S02]  /*98d0*/  POPC R2, R2 ;  /* 0x0000000200027309 */ /* 0x000ea40000000000 */
[----:B--2--5:R-:W-:-:S05]  /*98e0*/  IADD3 R6, R3, c[0x0][0xc], R2 ;  /* 0x0000030003067a10 */ /* 0x024fca0007ffe002 */
[----:B------:R1:W-:Y:S02]  /*98f0*/  STL [R1], R6 ;  /* 0x0000000601007387 */ /* 0x0003e40000100800 */
.L_x_80:
[----:B--2---:R-:W-:Y:S05]  /*9900*/  BSYNC B0 ;  /* 0x0000000000007941 */ /* 0x004fea0003800000 */
.L_x_79:
[----:B------:R-:W-:Y:S01]  /*9910*/  PRMT R0, R0, 0x9910, RZ ;  /* 0x0000991000007816 */ /* 0x000fe200000000ff */
[----:B------:R-:W-:Y:S01]  /*9920*/  BSSY B1, `(.L_x_81) ;  /* 0x000038b000017945 */ /* 0x000fe20003800000 */
[----:B-----5:R-:W-:Y:S02]  /*9930*/  IMAD.MOV.U32 R28, RZ, RZ, R6 ;  /* 0x000000ffff1c7224 */ /* 0x020fe400078e0006 */
[----:B------:R-:W-:-:S13]  /*9940*/  ISETP.NE.AND P0, PT, R0, RZ, PT ;  /* 0x000000ff0000720c */ /* 0x000fda0003f05270 */
[----:B------:R-:W-:Y:S05]  /*9950*/  @!P0 BRA `(.L_x_82) ;  /* 0x00002b5000008947 */ /* 0x000fea0003800000 */
[----:B------:R-:W2:Y:S04]  /*9960*/  LDL R10, [R1+0x40] ;  /* 0x00004000010a7983 */ /* 0x000ea80000100800 */
[----:B------:R-:W3:Y:S04]  /*9970*/  LDL.LU R9, [R1+0x44] ;  /* 0x0000440001097983 */ /* 0x000ee80000300800 */
[----:B------:R-:W4:Y:S04]  /*9980*/  LDL R8, [R1+0x3c] ;  /* 0x00003c0001087983 */ /* 0x000f280000100800 */
[----:B------:R-:W3:Y:S01]  /*9990*/  LDL.LU R7, [R1+0x48] ;  /* 0x0000480001077983 */ /* 0x000ee20000300800 */
[----:B------:R-:W-:Y:S01]  /*99a0*/  WARPSYNC 0xffffffff ;  /* 0xffffffff00007948 */ /* 0x000fe20003800000 */
[----:B------:R-:W-:-:S02]  /*99b0*/  F2FP.PACK_AB R0, R129, R128 ;  /* 0x000000808100723e */ /* 0x000fc400000000ff */
[----:B------:R-:W-:Y:S01]  /*99c0*/  BAR.SYNC.DEFER_BLOCKING 0x1, 0x80 ;  /* 0x0042000000007b1d */ /* 0x000fe20000010000 */
[----:B------:R-:W-:Y:S02]  /*99d0*/  F2FP.PACK_AB R3, R131, R130 ;  /* 0x000000828303723e */ /* 0x000fe400000000ff */
[----:B------:R-:W-:Y:S02]  /*99e0*/  F2FP.PACK_AB R2, R125, R124 ;  /* 0x0000007c7d02723e */ /* 0x000fe400000000ff */
[----:B------:R-:W-:Y:S01]  /*99f0*/  F2FP.PACK_AB R4, R55, R54 ;  /* 0x000000363704723e */ /* 0x000fe200000000ff */
[----:B-1----:R-:W3:Y:S01]  /*9a00*/  LDL.LU R6, [R1+0x50] ;  /* 0x0000500001067983 */ /* 0x002ee20000300800 */
[----:B------:R-:W-:Y:S01]  /*9a10*/  F2FP.PACK_AB R5, R77, R76 ;  /* 0x0000004c4d05723e */ /* 0x000fe200000000ff */
[----:B------:R-:W-:Y:S01]  /*9a20*/  IMAD.MOV.U32 R11, RZ, RZ, c[0x0][0x388] ;  /* 0x0000e200ff0b7624 */ /* 0x000fe200078e00ff */
[----:B------:R-:W-:Y:S02]  /*9a30*/  ISETP.NE.U32.AND P2, PT, RZ, c[0x0][0x500], PT ;  /* 0x00014000ff007a0c */ /* 0x000fe40003f45070 */
[----:B------:R-:W-:-:S02]  /*9a40*/  ISETP.NE.U32.AND P3, PT, RZ, c[0x0][0x508], PT ;  /* 0x00014200ff007a0c */ /* 0x000fc40003f65070 */
[----:B------:R-:W-:Y:S02]  /*9a50*/  ISETP.NE.AND.EX P2, PT, RZ, c[0x0][0x504], PT, P2 ;  /* 0x00014100ff007a0c */ /* 0x000fe40003f45320 */
[----:B------:R-:W-:Y:S01]  /*9a60*/  ISETP.NE.AND.EX P3, PT, RZ, c[0x0][0x50c], PT, P3 ;  /* 0x00014300ff007a0c */ /* 0x000fe20003f65330 */
[----:B------:R1:W-:Y:S04]  /*9a70*/  STS [R251+0x80], R0 ;  /* 0x00008000fb007388 */ /* 0x0003e80000000800 */
[----:B------:R1:W-:Y:S04]  /*9a80*/  STS [R251+0x280], R3 ;  /* 0x00028003fb007388 */ /* 0x0003e80000000800 */
[----:B------:R1:W-:Y:S02]  /*9a90*/  STS [R252], R2 ;  /* 0x00000002fc007388 */ /* 0x0003e40000000800 */
[----:B-1----:R-:W-:-:S02]  /*9aa0*/  F2FP.PACK_AB R0, R127, R126 ;  /* 0x0000007e7f00723e */ /* 0x002fc400000000ff */
[----:B------:R-:W-:-:S03]  /*9ab0*/  F2FP.PACK_AB R3, R35, R34 ;  /* 0x000000222303723e */ /* 0x000fc600000000ff */
[----:B------:R1:W-:Y:S01]  /*9ac0*/  STS [R252+0x200], R0 ;  /* 0x00020000fc007388 */ /* 0x0003e20000000800 */
[----:B------:R-:W-:-:S03]  /*9ad0*/  F2FP.PACK_AB R2, R67, R66 ;  /* 0x000000424302723e */ /* 0x000fc600000000ff */
[----:B------:R1:W-:Y:S04]  /*9ae0*/  STS [R251+0x1080], R3 ;  /* 0x00108003fb007388 */ /* 0x0003e80000000800 */
[----:B------:R1:W-:Y:S04]  /*9af0*/  STS [R251+0x1280], R2 ;  /* 0x00128002fb007388 */ /* 0x0003e80000000800 */
[----:B------:R1:W-:Y:S02]  /*9b00*/  STS [R252+0x1200], R4 ;  /* 0x00120004fc007388 */ /* 0x0003e40000000800 */
[----:B-1----:R-:W-:-:S02]  /*9b10*/  F2FP.PACK_AB R0, R37, R36 ;  /* 0x000000242500723e */ /* 0x002fc400000000ff */
[----:B------:R-:W-:-:S03]  /*9b20*/  F2FP.PACK_AB R3, R121, R120 ;  /* 0x000000787903723e */ /* 0x000fc600000000ff */
[----:B------:R1:W-:Y:S01]  /*9b30*/  STS [R252+0x1000], R0 ;  /* 0x00100000fc007388 */ /* 0x0003e20000000800 */
[----:B------:R-:W-:Y:S02]  /*9b40*/  F2FP.PACK_AB R2, R163, R162 ;  /* 0x000000a2a302723e */ /* 0x000fe400000000ff */
[----:B------:R-:W-:Y:S02]  /*9b50*/  F2FP.PACK_AB R4, R39, R38 ;  /* 0x000000262704723e */ /* 0x000fe400000000ff */
[----:B-1----:R-:W-:Y:S01]  /*9b60*/  F2FP.PACK_AB R0, R117, R116 ;  /* 0x000000747500723e */ /* 0x002fe200000000ff */
[----:B--2---:R1:W-:Y:S04]  /*9b70*/  STS [R10+0x80], R3 ;  /* 0x000080030a007388 */ /* 0x0043e80000000800 */
[----:B------:R2:W-:Y:S04]  /*9b80*/  STS [R10+0x280], R2 ;  /* 0x000280020a007388 */ /* 0x0005e80000000800 */
[----:B----4-:R4:W-:Y:S01]  /*9b90*/  STS [R8], R0 ;  /* 0x0000000008007388 */ /* 0x0109e20000000800 */
[----:B-1----:R-:W-:-:S02]  /*9ba0*/  F2FP.PACK_AB R3, R97, R96 ;  /* 0x000000606103723e */ /* 0x002fc400000000ff */
[----:B--2---:R-:W-:-:S03]  /*9bb0*/  F2FP.PACK_AB R2, R73, R72 ;  /* 0x000000484902723e */ /* 0x004fc600000000ff */
[----:B------:R1:W-:Y:S01]  /*9bc0*/  STS [R8+0x200], R3 ;  /* 0x0002000308007388 */ /* 0x0003e20000000800 */
[----:B----4-:R-:W-:-:S03]  /*9bd0*/  F2FP.PACK_AB R0, R41, R40 ;  /* 0x000000282900723e */ /* 0x010fc600000000ff */
[----:B------:R2:W-:Y:S04]  /*9be0*/  STS [R10+0x1080], R4 ;  /* 0x001080040a007388 */ /* 0x0005e80000000800 */
[----:B------:R4:W-:Y:S04]  /*9bf0*/  STS [R10+0x1280], R2 ;  /* 0x001280020a007388 */ /* 0x0009e80000000800 */
[----:B------:R3:W-:Y:S01]  /*9c00*/  STS [R8+0x1000], R0 ;  /* 0x0010000008007388 */ /* 0x0007e20000000800 */
[----:B-1----:R-:W-:Y:S02]  /*9c10*/  F2FP.PACK_AB R3, R113, R112 ;  /* 0x000000707103723e */ /* 0x002fe400000000ff */
[----:B--2---:R-:W-:-:S02]  /*9c20*/  F2FP.PACK_AB R4, R69, R68 ;  /* 0x000000444504723e */ /* 0x004fc400000000ff */
[----:B----4-:R-:W-:-:S03]  /*9c30*/  F2FP.PACK_AB R2, R115, R114 ;  /* 0x000000727302723e */ /* 0x010fc600000000ff */
[----:B------:R1:W-:Y:S01]  /*9c40*/  STS [R8+0x1200], R4 ;  /* 0x0012000408007388 */ /* 0x0003e20000000800 */
[----:B---3--:R-:W-:-:S03]  /*9c50*/  F2FP.PACK_AB R0, R157, R156 ;  /* 0x0000009c9d00723e */ /* 0x008fc600000000ff */
[----:B------:R2:W-:Y:S04]  /*9c60*/  STS [R251+0x2080], R3 ;  /* 0x00208003fb007388 */ /* 0x0005e80000000800 */
[----:B------:R3:W-:Y:S04]  /*9c70*/  STS [R251+0x2280], R2 ;  /* 0x00228002fb007388 */ /* 0x0007e80000000800 */
[----:B------:R4:W-:Y:S01]  /*9c80*/  STS [R252+0x2000], R0 ;  /* 0x00200000fc007388 */ /* 0x0009e20000000800 */
[----:B-1----:R-:W-:Y:S02]  /*9c90*/  F2FP.PACK_AB R4, R65, R64 ;  /* 0x000000404104723e */ /* 0x002fe400000000ff */
[----:B--2---:R-:W-:-:S02]  /*9ca0*/  F2FP.PACK_AB R3, R111, R110 ;  /* 0x0000006e6f03723e */ /* 0x004fc400000000ff */
[----:B---3--:R-:W-:-:S03]  /*9cb0*/  F2FP.PACK_AB R2, R43, R42 ;  /* 0x0000002a2b02723e */ /* 0x008fc600000000ff */
[----:B------:R1:W-:Y:S01]  /*9cc0*/  STS [R252+0x2200], R3 ;  /* 0x00220003fc007388 */ /* 0x0003e20000000800 */
[----:B----4-:R-:W-:-:S03]  /*9cd0*/  F2FP.PACK_AB R0, R45, R44 ;  /* 0x0000002c2d00723e */ /* 0x010fc600000000ff */
        /* <DEDUP_REMOVED lines=18> */
[----:B------:R4:W-:Y:S04]  /*9e00*/  STS [R8+0x3000], R0 ;  /* 0x0030000008007388 */ /* 0x0009e80000000800 */
[----:B------:R-:W-:Y:S01]  /*9e10*/  STS [R8+0x3200], R5 ;  /* 0x0032000508007388 */ /* 0x000fe20000000800 */
[----:B-1----:R-:W-:-:S02]  /*9e20*/  F2FP.PACK_AB R3, R169, R168 ;  /* 0x000000a8a903723e */ /* 0x002fc400000000ff */
[----:B--2---:R-:W-:-:S03]  /*9e30*/  F2FP.PACK_AB R4, R109, R108 ;  /* 0x0000006c6d04723e */ /* 0x004fc600000000ff */
[----:B------:R1:W-:Y:S01]  /*9e40*/  STS [R251+0x4280], R3 ;  /* 0x00428003fb007388 */ /* 0x0003e20000000800 */
[----:B---3--:R-:W-:-:S03]  /*9e50*/  F2FP.PACK_AB R2, R165, R164 ;  /* 0x000000a4a502723e */ /* 0x008fc600000000ff */
[----:B------:R2:W-:Y:S01]  /*9e60*/  STS [R251+0x4080], R4 ;  /* 0x00408004fb007388 */ /* 0x0005e20000000800 */
[----:B----4-:R-:W-:-:S03]  /*9e70*/  F2FP.PACK_AB R0, R167, R166 ;  /* 0x000000a6a700723e */ /* 0x010fc600000000ff */
[----:B------:R3:W-:Y:S04]  /*9e80*/  STS [R252+0x4000], R2 ;  /* 0x00400002fc007388 */ /* 0x0007e80000000800 */
[----:B------:R4:W-:Y:S01]  /*9e90*/  STS [R252+0x4200], R0 ;  /* 0x00420000fc007388 */ /* 0x0009e20000000800 */
[----:B-1----:R-:W-:Y:S02]  /*9ea0*/  F2FP.PACK_AB R3, R75, R74 ;  /* 0x0000004a4b03723e */ /* 0x002fe400000000ff */
        /* <DEDUP_REMOVED lines=8> */
[----:B--2---:R-:W-:Y:S02]  /*9f30*/  F2FP.PACK_AB R4, R87, R86 ;  /* 0x000000565704723e */ /* 0x004fe400000000ff */
[----:B---3--:R-:W-:Y:S02]  /*9f40*/  F2FP.PACK_AB R2, R83, R82 ;  /* 0x000000525302723e */ /* 0x008fe400000000ff */
[----:B----4-:R-:W-:-:S05]  /*9f50*/  F2FP.PACK_AB R0, R85, R84 ;  /* 0x000000545500723e */ /* 0x010fca00000000ff */
[----:B------:R1:W-:Y:S04]  /*9f60*/  STS [R10+0x4080], R0 ;  /* 0x004080000a007388 */ /* 0x0003e80000000800 */
[----:B------:R2:W-:Y:S04]  /*9f70*/  STS [R10+0x4280], R4 ;  /* 0x004280040a007388 */ /* 0x0005e80000000800 */
[----:B------:R3:W-:Y:S04]  /*9f80*/  STS [R8+0x4000], R3 ;  /* 0x0040000308007388 */ /* 0x0007e80000000800 */
[----:B------:R4:W-:Y:S01]  /*9f90*/  STS [R8+0x4200], R2 ;  /* 0x0042000208007388 */ /* 0x0009e20000000800 */
[----:B-1----:R-:W-:-:S02]  /*9fa0*/  F2FP.PACK_AB R0, R51, R50 ;  /* 0x000000323300723e */ /* 0x002fc400000000ff */
[----:B--2---:R-:W-:-:S03]  /*9fb0*/  @P3 IADD3 R4, P0, R9, c[0x0][0x508], RZ ;  /* 0x0001420009043a10 */ /* 0x004fc60007f1e0ff */
[----:B------:R1:W-:Y:S01]  /*9fc0*/  STS [R10+0x5080], R0 ;  /* 0x005080000a007388 */ /* 0x0003e20000000800 */
[----:B---3--:R-:W-:Y:S02]  /*9fd0*/  F2FP.PACK_AB R3, R33, R32 ;  /* 0x000000202103723e */ /* 0x008fe400000000ff */
[----:B------:R-:W-:Y:S02]  /*9fe0*/  @P3 IADD3.X R5, R7, c[0x0][0x50c], RZ, P0, !PT ;  /* 0x0001430007053a10 */ /* 0x000fe400007fe4ff */
[----:B----4-:R-:W-:-:S05]  /*9ff0*/  F2FP.PACK_AB R2, R53, R52 ;  /* 0x000000343502723e */ /* 0x010fca00000000ff */
[----:B------:R2:W-:Y:S01]  /*a000*/  STS [R10+0x5280], R2 ;  /* 0x005280020a007388 */ /* 0x0005e20000000800 */
[----:B-1----:R-:W-:-:S05]  /*a010*/  F2FP.PACK_AB R0, R27, R26 ;  /* 0x0000001a1b00723e */ /* 0x002fca00000000ff */
[----:B------:R1:W-:Y:S04]  /*a020*/  STS [R8+0x5000], R0 ;  /* 0x0050000008007388 */ /* 0x0003e80000000800 */
[----:B------:R3:W-:Y:S04]  /*a030*/  STS [R8+0x5200], R3 ;  /* 0x0052000308007388 */ /* 0x0007e80000000800 */
[----:B------:R-:W-:Y:S01]  /*a040*/  BAR.SYNC.DEFER_BLOCKING 0x1, 0x80 ;  /* 0x0042000000007b1d */ /* 0x000fe20000010000 */
[----:B--2---:R-:W-:Y:S01]  /*a050*/  IADD3 R2, P1, R9, c[0x0][0x500], RZ ;  /* 0x0001400009027a10 */ /* 0x004fe20007f3e0ff */
[----:B-1----:R-:W-:-:S03]  /*a060*/  IMAD.MOV.U32 R0, RZ, RZ, RZ ;  /* 0x000000ffff007224 */ /* 0x002fc600078e00ff */
[----:B---3--:R-:W-:Y:S02]  /*a070*/  IADD3.X R3, R7, c[0x0][0x504], RZ, P1, !PT ;  /* 0x0001410007037a10 */ /* 0x008fe40000ffe4ff */
[C---:B------:R-:W-:Y:S01]  /*a080*/  ISETP.NE.AND P0, PT, R6.reuse, RZ, PT ;  /* 0x000000ff0600720c */ /* 0x040fe20003f05270 */
[----:B------:R1:W5:Y:S04]  /*a090*/  @P3 LDG.E R11, [R4.64] ;  /* 0x00000006040b3981 */ /* 0x000368000c1e1900 */
[----:B------:R2:W5:Y:S01]  /*a0a0*/  @P2 LDG.E R0, [R2.64] ;  /* 0x0000000602002981 */ /* 0x000562000c1e1900 */
[----:B-1----:R-:W-:Y:S01]  /*a0b0*/  SEL R5, R6, c[0x0][0x3d4], P0 ;  /* 0x0000f50006057a07 */ /* 0x002fe20000000000 */
[----:B------:R-:W-:Y:S05]  /*a0c0*/  @P3 BRA `(.L_x_83) ;  /* 0x0000004000003947 */ /* 0x000fea0003800000 */
[----:B------:R-:W-:Y:S05]  /*a0d0*/  @!P2 BRA `(.L_x_83) ;  /* 0x000000300000a947 */ /* 0x000fea0003800000 */
[----:B------:R1:W3:Y:S04]  /*a0e0*/  LDG.E R4, [R2.64] ;  /* 0x0000000602047981 */ /* 0x0002e8000c1e1900 */
[----:B-12---:R-:W3:Y:S02]  /*a0f0*/  LDG.E R2, [R2.64+0x4] ;  /* 0x0000040602027981 */ /* 0x006ee4000c1e1900 */
[----:B---3-5:R-:W-:-:S02]  /*a100*/  IADD3 R11, -R4, R2, RZ ;  /* 0x00000002040b7210 */ /* 0x028fc40007ffe1ff */
.L_x_83:
[----:B------:R-:W3:Y:S04]  /*a110*/  LDL R8, [R1+0x94] ;  /* 0x0000940001087983 */ /* 0x000ee80000100800 */
[----:B------:R-:W4:Y:S04]  /*a120*/  LDL.LU R4, [R1+0x54] ;  /* 0x0000540001047983 */ /* 0x000f280000300800 */
[----:B--2---:R-:W2:Y:S04]  /*a130*/  LDL.LU R3, [R1+0x8] ;  /* 0x0000080001037983 */ /* 0x004ea80000300800 */
[----:B------:R-:W3:Y:S04]  /*a140*/  LDL R25, [R1+0x4] ;  /* 0x0000040001197983 */ /* 0x000ee80000100800 */
[----:B------:R-:W3:Y:S04]  /*a150*/  LDL R18, [R1+0x58] ;  /* 0x0000580001127983 */ /* 0x000ee80000100800 */
[----:B------:R-:W3:Y:S01]  /*a160*/  LDL R30, [R1+0x90] ;  /* 0x00009000011e7983 */ /* 0x000ee20000100800 */
[----:B------:R-:W-:Y:S01]  /*a170*/  IMAD.MOV.U32 R2, RZ, RZ, 0x368 ;  /* 0x00000368ff027424 */ /* 0x000fe200078e00ff */
[----:B------:R-:W-:-:S04]  /*a180*/  ISETP.GT.AND P3, PT, R5, 0x1, PT ;  /* 0x000000010500780c */ /* 0x000fc80003f64270 */
[----:B------:R-:W-:-:S04]  /*a190*/  SEL R2, R2, 0x328, P3 ;  /* 0x0000032802027807 */ /* 0x000fc80001800000 */
[----:B------:R1:W4:Y:S08]  /*a1a0*/  LDC.64 R6, c[0x0][R2+0x170] ;  /* 0x00005c0002067b82 */ /* 0x0003300000000a00 */
[----:B------:R1:W2:Y:S08]  /*a1b0*/  LDC.64 R14, c[0x0][R2+0x168] ;  /* 0x00005a00020e7b82 */ /* 0x0002b00000000a00 */
[----:B------:R1:W2:Y:S08]  /*a1c0*/  LDC.64 R16, c[0x0][R2+0x178] ;  /* 0x00005e0002107b82 */ /* 0x0002b00000000a00 */
[----:B------:R1:W2:Y:S01]  /*a1d0*/  LDC.64 R20, c[0x0][R2+0x160] ;  /* 0x0000580002147b82 */ /* 0x0002a20000000a00 */
[----:B------:R-:W-:-:S04]  /*a1e0*/  ISETP.NE.U32.AND P0, PT, RZ, c[0x0][0x500], PT ;  /* 0x00014000ff007a0c */ /* 0x000fc80003f05070 */
[----:B------:R-:W-:Y:S01]  /*a1f0*/  ISETP.NE.AND.EX P0, PT, RZ, c[0x0][0x504], PT, P0 ;  /* 0x00014100ff007a0c */ /* 0x000fe20003f05300 */
[----:B-1----:R-:W-:-:S05]  /*a200*/  IMAD.MOV.U32 R2, RZ, RZ, c[0x0][0x4e8] ;  /* 0x00013a00ff027624 */ /* 0x002fca00078e00ff */
[----:B------:R-:W-:Y:S02]  /*a210*/  ISETP.NE.AND P2, PT, R2, 0x1, PT ;  /* 0x000000010200780c */ /* 0x000fe40003f45270 */
[----:B------:R-:W-:Y:S01]  /*a220*/  SEL R2, R250, RZ, !P0 ;  /* 0x000000fffa027207 */ /* 0x000fe20004000000 */
[----:B------:R-:W1:Y:S02]  /*a230*/  S2R R31, SR_TID.X ;  /* 0x00000000001f7919 */ /* 0x000e640000002100 */
[----:B-1----:R-:W-:-:S04]  /*a240*/  SHF.R.S32.HI R29, RZ, 0x1f, R31 ;  /* 0x0000001fff1d7819 */ /* 0x002fc8000001141f */
[----:B------:R-:W-:-:S04]  /*a250*/  LEA.HI R29, R29, R31, RZ, 0x5 ;  /* 0x0000001f1d1d7211 */ /* 0x000fc800078f28ff */
[----:B------:R-:W-:-:S05]  /*a260*/  LOP3.LUT R29, R29, 0xffffffe0, RZ, 0xc0, !PT ;  /* 0xffffffe01d1d7812 */ /* 0x000fca00078ec0ff */
[----:B------:R-:W-:Y:S01]  /*a270*/  IMAD.IADD R29, R31, 0x1, -R29 ;  /* 0x000000011f1d7824 */ /* 0x000fe200078e0a1d */
[----:B----4-:R-:W-:Y:S01]  /*a280*/  SEL R5, R4, RZ, !P0 ;  /* 0x000000ff04057207 */ /* 0x010fe20004000000 */
[----:B------:R-:W-:Y:S01]  /*a290*/  IMAD R4, R7, R2, RZ ;  /* 0x0000000207047224 */ /* 0x000fe200078e02ff */
[----:B--2---:R-:W-:-:S03]  /*a2a0*/  LOP3.LUT R3, R3, 0xffff, RZ, 0xc0, !PT ;  /* 0x0000ffff03037812 */ /* 0x004fc600078ec0ff */
[----:B------:R-:W-:Y:S02]  /*a2b0*/  IMAD R13, R6, R5, R4 ;  /* 0x00000005060d7224 */ /* 0x000fe400078e0204 */
[----:B---3--:R-:W-:-:S04]  /*a2c0*/  IMAD R10, R25, 0x80, R8 ;  /* 0x00000080190a7824 */ /* 0x008fc800078e0208 */
[----:B------:R-:W-:-:S04]  /*a2d0*/  @P2 IMAD.HI.U32 R5, R10, c[0x0][0x4ec], RZ ;  /* 0x00013b000a052a27 */ /* 0x000fc800078e00ff */
[----:B------:R-:W-:-:S04]  /*a2e0*/  IMAD.WIDE.U32 R6, R6, R2, RZ ;  /* 0x0000000206067225 */ /* 0x000fc800078e00ff */
[----:B------:R-:W-:-:S04]  /*a2f0*/  IMAD.WIDE.U32 R8, R14, R3, RZ ;  /* 0x000000030e087225 */ /* 0x000fc800078e00ff */
[----:B------:R-:W-:Y:S01]  /*a300*/  IMAD.MOV.U32 R4, RZ, RZ, R10 ;  /* 0x000000ffff047224 */ /* 0x000fe200078e000a */
[----:B------:R-:W-:Y:S01]  /*a310*/  @P2 SHF.R.U32.HI R4, RZ, c[0x0][0x4f0], R5 ;  /* 0x00013c00ff042a19 */ /* 0x000fe20000011605 */
[----:B------:R-:W-:Y:S01]  /*a320*/  IMAD R12, R15, R3, RZ ;  /* 0x000000030f0c7224 */ /* 0x000fe200078e02ff */
[----:B------:R-:W-:Y:S02]  /*a330*/  SEL R5, R18, RZ, P3 ;  /* 0x000000ff12057207 */ /* 0x000fe40001800000 */
[----:B-----5:R-:W-:Y:S01]  /*a340*/  IADD3 R14, P1, P0, R6, R8, R0 ;  /* 0x00000008060e7210 */ /* 0x020fe2000783e000 */
[----:B------:R-:W-:Y:S01]  /*a350*/  IMAD.IADD R8, R9, 0x1, R12 ;  /* 0x0000000109087824 */ /* 0x000fe200078e020c */
[----:B------:R-:W-:Y:S01]  /*a360*/  SHF.R.S32.HI R18, RZ, 0x1f, R0 ;  /* 0x0000001fff127819 */ /* 0x000fe20000011400 */
[----:B------:R-:W-:Y:S02]  /*a370*/  IMAD.IADD R13, R7, 0x1, R13 ;  /* 0x00000001070d7824 */ /* 0x000fe400078e020d */
[----:B------:R-:W-:-:S02]  /*a380*/  IMAD.MOV R9, RZ, RZ, -R4 ;  /* 0x000000ffff097224 */ /* 0x000fc400078e0a04 */
[-C--:B------:R-:W-:Y:S02]  /*a390*/  IMAD R12, R17, R5.reuse, RZ ;  /* 0x00000005110c7224 */ /* 0x080fe400078e02ff */
[----:B------:R-:W-:Y:S01]  /*a3a0*/  IMAD.WIDE.U32 R6, R16, R5, RZ ;  /* 0x0000000510067225 */ /* 0x000fe200078e00ff */
[----:B------:R-:W-:-:S03]  /*a3b0*/  IADD3.X R13, R13, R8, R18, P1, P0 ;  /* 0x000000080d0d7210 */ /* 0x000fc60000fe0412 */
[----:B------:R-:W-:Y:S01]  /*a3c0*/  IMAD R5, R9, c[0x0][0x4e8], R10 ;  /* 0x00013a0009057a24 */ /* 0x000fe200078e020a */
[----:B------:R-:W-:Y:S01]  /*a3d0*/  IADD3 R6, P1, P0, R4, R14, R6 ;  /* 0x0000000e04067210 */ /* 0x000fe2000783e006 */
[----:B------:R-:W-:Y:S01]  /*a3e0*/  IMAD.IADD R12, R7, 0x1, R12 ;  /* 0x00000001070c7824 */ /* 0x000fe200078e020c */
[----:B------:R-:W-:Y:S01]  /*a3f0*/  SHF.R.S32.HI R7, RZ, 0x1f, R4 ;  /* 0x0000001fff077819 */ /* 0x000fe20000011404 */
[----:B------:R-:W-:Y:S01]  /*a400*/  IMAD R4, R21, R5, RZ ;  /* 0x0000000515047224 */ /* 0x000fe200078e02ff */
[----:B------:R-:W-:Y:S02]  /*a410*/  SHF.R.S32.HI R8, RZ, 0x1f, R5 ;  /* 0x0000001fff087819 */ /* 0x000fe40000011405 */
[----:B------:R-:W-:Y:S01]  /*a420*/  IADD3.X R7, R7, R13, R12, P1, P0 ;  /* 0x0000000d07077210 */ /* 0x000fe20000fe040c */
[----:B------:R-:W-:Y:S02]  /*a430*/  IMAD.MOV.U32 R9, RZ, RZ, c[0x0][0x4a8] ;  /* 0x00012a00ff097624 */ /* 0x000fe400078e00ff */
[----:B------:R-:W-:-:S02]  /*a440*/  IMAD R8, R20, R8, R4 ;  /* 0x0000000814087224 */ /* 0x000fc400078e0204 */
[----:B------:R-:W-:Y:S01]  /*a450*/  IMAD.WIDE.U32 R4, R20, R5, R6 ;  /* 0x0000000514047225 */ /* 0x000fe200078e0006 */
[----:B------:R-:W-:-:S03]  /*a460*/  SEL R6, R9, c[0x0][0x450], P3 ;  /* 0x0001140009067a07 */ /* 0x000fc60001800000 */
[----:B------:R-:W-:Y:S01]  /*a470*/  IMAD.MOV.U32 R7, RZ, RZ, c[0x0][0x4ac] ;  /* 0x00012b00ff077624 */ /* 0x000fe200078e00ff */
[----:B------:R-:W-:Y:S01]  /*a480*/  LEA R6, P0, R4, R6, 0x2 ;  /* 0x0000000604067211 */ /* 0x000fe200078010ff */
[----:B------:R-:W-:-:S03]  /*a490*/  IMAD.IADD R5, R5, 0x1, R8 ;  /* 0x0000000105057824 */ /* 0x000fc600078e0208 */
[----:B------:R-:W-:-:S04]  /*a4a0*/  SEL R7, R7, c[0x0][0x454], P3 ;  /* 0x0001150007077a07 */ /* 0x000fc80001800000 */
[----:B------:R-:W-:Y:S01]  /*a4b0*/  LEA.HI.X R5, R4, R7, R5, 0x2, P0 ;  /* 0x0000000704057211 */ /* 0x000fe200000f1405 */
[----:B------:R-:W-:Y:S04]  /*a4c0*/  SHFL.IDX PT, R14, R6, RZ, 0x1c1f ;  /* 0x001c1fff060e7589 */ /* 0x000fe800000e0000 */
[----:B------:R-:W1:Y:S04]  /*a4d0*/  SHFL.IDX PT, R15, R5, RZ, 0x1c1f ;  /* 0x001c1fff050f7589 */ /* 0x000e6800000e0000 */
[----:B------:R-:W-:Y:S04]  /*a4e0*/  SHFL.IDX PT, R12, R6, 0x1, 0x1c1f ;  /* 0x003c1f00060c7f89 */ /* 0x000fe800000e0000 */
[----:B------:R-:W2:Y:S04]  /*a4f0*/  SHFL.IDX PT, R13, R5, 0x1, 0x1c1f ;  /* 0x003c1f00050d7f89 */ /* 0x000ea800000e0000 */
[----:B------:R-:W-:Y:S04]  /*a500*/  SHFL.IDX PT, R8, R6, 0x2, 0x1c1f ;  /* 0x005c1f0006087f89 */ /* 0x000fe800000e0000 */
[----:B------:R-:W3:Y:S04]  /*a510*/  SHFL.IDX PT, R9, R5, 0x2, 0x1c1f ;  /* 0x005c1f0005097f89 */ /* 0x000ee800000e0000 */
[----:B------:R4:W-:Y:S01]  /*a520*/  SHFL.IDX PT, R7, R5, 0x3, 0x1c1f ;  /* 0x007c1f0005077f89 */ /* 0x0009e200000e0000 */
[----:B------:R-:W-:-:S03]  /*a530*/  IMAD R4, R11, c[0x0][0x4e8], RZ ;  /* 0x00013a000b047a24 */ /* 0x000fc600078e02ff */
[----:B------:R-:W1:Y:S01]  /*a540*/  SHFL.IDX PT, R6, R6, 0x3, 0x1c1f ;  /* 0x007c1f0006067f89 */ /* 0x000e6200000e0000 */
[----:B------:R-:W-:Y:S01]  /*a550*/  LOP3.LUT P0, RZ, R29, 0x3, RZ, 0xc0, !PT ;  /* 0x000000031dff7812 */ /* 0x000fe2000780c0ff */
[----:B----4-:R-:W-:-:S05]  /*a560*/  IMAD R5, R25, 0x80, R30 ;  /* 0x0000008019057824 */ /* 0x010fca00078e021e */
[C---:B------:R-:W-:Y:S02]  /*a570*/  IADD3 R17, R5.reuse, 0x8, RZ ;  /* 0x0000000805117810 */ /* 0x040fe40007ffe0ff */
[C---:B------:R-:W-:Y:S02]  /*a580*/  IADD3 R16, R5.reuse, 0x40, RZ ;  /* 0x0000004005107810 */ /* 0x040fe40007ffe0ff */
[C---:B------:R-:W-:Y:S02]  /*a590*/  IADD3 R11, R5.reuse, 0x48, RZ ;  /* 0x00000048050b7810 */ /* 0x040fe40007ffe0ff */
[-C--:B------:R-:W-:Y:S02]  /*a5a0*/  ISETP.GE.OR P5, PT, R5, R4.reuse, P0 ;  /* 0x000000040500720c */ /* 0x080fe400007a6670 */
[-C--:B------:R-:W-:Y:S02]  /*a5b0*/  ISETP.GE.OR P4, PT, R17, R4.reuse, P0 ;  /* 0x000000041100720c */ /* 0x080fe40000786670 */
[----:B------:R-:W-:-:S02]  /*a5c0*/  ISETP.GE.OR P1, PT, R16, R4, P0 ;  /* 0x000000041000720c */ /* 0x000fc40000726670 */
[----:B------:R-:W-:-:S07]  /*a5d0*/  ISETP.GE.OR P0, PT, R11, R4, P0 ;  /* 0x000000040b00720c */ /* 0x000fce0000706670 */
[----:B-1----:R1:W-:Y:S01]  /*a5e0*/  @!P5 ST.E [R14.64], R22 ;  /* 0x000000160e00d985 */ /* 0x0023e2000c101906 */
[----:B------:R-:W-:-:S03]  /*a5f0*/  ISETP.GE.AND P5, PT, R11, R4, PT ;  /* 0x000000040b00720c */ /* 0x000fc60003fa6270 */
[----:B--2---:R1:W-:Y:S01]  /*a600*/  @!P4 ST.E [R12.64], R23 ;  /* 0x000000170c00c985 */ /* 0x0043e2000c101906 */
[----:B------:R-:W-:-:S03]  /*a610*/  ISETP.GE.AND P4, PT, R16, R4, PT ;  /* 0x000000041000720c */ /* 0x000fc60003f86270 */
[----:B---3--:R1:W-:Y:S01]  /*a620*/  @!P1 ST.E [R8.64], R24 ;  /* 0x0000001808009985 */ /* 0x0083e2000c101906 */
[----:B------:R-:W-:-:S03]  /*a630*/  ISETP.GE.AND P1, PT, R5, R4, PT ;  /* 0x000000040500720c */ /* 0x000fc60003f26270 */
[----:B------:R1:W-:Y:S01]  /*a640*/  @!P0 ST.E [R6.64], R19 ;  /* 0x0000001306008985 */ /* 0x0003e2000c101906 */
[----:B------:R-:W-:Y:S01]  /*a650*/  ISETP.GE.AND P0, PT, R17, R4, PT ;  /* 0x000000041100720c */ /* 0x000fe20003f06270 */
[----:B------:R-:W-:Y:S05]  /*a660*/  @P3 BRA `(.L_x_84) ;  /* 0x000008b000003947 */ /* 0x000fea0003800000 */
[----:B------:R-:W2:Y:S01]  /*a670*/  LDL R20, [R1+0x5c] ;  /* 0x00005c0001147983 */ /* 0x000ea20000100800 */
[----:B------:R-:W-:Y:S01]  /*a680*/  IMAD R5, R18, c[0x0][0x3a0], RZ ;  /* 0x0000e80012057a24 */ /* 0x000fe200078e02ff */
[----:B-1----:R-:W-:Y:S01]  /*a690*/  LEA R8, R235, R238, 0x5 ;  /* 0x000000eeeb087211 */ /* 0x002fe200078e28ff */
[----:B------:R-:W-:-:S03]  /*a6a0*/  IMAD.WIDE.U32 R6, R0, c[0x0][0x3a0], RZ ;  /* 0x0000e80000067a25 */ /* 0x000fc600078e00ff */
[----:B------:R-:W-:Y:S01]  /*a6b0*/  LEA R8, R25, R8, 0x7 ;  /* 0x0000000819087211 */ /* 0x000fe200078e38ff */
[----:B------:R-:W-:-:S03]  /*a6c0*/  IMAD R0, R0, c[0x0][0x3a4], R5 ;  /* 0x0000e90000007a24 */ /* 0x000fc600078e0205 */
[----:B------:R-:W-:Y:S01]  /*a6d0*/  MOV R5, R8 ;  /* 0x0000000800057202 */ /* 0x000fe20000000f00 */
[----:B------:R-:W-:Y:S01]  /*a6e0*/  @P2 IMAD.HI.U32 R9, R8, c[0x0][0x4ec], RZ ;  /* 0x00013b0008092a27 */ /* 0x000fe200078e00ff */
[----:B------:R-:W-:Y:S02]  /*a6f0*/  IADD3 R7, R7, R0, RZ ;  /* 0x0000000007077210 */ /* 0x000fe40007ffe0ff */
[----:B------:R-:W-:Y:S02]  /*a700*/  SHF.R.S32.HI R0, RZ, 0x1f, R2 ;  /* 0x0000001fff007819 */ /* 0x000fe40000011402 */
[----:B------:R-:W-:Y:S01]  /*a710*/  @P2 SHF.R.U32.HI R5, RZ, c[0x0][0x4f0], R9 ;  /* 0x00013c00ff052a19 */ /* 0x000fe20000011609 */
[----:B------:R-:W-:-:S04]  /*a720*/  IMAD.WIDE.U32 R6, R3, c[0x0][0x3e8], R6 ;  /* 0x0000fa0003067a25 */ /* 0x000fc800078e0006 */
[----:B------:R-:W-:Y:S02]  /*a730*/  IMAD R7, R3, c[0x0][0x3ec], R7 ;  /* 0x0000fb0003077a24 */ /* 0x000fe400078e0207 */
[----:B------:R-:W-:-:S04]  /*a740*/  IMAD R3, R0, c[0x0][0x3f0], RZ ;  /* 0x0000fc0000037a24 */ /* 0x000fc800078e02ff */
[C---:B------:R-:W-:Y:S02]  /*a750*/  IMAD R9, R2.reuse, c[0x0][0x3f4], R3 ;  /* 0x0000fd0002097a24 */ /* 0x040fe400078e0203 */
[----:B------:R-:W-:Y:S01]  /*a760*/  IMAD.WIDE.U32 R2, R2, c[0x0][0x3f0], R6 ;  /* 0x0000fc0002027a25 */ /* 0x000fe200078e0006 */
[----:B------:R-:W-:-:S04]  /*a770*/  SHF.R.S32.HI R6, RZ, 0x1f, R5 ;  /* 0x0000001fff067819 */ /* 0x000fc80000011405 */
[----:B------:R-:W-:Y:S01]  /*a780*/  IADD3 R3, R3, R9, RZ ;  /* 0x0000000903037210 */ /* 0x000fe20007ffe0ff */
[----:B------:R-:W-:-:S04]  /*a790*/  IMAD R6, R6, c[0x0][0x3e0], RZ ;  /* 0x0000f80006067a24 */ /* 0x000fc800078e02ff */
[C---:B------:R-:W-:Y:S02]  /*a7a0*/  IMAD R6, R5.reuse, c[0x0][0x3e4], R6 ;  /* 0x0000f90005067a24 */ /* 0x040fe400078e0206 */
[----:B------:R-:W-:-:S05]  /*a7b0*/  IMAD.WIDE.U32 R2, R5, c[0x0][0x3e0], R2 ;  /* 0x0000f80005027a25 */ /* 0x000fca00078e0002 */
[----:B------:R-:W-:Y:S02]  /*a7c0*/  IADD3 R3, R3, R6, RZ ;  /* 0x0000000603037210 */ /* 0x000fe40007ffe0ff */
[----:B--2---:R-:W-:-:S05]  /*a7d0*/  SHF.L.U32 R0, R20, 0x1, RZ ;  /* 0x0000000114007819 */ /* 0x004fca00000006ff */
[----:B------:R-:W1:Y:S04]  /*a7e0*/  LDS.128 R24, [R0+0x80] ;  /* 0x0000800000187984 */ /* 0x000e680000000c00 */
[----:B------:R-:W2:Y:S04]  /*a7f0*/  LDS.128 R40, [R0+0x880] ;  /* 0x0008800000287984 */ /* 0x000ea80000000c00 */
[----:B------:R-:W3:Y:S04]  /*a800*/  LDS.128 R52, [R0+0x1080] ;  /* 0x0010800000347984 */ /* 0x000ee80000000c00 */
[----:B------:R-:W4:Y:S04]  /*a810*/  LDS.128 R64, [R0+0x1880] ;  /* 0x0018800000407984 */ /* 0x000f280000000c00 */
[----:B------:R-:W1:Y:S04]  /*a820*/  LDS.128 R20, [R0+0x2080] ;  /* 0x0020800000147984 */ /* 0x000e680000000c00 */
[----:B------:R-:W1:Y:S04]  /*a830*/  LDS.128 R36, [R0+0x2880] ;  /* 0x0028800000247984 */ /* 0x000e680000000c00 */
[----:B------:R-:W1:Y:S04]  /*a840*/  LDS.128 R48, [R0+0x3080] ;  /* 0x0030800000307984 */ /* 0x000e680000000c00 */
[----:B------:R-:W1:Y:S04]  /*a850*/  LDS.128 R60, [R0+0x3880] ;  /* 0x00388000003c7984 */ /* 0x000e680000000c00 */
[----:B------:R-:W1:Y:S04]  /*a860*/  LDS.128 R16, [R0+0x4080] ;  /* 0x0040800000107984 */ /* 0x000e680000000c00 */
[----:B------:R-:W1:Y:S04]  /*a870*/  LDS.128 R32, [R0+0x4880] ;  /* 0x0048800000207984 */ /* 0x000e680000000c00 */
[----:B------:R-:W1:Y:S04]  /*a880*/  LDS.128 R44, [R0+0x5080] ;  /* 0x00508000002c7984 */ /* 0x000e680000000c00 */
[----:B------:R5:W1:Y:S02]  /*a890*/  LDS.128 R56, [R0+0x5880] ;  /* 0x0058800000387984 */ /* 0x000a640000000c00 */
[----:B-----5:R-:W-:-:S05]  /*a8a0*/  IADD3 R0, -R5, RZ, RZ ;  /* 0x000000ff05007210 */ /* 0x020fca0007ffe1ff */
[----:B------:R-:W-:-:S04]  /*a8b0*/  IMAD R0, R0, c[0x0][0x4e8], R8 ;  /* 0x00013a0000007a24 */ /* 0x000fc800078e0208 */
[----:B------:R-:W-:Y:S01]  /*a8c0*/  IMAD.WIDE.U32 R2, R0, c[0x0][0x3d8], R2 ;  /* 0x0000f60000027a25 */ /* 0x000fe200078e0002 */
[----:B------:R-:W-:-:S04]  /*a8d0*/  SHF.R.S32.HI R5, RZ, 0x1f, R0 ;  /* 0x0000001fff057819 */ /* 0x000fc80000011400 */
[----:B------:R-:W-:Y:S01]  /*a8e0*/  LEA R12, P0, R2, c[0x0][0x380], 0x1 ;  /* 0x0000e000020c7a11 */ /* 0x000fe200078008ff */
[----:B------:R-:W-:-:S04]  /*a8f0*/  IMAD R5, R5, c[0x0][0x3d8], RZ ;  /* 0x0000f60005057a24 */ /* 0x000fc800078e02ff */
[----:B------:R-:W-:-:S05]  /*a900*/  IMAD R0, R0, c[0x0][0x3dc], R5 ;  /* 0x0000f70000007a24 */ /* 0x000fca00078e0205 */
[----:B------:R-:W-:-:S04]  /*a910*/  IADD3 R0, R3, R0, RZ ;  /* 0x0000000003007210 */ /* 0x000fc80007ffe0ff */
[----:B------:R-:W-:Y:S01]  /*a920*/  LEA.HI.X R10, R2, c[0x0][0x384], R0, 0x1, P0 ;  /* 0x0000e100020a7a11 */ /* 0x000fe200000f0c00 */
[----:B------:R-:W-:Y:S05]  /*a930*/  BRA.DIV ~URZ, `(.L_x_85) ;  /* 0x000048c27f007947 */ /* 0x000fea000b800000 */
[----:B-1234-:R1:W2:Y:S02]  /*a940*/  SHFL.IDX PT, R5, R10, RZ, 0x1c1f ;  /* 0x001c1fff0a057589 */ /* 0x01e2a400000e0000 */
.L_x_168:
[----:B------:R-:W-:Y:S05]  /*a950*/  BRA.DIV ~URZ, `(.L_x_86) ;  /* 0x000049127f007947 */ /* 0x000fea000b800000 */
[----:B------:R3:W4:Y:S02]  /*a960*/  SHFL.IDX PT, R0, R12, RZ, 0x1c1f ;  /* 0x001c1fff0c007589 */ /* 0x00072400000e0000 */
.L_x_169:
[----:B------:R-:W5:Y:S01]  /*a970*/  LDL.LU R2, [R1+0x4] ;  /* 0x0000040001027983 */ /* 0x000f620000300800 */
[----:B------:R-:W-:Y:S01]  /*a980*/  BSSY B0, `(.L_x_87) ;  /* 0x0000013000007945 */ /* 0x000fe20003800000 */
[----:B-----5:R-:W-:-:S04]  /*a990*/  LEA R11, R2, R238, 0x7 ;  /* 0x000000ee020b7211 */ /* 0x020fc800078e38ff */
[----:B------:R-:W-:-:S13]  /*a9a0*/  ISETP.GE.AND P0, PT, R11, R4, PT ;  /* 0x000000040b00720c */ /* 0x000fda0003f06270 */
[----:B------:R-:W-:Y:S05]  /*a9b0*/  @P0 BRA `(.L_x_88) ;  /* 0x000000f000000947 */ /* 0x000fea0003800000 */
[----:B------:R-:W-:Y:S02]  /*a9c0*/  ISETP.GE.AND P5, PT, R204, c[0x0][0x3c8], PT ;  /* 0x0000f200cc007a0c */ /* 0x000fe40003fa6270 */
[----:B------:R-:W-:Y:S02]  /*a9d0*/  ISETP.GE.AND P4, PT, R236, c[0x0][0x3c8], PT ;  /* 0x0000f200ec007a0c */ /* 0x000fe40003f86270 */
[----:B------:R-:W-:Y:S02]  /*a9e0*/  ISETP.GE.AND P3, PT, R237, c[0x0][0x3c8], PT ;  /* 0x0000f200ed007a0c */ /* 0x000fe40003f66270 */
[----:B------:R-:W-:Y:S02]  /*a9f0*/  SHF.R.S32.HI R15, RZ, 0x1f, R204 ;  /* 0x0000001fff0f7819 */ /* 0x000fe400000114cc */
[----:B------:R-:W-:Y:S02]  /*aa00*/  SHF.R.S32.HI R14, RZ, 0x1f, R236 ;  /* 0x0000001fff0e7819 */ /* 0x000fe400000114ec */
[----:B------:R-:W-:-:S03]  /*aa10*/  SHF.R.S32.HI R13, RZ, 0x1f, R237 ;  /* 0x0000001fff0d7819 */ /* 0x000fc600000114ed */
[-C--:B----4-:R-:W-:Y:S02]  /*aa20*/  @!P5 LEA R8, P2, R204, R0.reuse, 0x1 ;  /* 0x00000000cc08d211 */ /* 0x090fe400078408ff */
[-C--:B------:R-:W-:Y:S02]  /*aa30*/  @!P4 LEA R6, P1, R236, R0.reuse, 0x1 ;  /* 0x00000000ec06c211 */ /* 0x080fe400078208ff */
[C---:B------:R-:W-:Y:S02]  /*aa40*/  @!P3 LEA R2, P0, R237.reuse, R0, 0x1 ;  /* 0x00000000ed02b211 */ /* 0x040fe400078008ff */
[-C--:B--2---:R-:W-:Y:S02]  /*aa50*/  @!P5 LEA.HI.X R9, R204, R5.reuse, R15, 0x1, P2 ;  /* 0x00000005cc09d211 */ /* 0x084fe400010f0c0f */
[-C--:B------:R-:W-:Y:S02]  /*aa60*/  @!P4 LEA.HI.X R7, R236, R5.reuse, R14, 0x1, P1 ;  /* 0x00000005ec07c211 */ /* 0x080fe400008f0c0e */
[----:B------:R-:W-:Y:S01]  /*aa70*/  @!P3 LEA.HI.X R3, R237, R5, R13, 0x1, P0 ;  /* 0x00000005ed03b211 */ /* 0x000fe200000f0c0d */
[----:B------:R2:W-:Y:S04]  /*aa80*/  @!P5 ST.E.128 [R8.64], R24 ;  /* 0x000000180800d985 */ /* 0x0005e8000c101d06 */
[----:B------:R2:W-:Y:S04]  /*aa90*/  @!P4 ST.E.128 [R6.64], R20 ;  /* 0x000000140600c985 */ /* 0x0005e8000c101d06 */
[----:B------:R2:W-:Y:S02]  /*aaa0*/  @!P3 ST.E.128 [R2.64], R16 ;  /* 0x000000100200b985 */ /* 0x0005e4000c101d06 */
.L_x_88:
[----:B------:R-:W-:Y:S05]  /*aab0*/  BSYNC B0 ;  /* 0x0000000000007941 */ /* 0x000fea0003800000 */
.L_x_87:
[----:B------:R-:W-:Y:S05]  /*aac0*/  BRA.DIV ~URZ, `(.L_x_89) ;  /* 0x000048127f007947 */ /* 0x000fea000b800000 */
[----:B--2---:R2:W1:Y:S04]  /*aad0*/  SHFL.IDX PT, R5, R10, 0x1, 0x1c1f ;  /* 0x003c1f000a057f89 */ /* 0x00446800000e0000 */
[----:B----4-:R2:W4:Y:S02]  /*aae0*/  SHFL.IDX PT, R0, R12, 0x1, 0x1c1f ;  /* 0x003c1f000c007f89 */ /* 0x01052400000e0000 */
.L_x_170:
[----:B------:R-:W-:Y:S01]  /*aaf0*/  IADD3 R2, R11, 0x20, RZ ;  /* 0x000000200b027810 */ /* 0x000fe20007ffe0ff */
[----:B------:R-:W-:Y:S03]  /*ab00*/  BSSY B0, `(.L_x_90) ;  /* 0x0000012000007945 */ /* 0x000fe60003800000 */
        /* <DEDUP_REMOVED lines=11> */
[-C--:B-1----:R-:W-:Y:S02]  /*abc0*/  @!P2 LEA.HI.X R9, R204, R5.reuse, R15, 0x1, P5 ;  /* 0x00000005cc09a211 */ /* 0x082fe400028f0c0f */
[-C--:B------:R-:W-:Y:S02]  /*abd0*/  @!P1 LEA.HI.X R7, R236, R5.reuse, R14, 0x1, P4 ;  /* 0x00000005ec079211 */ /* 0x080fe400020f0c0e */
[----:B------:R-:W-:Y:S01]  /*abe0*/  @!P0 LEA.HI.X R3, R237, R5, R13, 0x1, P3 ;  /* 0x00000005ed038211 */ /* 0x000fe200018f0c0d */
[----:B------:R1:W-:Y:S04]  /*abf0*/  @!P2 ST.E.128 [R8.64], R40 ;  /* 0x000000280800a985 */ /* 0x0003e8000c101d06 */
[----:B------:R1:W-:Y:S04]  /*ac00*/  @!P1 ST.E.128 [R6.64], R36 ;  /* 0x0000002406009985 */ /* 0x0003e8000c101d06 */
[----:B------:R1:W-:Y:S02]  /*ac10*/  @!P0 ST.E.128 [R2.64], R32 ;  /* 0x0000002002008985 */ /* 0x0003e4000c101d06 */
.L_x_91:
[----:B------:R-:W-:Y:S05]  /*ac20*/  BSYNC B0 ;  /* 0x0000000000007941 */ /* 0x000fea0003800000 */
.L_x_90:
[----:B------:R-:W-:Y:S05]  /*ac30*/  BRA.DIV ~URZ, `(.L_x_92) ;  /* 0x000047727f007947 */ /* 0x000fea000b800000 */
[----:B-1----:R1:W2:Y:S02]  /*ac40*/  SHFL.IDX PT, R5, R10, 0x2, 0x1c1f ;  /* 0x005c1f000a057f89 */ /* 0x0022a400000e0000 */
.L_x_171:
[----:B------:R-:W-:Y:S05]  /*ac50*/  BRA.DIV ~URZ, `(.L_x_93) ;  /* 0x000047c27f007947 */ /* 0x000fea000b800000 */
[----:B----4-:R4:W1:Y:S02]  /*ac60*/  SHFL.IDX PT, R0, R12, 0x2, 0x1c1f ;  /* 0x005c1f000c007f89 */ /* 0x01086400000e0000 */
.L_x_172:
        /* <DEDUP_REMOVED lines=10> */
[-C--:B-1----:R-:W-:Y:S02]  /*ad10*/  @!P2 LEA R8, P5, R204, R0.reuse, 0x1 ;  /* 0x00000000cc08a211 */ /* 0x082fe400078a08ff */
        /* <DEDUP_REMOVED lines=8> */
.L_x_95:
[----:B------:R-:W-:Y:S05]  /*ada0*/  BSYNC B0 ;  /* 0x0000000000007941 */ /* 0x000fea0003800000 */
.L_x_94:
[----:B------:R-:W-:Y:S05]  /*adb0*/  BRA.DIV ~URZ, `(.L_x_96) ;  /* 0x000046d27f007947 */ /* 0x000fea000b800000 */
[----:B-1----:R1:W3:Y:S04]  /*adc0*/  SHFL.IDX PT, R6, R10, 0x3, 0x1c1f ;  /* 0x007c1f000a067f89 */ /* 0x0022e800000e0000 */
[----:B------:R1:W4:Y:S02]  /*add0*/  SHFL.IDX PT, R0, R12, 0x3, 0x1c1f ;  /* 0x007c1f000c007f89 */ /* 0x00032400000e0000 */
.L_x_173:
[----:B------:R-:W-:-:S04]  /*ade0*/  IADD3 R2, R11, 0x60, RZ ;  /* 0x000000600b027810 */ /* 0x000fc80007ffe0ff */
[----:B------:R-:W-:-:S13]  /*adf0*/  ISETP.GE.AND P0, PT, R2, R4, PT ;  /* 0x000000040200720c */ /* 0x000fda0003f06270 */
[----:B------:R-:W-:Y:S05]  /*ae00*/  @P0 BRA `(.L_x_97) ;  /* 0x000023c000000947 */ /* 0x000fea0003800000 */
[----:B------:R-:W-:Y:S02]  /*ae10*/  ISETP.GE.AND P1, PT, R204, c[0x0][0x3c8], PT ;  /* 0x0000f200cc007a0c */ /* 0x000fe40003f26270 */
[----:B------:R-:W-:Y:S02]  /*ae20*/  ISETP.GE.AND P0, PT, R236, c[0x0][0x3c8], PT ;  /* 0x0000f200ec007a0c */ /* 0x000fe40003f06270 */
[----:B------:R-:W-:Y:S02]  /*ae30*/  SHF.R.S32.HI R8, RZ, 0x1f, R204 ;  /* 0x0000001fff087819 */ /* 0x000fe400000114cc */
[----:B------:R-:W-:-:S07]  /*ae40*/  SHF.R.S32.HI R7, RZ, 0x1f, R236 ;  /* 0x0000001fff077819 */ /* 0x000fce00000114ec */
[-C--:B----4-:R-:W-:Y:S02]  /*ae50*/  @!P1 LEA R4, P3, R204, R0.reuse, 0x1 ;  /* 0x00000000cc049211 */ /* 0x090fe400078608ff */
[----:B------:R-:W-:Y:S02]  /*ae60*/  @!P0 LEA R2, P2, R236, R0, 0x1 ;  /* 0x00000000ec028211 */ /* 0x000fe400078408ff */
[-C--:B--23--:R-:W-:Y:S02]  /*ae70*/  @!P1 LEA.HI.X R5, R204, R6.reuse, R8, 0x1, P3 ;  /* 0x00000006cc059211 */ /* 0x08cfe400018f0c08 */
[----:B------:R-:W-:-:S03]  /*ae80*/  @!P0 LEA.HI.X R3, R236, R6, R7, 0x1, P2 ;  /* 0x00000006ec038211 */ /* 0x000fc600010f0c07 */
[----:B------:R2:W-:Y:S04]  /*ae90*/  @!P1 ST.E.128 [R4.64], R64 ;  /* 0x0000004004009985 */ /* 0x0005e8000c101d06 */
[----:B------:R2:W-:Y:S01]  /*aea0*/  @!P0 ST.E.128 [R2.64], R60 ;  /* 0x0000003c02008985 */ /* 0x0005e2000c101d06 */
[----:B------:R-:W-:-:S13]  /*aeb0*/  ISETP.GE.AND P0, PT, R237, c[0x0][0x3c8], PT ;  /* 0x0000f200ed007a0c */ /* 0x000fda0003f06270 */
[----:B------:R-:W-:Y:S05]  /*aec0*/  @P0 BRA `(.L_x_97) ;  /* 0x0000230000000947 */ /* 0x000fea0003800000 */
[----:B------:R-:W-:Y:S02]  /*aed0*/  SHF.R.S32.HI R7, RZ, 0x1f, R237 ;  /* 0x0000001fff077819 */ /* 0x000fe400000114ed */
[----:B--2---:R-:W-:-:S04]  /*aee0*/  LEA R2, P0, R237, R0, 0x1 ;  /* 0x00000000ed027211 */ /* 0x004fc800078008ff */
[----:B------:R-:W-:-:S05]  /*aef0*/  LEA.HI.X R3, R237, R6, R7, 0x1, P0 ;  /* 0x00000006ed037211 */ /* 0x000fca00000f0c07 */
[----:B------:R2:W-:Y:S01]  /*af00*/  ST.E.128 [R2.64], R56 ;  /* 0x0000003802007985 */ /* 0x0005e2000c101d06 */
[----:B------:R-:W-:Y:S05]  /*af10*/  BRA `(.L_x_97) ;  /* 0x000022b000007947 */ /* 0x000fea0003800000 */
.L_x_84:
[----:B-1----:R-:W2:Y:S01]  /*af20*/  LDL.LU R8, [R1+0x58] ;  /* 0x0000580001087983 */ /* 0x002ea20000300800 */
[----:B------:R-:W-:Y:S02]  /*af30*/  IMAD R6, R18, c[0x0][0x408], RZ ;  /* 0x0001020012067a24 */ /* 0x000fe400078e02ff */
[----:B------:R-:W-:-:S04]  /*af40*/  IMAD.WIDE.U32 R4, R0, c[0x0][0x408], RZ ;  /* 0x0001020000047a25 */ /* 0x000fc800078e00ff */
[----:B------:R-:W-:Y:S02]  /*af50*/  IMAD R0, R0, c[0x0][0x40c], R6 ;  /* 0x0001030000007a24 */ /* 0x000fe400078e0206 */
[----:B------:R-:W-:-:S03]  /*af60*/  @P2 IMAD.HI.U32 R7, R10, c[0x0][0x4ec], RZ ;  /* 0x00013b000a072a27 */ /* 0x000fc600078e00ff */
[----:B------:R-:W-:Y:S02]  /*af70*/  IADD3 R5, R5, R0, RZ ;  /* 0x0000000005057210 */ /* 0x000fe40007ffe0ff */
[----:B------:R-:W-:-:S03]  /*af80*/  SHF.R.S32.HI R0, RZ, 0x1f, R2 ;  /* 0x0000001fff007819 */ /* 0x000fc60000011402 */
[----:B------:R-:W-:-:S04]  /*af90*/  IMAD.WIDE.U32 R4, R3, c[0x0][0x438], R4 ;  /* 0x00010e0003047a25 */ /* 0x000fc800078e0004 */
[----:B------:R-:W-:Y:S02]  /*afa0*/  IMAD R0, R0, c[0x0][0x440], RZ ;  /* 0x0001100000007a24 */ /* 0x000fe400078e02ff */
[----:B------:R-:W-:Y:S02]  /*afb0*/  IMAD R5, R3, c[0x0][0x43c], R5 ;  /* 0x00010f0003057a24 */ /* 0x000fe400078e0205 */
[C---:B------:R-:W-:Y:S01]  /*afc0*/  IMAD R6, R2.reuse, c[0x0][0x444], R0 ;  /* 0x0001110002067a24 */ /* 0x040fe200078e0200 */
[----:B------:R-:W-:Y:S01]  /*afd0*/  MOV R0, R10 ;  /* 0x0000000a00007202 */ /* 0x000fe20000000f00 */
[----:B------:R-:W-:Y:S01]  /*afe0*/  IMAD.WIDE.U32 R2, R2, c[0x0][0x440], R4 ;  /* 0x0001100002027a25 */ /* 0x000fe200078e0004 */
[----:B------:R-:W-:-:S04]  /*aff0*/  @P2 SHF.R.U32.HI R0, RZ, c[0x0][0x4f0], R7 ;  /* 0x00013c00ff002a19 */ /* 0x000fc80000011607 */
[----:B------:R-:W-:Y:S02]  /*b000*/  IADD3 R3, R3, R6, RZ ;  /* 0x0000000603037210 */ /* 0x000fe40007ffe0ff */
[----:B------:R-:W-:Y:S02]  /*b010*/  SHF.R.S32.HI R5, RZ, 0x1f, R0 ;  /* 0x0000001fff057819 */ /* 0x000fe40000011400 */
[----:B------:R-:W-:-:S03]  /*b020*/  IADD3 R4, -R0, RZ, RZ ;  /* 0x000000ff00047210 */ /* 0x000fc60007ffe1ff */
[----:B------:R-:W-:Y:S02]  /*b030*/  IMAD R5, R5, c[0x0][0x430], RZ ;  /* 0x00010c0005057a24 */ /* 0x000fe400078e02ff */
[----:B------:R-:W-:Y:S02]  /*b040*/  IMAD R4, R4, c[0x0][0x4e8], R10 ;  /* 0x00013a0004047a24 */ /* 0x000fe400078e020a */
[----:B------:R-:W-:Y:S02]  /*b050*/  IMAD R5, R0, c[0x0][0x434], R5 ;  /* 0x00010d0000057a24 */ /* 0x000fe400078e0205 */
[----:B--2---:R-:W-:-:S04]  /*b060*/  IMAD.WIDE.U32 R2, R8, c[0x0][0x448], R2 ;  /* 0x0001120008027a25 */ /* 0x004fc800078e0002 */
[----:B------:R-:W-:-:S04]  /*b070*/  IMAD R3, R8, c[0x0][0x44c], R3 ;  /* 0x0001130008037a24 */ /* 0x000fc800078e0203 */
[----:B------:R-:W-:Y:S01]  /*b080*/  IMAD.WIDE.U32 R2, R0, c[0x0][0x430], R2 ;  /* 0x00010c0000027a25 */ /* 0x000fe200078e0002 */
[----:B------:R-:W-:-:S04]  /*b090*/  SHF.R.S32.HI R0, RZ, 0x1f, R4 ;  /* 0x0000001fff007819 */ /* 0x000fc80000011404 */
[----:B------:R-:W-:Y:S01]  /*b0a0*/  IADD3 R3, R3, R5, RZ ;  /* 0x0000000503037210 */ /* 0x000fe20007ffe0ff */
[----:B------:R-:W-:-:S04]  /*b0b0*/  IMAD R0, R0, c[0x0][0x428], RZ ;  /* 0x00010a0000007a24 */ /* 0x000fc800078e02ff */
[----:B------:R-:W-:-:S04]  /*b0c0*/  IMAD.WIDE.U32 R2, R4, c[0x0][0x428], R2 ;  /* 0x00010a0004027a25 */ /* 0x000fc800078e0002 */
[----:B------:R-:W-:Y:S01]  /*b0d0*/  IMAD R4, R4, c[0x0][0x42c], R0 ;  /* 0x00010b0004047a24 */ /* 0x000fe200078e0200 */
[----:B------:R-:W-:-:S04]  /*b0e0*/  LEA R12, P2, R2, c[0x0][0x400], 0x2 ;  /* 0x00010000020c7a11 */ /* 0x000fc800078410ff */
[----:B------:R-:W-:-:S04]  /*b0f0*/  IADD3 R4, R3, R4, RZ ;  /* 0x0000000403047210 */ /* 0x000fc80007ffe0ff */
[----:B------:R-:W-:Y:S01]  /*b100*/  LEA.HI.X R5, R2, c[0x0][0x404], R4, 0x2, P2 ;  /* 0x0001010002057a11 */ /* 0x000fe200010f1404 */
[----:B------:R-:W-:Y:S05]  /*b110*/  BRA.DIV ~URZ, `(.L_x_98) ;  /* 0x000044427f007947 */ /* 0x000fea000b800000 */
[----:B------:R1:W2:Y:S02]  /*b120*/  SHFL.IDX PT, R4, R5, RZ, 0x1c1f ;  /* 0x001c1fff05047589 */ /* 0x0002a400000e0000 */
.L_x_174:
[----:B------:R-:W-:Y:S05]  /*b130*/  BRA.DIV ~URZ, `(.L_x_99) ;  /* 0x000044927f007947 */ /* 0x000fea000b800000 */
[----:B------:R3:W4:Y:S02]  /*b140*/  SHFL.IDX PT, R0, R12, RZ, 0x1c1f ;  /* 0x001c1fff0c007589 */ /* 0x00072400000e0000 */
.L_x_175:
[----:B------:R-:W-:Y:S01]  /*b150*/  BSSY B0, `(.L_x_100) ;  /* 0x000004a000007945 */ /* 0x000fe20003800000 */
[----:B------:R-:W-:Y:S05]  /*b160*/  @P1 BRA `(.L_x_101) ;  /* 0x0000048000001947 */ /* 0x000fea0003800000 */
[----:B------:R-:W5:Y:S04]  /*b170*/  LDL R6, [R1+0x4c] ;  /* 0x00004c0001067983 */ /* 0x000f680000100800 */
[----:B---3--:R-:W3:Y:S04]  /*b180*/  LDL R16, [R1+0x38] ;  /* 0x0000380001107983 */ /* 0x008ee80000100800 */
[----:B----4-:R-:W4:Y:S04]  /*b190*/  LDL R11, [R1+0x34] ;  /* 0x00003400010b7983 */ /* 0x010f280000100800 */
[----:B--2---:R-:W2:Y:S04]  /*b1a0*/  LDL R18, [R1+0x88] ;  /* 0x0000880001127983 */ /* 0x004ea80000100800 */
[----:B------:R-:W2:Y:S04]  /*b1b0*/  LDL R14, [R1+0x84] ;  /* 0x00008400010e7983 */ /* 0x000ea80000100800 */
        /* <DEDUP_REMOVED lines=13> */
[----:B------:R-:W2:Y:S01]  /*b290*/  LDL R10, [R1+0x10] ;  /* 0x00001000010a7983 */ /* 0x000ea20000100800 */
[----:B-----5:R-:W-:-:S02]  /*b2a0*/  ISETP.GE.AND P6, PT, R6, c[0x0][0x3c8], PT ;  /* 0x0000f20006007a0c */ /* 0x020fc40003fc6270 */
[----:B---3--:R-:W-:-:S11]  /*b2b0*/  ISETP.GE.AND P3, PT, R16, c[0x0][0x3c8], PT ;  /* 0x0000f20010007a0c */ /* 0x008fd60003f66270 */
[----:B------:R-:W-:Y:S02]  /*b2c0*/  @!P6 IMAD.MOV.U32 R2, RZ, RZ, R0 ;  /* 0x000000ffff02e224 */ /* 0x000fe400078e0000 */
[----:B------:R-:W-:Y:S01]  /*b2d0*/  @!P6 IMAD.MOV.U32 R3, RZ, RZ, R4 ;  /* 0x000000ffff03e224 */ /* 0x000fe200078e0004 */
[----:B----4-:R-:W-:-:S03]  /*b2e0*/  ISETP.GE.AND P1, PT, R11, c[0x0][0x3c8], PT ;  /* 0x0000f2000b007a0c */ /* 0x010fc60003f26270 */
[----:B------:R-:W-:Y:S01]  /*b2f0*/  @!P6 IMAD.WIDE R6, R6, 0x4, R2 ;  /* 0x000000040606e825 */ /* 0x000fe200078e0202 */
[----:B------:R-:W-:-:S04]  /*b300*/  @!P3 LEA R2, P2, R16, R0, 0x2 ;  /* 0x000000001002b211 */ /* 0x000fc800078410ff */
[----:B--2---:R-:W-:Y:S02]  /*b310*/  @!P3 LEA.HI.X R3, R16, R4, R18, 0x2, P2 ;  /* 0x000000041003b211 */ /* 0x004fe400010f1412 */
[----:B------:R-:W2:Y:S04]  /*b320*/  LDL R18, [R1+0x6c] ;  /* 0x00006c0001127983 */ /* 0x000ea80000100800 */
[----:B------:R3:W-:Y:S04]  /*b330*/  @!P6 ST.E.64 [R6.64], R128 ;  /* 0x000000800600e985 */ /* 0x0007e8000c101b06 */
[----:B------:R-:W4:Y:S01]  /*b340*/  LDL R16, [R1+0x68] ;  /* 0x0000680001107983 */ /* 0x000f220000100800 */
[----:B---3--:R-:W-:-:S04]  /*b350*/  @!P1 LEA R6, P2, R11, R0, 0x2 ;  /* 0x000000000b069211 */ /* 0x008fc800078410ff */
[----:B------:R-:W-:Y:S02]  /*b360*/  @!P1 LEA.HI.X R7, R11, R4, R14, 0x2, P2 ;  /* 0x000000040b079211 */ /* 0x000fe400010f140e */
[----:B------:R-:W3:Y:S04]  /*b370*/  LDL R14, [R1+0x64] ;  /* 0x00006400010e7983 */ /* 0x000ee80000100800 */
[----:B------:R-:W5:Y:S01]  /*b380*/  LDL R11, [R1+0x60] ;  /* 0x00006000010b7983 */ /* 0x000f620000100800 */
[----:B------:R-:W-:-:S03]  /*b390*/  ISETP.GE.AND P6, PT, R25, c[0x0][0x3c8], PT ;  /* 0x0000f20019007a0c */ /* 0x000fc60003fc6270 */
[----:B------:R1:W-:Y:S01]  /*b3a0*/  @!P3 ST.E.64 [R2.64], R124 ;  /* 0x0000007c0200b985 */ /* 0x0003e2000c101b06 */
[----:B------:R-:W-:-:S03]  /*b3b0*/  ISETP.GE.AND P3, PT, R23, c[0x0][0x3c8], PT ;  /* 0x0000f20017007a0c */ /* 0x000fc60003f66270 */
[----:B------:R1:W-:Y:S01]  /*b3c0*/  @!P1 ST.E.64 [R6.64], R120 ;  /* 0x0000007806009985 */ /* 0x0003e2000c101b06 */
[----:B------:R-:W-:-:S05]  /*b3d0*/  ISETP.GE.AND P1, PT, R8, c[0x0][0x3c8], PT ;  /* 0x0000f20008007a0c */ /* 0x000fca0003f26270 */
[----:B-1----:R-:W-:-:S04]  /*b3e0*/  @!P6 LEA R2, P2, R25, R0, 0x2 ;  /* 0x000000001902e211 */ /* 0x002fc800078410ff */
[----:B------:R-:W-:Y:S02]  /*b3f0*/  @!P6 LEA.HI.X R3, R25, R4, R29, 0x2, P2 ;  /* 0x000000041903e211 */ /* 0x000fe400010f141d */
[----:B------:R-:W-:-:S03]  /*b400*/  @!P3 LEA R6, P2, R23, R0, 0x2 ;  /* 0x000000001706b211 */ /* 0x000fc600078410ff */
[----:B------:R1:W-:Y:S01]  /*b410*/  @!P6 ST.E.64 [R2.64], R116 ;  /* 0x000000740200e985 */ /* 0x0003e2000c101b06 */
[----:B------:R-:W-:Y:S02]  /*b420*/  @!P3 LEA.HI.X R7, R23, R4, R24, 0x2, P2 ;  /* 0x000000041707b211 */ /* 0x000fe400010f1418 */
[----:B------:R-:W-:-:S03]  /*b430*/  ISETP.GE.AND P6, PT, R21, c[0x0][0x3c8], PT ;  /* 0x0000f20015007a0c */ /* 0x000fc60003fc6270 */
[----:B------:R1:W-:Y:S01]  /*b440*/  @!P3 ST.E.64 [R6.64], R112 ;  /* 0x000000700600b985 */ /* 0x0003e2000c101b06 */
[----:B------:R-:W-:Y:S02]  /*b450*/  ISETP.GE.AND P3, PT, R19, c[0x0][0x3c8], PT ;  /* 0x0000f20013007a0c */ /* 0x000fe40003f66270 */
[----:B-1----:R-:W-:-:S04]  /*b460*/  @!P1 LEA R2, P2, R8, R0, 0x2 ;  /* 0x0000000008029211 */ /* 0x002fc800078410ff */
[----:B------:R-:W-:-:S03]  /*b470*/  @!P1 LEA.HI.X R3, R8, R4, R9, 0x2, P2 ;  /* 0x0000000408039211 */ /* 0x000fc600010f1409 */
[----:B------:R-:W-:Y:S02]  /*b480*/  @!P6 LEA R8, P2, R21, R0, 0x2 ;  /* 0x000000001508e211 */ /* 0x000fe400078410ff */
[----:B------:R1:W-:Y:S01]  /*b490*/  @!P1 ST.E.64 [R2.64], R156 ;  /* 0x0000009c02009985 */ /* 0x0003e2000c101b06 */
[----:B------:R-:W-:Y:S02]  /*b4a0*/  ISETP.GE.AND P1, PT, R17, c[0x0][0x3c8], PT ;  /* 0x0000f20011007a0c */ /* 0x000fe40003f26270 */
        /* <DEDUP_REMOVED lines=8> */
[----:B--2---:R-:W-:Y:S02]  /*b530*/  @!P1 LEA.HI.X R3, R17, R4, R18, 0x2, P2 ;  /* 0x0000000411039211 */ /* 0x004fe400010f1412 */
[----:B------:R-:W-:-:S03]  /*b540*/  ISETP.GE.AND P2, PT, R10, c[0x0][0x3c8], PT ;  /* 0x0000f2000a007a0c */ /* 0x000fc60003f46270 */
[----:B------:R1:W-:Y:S01]  /*b550*/  @!P1 ST.E.64 [R2.64], R108 ;  /* 0x0000006c02009985 */ /* 0x0003e2000c101b06 */
[----:B------:R-:W-:-:S04]  /*b560*/  @!P6 LEA R8, P1, R15, R0, 0x2 ;  /* 0x000000000f08e211 */ /* 0x000fc800078210ff */
[----:B----4-:R-:W-:Y:S02]  /*b570*/  @!P6 LEA.HI.X R9, R15, R4, R16, 0x2, P1 ;  /* 0x000000040f09e211 */ /* 0x010fe400008f1410 */
[----:B------:R-:W-:-:S03]  /*b580*/  @!P3 LEA R6, P1, R13, R0, 0x2 ;  /* 0x000000000d06b211 */ /* 0x000fc600078210ff */
[----:B------:R2:W-:Y:S01]  /*b590*/  @!P6 ST.E.64 [R8.64], R164 ;  /* 0x000000a40800e985 */ /* 0x0005e2000c101b06 */
[----:B---3--:R-:W-:Y:S02]  /*b5a0*/  @!P3 LEA.HI.X R7, R13, R4, R14, 0x2, P1 ;  /* 0x000000040d07b211 */ /* 0x008fe400008f140e */
[----:B-1----:R-:W-:-:S04]  /*b5b0*/  @!P2 LEA R2, P1, R10, R0, 0x2 ;  /* 0x000000000a02a211 */ /* 0x002fc800078210ff */
[----:B-----5:R-:W-:Y:S01]  /*b5c0*/  @!P2 LEA.HI.X R3, R10, R4, R11, 0x2, P1 ;  /* 0x000000040a03a211 */ /* 0x020fe200008f140b */
[----:B------:R2:W-:Y:S04]  /*b5d0*/  @!P3 ST.E.64 [R6.64], R84 ;  /* 0x000000540600b985 */ /* 0x0005e8000c101b06 */
[----:B------:R2:W-:Y:S04]  /*b5e0*/  @!P2 ST.E.64 [R2.64], R80 ;  /* 0x000000500200a985 */ /* 0x0005e8000c101b06 */
.L_x_101:
[----:B------:R-:W-:Y:S05]  /*b5f0*/  BSYNC B0 ;  /* 0x0000000000007941 */ /* 0x000fea0003800000 */
.L_x_100:
[----:B------:R-:W-:Y:S05]  /*b600*/  BRA.DIV ~URZ, `(.L_x_102) ;  /* 0x000040327f007947 */ /* 0x000fea000b800000 */
[----:B--2---:R2:W1:Y:S04]  /*b610*/  SHFL.IDX PT, R4, R5, 0x1, 0x1c1f ;  /* 0x003c1f0005047f89 */ /* 0x00446800000e0000 */
[----:B----4-:R2:W4:Y:S02]  /*b620*/  SHFL.IDX PT, R0, R12, 0x1, 0x1c1f ;  /* 0x003c1f000c007f89 */ /* 0x01052400000e0000 */
.L_x_176:
[----:B------:R-:W-:Y:S01]  /*b630*/  BSSY B0, `(.L_x_103) ;  /* 0x000004a000007945 */ /* 0x000fe20003800000 */
[----:B------:R-:W-:Y:S05]  /*b640*/  @P0 BRA `(.L_x_104) ;  /* 0x0000048000000947 */ /* 0x000fea0003800000 */
[----:B------:R-:W5:Y:S04]  /*b650*/  LDL R13, [R1+0x4c] ;  /* 0x00004c00010d7983 */ /* 0x000f680000100800 */
[----:B--2---:R-:W2:Y:S04]  /*b660*/  LDL R9, [R1+0x38] ;  /* 0x0000380001097983 */ /* 0x004ea80000100800 */
[----:B---3--:R-:W3:Y:S04]  /*b670*/  LDL R14, [R1+0x88] ;  /* 0x00008800010e7983 */ /* 0x008ee80000100800 */
[----:B----4-:R-:W4:Y:S04]  /*b680*/  LDL R30, [R1+0x34] ;  /* 0x00003400011e7983 */ /* 0x010f280000100800 */
[----:B------:R-:W3:Y:S04]  /*b690*/  LDL R25, [R1+0x30] ;  /* 0x0000300001197983 */ /* 0x000ee80000100800 */
[----:B------:R-:W3:Y:S04]  /*b6a0*/  LDL R23, [R1+0x2c] ;  /* 0x00002c0001177983 */ /* 0x000ee80000100800 */
[----:B------:R-:W4:Y:S04]  /*b6b0*/  LDL R31, [R1+0x84] ;  /* 0x00008400011f7983 */ /* 0x000f280000100800 */
        /* <DEDUP_REMOVED lines=12> */
[----:B------:R-:W4:Y:S01]  /*b780*/  LDL R16, [R1+0x64] ;  /* 0x0000640001107983 */ /* 0x000f220000100800 */
[----:B-----5:R-:W-:-:S02]  /*b790*/  ISETP.GE.AND P2, PT, R13, c[0x0][0x3c8], PT ;  /* 0x0000f2000d007a0c */ /* 0x020fc40003f46270 */
[----:B--2---:R-:W-:-:S11]  /*b7a0*/  ISETP.GE.AND P6, PT, R9, c[0x0][0x3c8], PT ;  /* 0x0000f20009007a0c */ /* 0x004fd60003fc6270 */
[----:B------:R-:W-:Y:S02]  /*b7b0*/  @!P2 IMAD.MOV.U32 R6, RZ, RZ, R0 ;  /* 0x000000ffff06a224 */ /* 0x000fe400078e0000 */
[----:B-1----:R-:W-:Y:S01]  /*b7c0*/  @!P2 IMAD.MOV.U32 R7, RZ, RZ, R4 ;  /* 0x000000ffff07a224 */ /* 0x002fe200078e0004 */
[----:B------:R-:W-:-:S03]  /*b7d0*/  @!P6 LEA R2, P3, R9, R0, 0x2 ;  /* 0x000000000902e211 */ /* 0x000fc600078610ff */
[----:B------:R-:W-:Y:S02]  /*b7e0*/  @!P2 IMAD.WIDE R6, R13, 0x4, R6 ;  /* 0x000000040d06a825 */ /* 0x000fe400078e0206 */
[----:B------:R-:W2:Y:S01]  /*b7f0*/  LDL R13, [R1+0x10] ;  /* 0x00001000010d7983 */ /* 0x000ea20000100800 */
[----:B---3--:R-:W-:-:S03]  /*b800*/  @!P6 LEA.HI.X R3, R9, R4, R14, 0x2, P3 ;  /* 0x000000040903e211 */ /* 0x008fc600018f140e */
[----:B------:R-:W3:Y:S04]  /*b810*/  LDL R9, [R1+0x6c] ;  /* 0x00006c0001097983 */ /* 0x000ee80000100800 */
[----:B------:R-:W5:Y:S01]  /*b820*/  LDL R14, [R1+0x60] ;  /* 0x00006000010e7983 */ /* 0x000f620000100800 */
[----:B----4-:R-:W-:Y:S02]  /*b830*/  ISETP.GE.AND P1, PT, R30, c[0x0][0x3c8], PT ;  /* 0x0000f2001e007a0c */ /* 0x010fe40003f26270 */
[----:B------:R-:W-:Y:S01]  /*b840*/  ISETP.GE.AND P0, PT, R25, c[0x0][0x3c8], PT ;  /* 0x0000f20019007a0c */ /* 0x000fe20003f06270 */
[----:B------:R1:W-:Y:S01]  /*b850*/  @!P2 ST.E.64 [R6.64], R130 ;  /* 0x000000820600a985 */ /* 0x0003e2000c101b06 */
[----:B------:R-:W-:-:S03]  /*b860*/  ISETP.GE.AND P2, PT, R23, c[0x0][0x3c8], PT ;  /* 0x0000f20017007a0c */ /* 0x000fc60003f46270 */
[----:B------:R4:W-:Y:S01]  /*b870*/  @!P6 ST.E.64 [R2.64], R126 ;  /* 0x0000007e0200e985 */ /* 0x0009e2000c101b06 */
[----:B------:R-:W-:-:S05]  /*b880*/  ISETP.GE.AND P6, PT, R21, c[0x0][0x3c8], PT ;  /* 0x0000f20015007a0c */ /* 0x000fca0003fc6270 */
[----:B-1----:R-:W-:-:S04]  /*b890*/  @!P1 LEA R6, P3, R30, R0, 0x2 ;  /* 0x000000001e069211 */ /* 0x002fc800078610ff */
[----:B------:R-:W-:Y:S02]  /*b8a0*/  @!P1 LEA.HI.X R7, R30, R4, R31, 0x2, P3 ;  /* 0x000000041e079211 */ /* 0x000fe400018f141f */
[----:B----4-:R-:W-:-:S03]  /*b8b0*/  @!P0 LEA R2, P3, R25, R0, 0x2 ;  /* 0x0000000019028211 */ /* 0x010fc600078610ff */
[----:B------:R1:W-:Y:S01]  /*b8c0*/  @!P1 ST.E.64 [R6.64], R162 ;  /* 0x000000a206009985 */ /* 0x0003e2000c101b06 */
[----:B------:R-:W-:Y:S02]  /*b8d0*/  @!P0 LEA.HI.X R3, R25, R4, R29, 0x2, P3 ;  /* 0x0000000419038211 */ /* 0x000fe400018f141d */
[----:B------:R-:W-:-:S03]  /*b8e0*/  ISETP.GE.AND P1, PT, R19, c[0x0][0x3c8], PT ;  /* 0x0000f20013007a0c */ /* 0x000fc60003f26270 */
[----:B------:R4:W-:Y:S01]  /*b8f0*/  @!P0 ST.E.64 [R2.64], R96 ;  /* 0x0000006002008985 */ /* 0x0009e2000c101b06 */
[----:B------:R-:W-:Y:S02]  /*b900*/  ISETP.GE.AND P0, PT, R10, c[0x0][0x3c8], PT ;  /* 0x0000f2000a007a0c */ /* 0x000fe40003f06270 */
[----:B-1----:R-:W-:-:S04]  /*b910*/  @!P2 LEA R6, P3, R23, R0, 0x2 ;  /* 0x000000001706a211 */ /* 0x002fc800078610ff */
[----:B------:R-:W-:Y:S02]  /*b920*/  @!P2 LEA.HI.X R7, R23, R4, R24, 0x2, P3 ;  /* 0x000000041707a211 */ /* 0x000fe400018f1418 */
[----:B----4-:R-:W-:-:S03]  /*b930*/  @!P6 LEA R2, P3, R21, R0, 0x2 ;  /* 0x000000001502e211 */ /* 0x010fc600078610ff */
[----:B------:R1:W-:Y:S01]  /*b940*/  @!P2 ST.E.64 [R6.64], R114 ;  /* 0x000000720600a985 */ /* 0x0003e2000c101b06 */
[----:B------:R-:W-:Y:S02]  /*b950*/  @!P6 LEA.HI.X R3, R21, R4, R22, 0x2, P3 ;  /* 0x000000041503e211 */ /* 0x000fe400018f1416 */
[----:B------:R-:W-:-:S03]  /*b960*/  ISETP.GE.AND P3, PT, R8, c[0x0][0x3c8], PT ;  /* 0x0000f20008007a0c */ /* 0x000fc60003f66270 */
[----:B------:R4:W-:Y:S01]  /*b970*/  @!P6 ST.E.64 [R2.64], R110 ;  /* 0x0000006e0200e985 */ /* 0x0009e2000c101b06 */
[----:B-1----:R-:W-:-:S04]  /*b980*/  @!P1 LEA R6, P2, R19, R0, 0x2 ;  /* 0x0000000013069211 */ /* 0x002fc800078410ff */
[----:B------:R-:W-:Y:S02]  /*b990*/  @!P1 LEA.HI.X R7, R19, R4, R20, 0x2, P2 ;  /* 0x0000000413079211 */ /* 0x000fe400010f1414 */
[C---:B----4-:R-:W-:Y:S02]  /*b9a0*/  @!P0 LEA R2, P6, R10.reuse, R0, 0x2 ;  /* 0x000000000a028211 */ /* 0x050fe400078c10ff */
[----:B------:R-:W-:Y:S01]  /*b9b0*/  ISETP.GE.AND P2, PT, R17, c[0x0][0x3c8], PT ;  /* 0x0000f20011007a0c */ /* 0x000fe20003f46270 */
[----:B------:R1:W-:Y:S01]  /*b9c0*/  @!P1 ST.E.64 [R6.64], R118 ;  /* 0x0000007606009985 */ /* 0x0003e2000c101b06 */
[----:B------:R-:W-:Y:S02]  /*b9d0*/  @!P0 LEA.HI.X R3, R10, R4, R11, 0x2, P6 ;  /* 0x000000040a038211 */ /* 0x000fe400030f140b */
[----:B------:R-:W-:Y:S02]  /*b9e0*/  ISETP.GE.AND P1, PT, R15, c[0x0][0x3c8], PT ;  /* 0x0000f2000f007a0c */ /* 0x000fe40003f26270 */
[----:B------:R-:W-:Y:S01]  /*b9f0*/  @!P3 LEA R10, P6, R8, R0, 0x2 ;  /* 0x00000000080ab211 */ /* 0x000fe200078c10ff */
[----:B------:R4:W-:Y:S01]  /*ba00*/  @!P0 ST.E.64 [R2.64], R122 ;  /* 0x0000007a02008985 */ /* 0x0009e2000c101b06 */
[----:B--2---:R-:W-:-:S02]  /*ba10*/  ISETP.GE.AND P0, PT, R13, c[0x0][0x3c8], PT ;  /* 0x0000f2000d007a0c */ /* 0x004fc40003f06270 */
[----:B---3--:R-:W-:-:S03]  /*ba20*/  @!P3 LEA.HI.X R11, R8, R4, R9, 0x2, P6 ;  /* 0x00000004080bb211 */ /* 0x008fc600030f1409 */
[----:B------:R-:W-:-:S04]  /*ba30*/  @!P2 LEA R8, P6, R17, R0, 0x2 ;  /* 0x000000001108a211 */ /* 0x000fc800078c10ff */
[----:B------:R-:W-:Y:S02]  /*ba40*/  @!P2 LEA.HI.X R9, R17, R4, R18, 0x2, P6 ;  /* 0x000000041109a211 */ /* 0x000fe400030f1412 */
[----:B-1----:R-:W-:-:S04]  /*ba50*/  @!P1 LEA R6, P6, R15, R0, 0x2 ;  /* 0x000000000f069211 */ /* 0x002fc800078c10ff */
[----:B------:R-:W-:Y:S02]  /*ba60*/  @!P1 LEA.HI.X R7, R15, R4, R16, 0x2, P6 ;  /* 0x000000040f079211 */ /* 0x000fe400030f1410 */
[C---:B----4-:R-:W-:Y:S01]  /*ba70*/  @!P0 LEA R2, P6, R13.reuse, R0, 0x2 ;  /* 0x000000000d028211 */ /* 0x050fe200078c10ff */
[----:B------:R1:W-:Y:S03]  /*ba80*/  @!P3 ST.E.64 [R10.64], R168 ;  /* 0x000000a80a00b985 */ /* 0x0003e6000c101b06 */
[----:B-----5:R-:W-:Y:S01]  /*ba90*/  @!P0 LEA.HI.X R3, R13, R4, R14, 0x2, P6 ;  /* 0x000000040d038211 */ /* 0x020fe200030f140e */
[----:B------:R1:W-:Y:S04]  /*baa0*/  @!P2 ST.E.64 [R8.64], R166 ;  /* 0x000000a60800a985 */ /* 0x0003e8000c101b06 */
[----:B------:R1:W-:Y:S04]  /*bab0*/  @!P1 ST.E.64 [R6.64], R86 ;  /* 0x0000005606009985 */ /* 0x0003e8000c101b06 */
[----:B------:R1:W-:Y:S02]  /*bac0*/  @!P0 ST.E.64 [R2.64], R82 ;  /* 0x0000005202008985 */ /* 0x0003e4000c101b06 */
.L_x_104:
[----:B------:R-:W-:Y:S05]  /*bad0*/  BSYNC B0 ;  /* 0x0000000000007941 */ /* 0x000fea0003800000 */
.L_x_103:
[----:B------:R-:W-:Y:S05]  /*bae0*/  BRA.DIV ~URZ, `(.L_x_105) ;  /* 0x00003c227f007947 */ /* 0x000fea000b800000 */
[----:B-1----:R1:W2:Y:S02]  /*baf0*/  SHFL.IDX PT, R4, R5, 0x2, 0x1c1f ;  /* 0x005c1f0005047f89 */ /* 0x0022a400000e0000 */
.L_x_177:
[----:B------:R-:W-:Y:S05]  /*bb00*/  BRA.DIV ~URZ, `(.L_x_106) ;  /* 0x00003c727f007947 */ /* 0x000fea000b800000 */
[----:B----4-:R4:W1:Y:S02]  /*bb10*/  SHFL.IDX PT, R0, R12, 0x2, 0x1c1f ;  /* 0x005c1f000c007f89 */ /* 0x01086400000e0000 */
.L_x_178:
        /* <DEDUP_REMOVED lines=24> */
[----:B-1----:R-:W-:-:S04]  /*bca0*/  @!P1 LEA R2, P3, R11, R0, 0x2 ;  /* 0x000000000b029211 */ /* 0x002fc800078610ff */
[----:B----4-:R-:W-:Y:S02]  /*bcb0*/  @!P1 LEA.HI.X R3, R11, R4, R14, 0x2, P3 ;  /* 0x000000040b039211 */ /* 0x010fe400018f140e */
[----:B------:R-:W3:Y:S01]  /*bcc0*/  LDL R11, [R1+0x70] ;  /* 0x00007000010b7983 */ /* 0x000ee20000100800 */
[----:B------:R-:W-:Y:S02]  /*bcd0*/  @!P0 IMAD.MOV.U32 R6, RZ, RZ, R0 ;  /* 0x000000ffff068224 */ /* 0x000fe400078e0000 */
[----:B------:R-:W-:Y:S01]  /*bce0*/  @!P0 IMAD.MOV.U32 R7, RZ, RZ, R4 ;  /* 0x000000ffff078224 */ /* 0x000fe200078e0004 */
[----:B------:R-:W4:Y:S03]  /*bcf0*/  LDL R14, [R1+0x60] ;  /* 0x00006000010e7983 */ /* 0x000f260000100800 */
[----:B------:R-:W-:Y:S02]  /*bd00*/  @!P0 IMAD.WIDE R6, R16, 0x4, R6 ;  /* 0x0000000410068825 */ /* 0x000fe400078e0206 */
[----:B------:R-:W5:Y:S01]  /*bd10*/  LDL R16, [R1+0x64] ;  /* 0x0000640001107983 */ /* 0x000f620000100800 */
[----:B--2---:R-:W-:-:S02]  /*bd20*/  ISETP.GE.AND P2, PT, R30, c[0x0][0x3c8], PT ;  /* 0x0000f2001e007a0c */ /* 0x004fc40003f46270 */
[----:B------:R-:W-:Y:S01]  /*bd30*/  ISETP.GE.AND P4, PT, R8, c[0x0][0x3c8], PT ;  /* 0x0000f20008007a0c */ /* 0x000fe20003f86270 */
[----:B------:R1:W-:Y:S01]  /*bd40*/  @!P0 ST.E.64 [R6.64], R34 ;  /* 0x0000002206008985 */ /* 0x0003e2000c101b06 */
[----:B------:R-:W-:-:S03]  /*bd50*/  ISETP.GE.AND P3, PT, R25, c[0x0][0x3c8], PT ;  /* 0x0000f20019007a0c */ /* 0x000fc60003f66270 */
[----:B------:R2:W-:Y:S01]  /*bd60*/  @!P1 ST.E.64 [R2.64], R36 ;  /* 0x0000002402009985 */ /* 0x0005e2000c101b06 */
[----:B------:R-:W-:-:S05]  /*bd70*/  ISETP.GE.AND P1, PT, R23, c[0x0][0x3c8], PT ;  /* 0x0000f20017007a0c */ /* 0x000fca0003f26270 */
[-C--:B-1----:R-:W-:Y:S02]  /*bd80*/  @!P2 LEA R6, P0, R30, R0.reuse, 0x2 ;  /* 0x000000001e06a211 */ /* 0x082fe400078010ff */
[----:B--2---:R-:W-:Y:S02]  /*bd90*/  @!P4 LEA R2, P6, R8, R0, 0x2 ;  /* 0x000000000802c211 */ /* 0x004fe400078c10ff */
[-C--:B------:R-:W-:Y:S02]  /*bda0*/  @!P2 LEA.HI.X R7, R30, R4.reuse, R31, 0x2, P0 ;  /* 0x000000041e07a211 */ /* 0x080fe400000f141f */
[----:B------:R-:W-:Y:S02]  /*bdb0*/  ISETP.GE.AND P0, PT, R21, c[0x0][0x3c8], PT ;  /* 0x0000f20015007a0c */ /* 0x000fe40003f06270 */
[----:B------:R-:W-:Y:S01]  /*bdc0*/  @!P4 LEA.HI.X R3, R8, R4, R9, 0x2, P6 ;  /* 0x000000040803c211 */ /* 0x000fe200030f1409 */
[----:B------:R1:W-:Y:S01]  /*bdd0*/  @!P2 ST.E.64 [R6.64], R38 ;  /* 0x000000260600a985 */ /* 0x0003e2000c101b06 */
[----:B------:R-:W-:-:S03]  /*bde0*/  @!P3 LEA R8, P2, R25, R0, 0x2 ;  /* 0x000000001908b211 */ /* 0x000fc600078410ff */
[----:B------:R2:W-:Y:S01]  /*bdf0*/  @!P4 ST.E.64 [R2.64], R40 ;  /* 0x000000280200c985 */ /* 0x0005e2000c101b06 */
[----:B------:R-:W-:Y:S02]  /*be00*/  ISETP.GE.AND P4, PT, R10, c[0x0][0x3c8], PT ;  /* 0x0000f2000a007a0c */ /* 0x000fe40003f86270 */
[----:B------:R-:W-:-:S05]  /*be10*/  @!P3 LEA.HI.X R9, R25, R4, R29, 0x2, P2 ;  /* 0x000000041909b211 */ /* 0x000fca00010f141d */
[----:B------:R-:W-:Y:S01]  /*be20*/  @!P3 ST.E.64 [R8.64], R64 ;  /* 0x000000400800b985 */ /* 0x000fe2000c101b06 */
[----:B------:R-:W-:Y:S02]  /*be30*/  ISETP.GE.AND P3, PT, R19, c[0x0][0x3c8], PT ;  /* 0x0000f20013007a0c */ /* 0x000fe40003f66270 */
[-C--:B-1----:R-:W-:Y:S02]  /*be40*/  @!P0 LEA R6, P2, R21, R0.reuse, 0x2 ;  /* 0x0000000015068211 */ /* 0x082fe400078410ff */
[----:B--2---:R-:W-:Y:S02]  /*be50*/  @!P1 LEA R2, P6, R23, R0, 0x2 ;  /* 0x0000000017029211 */ /* 0x004fe400078c10ff */
[-C--:B------:R-:W-:Y:S02]  /*be60*/  @!P0 LEA.HI.X R7, R21, R4.reuse, R22, 0x2, P2 ;  /* 0x0000000415078211 */ /* 0x080fe400010f1416 */
[----:B------:R-:W-:Y:S02]  /*be70*/  @!P1 LEA.HI.X R3, R23, R4, R24, 0x2, P6 ;  /* 0x0000000417039211 */ /* 0x000fe400030f1418 */
[----:B------:R-:W-:-:S03]  /*be80*/  ISETP.GE.AND P2, PT, R17, c[0x0][0x3c8], PT ;  /* 0x0000f20011007a0c */ /* 0x000fc60003f46270 */
[----:B------:R1:W-:Y:S01]  /*be90*/  @!P1 ST.E.64 [R2.64], R44 ;  /* 0x0000002c02009985 */ /* 0x0003e2000c101b06 */
[----:B------:R-:W-:-:S03]  /*bea0*/  ISETP.GE.AND P1, PT, R15, c[0x0][0x3c8], PT ;  /* 0x0000f2000f007a0c */ /* 0x000fc60003f26270 */
[----:B------:R2:W-:Y:S01]  /*beb0*/  @!P0 ST.E.64 [R6.64], R46 ;  /* 0x0000002e06008985 */ /* 0x0005e2000c101b06 */
[----:B------:R-:W-:Y:S02]  /*bec0*/  ISETP.GE.AND P0, PT, R13, c[0x0][0x3c8], PT ;  /* 0x0000f2000d007a0c */ /* 0x000fe40003f06270 */
[----:B-1----:R-:W-:-:S04]  /*bed0*/  @!P4 LEA R2, P6, R10, R0, 0x2 ;  /* 0x000000000a02c211 */ /* 0x002fc800078c10ff */
[----:B---3--:R-:W-:Y:S02]  /*bee0*/  @!P4 LEA.HI.X R3, R10, R4, R11, 0x2, P6 ;  /* 0x000000040a03c211 */ /* 0x008fe400030f140b */
[----:B------:R-:W-:-:S03]  /*bef0*/  @!P3 LEA R10, P6, R19, R0, 0x2 ;  /* 0x00000000130ab211 */ /* 0x000fc600078c10ff */
[----:B------:R1:W-:Y:S01]  /*bf00*/  @!P4 ST.E.64 [R2.64], R48 ;  /* 0x000000300200c985 */ /* 0x0003e2000c101b06 */
[----:B------:R-:W-:Y:S02]  /*bf10*/  @!P2 LEA R8, P4, R17, R0, 0x2 ;  /* 0x000000001108a211 */ /* 0x000fe400078810ff */
[----:B------:R-:W-:Y:S02]  /*bf20*/  @!P3 LEA.HI.X R11, R19, R4, R20, 0x2, P6 ;  /* 0x00000004130bb211 */ /* 0x000fe400030f1414 */
[----:B--2---:R-:W-:Y:S02]  /*bf30*/  @!P1 LEA R6, P6, R15, R0, 0x2 ;  /* 0x000000000f069211 */ /* 0x004fe400078c10ff */
[-C--:B------:R-:W-:Y:S02]  /*bf40*/  @!P2 LEA.HI.X R9, R17, R4.reuse, R18, 0x2, P4 ;  /* 0x000000041109a211 */ /* 0x080fe400020f1412 */
[----:B-----5:R-:W-:Y:S01]  /*bf50*/  @!P1 LEA.HI.X R7, R15, R4, R16, 0x2, P6 ;  /* 0x000000040f079211 */ /* 0x020fe200030f1410 */
[----:B------:R2:W-:Y:S04]  /*bf60*/  @!P3 ST.E.64 [R10.64], R70 ;  /* 0x000000460a00b985 */ /* 0x0005e8000c101b06 */
[----:B------:R2:W-:Y:S04]  /*bf70*/  @!P2 ST.E.64 [R8.64], R60 ;  /* 0x0000003c0800a985 */ /* 0x0005e8000c101b06 */
[----:B------:R2:W-:Y:S01]  /*bf80*/  @!P1 ST.E.64 [R6.64], R50 ;  /* 0x0000003206009985 */ /* 0x0005e2000c101b06 */
[----:B-1----:R-:W-:-:S04]  /*bf90*/  @!P0 LEA R2, P4, R13, R0, 0x2 ;  /* 0x000000000d028211 */ /* 0x002fc800078810ff */
[----:B----4-:R-:W-:-:S05]  /*bfa0*/  @!P0 LEA.HI.X R3, R13, R4, R14, 0x2, P4 ;  /* 0x000000040d038211 */ /* 0x010fca00020f140e */
[----:B------:R2:W-:Y:S04]  /*bfb0*/  @!P0 ST.E.64 [R2.64], R26 ;  /* 0x0000001a02008985 */ /* 0x0005e8000c101b06 */
.L_x_108:
[----:B------:R-:W-:Y:S05]  /*bfc0*/  BSYNC B0 ;  /* 0x0000000000007941 */ /* 0x000fea0003800000 */
.L_x_107:
[----:B------:R-:W-:Y:S05]  /*bfd0*/  BRA.DIV ~URZ, `(.L_x_109) ;  /* 0x000038127f007947 */ /* 0x000fea000b800000 */
[----:B--2---:R2:W3:Y:S04]  /*bfe0*/  SHFL.IDX PT, R4, R5, 0x3, 0x1c1f ;  /* 0x007c1f0005047f89 */ /* 0x0044e800000e0000 */
[----:B-1----:R2:W1:Y:S02]  /*bff0*/  SHFL.IDX PT, R0, R12, 0x3, 0x1c1f ;  /* 0x007c1f000c007f89 */ /* 0x00246400000e0000 */
.L_x_179:
[----:B------:R-:W-:Y:S05]  /*c000*/  @P5 BRA `(.L_x_97) ;  /* 0x000011c000005947 */ /* 0x000fea0003800000 */
[----:B--2---:R-:W2:Y:S04]  /*c010*/  LDL R5, [R1+0x38] ;  /* 0x0000380001057983 */ /* 0x004ea80000100800 */
[----:B------:R-:W5:Y:S04]  /*c020*/  LDL R8, [R1+0x88] ;  /* 0x0000880001087983 */ /* 0x000f680000100800 */
[----:B----4-:R-:W4:Y:S04]  /*c030*/  LDL R9, [R1+0x4c] ;  /* 0x00004c0001097983 */ /* 0x010f280000100800 */
[----:B---3--:R-:W3:Y:S04]  /*c040*/  LDL R26, [R1+0x34] ;  /* 0x00003400011a7983 */ /* 0x008ee80000100800 */
[----:B------:R-:W3:Y:S04]  /*c050*/  LDL R24, [R1+0x30] ;  /* 0x0000300001187983 */ /* 0x000ee80000100800 */
        /* <DEDUP_REMOVED lines=15> */
[----:B------:R-:W3:Y:S01]  /*c150*/  LDL R13, [R1+0x64] ;  /* 0x00006400010d7983 */ /* 0x000ee20000100800 */
[----:B--2---:R-:W-:-:S13]  /*c160*/  ISETP.GE.AND P3, PT, R5, c[0x0][0x3c8], PT ;  /* 0x0000f20005007a0c */ /* 0x004fda0003f66270 */
[----:B-1----:R-:W-:-:S04]  /*c170*/  @!P3 LEA R2, P5, R5, R0, 0x2 ;  /* 0x000000000502b211 */ /* 0x002fc800078a10ff */
[----:B-----5:R-:W-:Y:S02]  /*c180*/  @!P3 LEA.HI.X R3, R5, R4, R8, 0x2, P5 ;  /* 0x000000040503b211 */ /* 0x020fe400028f1408 */
[----:B------:R-:W2:Y:S01]  /*c190*/  LDL R5, [R1+0x10] ;  /* 0x0000100001057983 */ /* 0x000ea20000100800 */
[----:B----4-:R-:W-:Y:S02]  /*c1a0*/  ISETP.GE.AND P4, PT, R9, c[0x0][0x3c8], PT ;  /* 0x0000f20009007a0c */ /* 0x010fe40003f86270 */
[----:B---3--:R-:W-:Y:S02]  /*c1b0*/  ISETP.GE.AND P2, PT, R26, c[0x0][0x3c8], PT ;  /* 0x0000f2001a007a0c */ /* 0x008fe40003f46270 */
[----:B------:R-:W-:Y:S02]  /*c1c0*/  ISETP.GE.AND P1, PT, R24, c[0x0][0x3c8], PT ;  /* 0x0000f20018007a0c */ /* 0x000fe40003f26270 */
[----:B------:R-:W-:-:S07]  /*c1d0*/  ISETP.GE.AND P0, PT, R22, c[0x0][0x3c8], PT ;  /* 0x0000f20016007a0c */ /* 0x000fce0003f06270 */
[----:B------:R-:W-:Y:S02]  /*c1e0*/  @!P4 IMAD.MOV.U32 R6, RZ, RZ, R0 ;  /* 0x000000ffff06c224 */ /* 0x000fe400078e0000 */
[----:B------:R-:W-:-:S04]  /*c1f0*/  @!P4 IMAD.MOV.U32 R7, RZ, RZ, R4 ;  /* 0x000000ffff07c224 */ /* 0x000fc800078e0004 */
[----:B------:R-:W-:Y:S01]  /*c200*/  @!P4 IMAD.WIDE R6, R9, 0x4, R6 ;  /* 0x000000040906c825 */ /* 0x000fe200078e0206 */
[----:B------:R-:W-:-:S04]  /*c210*/  @!P2 LEA R8, P5, R26, R0, 0x2 ;  /* 0x000000001a08a211 */ /* 0x000fc800078a10ff */
[----:B------:R1:W-:Y:S01]  /*c220*/  @!P4 ST.E.64 [R6.64], R66 ;  /* 0x000000420600c985 */ /* 0x0003e2000c101b06 */
[----:B------:R-:W-:-:S03]  /*c230*/  ISETP.GE.AND P4, PT, R20, c[0x0][0x3c8], PT ;  /* 0x0000f20014007a0c */ /* 0x000fc60003f86270 */
[----:B------:R3:W-:Y:S01]  /*c240*/  @!P3 ST.E.64 [R2.64], R54 ;  /* 0x000000360200b985 */ /* 0x0007e2000c101b06 */
[----:B------:R-:W-:Y:S02]  /*c250*/  @!P2 LEA.HI.X R9, R26, R4, R27, 0x2, P5 ;  /* 0x000000041a09a211 */ /* 0x000fe400028f141b */
[----:B------:R-:W-:-:S03]  /*c260*/  ISETP.GE.AND P5, PT, R10, c[0x0][0x3c8], PT ;  /* 0x0000f2000a007a0c */ /* 0x000fc60003fa6270 */
[----:B------:R-:W-:Y:S01]  /*c270*/  @!P2 ST.E.64 [R8.64], R72 ;  /* 0x000000480800a985 */ /* 0x000fe2000c101b06 */
[----:B------:R-:W-:Y:S02]  /*c280*/  ISETP.GE.AND P2, PT, R16, c[0x0][0x3c8], PT ;  /* 0x0000f20010007a0c */ /* 0x000fe40003f46270 */
[-C--:B-1----:R-:W-:Y:S02]  /*c290*/  @!P1 LEA R6, P6, R24, R0.reuse, 0x2 ;  /* 0x0000000018069211 */ /* 0x082fe400078c10ff */
[----:B---3--:R-:W-:Y:S02]  /*c2a0*/  @!P0 LEA R2, P3, R22, R0, 0x2 ;  /* 0x0000000016028211 */ /* 0x008fe400078610ff */
[-C--:B------:R-:W-:Y:S02]  /*c2b0*/  @!P1 LEA.HI.X R7, R24, R4.reuse, R25, 0x2, P6 ;  /* 0x0000000418079211 */ /* 0x080fe400030f1419 */
[----:B------:R-:W-:-:S03]  /*c2c0*/  @!P0 LEA.HI.X R3, R22, R4, R23, 0x2, P3 ;  /* 0x0000000416038211 */ /* 0x000fc600018f1417 */
[----:B------:R1:W-:Y:S01]  /*c2d0*/  @!P1 ST.E.64 [R6.64], R68 ;  /* 0x0000004406009985 */ /* 0x0003e2000c101b06 */
[----:B------:R-:W-:-:S03]  /*c2e0*/  ISETP.GE.AND P3, PT, R18, c[0x0][0x3c8], PT ;  /* 0x0000f20012007a0c */ /* 0x000fc60003f66270 */
[----:B------:R3:W-:Y:S01]  /*c2f0*/  @!P0 ST.E.64 [R2.64], R42 ;  /* 0x0000002a02008985 */ /* 0x0007e2000c101b06 */
[----:B------:R-:W-:Y:S02]  /*c300*/  ISETP.GE.AND P1, PT, R14, c[0x0][0x3c8], PT ;  /* 0x0000f2000e007a0c */ /* 0x000fe40003f26270 */
[----:B-1----:R-:W-:-:S04]  /*c310*/  @!P4 LEA R6, P0, R20, R0, 0x2 ;  /* 0x000000001406c211 */ /* 0x002fc800078010ff */
[----:B------:R-:W-:Y:S02]  /*c320*/  @!P4 LEA.HI.X R7, R20, R4, R21, 0x2, P0 ;  /* 0x000000041407c211 */ /* 0x000fe400000f1415 */
[----:B------:R-:W-:Y:S02]  /*c330*/  ISETP.GE.AND P0, PT, R12, c[0x0][0x3c8], PT ;  /* 0x0000f2000c007a0c */ /* 0x000fe40003f06270 */
[C---:B---3--:R-:W-:Y:S01]  /*c340*/  @!P5 LEA R2, P6, R10.reuse, R0, 0x2 ;  /* 0x000000000a02d211 */ /* 0x048fe200078c10ff */
[----:B------:R1:W-:Y:S03]  /*c350*/  @!P4 ST.E.64 [R6.64], R56 ;  /* 0x000000380600c985 */ /* 0x0003e6000c101b06 */
[----:B------:R-:W-:Y:S02]  /*c360*/  @!P5 LEA.HI.X R3, R10, R4, R11, 0x2, P6 ;  /* 0x000000040a03d211 */ /* 0x000fe400030f140b */
[----:B------:R-:W-:-:S02]  /*c370*/  @!P3 LEA R10, P4, R18, R0, 0x2 ;  /* 0x00000000120ab211 */ /* 0x000fc400078810ff */
[----:B------:R-:W-:Y:S01]  /*c380*/  @!P2 LEA R8, P6, R16, R0, 0x2 ;  /* 0x000000001008a211 */ /* 0x000fe200078c10ff */
[----:B------:R3:W-:Y:S01]  /*c390*/  @!P5 ST.E.64 [R2.64], R58 ;  /* 0x0000003a0200d985 */ /* 0x0007e2000c101b06 */
[-C--:B------:R-:W-:Y:S02]  /*c3a0*/  @!P3 LEA.HI.X R11, R18, R4.reuse, R19, 0x2, P4 ;  /* 0x00000004120bb211 */ /* 0x080fe400020f1413 */
[----:B------:R-:W-:-:S03]  /*c3b0*/  @!P2 LEA.HI.X R9, R16, R4, R17, 0x2, P6 ;  /* 0x000000041009a211 */ /* 0x000fc600030f1411 */
[----:B------:R4:W-:Y:S04]  /*c3c0*/  @!P3 ST.E.64 [R10.64], R76 ;  /* 0x0000004c0a00b985 */ /* 0x0009e8000c101b06 */
[----:B------:R4:W-:Y:S01]  /*c3d0*/  @!P2 ST.E.64 [R8.64], R74 ;  /* 0x0000004a0800a985 */ /* 0x0009e2000c101b06 */
[----:B-1----:R-:W-:-:S04]  /*c3e0*/  @!P1 LEA R6, P5, R14, R0, 0x2 ;  /* 0x000000000e069211 */ /* 0x002fc800078a10ff */
[----:B------:R-:W-:Y:S02]  /*c3f0*/  @!P1 LEA.HI.X R7, R14, R4, R15, 0x2, P5 ;  /* 0x000000040e079211 */ /* 0x000fe400028f140f */
[----:B---3--:R-:W-:-:S04]  /*c400*/  @!P0 LEA R2, P4, R12, R0, 0x2 ;  /* 0x000000000c028211 */ /* 0x008fc800078810ff */
[----:B------:R-:W-:Y:S01]  /*c410*/  @!P0 LEA.HI.X R3, R12, R4, R13, 0x2, P4 ;  /* 0x000000040c038211 */ /* 0x000fe200020f140d */
[----:B------:R4:W-:Y:S04]  /*c420*/  @!P1 ST.E.64 [R6.64], R62 ;  /* 0x0000003e06009985 */ /* 0x0009e8000c101b06 */
[----:B------:R4:W-:Y:S01]  /*c430*/  @!P0 ST.E.64 [R2.64], R52 ;  /* 0x0000003402008985 */ /* 0x0009e2000c101b06 */
[----:B--2---:R-:W-:-:S13]  /*c440*/  ISETP.GE.AND P0, PT, R5, c[0x0][0x3c8], PT ;  /* 0x0000f20005007a0c */ /* 0x004fda0003f06270 */
[----:B------:R-:W-:Y:S05]  /*c450*/  @P0 BRA `(.L_x_97) ;  /* 0x00000d7000000947 */ /* 0x000fea0003800000 */
[----:B----4-:R-:W2:Y:S01]  /*c460*/  LDL R12, [R1+0x60] ;  /* 0x00006000010c7983 */ /* 0x010ea20000100800 */
[----:B------:R-:W-:-:S04]  /*c470*/  LEA R2, P0, R5, R0, 0x2 ;  /* 0x0000000005027211 */ /* 0x000fc800078010ff */
[----:B--2---:R-:W-:-:S05]  /*c480*/  LEA.HI.X R3, R5, R4, R12, 0x2, P0 ;  /* 0x0000000405037211 */ /* 0x004fca00000f140c */
[----:B------:R1:W-:Y:S01]  /*c490*/  ST.E.64 [R2.64], R32 ;  /* 0x0000002002007985 */ /* 0x0003e2000c101b06 */
[----:B------:R-:W-:Y:S05]  /*c4a0*/  BRA `(.L_x_97) ;  /* 0x00000d2000007947 */ /* 0x000fea0003800000 */
.L_x_82:
[----:B------:R-:W2:Y:S04]  /*c4b0*/  LDL.LU R4, [R1+0x44] ;  /* 0x0000440001047983 */ /* 0x000ea80000300800 */
[----:B------:R-:W3:Y:S01]  /*c4c0*/  LDL.LU R7, [R1+0x48] ;  /* 0x0000480001077983 */ /* 0x000ee20000300800 */
[----:B------:R-:W-:Y:S02]  /*c4d0*/  ISETP.NE.U32.AND P1, PT, RZ, c[0x0][0x508], PT ;  /* 0x00014200ff007a0c */ /* 0x000fe40003f25070 */
[----:B------:R-:W-:Y:S01]  /*c4e0*/  ISETP.NE.U32.AND P3, PT, RZ, c[0x0][0x500], PT ;  /* 0x00014000ff007a0c */ /* 0x000fe20003f65070 */
[----:B------:R-:W4:Y:S01]  /*c4f0*/  LDL.LU R0, [R1+0x50] ;  /* 0x0000500001007983 */ /* 0x000f220000300800 */
[----:B------:R-:W-:Y:S01]  /*c500*/  ISETP.NE.AND.EX P1, PT, RZ, c[0x0][0x50c], PT, P1 ;  /* 0x00014300ff007a0c */ /* 0x000fe20003f25310 */
[----:B-1----:R-:W-:Y:S01]  /*c510*/  IMAD.MOV.U32 R6, RZ, RZ, RZ ;  /* 0x000000ffff067224 */ /* 0x002fe200078e00ff */
[----:B------:R-:W-:Y:S01]  /*c520*/  ISETP.NE.AND.EX P3, PT, RZ, c[0x0][0x504], PT, P3 ;  /* 0x00014100ff007a0c */ /* 0x000fe20003f65330 */
[----:B------:R-:W-:Y:S01]  /*c530*/  IMAD.MOV.U32 R20, RZ, RZ, c[0x0][0x388] ;  /* 0x0000e200ff147624 */ /* 0x000fe200078e00ff */
[----:B--2---:R-:W-:-:S09]  /*c540*/  IADD3 R2, P2, R4, c[0x0][0x500], RZ ;  /* 0x0001400004027a10 */ /* 0x004fd20007f5e0ff */
[----:B------:R-:W-:Y:S02]  /*c550*/  @P1 IADD3 R4, P0, R4, c[0x0][0x508], RZ ;  /* 0x0001420004041a10 */ /* 0x000fe40007f1e0ff */
[C---:B---3--:R-:W-:Y:S02]  /*c560*/  IADD3.X R3, R7.reuse, c[0x0][0x504], RZ, P2, !PT ;  /* 0x0001410007037a10 */ /* 0x048fe400017fe4ff */
[----:B------:R-:W-:-:S03]  /*c570*/  @P1 IADD3.X R5, R7, c[0x0][0x50c], RZ, P0, !PT ;  /* 0x0001430007051a10 */ /* 0x000fc600007fe4ff */
[----:B------:R1:W5:Y:S04]  /*c580*/  @P3 LDG.E R6, [R2.64] ;  /* 0x0000000602063981 */ /* 0x000368000c1e1900 */
[----:B------:R1:W5:Y:S01]  /*c590*/  @P1 LDG.E R20, [R4.64] ;  /* 0x0000000604141981 */ /* 0x000362000c1e1900 */
[----:B----4-:R-:W-:-:S04]  /*c5a0*/  ISETP.NE.AND P0, PT, R0, RZ, PT ;  /* 0x000000ff0000720c */ /* 0x010fc80003f05270 */
[----:B------:R-:W-:Y:S01]  /*c5b0*/  SEL R19, R0, c[0x0][0x3d4], P0 ;  /* 0x0000f50000137a07 */ /* 0x000fe20000000000 */
[----:B------:R-:W-:Y:S05]  /*c5c0*/  @P1 BRA `(.L_x_110) ;  /* 0x0000004000001947 */ /* 0x000fea0003800000 */
[----:B------:R-:W-:Y:S05]  /*c5d0*/  @!P3 BRA `(.L_x_110) ;  /* 0x000000300000b947 */ /* 0x000fea0003800000 */
[----:B------:R2:W3:Y:S04]  /*c5e0*/  LDG.E R0, [R2.64] ;  /* 0x0000000602007981 */ /* 0x0004e8000c1e1900 */
[----:B-12---:R-:W3:Y:S02]  /*c5f0*/  LDG.E R2, [R2.64+0x4] ;  /* 0x0000040602027981 */ /* 0x006ee4000c1e1900 */
[----:B---3-5:R-:W-:Y:S02]  /*c600*/  IADD3 R20, -R0, R2, RZ ;  /* 0x0000000200147210 */ /* 0x028fe40007ffe1ff */
.L_x_110:
[----:B-1----:R-:W2:Y:S04]  /*c610*/  LDL.LU R2, [R1+0x8] ;  /* 0x0000080001027983 */ /* 0x002ea80000300800 */
[----:B------:R-:W3:Y:S01]  /*c620*/  LDL.LU R0, [R1+0x54] ;  /* 0x0000540001007983 */ /* 0x000ee20000300800 */
[----:B------:R-:W-:Y:S01]  /*c630*/  BSSY B0, `(.L_x_111) ;  /* 0x0000039000007945 */ /* 0x000fe20003800000 */
[----:B------:R-:W-:-:S02]  /*c640*/  SEL R13, R250, RZ, !P3 ;  /* 0x000000fffa0d7207 */ /* 0x000fc40005800000 */
[----:B------:R-:W1:Y:S01]  /*c650*/  S2R R3, SR_TID.X ;  /* 0x0000000000037919 */ /* 0x000e620000002100 */
[----:B-----5:R-:W-:Y:S02]  /*c660*/  SHF.R.S32.HI R18, RZ, 0x1f, R6 ;  /* 0x0000001fff127819 */ /* 0x020fe40000011406 */
[----:B-1----:R-:W-:Y:S02]  /*c670*/  ISETP.GT.AND P0, PT, R3, 0x7f, PT ;  /* 0x0000007f0300780c */ /* 0x002fe40003f04270 */
[----:B--2---:R-:W-:Y:S02]  /*c680*/  LOP3.LUT R12, R2, 0xffff, RZ, 0xc0, !PT ;  /* 0x0000ffff020c7812 */ /* 0x004fe400078ec0ff */
[----:B---3--:R-:W-:-:S09]  /*c690*/  SEL R21, R0, RZ, !P3 ;  /* 0x000000ff00157207 */ /* 0x008fd20005800000 */
[----:B------:R-:W-:Y:S05]  /*c6a0*/  @P0 BRA `(.L_x_112) ;  /* 0x0000031000000947 */ /* 0x000fea0003800000 */
[----:B------:R-:W2:Y:S01]  /*c6b0*/  LDL R2, [R1+0x4] ;  /* 0x0000040001027983 */ /* 0x000ea20000100800 */
[----:B------:R-:W-:Y:S01]  /*c6c0*/  IMAD R0, R20, c[0x0][0x4e8], RZ ;  /* 0x00013a0014007a24 */ /* 0x000fe200078e02ff */
[----:B--2---:R-:W-:-:S04]  /*c6d0*/  LEA R16, R2, R3, 0x7 ;  /* 0x0000000302107211 */ /* 0x004fc800078e38ff */
[----:B------:R-:W-:-:S13]  /*c6e0*/  ISETP.GE.AND P0, PT, R16, R0, PT ;  /* 0x000000001000720c */ /* 0x000fda0003f06270 */
[----:B------:R-:W-:Y:S05]  /*c6f0*/  @P0 BRA `(.L_x_112) ;  /* 0x000002c000000947 */ /* 0x000fea0003800000 */
[----:B------:R-:W2:Y:S01]  /*c700*/  LDL.LU R22, [R1+0x58] ;  /* 0x0000580001167983 */ /* 0x000ea20000300800 */
[----:B------:R-:W-:Y:S01]  /*c710*/  IMAD.MOV.U32 R0, RZ, RZ, 0x368 ;  /* 0x00000368ff007424 */ /* 0x000fe200078e00ff */
[----:B------:R-:W-:-:S04]  /*c720*/  ISETP.GT.AND P2, PT, R19, 0x1, PT ;  /* 0x000000011300780c */ /* 0x000fc80003f44270 */
[----:B------:R-:W-:-:S04]  /*c730*/  SEL R0, R0, 0x328, P2 ;  /* 0x0000032800007807 */ /* 0x000fc80001000000 */
[----:B------:R1:W3:Y:S08]  /*c740*/  LDC.64 R8, c[0x0][R0+0x170] ;  /* 0x00005c0000087b82 */ /* 0x0002f00000000a00 */
[----:B------:R1:W4:Y:S08]  /*c750*/  LDC.64 R4, c[0x0][R0+0x168] ;  /* 0x00005a0000047b82 */ /* 0x0003300000000a00 */
[----:B------:R1:W5:Y:S08]  /*c760*/  LDC.64 R14, c[0x0][R0+0x178] ;  /* 0x00005e00000e7b82 */ /* 0x0003700000000a00 */
[----:B------:R1:W2:Y:S02]  /*c770*/  LDC.64 R10, c[0x0][R0+0x160] ;  /* 0x00005800000a7b82 */ /* 0x0002a40000000a00 */
[----:B-1----:R-:W-:-:S02]  /*c780*/  IMAD.MOV.U32 R0, RZ, RZ, c[0x0][0x4e8] ;  /* 0x00013a00ff007624 */ /* 0x002fc400078e00ff */
[-C--:B---3--:R-:W-:Y:S02]  /*c790*/  IMAD R7, R9, R13.reuse, RZ ;  /* 0x0000000d09077224 */ /* 0x088fe400078e02ff */
[----:B------:R-:W-:Y:S01]  /*c7a0*/  IMAD.WIDE.U32 R2, R8, R13, RZ ;  /* 0x0000000d08027225 */ /* 0x000fe200078e00ff */
[----:B------:R-:W-:Y:S02]  /*c7b0*/  ISETP.NE.AND P0, PT, R0, 0x1, PT ;  /* 0x000000010000780c */ /* 0x000fe40003f05270 */
[----:B------:R-:W-:Y:S01]  /*c7c0*/  MOV R0, R16 ;  /* 0x0000001000007202 */ /* 0x000fe20000000f00 */
[----:B------:R-:W-:Y:S02]  /*c7d0*/  IMAD R8, R8, R21, R7 ;  /* 0x0000001508087224 */ /* 0x000fe400078e0207 */
[-C--:B----4-:R-:W-:Y:S02]  /*c7e0*/  IMAD R9, R5, R12.reuse, RZ ;  /* 0x0000000c05097224 */ /* 0x090fe400078e02ff */
[----:B------:R-:W-:Y:S01]  /*c7f0*/  IMAD.WIDE.U32 R4, R4, R12, RZ ;  /* 0x0000000c04047225 */ /* 0x000fe200078e00ff */
[----:B------:R-:W-:-:S03]  /*c800*/  IADD3 R3, R3, R8, RZ ;  /* 0x0000000803037210 */ /* 0x000fc60007ffe0ff */
[----:B------:R-:W-:Y:S02]  /*c810*/  IMAD.IADD R9, R5, 0x1, R9 ;  /* 0x0000000105097824 */ /* 0x000fe400078e0209 */
[----:B------:R-:W-:-:S05]  /*c820*/  @P0 IMAD.HI.U32 R17, R16, c[0x0][0x4ec], RZ ;  /* 0x00013b0010110a27 */ /* 0x000fca00078e00ff */
[----:B------:R-:W-:Y:S02]  /*c830*/  @P0 SHF.R.U32.HI R0, RZ, c[0x0][0x4f0], R17 ;  /* 0x00013c00ff000a19 */ /* 0x000fe40000011611 */
[----:B------:R-:W-:-:S03]  /*c840*/  IADD3 R17, P1, P0, R2, R4, R6 ;  /* 0x0000000402117210 */ /* 0x000fc6000783e006 */
[----:B------:R-:W-:Y:S01]  /*c850*/  IMAD.MOV R2, RZ, RZ, -R0 ;  /* 0x000000ffff027224 */ /* 0x000fe200078e0a00 */
[----:B------:R-:W-:Y:S02]  /*c860*/  IADD3.X R9, R3, R9, R18, P1, P0 ;  /* 0x0000000903097210 */ /* 0x000fe40000fe0412 */
[----:B------:R-:W-:Y:S01]  /*c870*/  SHF.R.S32.HI R3, RZ, 0x1f, R0 ;  /* 0x0000001fff037819 */ /* 0x000fe20000011400 */
[----:B------:R-:W-:Y:S01]  /*c880*/  IMAD R2, R2, c[0x0][0x4e8], R16 ;  /* 0x00013a0002027a24 */ /* 0x000fe200078e0210 */
[----:B--2---:R-:W-:-:S05]  /*c890*/  SEL R7, R22, RZ, P2 ;  /* 0x000000ff16077207 */ /* 0x004fca0001000000 */
[-C--:B-----5:R-:W-:Y:S02]  /*c8a0*/  IMAD R8, R15, R7.reuse, RZ ;  /* 0x000000070f087224 */ /* 0x0a0fe400078e02ff */
[----:B------:R-:W-:Y:S01]  /*c8b0*/  IMAD.WIDE.U32 R4, R14, R7, RZ ;  /* 0x000000070e047225 */ /* 0x000fe200078e00ff */
[----:B------:R-:W-:-:S04]  /*c8c0*/  SHF.R.S32.HI R7, RZ, 0x1f, R2 ;  /* 0x0000001fff077819 */ /* 0x000fc80000011402 */
[----:B------:R-:W-:Y:S01]  /*c8d0*/  IADD3 R5, R5, R8, RZ ;  /* 0x0000000805057210 */ /* 0x000fe20007ffe0ff */
[----:B------:R-:W-:Y:S01]  /*c8e0*/  IMAD.MOV.U32 R8, RZ, RZ, c[0x0][0x4a8] ;  /* 0x00012a00ff087624 */ /* 0x000fe200078e00ff */
[----:B------:R-:W-:Y:S01]  /*c8f0*/  IADD3 R4, P1, P0, R0, R17, R4 ;  /* 0x0000001100047210 */ /* 0x000fe2000783e004 */
[----:B------:R-:W-:-:S03]  /*c900*/  IMAD R0, R11, R2, RZ ;  /* 0x000000020b007224 */ /* 0x000fc600078e02ff */
[----:B------:R-:W-:Y:S01]  /*c910*/  IADD3.X R5, R3, R9, R5, P1, P0 ;  /* 0x0000000903057210 */ /* 0x000fe20000fe0405 */
[----:B------:R-:W-:-:S04]  /*c920*/  IMAD R0, R10, R7, R0 ;  /* 0x000000070a007224 */ /* 0x000fc800078e0200 */
[----:B------:R-:W-:Y:S01]  /*c930*/  IMAD.WIDE.U32 R2, R10, R2, R4 ;  /* 0x000000020a027225 */ /* 0x000fe200078e0004 */
[----:B------:R-:W-:Y:S02]  /*c940*/  MOV R5, c[0x0][0x4ac] ;  /* 0x00012b0000057a02 */ /* 0x000fe40000000f00 */
[----:B------:R-:W-:Y:S01]  /*c950*/  SEL R4, R8, c[0x0][0x450], P2 ;  /* 0x0001140008047a07 */ /* 0x000fe20001000000 */
[----:B------:R-:W-:Y:S01]  /*c960*/  IMAD.IADD R0, R3, 0x1, R0 ;  /* 0x0000000103007824 */ /* 0x000fe200078e0200 */
[----:B------:R-:W-:Y:S02]  /*c970*/  SEL R5, R5, c[0x0][0x454], P2 ;  /* 0x0001150005057a07 */ /* 0x000fe40001000000 */
[----:B------:R-:W-:-:S04]  /*c980*/  LEA R4, P0, R2, R4, 0x2 ;  /* 0x0000000402047211 */ /* 0x000fc800078010ff */
[----:B------:R-:W-:Y:S02]  /*c990*/  LEA.HI.X R5, R2, R5, R0, 0x2, P0 ;  /* 0x0000000502057211 */ /* 0x000fe400000f1400 */
[----:B------:R-:W-:-:S05]  /*c9a0*/  MOV R0, 0xff800000 ;  /* 0xff80000000007802 */ /* 0x000fca0000000f00 */
[----:B------:R1:W-:Y:S02]  /*c9b0*/  STG.E [R4.64], R0 ;  /* 0x0000000004007986 */ /* 0x0003e4000c101906 */
.L_x_112:
[----:B------:R-:W-:Y:S05]  /*c9c0*/  BSYNC B0 ;  /* 0x0000000000007941 */ /* 0x000fea0003800000 */
.L_x_111:
[----:B------:R-:W-:-:S13]  /*c9d0*/  ISETP.GT.AND P0, PT, R19, 0x1, PT ;  /* 0x000000011300780c */ /* 0x000fda0003f04270 */
[----:B------:R-:W-:Y:S05]  /*c9e0*/  @P0 BRA `(.L_x_97) ;  /* 0x000007e000000947 */ /* 0x000fea0003800000 */
[----:B-1----:R-:W2:Y:S01]  /*c9f0*/  LDL R5, [R1+0x4] ;  /* 0x0000040001057983 */ /* 0x002ea20000100800 */
[----:B------:R-:W-:Y:S01]  /*ca00*/  MOV R2, c[0x0][0x4e8] ;  /* 0x00013a0000027a02 */ /* 0x000fe20000000f00 */
[----:B------:R-:W-:Y:S01]  /*ca10*/  IMAD R0, R18, c[0x0][0x3a0], RZ ;  /* 0x0000e80012007a24 */ /* 0x000fe200078e02ff */
[----:B------:R-:W-:Y:S02]  /*ca20*/  LEA R4, R235, R238, 0x5 ;  /* 0x000000eeeb047211 */ /* 0x000fe400078e28ff */
[----:B------:R-:W-:Y:S01]  /*ca30*/  ISETP.NE.AND P0, PT, R2, 0x1, PT ;  /* 0x000000010200780c */ /* 0x000fe20003f05270 */
[----:B------:R-:W-:-:S04]  /*ca40*/  IMAD.WIDE.U32 R2, R6, c[0x0][0x3a0], RZ ;  /* 0x0000e80006027a25 */ /* 0x000fc800078e00ff */
[----:B------:R-:W-:-:S05]  /*ca50*/  IMAD R6, R6, c[0x0][0x3a4], R0 ;  /* 0x0000e90006067a24 */ /* 0x000fca00078e0200 */
[----:B------:R-:W-:-:S05]  /*ca60*/  IADD3 R3, R3, R6, RZ ;  /* 0x0000000603037210 */ /* 0x000fca0007ffe0ff */
[----:B------:R-:W-:-:S04]  /*ca70*/  IMAD.WIDE.U32 R2, R12, c[0x0][0x3e8], R2 ;  /* 0x0000fa000c027a25 */ /* 0x000fc800078e0002 */
[----:B------:R-:W-:-:S04]  /*ca80*/  IMAD R3, R12, c[0x0][0x3ec], R3 ;  /* 0x0000fb000c037a24 */ /* 0x000fc800078e0203 */
[----:B------:R-:W-:Y:S01]  /*ca90*/  IMAD.WIDE.U32 R2, R13, c[0x0][0x3f0], R2 ;  /* 0x0000fc000d027a25 */ /* 0x000fe200078e0002 */
[----:B--2---:R-:W-:-:S03]  /*caa0*/  LEA R4, R5, R4, 0x7 ;  /* 0x0000000405047211 */ /* 0x004fc600078e38ff */
[----:B------:R-:W-:Y:S01]  /*cab0*/  IMAD R5, R21, c[0x0][0x3f0], RZ ;  /* 0x0000fc0015057a24 */ /* 0x000fe200078e02ff */
[----:B------:R-:W-:Y:S01]  /*cac0*/  MOV R0, R4 ;  /* 0x0000000400007202 */ /* 0x000fe20000000f00 */
[----:B------:R-:W-:-:S04]  /*cad0*/  @P0 IMAD.HI.U32 R6, R4, c[0x0][0x4ec], RZ ;  /* 0x00013b0004060a27 */ /* 0x000fc800078e00ff */
[----:B------:R-:W-:Y:S01]  /*cae0*/  IMAD R7, R13, c[0x0][0x3f4], R5 ;  /* 0x0000fd000d077a24 */ /* 0x000fe200078e0205 */
[----:B------:R-:W-:-:S04]  /*caf0*/  @P0 SHF.R.U32.HI R0, RZ, c[0x0][0x4f0], R6 ;  /* 0x00013c00ff000a19 */ /* 0x000fc80000011606 */
[----:B------:R-:W-:Y:S02]  /*cb00*/  SHF.R.S32.HI R6, RZ, 0x1f, R0 ;  /* 0x0000001fff067819 */ /* 0x000fe40000011400 */
[----:B------:R-:W-:Y:S02]  /*cb10*/  IADD3 R5, -R0, RZ, RZ ;  /* 0x000000ff00057210 */ /* 0x000fe40007ffe1ff */
[----:B------:R-:W-:Y:S01]  /*cb20*/  IADD3 R3, R3, R7, RZ ;  /* 0x0000000703037210 */ /* 0x000fe20007ffe0ff */
[----:B------:R-:W-:Y:S02]  /*cb30*/  IMAD R6, R6, c[0x0][0x3e0], RZ ;  /* 0x0000f80006067a24 */ /* 0x000fe400078e02ff */
[----:B------:R-:W-:Y:S02]  /*cb40*/  IMAD R4, R5, c[0x0][0x4e8], R4 ;  /* 0x00013a0005047a24 */ /* 0x000fe400078e0204 */
[C---:B------:R-:W-:Y:S02]  /*cb50*/  IMAD R6, R0.reuse, c[0x0][0x3e4], R6 ;  /* 0x0000f90000067a24 */ /* 0x040fe400078e0206 */
        /* <DEDUP_REMOVED lines=11> */
.L_x_180:
[----:B------:R-:W-:Y:S05]  /*cc10*/  BRA.DIV ~URZ, `(.L_x_114) ;  /* 0x00002d127f007947 */ /* 0x000fea000b800000 */
[----:B------:R3:W4:Y:S02]  /*cc20*/  SHFL.IDX PT, R0, R12, RZ, 0x1c1f ;  /* 0x001c1fff0c007589 */ /* 0x00072400000e0000 */
.L_x_181:
[----:B------:R-:W5:Y:S01]  /*cc30*/  LDL.LU R2, [R1+0x4] ;  /* 0x0000040001027983 */ /* 0x000f620000300800 */
[----:B------:R-:W-:Y:S01]  /*cc40*/  IMAD R11, R20, c[0x0][0x4e8], RZ ;  /* 0x00013a00140b7a24 */ /* 0x000fe200078e02ff */
        /* <DEDUP_REMOVED lines=16> */
[----:B------:R2:W-:Y:S04]  /*cd50*/  @!P2 ST.E.128 [R8.64], RZ ;  /* 0x000000ff0800a985 */ /* 0x0005e8000c101d06 */
[----:B------:R2:W-:Y:S04]  /*cd60*/  @!P1 ST.E.128 [R6.64], RZ ;  /* 0x000000ff06009985 */ /* 0x0005e8000c101d06 */
[----:B------:R2:W-:Y:S02]  /*cd70*/  @!P0 ST.E.128 [R2.64], RZ ;  /* 0x000000ff02008985 */ /* 0x0005e4000c101d06 */
.L_x_116:
[----:B------:R-:W-:Y:S05]  /*cd80*/  BSYNC B0 ;  /* 0x0000000000007941 */ /* 0x000fea0003800000 */
.L_x_115:
[----:B------:R-:W-:Y:S05]  /*cd90*/  BRA.DIV ~URZ, `(.L_x_117) ;  /* 0x00002c027f007947 */ /* 0x000fea000b800000 */
[----:B--2---:R2:W1:Y:S04]  /*cda0*/  SHFL.IDX PT, R4, R5, 0x1, 0x1c1f ;  /* 0x003c1f0005047f89 */ /* 0x00446800000e0000 */
[----:B----4-:R2:W4:Y:S02]  /*cdb0*/  SHFL.IDX PT, R0, R12, 0x1, 0x1c1f ;  /* 0x003c1f000c007f89 */ /* 0x01052400000e0000 */
.L_x_182:
        /* <DEDUP_REMOVED lines=16> */
[----:B------:R1:W-:Y:S04]  /*cec0*/  @!P2 ST.E.128 [R8.64], RZ ;  /* 0x000000ff0800a985 */ /* 0x0003e8000c101d06 */
[----:B------:R1:W-:Y:S04]  /*ced0*/  @!P1 ST.E.128 [R6.64], RZ ;  /* 0x000000ff06009985 */ /* 0x0003e8000c101d06 */
[----:B------:R1:W-:Y:S02]  /*cee0*/  @!P0 ST.E.128 [R2.64], RZ ;  /* 0x000000ff02008985 */ /* 0x0003e4000c101d06 */
.L_x_119:
[----:B------:R-:W-:Y:S05]  /*cef0*/  BSYNC B0 ;  /* 0x0000000000007941 */ /* 0x000fea0003800000 */
.L_x_118:
[----:B------:R-:W-:Y:S05]  /*cf00*/  BRA.DIV ~URZ, `(.L_x_120) ;  /* 0x00002b627f007947 */ /* 0x000fea000b800000 */
[----:B-1----:R1:W2:Y:S02]  /*cf10*/  SHFL.IDX PT, R4, R5, 0x2, 0x1c1f ;  /* 0x005c1f0005047f89 */ /* 0x0022a400000e0000 */
.L_x_183:
[----:B------:R-:W-:Y:S05]  /*cf20*/  BRA.DIV ~URZ, `(.L_x_121) ;  /* 0x00002bb27f007947 */ /* 0x000fea000b800000 */
[----:B----4-:R4:W1:Y:S02]  /*cf30*/  SHFL.IDX PT, R0, R12, 0x2, 0x1c1f ;  /* 0x005c1f000c007f89 */ /* 0x01086400000e0000 */
.L_x_184:
        /* <DEDUP_REMOVED lines=19> */
.L_x_123:
[----:B------:R-:W-:Y:S05]  /*d070*/  BSYNC B0 ;  /* 0x0000000000007941 */ /* 0x000fea0003800000 */
.L_x_122:
[----:B------:R-:W-:Y:S05]  /*d080*/  BRA.DIV ~URZ, `(.L_x_124) ;  /* 0x00002ac27f007947 */ /* 0x000fea000b800000 */
[----:B--2---:R2:W3:Y:S04]  /*d090*/  SHFL.IDX PT, R4, R5, 0x3, 0x1c1f ;  /* 0x007c1f0005047f89 */ /* 0x0044e800000e0000 */
[----:B-1----:R2:W1:Y:S02]  /*d0a0*/  SHFL.IDX PT, R0, R12, 0x3, 0x1c1f ;  /* 0x007c1f000c007f89 */ /* 0x00246400000e0000 */
.L_x_185:
[----:B------:R-:W-:-:S04]  /*d0b0*/  IADD3 R2, R10, 0x60, RZ ;  /* 0x000000600a027810 */ /* 0x000fc80007ffe0ff */
[----:B------:R-:W-:-:S13]  /*d0c0*/  ISETP.GE.AND P0, PT, R2, R11, PT ;  /* 0x0000000b0200720c */ /* 0x000fda0003f06270 */
[----:B------:R-:W-:Y:S05]  /*d0d0*/  @P0 BRA `(.L_x_97) ;  /* 0x000000f000000947 */ /* 0x000fea0003800000 */
[----:B------:R-:W-:Y:S02]  /*d0e0*/  ISETP.GE.AND P2, PT, R204, c[0x0][0x3c8], PT ;  /* 0x0000f200cc007a0c */ /* 0x000fe40003f46270 */
[----:B------:R-:W-:Y:S02]  /*d0f0*/  ISETP.GE.AND P1, PT, R236, c[0x0][0x3c8], PT ;  /* 0x0000f200ec007a0c */ /* 0x000fe40003f26270 */
[----:B------:R-:W-:Y:S02]  /*d100*/  ISETP.GE.AND P0, PT, R237, c[0x0][0x3c8], PT ;  /* 0x0000f200ed007a0c */ /* 0x000fe40003f06270 */
[----:B------:R-:W-:Y:S02]  /*d110*/  SHF.R.S32.HI R13, RZ, 0x1f, R204 ;  /* 0x0000001fff0d7819 */ /* 0x000fe400000114cc */
[----:B--234-:R-:W-:Y:S02]  /*d120*/  SHF.R.S32.HI R12, RZ, 0x1f, R236 ;  /* 0x0000001fff0c7819 */ /* 0x01cfe400000114ec */
[----:B------:R-:W-:-:S03]  /*d130*/  SHF.R.S32.HI R5, RZ, 0x1f, R237 ;  /* 0x0000001fff057819 */ /* 0x000fc600000114ed */
[-C--:B-1----:R-:W-:Y:S02]  /*d140*/  @!P2 LEA R8, P5, R204, R0.reuse, 0x1 ;  /* 0x00000000cc08a211 */ /* 0x082fe400078a08ff */
[-C--:B------:R-:W-:Y:S02]  /*d150*/  @!P1 LEA R6, P4, R236, R0.reuse, 0x1 ;  /* 0x00000000ec069211 */ /* 0x080fe400078808ff */
[C---:B------:R-:W-:Y:S02]  /*d160*/  @!P0 LEA R2, P3, R237.reuse, R0, 0x1 ;  /* 0x00000000ed028211 */ /* 0x040fe400078608ff */
[-C--:B------:R-:W-:Y:S02]  /*d170*/  @!P2 LEA.HI.X R9, R204, R4.reuse, R13, 0x1, P5 ;  /* 0x00000004cc09a211 */ /* 0x080fe400028f0c0d */
[-C--:B------:R-:W-:Y:S02]  /*d180*/  @!P1 LEA.HI.X R7, R236, R4.reuse, R12, 0x1, P4 ;  /* 0x00000004ec079211 */ /* 0x080fe400020f0c0c */
[----:B------:R-:W-:Y:S01]  /*d190*/  @!P0 LEA.HI.X R3, R237, R4, R5, 0x1, P3 ;  /* 0x00000004ed038211 */ /* 0x000fe200018f0c05 */
[----:B------:R1:W-:Y:S04]  /*d1a0*/  @!P2 ST.E.128 [R8.64], RZ ;  /* 0x000000ff0800a985 */ /* 0x0003e8000c101d06 */
[----:B------:R1:W-:Y:S04]  /*d1b0*/  @!P1 ST.E.128 [R6.64], RZ ;  /* 0x000000ff06009985 */ /* 0x0003e8000c101d06 */
[----:B------:R1:W-:Y:S02]  /*d1c0*/  @!P0 ST.E.128 [R2.64], RZ ;  /* 0x000000ff02008985 */ /* 0x0003e4000c101d06 */
.L_x_97:
[----:B----4-:R-:W-:Y:S05]  /*d1d0*/  BSYNC B1 ;  /* 0x0000000000017941 */ /* 0x010fea0003800000 */
.L_x_81:
[----:B-1----:R-:W4:Y:S02]  /*d1e0*/  LDL R0, [R1+0x8c] ;  /* 0x00008c0001007983 */ /* 0x002f240000100800 */
[----:B----4-:R-:W-:-:S13]  /*d1f0*/  ISETP.NE.AND P0, PT, R0, RZ, PT ;  /* 0x000000ff0000720c */ /* 0x010fda0003f05270 */
[----:B------:R-:W-:Y:S01]  /*d200*/  @P0 WARPSYNC 0xffffffff ;  /* 0xffffffff00000948 */ /* 0x000fe20003800000 */
[----:B------:R-:W-:Y:S06]  /*d210*/  @P0 BAR.SYNC.DEFER_BLOCKING 0x5, 0x80 ;  /* 0x0142000000000b1d */ /* 0x000fec0000010000 */
[----:B--23--:R-:W1:Y:S04]  /*d220*/  @P0 LDS.128 R4, [0xc080] ;  /* 0x00c08000ff040984 */ /* 0x00ce680000000c00 */
[----:B-1----:R1:W-:Y:S04]  /*d230*/  @P0 STL.64 [R1], R4 ;  /* 0x0000000401000387 */ /* 0x0023e80000100a00 */
[----:B------:R1:W-:Y:S04]  /*d240*/  @P0 STL.64 [R1+0x8], R6 ;  /* 0x0000080601000387 */ /* 0x0003e80000100a00 */
[----:B------:R-:W-:Y:S06]  /*d250*/  @P0 BAR.ARV 0x4, 0x80 ;  /* 0x0102000000000b1d */ /* 0x000fec0000002000 */
[----:B------:R-:W-:Y:S05]  /*d260*/  @P0 BRA `(.L_x_125) ;  /* 0x00000b9000000947 */ /* 0x000fea0003800000 */
[----:B------:R-:W2:Y:S01]  /*d270*/  S2R R0, SR_TID.X ;  /* 0x0000000000007919 */ /* 0x000ea20000002100 */
[----:B-1----:R-:W-:Y:S01]  /*d280*/  IMAD.MOV.U32 R7, RZ, RZ, RZ ;  /* 0x000000ffff077224 */ /* 0x002fe200078e00ff */
[----:B--2---:R-:W-:-:S04]  /*d290*/  LOP3.LUT R13, R0, 0x1f, RZ, 0xc0, !PT ;  /* 0x0000001f000d7812 */ /* 0x004fc800078ec0ff */
[----:B------:R-:W-:Y:S01]  /*d2a0*/  ISETP.NE.AND P5, PT, R13, 0x1f, PT ;  /* 0x0000001f0d00780c */ /* 0x000fe20003fa5270 */
[----:B------:R-:W-:Y:S10]  /*d2b0*/  BRA.DIV ~URZ, `(.L_x_126) ;  /* 0x000029627f007947 */ /* 0x000ff4000b800000 */
[----:B------:R1:W2:Y:S02]  /*d2c0*/  SHFL.IDX PT, R9, R28, RZ, 0x1f ;  /* 0x00001fff1c097589 */ /* 0x0002a400000e0000 */
.L_x_186:
[----:B------:R-:W-:Y:S05]  /*d2d0*/  BRA.DIV ~URZ, `(.L_x_127) ;  /* 0x000029b27f007947 */ /* 0x000fea000b800000 */
[----:B------:R3:W4:Y:S02]  /*d2e0*/  SHFL.IDX PT, R8, R28, 0x1, 0x1f ;  /* 0x00201f001c087f89 */ /* 0x00072400000e0000 */
.L_x_187:
[----:B------:R-:W5:Y:S01]  /*d2f0*/  LDL R0, [R1+0xc] ;  /* 0x00000c0001007983 */ /* 0x000f620000100800 */
[----:B------:R-:W-:Y:S02]  /*d300*/  IMAD.MOV.U32 R6, RZ, RZ, RZ ;  /* 0x000000ffff067224 */ /* 0x000fe400078e00ff */
[----:B-----5:R-:W-:-:S05]  /*d310*/  IMAD.IADD R0, R0, 0x1, R13 ;  /* 0x0000000100007824 */ /* 0x020fca00078e020d */
[----:B------:R-:W-:-:S13]  /*d320*/  ISETP.GE.OR P0, PT, R0, c[0x0][0x53c], !P5 ;  /* 0x00014f0000007a0c */ /* 0x000fda0006f06670 */
[----:B------:R-:W-:Y:S01]  /*d330*/  @!P0 IMAD.MOV.U32 R2, RZ, RZ, 0x4 ;  /* 0x00000004ff028424 */ /* 0x000fe200078e00ff */
[----:B------:R-:W-:-:S03]  /*d340*/  @!P0 MOV R3, 0x4 ;  /* 0x0000000400038802 */ /* 0x000fc60000000f00 */
[----:B------:R-:W-:-:S04]  /*d350*/  @!P0 IMAD.WIDE R4, R0, R2, c[0x0][0x580] ;  /* 0x0001600000048625 */ /* 0x000fc800078e0202 */
[----:B------:R-:W-:Y:S01]  /*d360*/  @!P0 IMAD.WIDE R2, R0, R3, c[0x0][0x578] ;  /* 0x00015e0000028625 */ /* 0x000fe200078e0203 */
[----:B------:R-:W5:Y:S04]  /*d370*/  @!P0 LDG.E R6, [R4.64] ;  /* 0x0000000604068981 */ /* 0x000f68000c1e1900 */
[----:B------:R-:W5:Y:S01]  /*d380*/  @!P0 LDG.E R7, [R2.64] ;  /* 0x0000000602078981 */ /* 0x000f62000c1e1900 */
[C---:B------:R-:W-:Y:S02]  /*d390*/  ISETP.GE.U32.AND P4, PT, R13.reuse, 0x10, PT ;  /* 0x000000100d00780c */ /* 0x040fe40003f86070 */
[C---:B------:R-:W-:Y:S02]  /*d3a0*/  ISETP.GE.U32.AND P3, PT, R13.reuse, 0x8, PT ;  /* 0x000000080d00780c */ /* 0x040fe40003f66070 */
[----:B------:R-:W-:-:S02]  /*d3b0*/  ISETP.GE.U32.AND P2, PT, R13, 0x4, PT ;  /* 0x000000040d00780c */ /* 0x000fc40003f46070 */
[C---:B------:R-:W-:Y:S02]  /*d3c0*/  ISETP.GE.U32.AND P1, PT, R13.reuse, 0x2, PT ;  /* 0x000000020d00780c */ /* 0x040fe40003f26070 */
[----:B------:R-:W-:Y:S02]  /*d3d0*/  ISETP.NE.AND P0, PT, R13, RZ, PT ;  /* 0x000000ff0d00720c */ /* 0x000fe40003f05270 */
[----:B------:R-:W-:Y:S01]  /*d3e0*/  MOV R12, RZ ;  /* 0x000000ff000c7202 */ /* 0x000fe20000000f00 */
[----:B-----5:R-:W-:Y:S01]  /*d3f0*/  IMAD R0, R7, R6, RZ ;  /* 0x0000000607007224 */ /* 0x020fe200078e02ff */
[----:B------:R-:W-:Y:S07]  /*d400*/  BRA.DIV ~URZ, `(.L_x_128) ;  /* 0x000028f27f007947 */ /* 0x000fee000b800000 */
[----:B------:R1:W3:Y:S02]  /*d410*/  SHFL.UP PT, R4, R0, 0x1, RZ ;  /* 0x0420000000047989 */ /* 0x0002e400000e00ff */
.L_x_188:
[----:B---3--:R-:W-:-:S04]  /*d420*/  SEL R4, R4, RZ, P0 ;  /* 0x000000ff04047207 */ /* 0x008fc80000000000 */
        /* <DEDUP_REMOVED lines=14> */
[----:B------:R1:W3:Y:S02]  /*d510*/  SHFL.IDX PT, R0, R4, 0x1f, 0x1f ;  /* 0x03e01f0004007f89 */ /* 0x0002e400000e0000 */
.L_x_189:
[----:B---3--:R-:W-:Y:S01]  /*d520*/  IMAD R0, R0, c[0x0][0x538], RZ ;  /* 0x00014e0000007a24 */ /* 0x008fe200078e02ff */
[----:B------:R-:W-:Y:S04]  /*d530*/  BSSY B1, `(.L_x_130) ;  /* 0x0000083000017945 */ /* 0x000fe80003800000 */
[----:B----4-:R-:W-:-:S04]  /*d540*/  IADD3 R8, R0, R8, RZ ;  /* 0x0000000800087210 */ /* 0x010fc80007ffe0ff */
[----:B--2---:R-:W-:-:S13]  /*d550*/  ISETP.GT.AND P6, PT, R8, R9, PT ;  /* 0x000000090800720c */ /* 0x004fda0003fc4270 */
[----:B------:R-:W-:Y:S05]  /*d560*/  @P6 BRA `(.L_x_131) ;  /* 0x0000025000006947 */ /* 0x000fea0003800000 */
.L_x_135:
[----:B------:R-:W2:Y:S02]  /*d570*/  LDL.LU R0, [R1+0xc] ;  /* 0x00000c0001007983 */ /* 0x000ea40000300800 */
[----:B--2---:R-:W-:-:S04]  /*d580*/  IADD3 R0, R0, 0x1f, RZ ;  /* 0x0000001f00007810 */ /* 0x004fc80007ffe0ff */
[----:B------:R-:W-:-:S13]  /*d590*/  ISETP.GE.AND P6, PT, R0, c[0x0][0x53c], PT ;  /* 0x00014f0000007a0c */ /* 0x000fda0003fc6270 */
[----:B------:R-:W-:Y:S05]  /*d5a0*/  @P6 BRA `(.L_x_132) ;  /* 0x0000076000006947 */ /* 0x000fea0003800000 */
[----:B------:R2:W-:Y:S01]  /*d5b0*/  STL [R1+0xc], R0 ;  /* 0x00000c0001007387 */ /* 0x0005e20000100800 */
[----:B------:R-:W-:Y:S01]  /*d5c0*/  CS2R R6, SRZ ;  /* 0x0000000000067805 */ /* 0x000fe2000001ff00 */
[----:B--2---:R-:W-:-:S04]  /*d5d0*/  IADD3 R0, R0, R13, RZ ;  /* 0x0000000d00007210 */ /* 0x004fc80007ffe0ff */
[----:B------:R-:W-:-:S13]  /*d5e0*/  ISETP.GE.OR P6, PT, R0, c[0x0][0x53c], !P5 ;  /* 0x00014f0000007a0c */ /* 0x000fda0006fc6670 */
[----:B------:R-:W-:Y:S02]  /*d5f0*/  @!P6 MOV R2, 0x4 ;  /* 0x000000040002e802 */ /* 0x000fe40000000f00 */
[----:B------:R-:W-:-:S03]  /*d600*/  @!P6 MOV R3, 0x4 ;  /* 0x000000040003e802 */ /* 0x000fc60000000f00 */
[----:B-1----:R-:W-:-:S04]  /*d610*/  @!P6 IMAD.WIDE R4, R0, R2, c[0x0][0x580] ;  /* 0x000160000004e625 */ /* 0x002fc800078e0202 */
[----:B------:R-:W-:Y:S01]  /*d620*/  @!P6 IMAD.WIDE R2, R0, R3, c[0x0][0x578] ;  /* 0x00015e000002e625 */ /* 0x000fe200078e0203 */
[----:B------:R-:W2:Y:S04]  /*d630*/  @!P6 LDG.E R6, [R4.64] ;  /* 0x000000060406e981 */ /* 0x000ea8000c1e1900 */
[----:B------:R-:W2:Y:S02]  /*d640*/  @!P6 LDG.E R7, [R2.64] ;  /* 0x000000060207e981 */ /* 0x000ea4000c1e1900 */
[----:B--2---:R-:W-:Y:S01]  /*d650*/  IMAD R0, R7, R6, RZ ;  /* 0x0000000607007224 */ /* 0x004fe200078e02ff */
[----:B------:R-:W-:Y:S05]  /*d660*/  BRA.DIV ~URZ, `(.L_x_133) ;  /* 0x000028827f007947 */ /* 0x000fea000b800000 */
[----:B------:R1:W2:Y:S02]  /*d670*/  SHFL.UP PT, R2, R0, 0x1, RZ ;  /* 0x0420000000027989 */ /* 0x0002a400000e00ff */
.L_x_190:
        /* <DEDUP_REMOVED lines=16> */
.L_x_191:
[----:B--2---:R-:W-:-:S05]  /*d780*/  IMAD R0, R0, c[0x0][0x538], RZ ;  /* 0x00014e0000007a24 */ /* 0x004fca00078e02ff */
[----:B------:R-:W-:-:S04]  /*d790*/  IADD3 R8, R0, R8, RZ ;  /* 0x0000000800087210 */ /* 0x000fc80007ffe0ff */
[----:B------:R-:W-:-:S13]  /*d7a0*/  ISETP.GT.AND P6, PT, R8, R9, PT ;  /* 0x000000090800720c */ /* 0x000fda0003fc4270 */
[----:B-1----:R-:W-:Y:S05]  /*d7b0*/  @!P6 BRA `(.L_x_135) ;  /* 0xfffffdb00000e947 */ /* 0x002fea000383ffff */
.L_x_131:
[----:B------:R-:W-:-:S05]  /*d7c0*/  IADD3 R10, -R0, R8, RZ ;  /* 0x00000008000a7210 */ /* 0x000fca0007ffe1ff */
[----:B------:R-:W-:-:S05]  /*d7d0*/  IMAD R0, R4, c[0x0][0x538], R10 ;  /* 0x00014e0004007a24 */ /* 0x000fca00078e020a */
[----:B------:R-:W-:Y:S01]  /*d7e0*/  ISETP.GT.AND P0, PT, R0, R9, PT ;  /* 0x000000090000720c */ /* 0x000fe20003f04270 */
[----:B------:R-:W-:-:S12]  /*d7f0*/  BRA.DIV ~URZ, `(.L_x_136) ;  /* 0x000028f27f007947 */ /* 0x000fd8000b800000 */
[----:B------:R-:W-:-:S04]  /*d800*/  VOTE.ANY R0, PT, !P0 ;  /* 0x0000000000007806 */ /* 0x000fc800040e0100 */
.L_x_192:
[----:B------:R2:W3:Y:S01]  /*d810*/  POPC R11, R0 ;  /* 0x00000000000b7309 */ /* 0x0004e20000000000 */
[----:B------:R-:W-:Y:S05]  /*d820*/  BRA.DIV ~URZ, `(.L_x_137) ;  /* 0x000029027f007947 */ /* 0x000fea000b800000 */
[----:B---3--:R3:W4:Y:S04]  /*d830*/  SHFL.IDX PT, R8, R6, R11, 0x1f ;  /* 0x00001f0b06087589 */ /* 0x00872800000e0000 */
[----:B------:R3:W1:Y:S02]  /*d840*/  SHFL.IDX PT, R7, R7, R11, 0x1f ;  /* 0x00001f0b07077589 */ /* 0x00066400000e0000 */
.L_x_193:
[----:B------:R-:W-:Y:S01]  /*d850*/  ISETP.NE.AND P0, PT, R0, RZ, PT ;  /* 0x000000ff0000720c */ /* 0x000fe20003f05270 */
[----:B------:R-:W-:-:S12]  /*d860*/  BSSY B0, `(.L_x_138) ;  /* 0x0000005000007945 */ /* 0x000fd80003800000 */
[----:B------:R-:W-:Y:S05]  /*d870*/  @!P0 BRA `(.L_x_139) ;  /* 0x0000003000008947 */ /* 0x000fea0003800000 */
[----:B--2---:R-:W-:Y:S01]  /*d880*/  IADD3 R0, R11, -0x1, RZ ;  /* 0xffffffff0b007810 */ /* 0x004fe20007ffe0ff */
[----:B------:R-:W-:Y:S05]  /*d890*/  BRA.DIV ~URZ, `(.L_x_140) ;  /* 0x000029627f007947 */ /* 0x000fea000b800000 */
[----:B------:R2:W3:Y:S02]  /*d8a0*/  SHFL.IDX PT, R12, R4, R0, 0x1f ;  /* 0x00001f00040c7589 */ /* 0x0004e400000e0000 */
.L_x_139:
[----:B------:R-:W-:Y:S05]  /*d8b0*/  BSYNC B0 ;  /* 0x0000000000007941 */ /* 0x000fea0003800000 */
.L_x_138:
[----:B---3--:R-:W-:Y:S01]  /*d8c0*/  IMAD R6, R12, c[0x0][0x538], R10 ;  /* 0x00014e000c067a24 */ /* 0x008fe200078e020a */
[----:B----4-:R-:W-:Y:S02]  /*d8d0*/  IABS R2, R8 ;  /* 0x0000000800027213 */ /* 0x010fe40000000000 */
[----:B-12---:R-:W-:Y:S01]  /*d8e0*/  IABS R0, R7 ;  /* 0x0000000700007213 */ /* 0x006fe20000000000 */
[----:B------:R-:W-:Y:S01]  /*d8f0*/  IMAD.IADD R10, R9, 0x1, -R6 ;  /* 0x00000001090a7824 */ /* 0x000fe200078e0a06 */
[----:B------:R1:W-:Y:S01]  /*d900*/  STL [R1], R6 ;  /* 0x0000000601007387 */ /* 0x0003e20000100800 */
[----:B------:R-:W2:Y:S03]  /*d910*/  I2F.RP R4, R2 ;  /* 0x0000000200047306 */ /* 0x000ea60000209400 */
[----:B------:R-:W3:Y:S05]  /*d920*/  LDL.LU R14, [R1+0xc] ;  /* 0x00000c00010e7983 */ /* 0x000eea0000300800 */
[----:B--2---:R-:W2:Y:S02]  /*d930*/  MUFU.RCP R4, R4 ;  /* 0x0000000400047308 */ /* 0x004ea40000001000 */
[----:B--2---:R-:W-:-:S06]  /*d940*/  IADD3 R4, R4, 0xffffffe, RZ ;  /* 0x0ffffffe04047810 */ /* 0x004fcc0007ffe0ff */
[----:B------:R-:W2:Y:S01]  /*d950*/  F2I.FTZ.U32.TRUNC.NTZ R5, R4 ;  /* 0x0000000400057305 */ /* 0x000ea2000021f000 */
[----:B-1----:R-:W-:Y:S01]  /*d960*/  IMAD.MOV.U32 R6, RZ, RZ, R0 ;  /* 0x000000ffff067224 */ /* 0x002fe200078e0000 */
[----:B------:R-:W-:Y:S02]  /*d970*/  IABS R0, R8 ;  /* 0x0000000800007213 */ /* 0x000fe40000000000 */
[----:B------:R-:W-:-:S04]  /*d980*/  IABS R9, R10 ;  /* 0x0000000a00097213 */ /* 0x000fc80000000000 */
[----:B------:R-:W1:Y:S01]  /*d990*/  I2F.RP R12, R6 ;  /* 0x00000006000c7306 */ /* 0x000e620000209400 */
[----:B--2---:R-:W-:Y:S01]  /*d9a0*/  IMAD.MOV R3, RZ, RZ, -R5 ;  /* 0x000000ffff037224 */ /* 0x004fe200078e0a05 */
[----:B------:R-:W-:-:S03]  /*d9b0*/  MOV R4, RZ ;  /* 0x000000ff00047202 */ /* 0x000fc60000000f00 */
[----:B------:R-:W-:Y:S02]  /*d9c0*/  IMAD R3, R3, R2, RZ ;  /* 0x0000000203037224 */ /* 0x000fe400078e02ff */
[----:B------:R-:W-:Y:S02]  /*d9d0*/  IMAD.MOV R0, RZ, RZ, -R0 ;  /* 0x000000ffff007224 */ /* 0x000fe400078e0a00 */
[----:B------:R-:W-:-:S04]  /*d9e0*/  IMAD.HI.U32 R5, R5, R3, R4 ;  /* 0x0000000305057227 */ /* 0x000fc800078e0004 */
[----:B------:R-:W-:Y:S02]  /*d9f0*/  IMAD.MOV.U32 R3, RZ, RZ, R9 ;  /* 0x000000ffff037224 */ /* 0x000fe400078e0009 */
[----:B------:R-:W-:Y:S02]  /*da00*/  IMAD.MOV.U32 R4, RZ, RZ, R0 ;  /* 0x000000ffff047224 */ /* 0x000fe400078e0000 */
[----:B------:R-:W-:-:S04]  /*da10*/  IMAD.HI.U32 R0, R5, R3, RZ ;  /* 0x0000000305007227 */ /* 0x000fc800078e00ff */
[----:B------:R-:W-:Y:S02]  /*da20*/  IMAD R3, R0, R4, R3 ;  /* 0x0000000400037224 */ /* 0x000fe400078e0203 */
[----:B-1----:R-:W1:Y:S03]  /*da30*/  MUFU.RCP R4, R12 ;  /* 0x0000000c00047308 */ /* 0x002e660000001000 */
[----:B------:R-:W-:-:S13]  /*da40*/  ISETP.GT.U32.AND P1, PT, R2, R3, PT ;  /* 0x000000030200720c */ /* 0x000fda0003f24070 */
[-C--:B------:R-:W-:Y:S02]  /*da50*/  @!P1 IADD3 R3, R3, -R2.reuse, RZ ;  /* 0x8000000203039210 */ /* 0x080fe40007ffe0ff */
[----:B-1----:R-:W-:Y:S02]  /*da60*/  IADD3 R4, R4, 0xffffffe, RZ ;  /* 0x0ffffffe04047810 */ /* 0x002fe40007ffe0ff */
[----:B------:R-:W-:Y:S02]  /*da70*/  ISETP.GE.U32.AND P2, PT, R3, R2, PT ;  /* 0x000000020300720c */ /* 0x000fe40003f46070 */
[----:B------:R-:W1:Y:S01]  /*da80*/  F2I.FTZ.U32.TRUNC.NTZ R3, R4 ;  /* 0x0000000400037305 */ /* 0x000e62000021f000 */
[----:B------:R-:W-:Y:S02]  /*da90*/  LOP3.LUT R2, R10, R8, RZ, 0x3c, !PT ;  /* 0x000000080a027212 */ /* 0x000fe400078e3cff */
[----:B------:R-:W-:Y:S02]  /*daa0*/  @!P1 IADD3 R0, R0, 0x1, RZ ;  /* 0x0000000100009810 */ /* 0x000fe40007ffe0ff */
[----:B------:R-:W-:-:S02]  /*dab0*/  ISETP.GE.AND P0, PT, R2, RZ, PT ;  /* 0x000000ff0200720c */ /* 0x000fc40003f06270 */
[----:B------:R-:W-:-:S04]  /*dac0*/  ISETP.NE.AND P1, PT, R8, RZ, PT ;  /* 0x000000ff0800720c */ /* 0x000fc80003f25270 */
[----:B------:R-:W-:Y:S01]  /*dad0*/  @P2 IADD3 R0, R0, 0x1, RZ ;  /* 0x0000000100002810 */ /* 0x000fe20007ffe0ff */
[----:B-1----:R-:W-:-:S06]  /*dae0*/  IMAD.MOV R2, RZ, RZ, -R3 ;  /* 0x000000ffff027224 */ /* 0x002fcc00078e0a03 */
[----:B------:R-:W-:Y:S02]  /*daf0*/  @!P0 IMAD.MOV R0, RZ, RZ, -R0 ;  /* 0x000000ffff008224 */ /* 0x000fe400078e0a00 */
[----:B------:R-:W-:Y:S01]  /*db00*/  IMAD.MOV.U32 R4, RZ, RZ, R2 ;  /* 0x000000ffff047224 */ /* 0x000fe200078e0002 */
[----:B------:R-:W-:Y:S02]  /*db10*/  IABS R2, R7 ;  /* 0x0000000700027213 */ /* 0x000fe40000000000 */
[----:B------:R-:W-:Y:S01]  /*db20*/  @!P1 LOP3.LUT R0, RZ, R8, RZ, 0x33, !PT ;  /* 0x00000008ff009212 */ /* 0x000fe200078e33ff */
[----:B------:R-:W-:Y:S01]  /*db30*/  IMAD R4, R4, R6, RZ ;  /* 0x0000000604047224 */ /* 0x000fe200078e02ff */
[----:B------:R-:W-:Y:S01]  /*db40*/  IADD3 R5, RZ, -R2, RZ ;  /* 0x80000002ff057210 */ /* 0x000fe20007ffe0ff */
[----:B------:R-:W-:Y:S01]  /*db50*/  IMAD.MOV.U32 R2, RZ, RZ, RZ ;  /* 0x000000ffff027224 */ /* 0x000fe200078e00ff */
[----:B------:R-:W-:-:S03]  /*db60*/  IABS R9, R0 ;  /* 0x0000000000097213 */ /* 0x000fc60000000000 */
[----:B------:R-:W-:Y:S01]  /*db70*/  IMAD.HI.U32 R2, R3, R4, R2 ;  /* 0x0000000403027227 */ /* 0x000fe200078e0002 */
[----:B------:R-:W-:-:S03]  /*db80*/  MOV R4, R5 ;  /* 0x0000000500047202 */ /* 0x000fc60000000f00 */
[----:B------:R-:W-:-:S04]  /*db90*/  IMAD.MOV.U32 R3, RZ, RZ, R9 ;  /* 0x000000ffff037224 */ /* 0x000fc800078e0009 */
[----:B------:R-:W-:-:S04]  /*dba0*/  IMAD.HI.U32 R2, R2, R3, RZ ;  /* 0x0000000302027227 */ /* 0x000fc800078e00ff */
[----:B------:R-:W-:-:S05]  /*dbb0*/  IMAD R3, R2, R4, R3 ;  /* 0x0000000402037224 */ /* 0x000fca00078e0203 */
[----:B------:R-:W-:-:S13]  /*dbc0*/  ISETP.GT.U32.AND P1, PT, R6, R3, PT ;  /* 0x000000030600720c */ /* 0x000fda0003f24070 */
[----:B------:R-:W-:-:S05]  /*dbd0*/  @!P1 IMAD.IADD R3, R3, 0x1, -R6 ;  /* 0x0000000103039824 */ /* 0x000fca00078e0a06 */
[----:B------:R-:W-:Y:S02]  /*dbe0*/  ISETP.GE.U32.AND P2, PT, R3, R6, PT ;  /* 0x000000060300720c */ /* 0x000fe40003f46070 */
[----:B------:R-:W-:Y:S02]  /*dbf0*/  LOP3.LUT R3, R0, R7, RZ, 0x3c, !PT ;  /* 0x0000000700037212 */ /* 0x000fe400078e3cff */
[----:B------:R-:W-:Y:S02]  /*dc00*/  @!P1 IADD3 R2, R2, 0x1, RZ ;  /* 0x0000000102029810 */ /* 0x000fe40007ffe0ff */
[----:B------:R-:W-:Y:S02]  /*dc10*/  ISETP.GE.AND P0, PT, R3, RZ, PT ;  /* 0x000000ff0300720c */ /* 0x000fe40003f06270 */
[----:B------:R-:W-:-:S05]  /*dc20*/  ISETP.NE.AND P1, PT, R7, RZ, PT ;  /* 0x000000ff0700720c */ /* 0x000fca0003f25270 */
[----:B------:R-:W-:-:S06]  /*dc30*/  @P2 IADD3 R2, R2, 0x1, RZ ;  /* 0x0000000102022810 */ /* 0x000fcc0007ffe0ff */
[----:B------:R-:W-:Y:S02]  /*dc40*/  @!P0 IMAD.MOV R2, RZ, RZ, -R2 ;  /* 0x000000ffff028224 */ /* 0x000fe400078e0a02 */
[----:B------:R-:W-:-:S04]  /*dc50*/  @!P1 LOP3.LUT R2, RZ, R7, RZ, 0x33, !PT ;  /* 0x00000007ff029212 */ /* 0x000fc800078e33ff */
[----:B------:R-:W-:Y:S01]  /*dc60*/  IADD3 R3, -R2, RZ, RZ ;  /* 0x000000ff02037210 */ /* 0x000fe20007ffe1ff */
[----:B------:R-:W-:Y:S02]  /*dc70*/  IMAD R4, R0, R8, RZ ;  /* 0x0000000800047224 */ /* 0x000fe400078e02ff */
[C---:B------:R-:W-:Y:S02]  /*dc80*/  IMAD R2, R7.reuse, 0x1000000, R2 ;  /* 0x0100000007027824 */ /* 0x040fe400078e0202 */
[----:B------:R-:W-:Y:S01]  /*dc90*/  IMAD R0, R7, R3, R0 ;  /* 0x0000000307007224 */ /* 0x000fe200078e0200 */
[----:B------:R-:W-:-:S03]  /*dca0*/  IADD3 R3, R10, -R4, RZ ;  /* 0x800000040a037210 */ /* 0x000fc60007ffe0ff */
[----:B------:R-:W-:-:S05]  /*dcb0*/  IMAD R0, R0, 0x10000, R2 ;  /* 0x0001000000007824 */ /* 0x000fca00078e0202 */
[----:B------:R1:W-:Y:S01]  /*dcc0*/  STL [R1+0x8], R0 ;  /* 0x0000080001007387 */ /* 0x0003e20000100800 */
[----:B---3--:R-:W-:-:S05]  /*dcd0*/  IMAD.IADD R14, R11, 0x1, R14 ;  /* 0x000000010b0e7824 */ /* 0x008fca00078e020e */
[----:B------:R1:W-:Y:S04]  /*dce0*/  STL [R1+0xc], R14 ;  /* 0x00000c0e01007387 */ /* 0x0003e80000100800 */
[----:B------:R1:W-:Y:S01]  /*dcf0*/  STL [R1+0x4], R3 ;  /* 0x0000040301007387 */ /* 0x0003e20000100800 */
[----:B------:R-:W-:Y:S05]  /*dd00*/  BRA `(.L_x_141) ;  /* 0x0000005000007947 */ /* 0x000fea0003800000 */
.L_x_132:
[----:B------:R-:W-:Y:S01]  /*dd10*/  MOV R0, c[0x0][0x53c] ;  /* 0x00014f0000007a02 */ /* 0x000fe20000000f00 */
[----:B------:R2:W-:Y:S04]  /*dd20*/  STL [R1], R9 ;  /* 0x0000000901007387 */ /* 0x0005e80000100800 */
[----:B------:R2:W-:Y:S04]  /*dd30*/  STL [R1+0x4], RZ ;  /* 0x000004ff01007387 */ /* 0x0005e80000100800 */
[----:B------:R2:W-:Y:S04]  /*dd40*/  STL [R1+0x8], RZ ;  /* 0x000008ff01007387 */ /* 0x0005e80000100800 */
[----:B------:R2:W-:Y:S02]  /*dd50*/  STL [R1+0xc], R0 ;  /* 0x00000c0001007387 */ /* 0x0005e40000100800 */
.L_x_141:
[----:B------:R-:W-:Y:S05]  /*dd60*/  BSYNC B1 ;  /* 0x0000000000017941 */ /* 0x000fea0003800000 */
.L_x_130:
[----:B-1----:R-:W3:Y:S04]  /*dd70*/  LDL R4, [R1] ;  /* 0x0000000001047983 */ /* 0x002ee80000100800 */
[----:B------:R-:W3:Y:S04]  /*dd80*/  LDL R5, [R1+0x4] ;  /* 0x0000040001057983 */ /* 0x000ee80000100800 */
[----:B------:R-:W3:Y:S04]  /*dd90*/  LDL R6, [R1+0x8] ;  /* 0x0000080001067983 */ /* 0x000ee80000100800 */
[----:B------:R-:W3:Y:S01]  /*dda0*/  LDL R7, [R1+0xc] ;  /* 0x00000c0001077983 */ /* 0x000ee20000100800 */
[----:B------:R-:W-:Y:S03]  /*ddb0*/  WARPSYNC 0xffffffff ;  /* 0xffffffff00007948 */ /* 0x000fe60003800000 */
[----:B------:R-:W-:Y:S01]  /*ddc0*/  BAR.SYNC.DEFER_BLOCKING 0x4, 0x80 ;  /* 0x0102000000007b1d */ /* 0x000fe20000010000 */
[----:B------:R-:W-:-:S13]  /*ddd0*/  ISETP.NE.AND P0, PT, R13, RZ, PT ;  /* 0x000000ff0d00720c */ /* 0x000fda0003f05270 */
[----:B---3--:R1:W-:Y:S04]  /*dde0*/  @!P0 STS.128 [0xc080], R4 ;  /* 0x00c08004ff008388 */ /* 0x0083e80000000c00 */
[----:B------:R-:W-:Y:S06]  /*ddf0*/  BAR.ARV 0x5, 0x80 ;  /* 0x0142000000007b1d */ /* 0x000fec0000002000 */
.L_x_125:
[----:B--2---:R-:W2:Y:S02]  /*de00*/  LDL R0, [R1+0xc] ;  /* 0x00000c0001007983 */ /* 0x004ea40000100800 */
[----:B--2---:R-:W-:-:S13]  /*de10*/  ISETP.GE.AND P0, PT, R0, c[0x0][0x53c], PT ;  /* 0x00014f0000007a0c */ /* 0x004fda0003f06270 */
[----:B-1----:R-:W-:Y:S01]  /*de20*/  @P0 CALL.REL.NOINC `(.L_x_142) ;  /* 0x0000001000000944 */ /* 0x002fe20003c00000 */
[----:B------:R-:W-:Y:S05]  /*de30*/  BRA `(.L_x_143) ;  /* 0xffff398000007947 */ /* 0x000fea000383ffff */
.L_x_142:
[----:B------:R-:W-:Y:S05]  /*de40*/  EXIT ;  /* 0x000000000000794d */ /* 0x000fea0003800000 */
.L_x_26:
[----:B------:R-:W-:Y:S01]  /*de50*/  IMAD.MOV.U32 R0, RZ, RZ, R5 ;  /* 0x000000ffff007224 */ /* 0x000fe200078e0005 */
[----:B------:R-:W-:Y:S02]  /*de60*/  MOV R2, 0x1 ;  /* 0x0000000100027802 */ /* 0x000fe40000000f00 */
[----:B------:R-:W-:Y:S02]  /*de70*/  MOV R3, 0xde90 ;  /* 0x0000de9000037802 */ /* 0x000fe40000000f00 */
[----:B------:R-:W-:Y:S05]  /*de80*/  CALL.REL.NOINC `($__internal_2_$__cuda_sm70_shflsync_up_p) ;  /* 0x0000249000007944 */ /* 0x000fea0003c00000 */
[----:B------:R-:W-:Y:S01]  /*de90*/  MOV R0, R4 ;  /* 0x0000000400007202 */ /* 0x000fe20000000f00 */
[----:B------:R-:W-:Y:S05]  /*dea0*/  BRA `(.L_x_144) ;  /* 0xffff25c000007947 */ /* 0x000fea000383ffff */
.L_x_27:
[----:B------:R-:W-:Y:S01]  /*deb0*/  IMAD.MOV.U32 R0, RZ, RZ, R5 ;  /* 0x000000ffff007224 */ /* 0x000fe200078e0005 */
[----:B------:R-:W-:Y:S02]  /*dec0*/  MOV R2, 0x2 ;  /* 0x0000000200027802 */ /* 0x000fe40000000f00 */
[----:B------:R-:W-:Y:S02]  /*ded0*/  MOV R3, 0xdef0 ;  /* 0x0000def000037802 */ /* 0x000fe40000000f00 */
[----:B------:R-:W-:Y:S05]  /*dee0*/  CALL.REL.NOINC `($__internal_2_$__cuda_sm70_shflsync_up_p) ;  /* 0x0000243000007944 */ /* 0x000fea0003c00000 */
[----:B------:R-:W-:Y:S01]  /*def0*/  SEL R0, R4, RZ, P4 ;  /* 0x000000ff04007207 */ /* 0x000fe20002000000 */
[----:B------:R-:W-:Y:S01]  /*df00*/  IMAD.MOV.U32 R2, RZ, RZ, 0x4 ;  /* 0x00000004ff027424 */ /* 0x000fe200078e00ff */
[----:B------:R-:W-:-:S03]  /*df10*/  MOV R3, 0xdf40 ;  /* 0x0000df4000037802 */ /* 0x000fc60000000f00 */
[----:B------:R-:W-:Y:S02]  /*df20*/  IMAD.IADD R0, R5, 0x1, R0 ;  /* 0x0000000105007824 */ /* 0x000fe400078e0200 */
        /* <DEDUP_REMOVED lines=13> */
[----:B------:R-:W-:Y:S02]  /*e000*/  MOV R3, 0x1f ;  /* 0x0000001f00037802 */ /* 0x000fe40000000f00 */
[----:B------:R-:W-:Y:S01]  /*e010*/  MOV R2, 0xe050 ;  /* 0x0000e05000027802 */ /* 0x000fe20000000f00 */
[----:B------:R-:W-:-:S04]  /*e020*/  IMAD.IADD R4, R0, 0x1, R4 ;  /* 0x0000000100047824 */ /* 0x000fc800078e0204 */
[----:B------:R-:W-:Y:S02]  /*e030*/  IMAD.MOV.U32 R30, RZ, RZ, R4 ;  /* 0x000000ffff1e7224 */ /* 0x000fe400078e0004 */
[----:B------:R-:W-:Y:S05]  /*e040*/  CALL.REL.NOINC `($__internal_1_$__cuda_sm70_shflsync_idx_p) ;  /* 0x0000228000007944 */ /* 0x000fea0003c00000 */
[----:B------:R-:W-:Y:S01]  /*e050*/  MOV R0, R29 ;  /* 0x0000001d00007202 */ /* 0x000fe20000000f00 */
[----:B------:R-:W-:Y:S05]  /*e060*/  BRA `(.L_x_145) ;  /* 0xffff250000007947 */ /* 0x000fea000383ffff */
.L_x_29:
[----:B------:R-:W-:Y:S02]  /*e070*/  SEL R0, RZ, 0x1, P0 ;  /* 0x00000001ff007807 */ /* 0x000fe40000000000 */
[----:B------:R-:W-:Y:S02]  /*e080*/  MOV R2, 0xe0a0 ;  /* 0x0000e0a000027802 */ /* 0x000fe40000000f00 */
[----:B------:R-:W-:Y:S05]  /*e090*/  CALL.REL.NOINC `($__internal_3_$__cuda_sm70_votesync_ballot) ;  /* 0x000022f000007944 */ /* 0x000fea0003c00000 */
[----:B------:R-:W-:Y:S05]  /*e0a0*/  BRA `(.L_x_146) ;  /* 0xffff255000007947 */ /* 0x000fea000383ffff */
.L_x_30:
[----:B------:R-:W-:Y:S01]  /*e0b0*/  IMAD.MOV.U32 R30, RZ, RZ, R8 ;  /* 0x000000ffff1e7224 */ /* 0x000fe200078e0008 */
[----:B--2---:R-:W-:Y:S01]  /*e0c0*/  MOV R29, R13 ;  /* 0x0000000d001d7202 */ /* 0x004fe20000000f00 */
[----:B------:R-:W-:Y:S01]  /*e0d0*/  IMAD.MOV.U32 R3, RZ, RZ, 0x1f ;  /* 0x0000001fff037424 */ /* 0x000fe200078e00ff */
[----:B------:R-:W-:Y:S02]  /*e0e0*/  MOV R2, 0xe100 ;  /* 0x0000e10000027802 */ /* 0x000fe40000000f00 */
[----:B-1----:R-:W-:Y:S05]  /*e0f0*/  CALL.REL.NOINC `($__internal_1_$__cuda_sm70_shflsync_idx_p) ;  /* 0x000021d000007944 */ /* 0x002fea0003c00000 */
[----:B------:R-:W-:Y:S01]  /*e100*/  IMAD.MOV.U32 R11, RZ, RZ, R29 ;  /* 0x000000ffff0b7224 */ /* 0x000fe200078e001d */
[----:B------:R-:W-:Y:S01]  /*e110*/  MOV R30, R7 ;  /* 0x00000007001e7202 */ /* 0x000fe20000000f00 */
[----:B------:R-:W-:Y:S01]  /*e120*/  IMAD.MOV.U32 R6, RZ, RZ, RZ ;  /* 0x000000ffff067224 */ /* 0x000fe200078e00ff */
[----:B------:R-:W-:Y:S01]  /*e130*/  MOV R29, R13 ;  /* 0x0000000d001d7202 */ /* 0x000fe20000000f00 */
[----:B------:R-:W-:Y:S01]  /*e140*/  IMAD.MOV.U32 R3, RZ, RZ, 0x1f ;  /* 0x0000001fff037424 */ /* 0x000fe200078e00ff */
[----:B------:R-:W-:-:S02]  /*e150*/  MOV R2, 0xe170 ;  /* 0x0000e17000027802 */ /* 0x000fc40000000f00 */
[----:B------:R-:W-:Y:S05]  /*e160*/  CALL.REL.NOINC `($__internal_1_$__cuda_sm70_shflsync_idx_p) ;  /* 0x0000216000007944 */ /* 0x000fea0003c00000 */
[----:B------:R-:W-:Y:S01]  /*e170*/  MOV R10, R29 ;  /* 0x0000001d000a7202 */ /* 0x000fe20000000f00 */
[----:B------:R-:W-:Y:S05]  /*e180*/  BRA `(.L_x_147) ;  /* 0xffff24c000007947 */ /* 0x000fea000383ffff */
.L_x_33:
[----:B------:R-:W-:Y:S01]  /*e190*/  IMAD.MOV.U32 R30, RZ, RZ, R4 ;  /* 0x000000ffff1e7224 */ /* 0x000fe200078e0004 */
[----:B------:R-:W-:-:S02]  /*e1a0*/  MOV R3, 0x1f ;  /* 0x0000001f00037802 */ /* 0x000fc40000000f00 */
[----:B------:R-:W-:Y:S02]  /*e1b0*/  MOV R2, 0xe1d0 ;  /* 0x0000e1d000027802 */ /* 0x000fe40000000f00 */
[----:B-1234-:R-:W-:Y:S05]  /*e1c0*/  CALL.REL.NOINC `($__internal_1_$__cuda_sm70_shflsync_idx_p) ;  /* 0x0000210000007944 */ /* 0x01efea0003c00000 */
[----:B------:R-:W-:Y:S01]  /*e1d0*/  MOV R6, R29 ;  /* 0x0000001d00067202 */ /* 0x000fe20000000f00 */
[----:B------:R-:W-:Y:S05]  /*e1e0*/  BRA `(.L_x_32) ;  /* 0xffff24c000007947 */ /* 0x000fea000383ffff */
.L_x_41:
[----:B------:R-:W-:Y:S01]  /*e1f0*/  IMAD.MOV.U32 R30, RZ, RZ, R5 ;  /* 0x000000ffff1e7224 */ /* 0x000fe200078e0005 */
[----:B------:R-:W-:Y:S01]  /*e200*/  MOV R29, RZ ;  /* 0x000000ff001d7202 */ /* 0x000fe20000000f00 */
[----:B------:R-:W-:Y:S01]  /*e210*/  IMAD.MOV.U32 R3, RZ, RZ, 0x1c1f ;  /* 0x00001c1fff037424 */ /* 0x000fe200078e00ff */
[----:B------:R-:W-:Y:S02]  /*e220*/  MOV R2, 0xe240 ;  /* 0x0000e24000027802 */ /* 0x000fe40000000f00 */
[----:B-----5:R-:W-:Y:S05]  /*e230*/  CALL.REL.NOINC `($__internal_1_$__cuda_sm70_shflsync_idx_p) ;  /* 0x0000209000007944 */ /* 0x020fea0003c00000 */
[----:B------:R-:W-:Y:S01]  /*e240*/  MOV R4, R29 ;  /* 0x0000001d00047202 */ /* 0x000fe20000000f00 */
[----:B------:R-:W-:Y:S05]  /*e250*/  BRA `(.L_x_148) ;  /* 0xffff421000007947 */ /* 0x000fea000383ffff */
.L_x_42:
[----:B------:R-:W-:Y:S01]  /*e260*/  IMAD.MOV.U32 R30, RZ, RZ, R12 ;  /* 0x000000ffff1e7224 */ /* 0x000fe200078e000c */
[----:B------:R-:W-:Y:S01]  /*e270*/  MOV R29, RZ ;  /* 0x000000ff001d7202 */ /* 0x000fe20000000f00 */
[----:B------:R-:W-:Y:S01]  /*e280*/  IMAD.MOV.U32 R3, RZ, RZ, 0x1c1f ;  /* 0x00001c1fff037424 */ /* 0x000fe200078e00ff */
[----:B------:R-:W-:Y:S02]  /*e290*/  MOV R2, 0xe2b0 ;  /* 0x0000e2b000027802 */ /* 0x000fe40000000f00 */
[----:B-12--5:R-:W-:Y:S05]  /*e2a0*/  CALL.REL.NOINC `($__internal_1_$__cuda_sm70_shflsync_idx_p) ;  /* 0x0000202000007944 */ /* 0x026fea0003c00000 */
[----:B------:R-:W-:Y:S01]  /*e2b0*/  MOV R0, R29 ;  /* 0x0000001d00007202 */ /* 0x000fe20000000f00 */
[----:B------:R-:W-:Y:S05]  /*e2c0*/  BRA `(.L_x_149) ;  /* 0xffff41c000007947 */ /* 0x000fea000383ffff */
.L_x_45:
[----:B------:R-:W-:Y:S01]  /*e2d0*/  IMAD.MOV.U32 R30, RZ, RZ, R5 ;  /* 0x000000ffff1e7224 */ /* 0x000fe200078e0005 */
[----:B------:R-:W-:Y:S01]  /*e2e0*/  MOV R29, 0x1 ;  /* 0x00000001001d7802 */ /* 0x000fe20000000f00 */
[----:B--2---:R-:W-:Y:S01]  /*e2f0*/  IMAD.MOV.U32 R3, RZ, RZ, 0x1c1f ;  /* 0x00001c1fff037424 */ /* 0x004fe200078e00ff */
[----:B------:R-:W-:-:S02]  /*e300*/  MOV R2, 0xe320 ;  /* 0x0000e32000027802 */ /* 0x000fc40000000f00 */
[----:B-1--45:R-:W-:Y:S05]  /*e310*/  CALL.REL.NOINC `($__internal_1_$__cuda_sm70_shflsync_idx_p) ;  /* 0x00001fb000007944 */ /* 0x032fea0003c00000 */
[----:B------:R-:W-:Y:S01]  /*e320*/  IMAD.MOV.U32 R4, RZ, RZ, R29 ;  /* 0x000000ffff047224 */ /* 0x000fe200078e001d */
[----:B------:R-:W-:Y:S01]  /*e330*/  MOV R29, 0x1 ;  /* 0x00000001001d7802 */ /* 0x000fe20000000f00 */
[----:B------:R-:W-:Y:S01]  /*e340*/  IMAD.MOV.U32 R30, RZ, RZ, R12 ;  /* 0x000000ffff1e7224 */ /* 0x000fe200078e000c */
[----:B------:R-:W-:-:S02]  /*e350*/  MOV R3, 0x1c1f ;  /* 0x00001c1f00037802 */ /* 0x000fc40000000f00 */
[----:B------:R-:W-:Y:S02]  /*e360*/  MOV R2, 0xe380 ;  /* 0x0000e38000027802 */ /* 0x000fe40000000f00 */
[----:B------:R-:W-:Y:S05]  /*e370*/  CALL.REL.NOINC `($__internal_1_$__cuda_sm70_shflsync_idx_p) ;  /* 0x00001f5000007944 */ /* 0x000fea0003c00000 */
[----:B------:R-:W-:Y:S01]  /*e380*/  MOV R0, R29 ;  /* 0x0000001d00007202 */ /* 0x000fe20000000f00 */
[----:B------:R-:W-:Y:S05]  /*e390*/  BRA `(.L_x_150) ;  /* 0xffff42a000007947 */ /* 0x000fea000383ffff */
.L_x_48:
[----:B------:R-:W-:Y:S01]  /*e3a0*/  IMAD.MOV.U32 R30, RZ, RZ, R5 ;  /* 0x000000ffff1e7224 */ /* 0x000fe200078e0005 */
[----:B------:R-:W-:Y:S01]  /*e3b0*/  MOV R29, 0x2 ;  /* 0x00000002001d7802 */ /* 0x000fe20000000f00 */
[----:B--2---:R-:W-:Y:S01]  /*e3c0*/  IMAD.MOV.U32 R3, RZ, RZ, 0x1c1f ;  /* 0x00001c1fff037424 */ /* 0x004fe200078e00ff */
[----:B------:R-:W-:Y:S02]  /*e3d0*/  MOV R2, 0xe3f0 ;  /* 0x0000e3f000027802 */ /* 0x000fe40000000f00 */
[----:B-1-345:R-:W-:Y:S05]  /*e3e0*/  CALL.REL.NOINC `($__internal_1_$__cuda_sm70_shflsync_idx_p) ;  /* 0x00001ee000007944 */ /* 0x03afea0003c00000 */
[----:B------:R-:W-:Y:S01]  /*e3f0*/  MOV R4, R29 ;  /* 0x0000001d00047202 */ /* 0x000fe20000000f00 */
[----:B------:R-:W-:Y:S05]  /*e400*/  BRA `(.L_x_151) ;  /* 0xffff43b000007947 */ /* 0x000fea000383ffff */
.L_x_49:
[----:B------:R-:W-:Y:S01]  /*e410*/  IMAD.MOV.U32 R30, RZ, RZ, R12 ;  /* 0x000000ffff1e7224 */ /* 0x000fe200078e000c */
[----:B------:R-:W-:Y:S01]  /*e420*/  MOV R29, 0x2 ;  /* 0x00000002001d7802 */ /* 0x000fe20000000f00 */
[----:B--2---:R-:W-:Y:S01]  /*e430*/  IMAD.MOV.U32 R3, RZ, RZ, 0x1c1f ;  /* 0x00001c1fff037424 */ /* 0x004fe200078e00ff */
[----:B------:R-:W-:Y:S02]  /*e440*/  MOV R2, 0xe460 ;  /* 0x0000e46000027802 */ /* 0x000fe40000000f00 */
[----:B-1-345:R-:W-:Y:S05]  /*e450*/  CALL.REL.NOINC `($__internal_1_$__cuda_sm70_shflsync_idx_p) ;  /* 0x00001e7000007944 */ /* 0x03afea0003c00000 */
[----:B------:R-:W-:Y:S01]  /*e460*/  MOV R0, R29 ;  /* 0x0000001d00007202 */ /* 0x000fe20000000f00 */
[----:B------:R-:W-:Y:S05]  /*e470*/  BRA `(.L_x_152) ;  /* 0xffff436000007947 */ /* 0x000fea000383ffff */
.L_x_52:
[----:B------:R-:W-:Y:S01]  /*e480*/  IMAD.MOV.U32 R30, RZ, RZ, R5 ;  /* 0x000000ffff1e7224 */ /* 0x000fe200078e0005 */
[----:B------:R-:W-:Y:S01]  /*e490*/  MOV R29, 0x3 ;  /* 0x00000003001d7802 */ /* 0x000fe20000000f00 */
[----:B-1----:R-:W-:Y:S01]  /*e4a0*/  IMAD.MOV.U32 R3, RZ, RZ, 0x1c1f ;  /* 0x00001c1fff037424 */ /* 0x002fe200078e00ff */
[----:B------:R-:W-:-:S02]  /*e4b0*/  MOV R2, 0xe4d0 ;  /* 0x0000e4d000027802 */ /* 0x000fc40000000f00 */
[----:B--2345:R-:W-:Y:S05]  /*e4c0*/  CALL.REL.NOINC `($__internal_1_$__cuda_sm70_shflsync_idx_p) ;  /* 0x00001e0000007944 */ /* 0x03cfea0003c00000 */
        /* <DEDUP_REMOVED lines=8> */
.L_x_55:
[----:B------:R-:W-:Y:S01]  /*e550*/  IMAD.MOV.U32 R30, RZ, RZ, R16 ;  /* 0x000000ffff1e7224 */ /* 0x000fe200078e0010 */
[----:B------:R-:W-:Y:S01]  /*e560*/  MOV R29, 0x1 ;  /* 0x00000001001d7802 */ /* 0x000fe20000000f00 */
[----:B--2---:R-:W-:Y:S01]  /*e570*/  IMAD.MOV.U32 R3, RZ, RZ, 0x1c1f ;  /* 0x00001c1fff037424 */ /* 0x004fe200078e00ff */
[----:B------:R-:W-:Y:S02]  /*e580*/  MOV R2, 0xe5a0 ;  /* 0x0000e5a000027802 */ /* 0x000fe40000000f00 */
[----:B------:R-:W-:Y:S05]  /*e590*/  CALL.REL.NOINC `($__internal_1_$__cuda_sm70_shflsync_idx_p) ;  /* 0x00001d3000007944 */ /* 0x000fea0003c00000 */
[----:B------:R-:W-:Y:S01]  /*e5a0*/  IMAD.MOV.U32 R12, RZ, RZ, R29 ;  /* 0x000000ffff0c7224 */ /* 0x000fe200078e001d */
[----:B------:R-:W-:Y:S01]  /*e5b0*/  MOV R29, 0x1 ;  /* 0x00000001001d7802 */ /* 0x000fe20000000f00 */
[----:B------:R-:W-:Y:S01]  /*e5c0*/  IMAD.MOV.U32 R30, RZ, RZ, R17 ;  /* 0x000000ffff1e7224 */ /* 0x000fe200078e0011 */
[----:B------:R-:W-:Y:S02]  /*e5d0*/  MOV R3, 0x1c1f ;  /* 0x00001c1f00037802 */ /* 0x000fe40000000f00 */
[----:B------:R-:W-:Y:S02]  /*e5e0*/  MOV R2, 0xe600 ;  /* 0x0000e60000027802 */ /* 0x000fe40000000f00 */
[----:B------:R-:W-:Y:S05]  /*e5f0*/  CALL.REL.NOINC `($__internal_1_$__cuda_sm70_shflsync_idx_p) ;  /* 0x00001cd000007944 */ /* 0x000fea0003c00000 */
[----:B------:R-:W-:Y:S01]  /*e600*/  MOV R2, R29 ;  /* 0x0000001d00027202 */ /* 0x000fe20000000f00 */
[----:B------:R-:W-:Y:S05]  /*e610*/  BRA `(.L_x_154) ;  /* 0xffff4c9000007947 */ /* 0x000fea000383ffff */
.L_x_58:
[----:B------:R-:W-:Y:S01]  /*e620*/  IMAD.MOV.U32 R30, RZ, RZ, R5 ;  /* 0x000000ffff1e7224 */ /* 0x000fe200078e0005 */
[----:B------:R-:W-:Y:S01]  /*e630*/  MOV R29, RZ ;  /* 0x000000ff001d7202 */ /* 0x000fe20000000f00 */
[----:B------:R-:W-:Y:S01]  /*e640*/  IMAD.MOV.U32 R3, RZ, RZ, 0x1c1f ;  /* 0x00001c1fff037424 */ /* 0x000fe200078e00ff */
[----:B------:R-:W-:-:S02]  /*e650*/  MOV R2, 0xe670 ;  /* 0x0000e67000027802 */ /* 0x000fc40000000f00 */
[----:B------:R-:W-:Y:S05]  /*e660*/  CALL.REL.NOINC `($__internal_1_$__cuda_sm70_shflsync_idx_p) ;  /* 0x00001c6000007944 */ /* 0x000fea0003c00000 */
[----:B------:R-:W-:Y:S01]  /*e670*/  MOV R4, R29 ;  /* 0x0000001d00047202 */ /* 0x000fe20000000f00 */
[----:B------:R-:W-:Y:S05]  /*e680*/  BRA `(.L_x_155) ;  /* 0xffff5bb000007947 */ /* 0x000fea000383ffff */
.L_x_59:
[----:B------:R-:W-:Y:S01]  /*e690*/  IMAD.MOV.U32 R30, RZ, RZ, R10 ;  /* 0x000000ffff1e7224 */ /* 0x000fe200078e000a */
[----:B------:R-:W-:Y:S01]  /*e6a0*/  MOV R29, RZ ;  /* 0x000000ff001d7202 */ /* 0x000fe20000000f00 */
[----:B------:R-:W-:Y:S01]  /*e6b0*/  IMAD.MOV.U32 R3, RZ, RZ, 0x1c1f ;  /* 0x00001c1fff037424 */ /* 0x000fe200078e00ff */
[----:B------:R-:W-:-:S02]  /*e6c0*/  MOV R2, 0xe6e0 ;  /* 0x0000e6e000027802 */ /* 0x000fc40000000f00 */
[----:B-12---:R-:W-:Y:S05]  /*e6d0*/  CALL.REL.NOINC `($__internal_1_$__cuda_sm70_shflsync_idx_p) ;  /* 0x00001bf000007944 */ /* 0x006fea0003c00000 */
[----:B------:R-:W-:Y:S01]  /*e6e0*/  MOV R0, R29 ;  /* 0x0000001d00007202 */ /* 0x000fe20000000f00 */
[----:B------:R-:W-:Y:S05]  /*e6f0*/  BRA `(.L_x_156) ;  /* 0xffff5b6000007947 */ /* 0x000fea000383ffff */
.L_x_62:
[----:B------:R-:W-:Y:S01]  /*e700*/  IMAD.MOV.U32 R30, RZ, RZ, R5 ;  /* 0x000000ffff1e7224 */ /* 0x000fe200078e0005 */
[----:B------:R-:W-:Y:S01]  /*e710*/  MOV R29, 0x1 ;  /* 0x00000001001d7802 */ /* 0x000fe20000000f00 */
[----:B--2---:R-:W-:Y:S01]  /*e720*/  IMAD.MOV.U32 R3, RZ, RZ, 0x1c1f ;  /* 0x00001c1fff037424 */ /* 0x004fe200078e00ff */
[----:B------:R-:W-:-:S03]  /*e730*/  MOV R2, 0xe750 ;  /* 0x0000e75000027802 */ /* 0x000fc60000000f00 */
[----:B-1-34-:R-:W-:Y:S05]  /*e740*/  CALL.REL.NOINC `($__internal_1_$__cuda_sm70_shflsync_idx_p) ;  /* 0x00001b8000007944 */ /* 0x01afea0003c00000 */
        /* <DEDUP_REMOVED lines=8> */
.L_x_63:
[----:B------:R-:W-:Y:S01]  /*e7d0*/  IMAD.MOV.U32 R4, RZ, RZ, R0 ;  /* 0x000000ffff047224 */ /* 0x000fe200078e0000 */
[----:B------:R-:W-:Y:S02]  /*e7e0*/  MOV R3, 0x2 ;  /* 0x0000000200037802 */ /* 0x000fe40000000f00 */
[----:B------:R-:W-:Y:S02]  /*e7f0*/  MOV R2, 0xe810 ;  /* 0x0000e81000027802 */ /* 0x000fe40000000f00 */
[----:B------:R-:W-:Y:S05]  /*e800*/  CALL.REL.NOINC `($__internal_0_$__cuda_sm70_shflsync_bfly_p) ;  /* 0x00001a6000007944 */ /* 0x000fea0003c00000 */
[----:B------:R-:W-:Y:S01]  /*e810*/  MOV R2, R9 ;  /* 0x0000000900027202 */ /* 0x000fe20000000f00 */
[----:B------:R-:W-:Y:S05]  /*e820*/  BRA `(.L_x_158) ;  /* 0xffff637000007947 */ /* 0x000fea000383ffff */
.L_x_64:
[----:B------:R-:W-:Y:S02]  /*e830*/  MOV R3, 0x1 ;  /* 0x0000000100037802 */ /* 0x000fe40000000f00 */
[----:B------:R-:W-:Y:S02]  /*e840*/  MOV R2, 0xe860 ;  /* 0x0000e86000027802 */ /* 0x000fe40000000f00 */
[----:B-1----:R-:W-:Y:S05]  /*e850*/  CALL.REL.NOINC `($__internal_0_$__cuda_sm70_shflsync_bfly_p) ;  /* 0x00001a1000007944 */ /* 0x002fea0003c00000 */
[----:B------:R-:W-:Y:S01]  /*e860*/  FMNMX.FTZ R104, R4, R9, !PT ;  /* 0x0000000904687209 */ /* 0x000fe20007810000 */
[----:B------:R-:W-:Y:S01]  /*e870*/  IMAD.MOV.U32 R4, RZ, RZ, R5 ;  /* 0x000000ffff047224 */ /* 0x000fe200078e0005 */
[----:B------:R-:W-:Y:S01]  /*e880*/  MOV R2, 0xe8b0 ;  /* 0x0000e8b000027802 */ /* 0x000fe20000000f00 */
[----:B------:R-:W-:-:S02]  /*e890*/  IMAD.MOV.U32 R3, RZ, RZ, 0x2 ;  /* 0x00000002ff037424 */ /* 0x000fc400078e00ff */
[----:B------:R-:W-:Y:S05]  /*e8a0*/  CALL.REL.NOINC `($__internal_0_$__cuda_sm70_shflsync_bfly_p) ;  /* 0x000019c000007944 */ /* 0x000fea0003c00000 */
[----:B------:R-:W-:Y:S01]  /*e8b0*/  FMNMX.FTZ R5, R5, R9, !PT ;  /* 0x0000000905057209 */ /* 0x000fe20007810000 */
[----:B------:R-:W-:Y:S01]  /*e8c0*/  IMAD.MOV.U32 R3, RZ, RZ, 0x1 ;  /* 0x00000001ff037424 */ /* 0x000fe200078e00ff */
[----:B------:R-:W-:-:S03]  /*e8d0*/  MOV R2, 0xe900 ;  /* 0x0000e90000027802 */ /* 0x000fc60000000f00 */
[----:B------:R-:W-:Y:S02]  /*e8e0*/  IMAD.MOV.U32 R4, RZ, RZ, R5 ;  /* 0x000000ffff047224 */ /* 0x000fe400078e0005 */
[----:B------:R-:W-:Y:S05]  /*e8f0*/  CALL.REL.NOINC `($__internal_0_$__cuda_sm70_shflsync_bfly_p) ;  /* 0x0000197000007944 */ /* 0x000fea0003c00000 */
[----:B------:R-:W-:Y:S01]  /*e900*/  FMNMX.FTZ R103, R5, R9, !PT ;  /* 0x0000000905677209 */ /* 0x000fe20007810000 */
[----:B------:R-:W-:Y:S01]  /*e910*/  IMAD.MOV.U32 R4, RZ, RZ, R6 ;  /* 0x000000ffff047224 */ /* 0x000fe200078e0006 */
[----:B------:R-:W-:Y:S01]  /*e920*/  MOV R2, 0xe950 ;  /* 0x0000e95000027802 */ /* 0x000fe20000000f00 */
[----:B------:R-:W-:Y:S02]  /*e930*/  IMAD.MOV.U32 R3, RZ, RZ, 0x2 ;  /* 0x00000002ff037424 */ /* 0x000fe400078e00ff */
        /* <DEDUP_REMOVED lines=16> */
[----:B------:R-:W-:Y:S05]  /*ea40*/  BRA `(.L_x_159) ;  /* 0xffff624000007947 */ /* 0x000fea000383ffff */
.L_x_66:
[----:B------:R-:W-:Y:S01]  /*ea50*/  MOV R29, RZ ;  /* 0x000000ff001d7202 */ /* 0x000fe20000000f00 */
[----:B------:R-:W-:Y:S01]  /*ea60*/  IMAD.MOV.U32 R30, RZ, RZ, R10 ;  /* 0x000000ffff1e7224 */ /* 0x000fe200078e000a */
[----:B------:R-:W-:Y:S01]  /*ea70*/  MOV R2, 0xeaa0 ;  /* 0x0000eaa000027802 */ /* 0x000fe20000000f00 */
[----:B------:R-:W-:Y:S02]  /*ea80*/  IMAD.MOV.U32 R3, RZ, RZ, 0x1c1f ;  /* 0x00001c1fff037424 */ /* 0x000fe400078e00ff */
[----:B-1234-:R-:W-:Y:S05]  /*ea90*/  CALL.REL.NOINC `($__internal_1_$__cuda_sm70_shflsync_idx_p) ;  /* 0x0000183000007944 */ /* 0x01efea0003c00000 */
[----:B------:R-:W-:Y:S01]  /*eaa0*/  MOV R2, R29 ;  /* 0x0000001d00027202 */ /* 0x000fe20000000f00 */
[----:B------:R-:W-:-:S05]  /*eab0*/  BRA `(.L_x_160) ;  /* 0xffff74e000007947 */ /* 0x000fca000383ffff */
.L_x_69:
[----:B------:R-:W-:Y:S01]  /*eac0*/  MOV R29, 0x1 ;  /* 0x00000001001d7802 */ /* 0x000fe20000000f00 */
[----:B------:R-:W-:Y:S01]  /*ead0*/  IMAD.MOV.U32 R30, RZ, RZ, R10 ;  /* 0x000000ffff1e7224 */ /* 0x000fe200078e000a */
[----:B------:R-:W-:Y:S01]  /*eae0*/  MOV R2, 0xeb10 ;  /* 0x0000eb1000027802 */ /* 0x000fe20000000f00 */
[----:B------:R-:W-:Y:S02]  /*eaf0*/  IMAD.MOV.U32 R3, RZ, RZ, 0x1c1f ;  /* 0x00001c1fff037424 */ /* 0x000fe400078e00ff */
[----:B-12-4-:R-:W-:Y:S05]  /*eb00*/  CALL.REL.NOINC `($__internal_1_$__cuda_sm70_shflsync_idx_p) ;  /* 0x000017c000007944 */ /* 0x016fea0003c00000 */
[----:B------:R-:W-:Y:S01]  /*eb10*/  MOV R3, 0x1c1f ;  /* 0x00001c1f00037802 */ /* 0x000fe20000000f00 */
[----:B------:R-:W-:Y:S01]  /*eb20*/  IMAD.MOV.U32 R4, RZ, RZ, R29 ;  /* 0x000000ffff047224 */ /* 0x000fe200078e001d */
[----:B------:R-:W-:Y:S01]  /*eb30*/  MOV R29, 0x1 ;  /* 0x00000001001d7802 */ /* 0x000fe20000000f00 */
[----:B------:R-:W-:Y:S01]  /*eb40*/  IMAD.MOV.U32 R30, RZ, RZ, R11 ;  /* 0x000000ffff1e7224 */ /* 0x000fe200078e000b */
[----:B------:R-:W-:Y:S02]  /*eb50*/  MOV R2, 0xeb70 ;  /* 0x0000eb7000027802 */ /* 0x000fe40000000f00 */
[----:B------:R-:W-:Y:S05]  /*eb60*/  CALL.REL.NOINC `($__internal_1_$__cuda_sm70_shflsync_idx_p) ;  /* 0x0000176000007944 */ /* 0x000fea0003c00000 */
[----:B------:R-:W-:Y:S01]  /*eb70*/  MOV R2, R29 ;  /* 0x0000001d00027202 */ /* 0x000fe20000000f00 */
[----:B------:R-:W-:-:S05]  /*eb80*/  BRA `(.L_x_161) ;  /* 0xffff758000007947 */ /* 0x000fca000383ffff */
.L_x_72:
[----:B------:R-:W-:Y:S01]  /*eb90*/  MOV R29, RZ ;  /* 0x000000ff001d7202 */ /* 0x000fe20000000f00 */
[----:B------:R-:W-:Y:S01]  /*eba0*/  IMAD.MOV.U32 R30, RZ, RZ, R10 ;  /* 0x000000ffff1e7224 */ /* 0x000fe200078e000a */
[----:B------:R-:W-:Y:S01]  /*ebb0*/  MOV R2, 0xebe0 ;  /* 0x0000ebe000027802 */ /* 0x000fe20000000f00 */
[----:B------:R-:W-:Y:S02]  /*ebc0*/  IMAD.MOV.U32 R3, RZ, RZ, 0x1c1f ;  /* 0x00001c1fff037424 */ /* 0x000fe400078e00ff */
[----:B------:R-:W-:Y:S05]  /*ebd0*/  CALL.REL.NOINC `($__internal_1_$__cuda_sm70_shflsync_idx_p) ;  /* 0x000016f000007944 */ /* 0x000fea0003c00000 */
[----:B------:R-:W-:Y:S01]  /*ebe0*/  MOV R4, R29 ;  /* 0x0000001d00047202 */ /* 0x000fe20000000f00 */
[----:B------:R-:W-:-:S05]  /*ebf0*/  BRA `(.L_x_162) ;  /* 0xffff847000007947 */ /* 0x000fca000383ffff */
.L_x_73:
[----:B------:R-:W-:Y:S01]  /*ec00*/  MOV R29, RZ ;  /* 0x000000ff001d7202 */ /* 0x000fe20000000f00 */
[----:B------:R-:W-:Y:S01]  /*ec10*/  IMAD.MOV.U32 R30, RZ, RZ, R11 ;  /* 0x000000ffff1e7224 */ /* 0x000fe200078e000b */
[----:B------:R-:W-:Y:S01]  /*ec20*/  MOV R2, 0xec50 ;  /* 0x0000ec5000027802 */ /* 0x000fe20000000f00 */
[----:B------:R-:W-:Y:S02]  /*ec30*/  IMAD.MOV.U32 R3, RZ, RZ, 0x1c1f ;  /* 0x00001c1fff037424 */ /* 0x000fe400078e00ff */
[----:B-12---:R-:W-:Y:S05]  /*ec40*/  CALL.REL.NOINC `($__internal_1_$__cuda_sm70_shflsync_idx_p) ;  /* 0x0000168000007944 */ /* 0x006fea0003c00000 */
[----:B------:R-:W-:Y:S01]  /*ec50*/  MOV R2, R29 ;  /* 0x0000001d00027202 */ /* 0x000fe20000000f00 */
[----:B------:R-:W-:-:S05]  /*ec60*/  BRA `(.L_x_163) ;  /* 0xffff842000007947 */ /* 0x000fca000383ffff */
.L_x_74:
[----:B------:R-:W-:Y:S01]  /*ec70*/  MOV R29, 0x1 ;  /* 0x00000001001d7802 */ /* 0x000fe20000000f00 */
[----:B------:R-:W-:Y:S01]  /*ec80*/  IMAD.MOV.U32 R30, RZ, RZ, R10 ;  /* 0x000000ffff1e7224 */ /* 0x000fe200078e000a */
[----:B--2---:R-:W-:Y:S01]  /*ec90*/  MOV R2, 0xecc0 ;  /* 0x0000ecc000027802 */ /* 0x004fe20000000f00 */
[----:B------:R-:W-:Y:S02]  /*eca0*/  IMAD.MOV.U32 R3, RZ, RZ, 0x1c1f ;  /* 0x00001c1fff037424 */ /* 0x000fe400078e00ff */
[----:B-1-3--:R-:W-:Y:S05]  /*ecb0*/  CALL.REL.NOINC `($__internal_1_$__cuda_sm70_shflsync_idx_p) ;  /* 0x0000161000007944 */ /* 0x00afea0003c00000 */
        /* <DEDUP_REMOVED lines=8> */
.L_x_75:
[----:B------:R-:W-:Y:S02]  /*ed40*/  MOV R3, 0x2 ;  /* 0x0000000200037802 */ /* 0x000fe40000000f00 */
[----:B------:R-:W-:Y:S02]  /*ed50*/  MOV R2, 0xed70 ;  /* 0x0000ed7000027802 */ /* 0x000fe40000000f00 */
[----:B------:R-:W-:Y:S05]  /*ed60*/  CALL.REL.NOINC `($__internal_0_$__cuda_sm70_shflsync_bfly_p) ;  /* 0x0000150000007944 */ /* 0x000fea0003c00000 */
[----:B------:R-:W-:Y:S01]  /*ed70*/  MOV R2, R9 ;  /* 0x0000000900027202 */ /* 0x000fe20000000f00 */
[----:B------:R-:W-:-:S05]  /*ed80*/  BRA `(.L_x_165) ;  /* 0xffff886000007947 */ /* 0x000fca000383ffff */
.L_x_76:
[----:B------:R-:W-:Y:S01]  /*ed90*/  MOV R3, 0x1 ;  /* 0x0000000100037802 */ /* 0x000fe20000000f00 */
[----:B-1----:R-:W-:Y:S01]  /*eda0*/  IMAD.MOV.U32 R4, RZ, RZ, R6 ;  /* 0x000000ffff047224 */ /* 0x002fe200078e0006 */
[----:B------:R-:W-:Y:S02]  /*edb0*/  MOV R2, 0xedd0 ;  /* 0x0000edd000027802 */ /* 0x000fe40000000f00 */
[----:B------:R-:W-:Y:S05]  /*edc0*/  CALL.REL.NOINC `($__internal_0_$__cuda_sm70_shflsync_bfly_p) ;  /* 0x000014a000007944 */ /* 0x000fea0003c00000 */
[----:B------:R-:W-:Y:S01]  /*edd0*/  IMAD.MOV.U32 R4, RZ, RZ, R5 ;  /* 0x000000ffff047224 */ /* 0x000fe200078e0005 */
[----:B------:R-:W-:Y:S01]  /*ede0*/  FMNMX.FTZ R104, R6, R9, !PT ;  /* 0x0000000906687209 */ /* 0x000fe20007810000 */
[----:B------:R-:W-:Y:S01]  /*edf0*/  IMAD.MOV.U32 R3, RZ, RZ, 0x2 ;  /* 0x00000002ff037424 */ /* 0x000fe200078e00ff */
[----:B------:R-:W-:Y:S02]  /*ee00*/  MOV R2, 0xee20 ;  /* 0x0000ee2000027802 */ /* 0x000fe40000000f00 */
[----:B------:R-:W-:Y:S05]  /*ee10*/  CALL.REL.NOINC `($__internal_0_$__cuda_sm70_shflsync_bfly_p) ;  /* 0x0000145000007944 */ /* 0x000fea0003c00000 */
[----:B------:R-:W-:Y:S01]  /*ee20*/  FMNMX.FTZ R4, R5, R9, !PT ;  /* 0x0000000905047209 */ /* 0x000fe20007810000 */
[----:B------:R-:W-:Y:S01]  /*ee30*/  IMAD.MOV.U32 R3, RZ, RZ, 0x1 ;  /* 0x00000001ff037424 */ /* 0x000fe200078e00ff */
[----:B------:R-:W-:Y:S02]  /*ee40*/  MOV R2, 0xee60 ;  /* 0x0000ee6000027802 */ /* 0x000fe40000000f00 */
[----:B------:R-:W-:Y:S05]  /*ee50*/  CALL.REL.NOINC `($__internal_0_$__cuda_sm70_shflsync_bfly_p) ;  /* 0x0000141000007944 */ /* 0x000fea0003c00000 */
[----:B------:R-:W-:Y:S01]  /*ee60*/  IMAD.MOV.U32 R3, RZ, RZ, 0x2 ;  /* 0x00000002ff037424 */ /* 0x000fe200078e00ff */
[----:B------:R-:W-:Y:S01]  /*ee70*/  FMNMX.FTZ R103, R4, R9, !PT ;  /* 0x0000000904677209 */ /* 0x000fe20007810000 */
[----:B------:R-:W-:Y:S01]  /*ee80*/  IMAD.MOV.U32 R4, RZ, RZ, R7 ;  /* 0x000000ffff047224 */ /* 0x000fe200078e0007 */
        /* <DEDUP_REMOVED lines=15> */
[----:B------:R-:W-:Y:S01]  /*ef80*/  MOV R2, R9 ;  /* 0x0000000900027202 */ /* 0x000fe20000000f00 */
[----:B------:R-:W-:-:S05]  /*ef90*/  BRA `(.L_x_166) ;  /* 0xffff874000007947 */ /* 0x000fca000383ffff */
.L_x_78:
[----:B------:R-:W-:Y:S01]  /*efa0*/  IMAD.MOV.U32 R4, RZ, RZ, R212 ;  /* 0x000000ffff047224 */ /* 0x000fe200078e00d4 */
[----:B------:R-:W-:-:S02]  /*efb0*/  MOV R3, 0x2 ;  /* 0x0000000200037802 */ /* 0x000fc40000000f00 */
[----:B------:R-:W-:Y:S02]  /*efc0*/  MOV R2, 0xefe0 ;  /* 0x0000efe000027802 */ /* 0x000fe40000000f00 */
[----:B------:R-:W-:Y:S05]  /*efd0*/  CALL.REL.NOINC `($__internal_0_$__cuda_sm70_shflsync_bfly_p) ;  /* 0x0000129000007944 */ /* 0x000fea0003c00000 */
[----:B------:R-:W-:Y:S01]  /*efe0*/  FADD.FTZ R4, R212, R9 ;  /* 0x00000009d4047221 */ /* 0x000fe20000010000 */
[----:B------:R-:W-:Y:S02]  /*eff0*/  MOV R3, 0x1 ;  /* 0x0000000100037802 */ /* 0x000fe40000000f00 */
[----:B------:R-:W-:Y:S02]  /*f000*/  MOV R2, 0xf020 ;  /* 0x0000f02000027802 */ /* 0x000fe40000000f00 */
[----:B------:R-:W-:Y:S05]  /*f010*/  CALL.REL.NOINC `($__internal_0_$__cuda_sm70_shflsync_bfly_p) ;  /* 0x0000125000007944 */ /* 0x000fea0003c00000 */
[----:B------:R-:W-:Y:S01]  /*f020*/  FADD.FTZ R7, R4, R9 ;  /* 0x0000000904077221 */ /* 0x000fe20000010000 */
[----:B------:R-:W-:Y:S02]  /*f030*/  MOV R4, R214 ;  /* 0x000000d600047202 */ /* 0x000fe40000000f00 */
[----:B------:R-:W-:Y:S02]  /*f040*/  MOV R3, 0x2 ;  /* 0x0000000200037802 */ /* 0x000fe40000000f00 */
[----:B------:R-:W-:Y:S02]  /*f050*/  MOV R2, 0xf070 ;  /* 0x0000f07000027802 */ /* 0x000fe40000000f00 */
[----:B------:R-:W-:Y:S05]  /*f060*/  CALL.REL.NOINC `($__internal_0_$__cuda_sm70_shflsync_bfly_p) ;  /* 0x0000120000007944 */ /* 0x000fea0003c00000 */
[----:B------:R-:W-:Y:S01]  /*f070*/  FADD.FTZ R6, R214, R9 ;  /* 0x00000009d6067221 */ /* 0x000fe20000010000 */
[----:B------:R-:W-:Y:S02]  /*f080*/  MOV R3, 0x1 ;  /* 0x0000000100037802 */ /* 0x000fe40000000f00 */
[----:B------:R-:W-:-:S02]  /*f090*/  MOV R2, 0xf0c0 ;  /* 0x0000f0c000027802 */ /* 0x000fc40000000f00 */
[----:B------:R-:W-:Y:S02]  /*f0a0*/  MOV R4, R6 ;  /* 0x0000000600047202 */ /* 0x000fe40000000f00 */
        /* <DEDUP_REMOVED lines=8> */
[----:B------:R-:W-:Y:S02]  /*f130*/  MOV R2, 0xf160 ;  /* 0x0000f16000027802 */ /* 0x000fe40000000f00 */
[----:B------:R-:W-:-:S02]  /*f140*/  MOV R4, R5 ;  /* 0x0000000500047202 */ /* 0x000fc40000000f00 */
[----:B------:R-:W-:Y:S05]  /*f150*/  CALL.REL.NOINC `($__internal_0_$__cuda_sm70_shflsync_bfly_p) ;  /* 0x0000111000007944 */ /* 0x000fea0003c00000 */
[----:B------:R-:W-:Y:S01]  /*f160*/  FADD.FTZ R5, R5, R9 ;  /* 0x0000000905057221 */ /* 0x000fe20000010000 */
[----:B------:R-:W-:-:S02]  /*f170*/  MOV R4, R234 ;  /* 0x000000ea00047202 */ /* 0x000fc40000000f00 */
[----:B------:R-:W-:Y:S02]  /*f180*/  MOV R3, 0x2 ;  /* 0x0000000200037802 */ /* 0x000fe40000000f00 */
[----:B------:R-:W-:Y:S02]  /*f190*/  MOV R2, 0xf1b0 ;  /* 0x0000f1b000027802 */ /* 0x000fe40000000f00 */
[----:B------:R-:W-:Y:S05]  /*f1a0*/  CALL.REL.NOINC `($__internal_0_$__cuda_sm70_shflsync_bfly_p) ;  /* 0x000010c000007944 */ /* 0x000fea0003c00000 */
[----:B------:R-:W-:Y:S01]  /*f1b0*/  FADD.FTZ R4, R234, R9 ;  /* 0x00000009ea047221 */ /* 0x000fe20000010000 */
[----:B------:R-:W-:Y:S02]  /*f1c0*/  MOV R3, 0x1 ;  /* 0x0000000100037802 */ /* 0x000fe40000000f00 */
[----:B------:R-:W-:Y:S02]  /*f1d0*/  MOV R2, 0xf1f0 ;  /* 0x0000f1f000027802 */ /* 0x000fe40000000f00 */
[----:B------:R-:W-:Y:S05]  /*f1e0*/  CALL.REL.NOINC `($__internal_0_$__cuda_sm70_shflsync_bfly_p) ;  /* 0x0000108000007944 */ /* 0x000fea0003c00000 */
[----:B------:R-:W-:Y:S05]  /*f1f0*/  BRA `(.L_x_167) ;  /* 0xffff9d7000007947 */ /* 0x000fea000383ffff */
.L_x_85:
[----:B-1234-:R-:W-:Y:S01]  /*f200*/  IMAD.MOV.U32 R30, RZ, RZ, R10 ;  /* 0x000000ffff1e7224 */ /* 0x01efe200078e000a */
[----:B------:R-:W-:Y:S01]  /*f210*/  MOV R29, RZ ;  /* 0x000000ff001d7202 */ /* 0x000fe20000000f00 */
[----:B------:R-:W-:Y:S01]  /*f220*/  IMAD.MOV.U32 R3, RZ, RZ, 0x1c1f ;  /* 0x00001c1fff037424 */ /* 0x000fe200078e00ff */
[----:B------:R-:W-:Y:S02]  /*f230*/  MOV R2, 0xf250 ;  /* 0x0000f25000027802 */ /* 0x000fe40000000f00 */
[----:B------:R-:W-:Y:S05]  /*f240*/  CALL.REL.NOINC `($__internal_1_$__cuda_sm70_shflsync_idx_p) ;  /* 0x0000108000007944 */ /* 0x000fea0003c00000 */
[----:B------:R-:W-:Y:S01]  /*f250*/  MOV R5, R29 ;  /* 0x0000001d00057202 */ /* 0x000fe20000000f00 */
[----:B------:R-:W-:Y:S05]  /*f260*/  BRA `(.L_x_168) ;  /* 0xffffb6e000007947 */ /* 0x000fea000383ffff */
.L_x_86:
[----:B------:R-:W-:Y:S01]  /*f270*/  IMAD.MOV.U32 R30, RZ, RZ, R12 ;  /* 0x000000ffff1e7224 */ /* 0x000fe200078e000c */
[----:B------:R-:W-:Y:S01]  /*f280*/  MOV R29, RZ ;  /* 0x000000ff001d7202 */ /* 0x000fe20000000f00 */
[----:B------:R-:W-:Y:S01]  /*f290*/  IMAD.MOV.U32 R3, RZ, RZ, 0x1c1f ;  /* 0x00001c1fff037424 */ /* 0x000fe200078e00ff */
[----:B------:R-:W-:-:S02]  /*f2a0*/  MOV R2, 0xf2c0 ;  /* 0x0000f2c000027802 */ /* 0x000fc40000000f00 */
[----:B-12---:R-:W-:Y:S05]  /*f2b0*/  CALL.REL.NOINC `($__internal_1_$__cuda_sm70_shflsync_idx_p) ;  /* 0x0000101000007944 */ /* 0x006fea0003c00000 */
[----:B------:R-:W-:Y:S01]  /*f2c0*/  MOV R0, R29 ;  /* 0x0000001d00007202 */ /* 0x000fe20000000f00 */
[----:B------:R-:W-:Y:S05]  /*f2d0*/  BRA `(.L_x_169) ;  /* 0xffffb69000007947 */ /* 0x000fea000383ffff */
.L_x_89:
[----:B------:R-:W-:Y:S01]  /*f2e0*/  IMAD.MOV.U32 R30, RZ, RZ, R10 ;  /* 0x000000ffff1e7224 */ /* 0x000fe200078e000a */
[----:B------:R-:W-:Y:S01]  /*f2f0*/  MOV R29, 0x1 ;  /* 0x00000001001d7802 */ /* 0x000fe20000000f00 */
[----:B--2---:R-:W-:Y:S01]  /*f300*/  IMAD.MOV.U32 R3, RZ, RZ, 0x1c1f ;  /* 0x00001c1fff037424 */ /* 0x004fe200078e00ff */
[----:B------:R-:W-:-:S02]  /*f310*/  MOV R2, 0xf330 ;  /* 0x0000f33000027802 */ /* 0x000fc40000000f00 */
        /* <DEDUP_REMOVED lines=9> */
.L_x_92:
[----:B------:R-:W-:Y:S01]  /*f3b0*/  IMAD.MOV.U32 R30, RZ, RZ, R10 ;  /* 0x000000ffff1e7224 */ /* 0x000fe200078e000a */
[----:B------:R-:W-:Y:S01]  /*f3c0*/  MOV R29, 0x2 ;  /* 0x00000002001d7802 */ /* 0x000fe20000000f00 */
[----:B-1----:R-:W-:Y:S01]  /*f3d0*/  IMAD.MOV.U32 R3, RZ, RZ, 0x1c1f ;  /* 0x00001c1fff037424 */ /* 0x002fe200078e00ff */
[----:B------:R-:W-:Y:S02]  /*f3e0*/  MOV R2, 0xf400 ;  /* 0x0000f40000027802 */ /* 0x000fe40000000f00 */
[----:B--234-:R-:W-:Y:S05]  /*f3f0*/  CALL.REL.NOINC `($__internal_1_$__cuda_sm70_shflsync_idx_p) ;  /* 0x00000ed000007944 */ /* 0x01cfea0003c00000 */
[----:B------:R-:W-:Y:S01]  /*f400*/  MOV R5, R29 ;  /* 0x0000001d00057202 */ /* 0x000fe20000000f00 */
[----:B------:R-:W-:Y:S05]  /*f410*/  BRA `(.L_x_171) ;  /* 0xffffb83000007947 */ /* 0x000fea000383ffff */
.L_x_93:
[----:B------:R-:W-:Y:S01]  /*f420*/  IMAD.MOV.U32 R30, RZ, RZ, R12 ;  /* 0x000000ffff1e7224 */ /* 0x000fe200078e000c */
[----:B------:R-:W-:Y:S01]  /*f430*/  MOV R29, 0x2 ;  /* 0x00000002001d7802 */ /* 0x000fe20000000f00 */
[----:B------:R-:W-:Y:S01]  /*f440*/  IMAD.MOV.U32 R3, RZ, RZ, 0x1c1f ;  /* 0x00001c1fff037424 */ /* 0x000fe200078e00ff */
[----:B------:R-:W-:Y:S02]  /*f450*/  MOV R2, 0xf470 ;  /* 0x0000f47000027802 */ /* 0x000fe40000000f00 */
[----:B-1234-:R-:W-:Y:S05]  /*f460*/  CALL.REL.NOINC `($__internal_1_$__cuda_sm70_shflsync_idx_p) ;  /* 0x00000e6000007944 */ /* 0x01efea0003c00000 */
[----:B------:R-:W-:Y:S01]  /*f470*/  MOV R0, R29 ;  /* 0x0000001d00007202 */ /* 0x000fe20000000f00 */
[----:B------:R-:W-:Y:S05]  /*f480*/  BRA `(.L_x_172) ;  /* 0xffffb7e000007947 */ /* 0x000fea000383ffff */
.L_x_96:
[----:B------:R-:W-:Y:S01]  /*f490*/  IMAD.MOV.U32 R30, RZ, RZ, R10 ;  /* 0x000000ffff1e7224 */ /* 0x000fe200078e000a */
[----:B------:R-:W-:Y:S01]  /*f4a0*/  MOV R29, 0x3 ;  /* 0x00000003001d7802 */ /* 0x000fe20000000f00 */
[----:B-1----:R-:W-:Y:S01]  /*f4b0*/  IMAD.MOV.U32 R3, RZ, RZ, 0x1c1f ;  /* 0x00001c1fff037424 */ /* 0x002fe200078e00ff */
[----:B------:R-:W-:-:S02]  /*f4c0*/  MOV R2, 0xf4e0 ;  /* 0x0000f4e000027802 */ /* 0x000fc40000000f00 */
[----:B--234-:R-:W-:Y:S05]  /*f4d0*/  CALL.REL.NOINC `($__internal_1_$__cuda_sm70_shflsync_idx_p) ;  /* 0x00000df000007944 */ /* 0x01cfea0003c00000 */
        /* <DEDUP_REMOVED lines=8> */
.L_x_98:
[----:B------:R-:W-:Y:S01]  /*f560*/  IMAD.MOV.U32 R30, RZ, RZ, R5 ;  /* 0x000000ffff1e7224 */ /* 0x000fe200078e0005 */
[----:B------:R-:W-:Y:S01]  /*f570*/  MOV R29, RZ ;  /* 0x000000ff001d7202 */ /* 0x000fe20000000f00 */
[----:B------:R-:W-:Y:S01]  /*f580*/  IMAD.MOV.U32 R3, RZ, RZ, 0x1c1f ;  /* 0x00001c1fff037424 */ /* 0x000fe200078e00ff */
[----:B------:R-:W-:Y:S02]  /*f590*/  MOV R2, 0xf5b0 ;  /* 0x0000f5b000027802 */ /* 0x000fe40000000f00 */
[----:B------:R-:W-:Y:S05]  /*f5a0*/  CALL.REL.NOINC `($__internal_1_$__cuda_sm70_shflsync_idx_p) ;  /* 0x00000d2000007944 */ /* 0x000fea0003c00000 */
[----:B------:R-:W-:Y:S01]  /*f5b0*/  MOV R4, R29 ;  /* 0x0000001d00047202 */ /* 0x000fe20000000f00 */
[----:B------:R-:W-:Y:S05]  /*f5c0*/  BRA `(.L_x_174) ;  /* 0xffffbb6000007947 */ /* 0x000fea000383ffff */
.L_x_99:
[----:B------:R-:W-:Y:S01]  /*f5d0*/  IMAD.MOV.U32 R30, RZ, RZ, R12 ;  /* 0x000000ffff1e7224 */ /* 0x000fe200078e000c */
[----:B------:R-:W-:Y:S01]  /*f5e0*/  MOV R29, RZ ;  /* 0x000000ff001d7202 */ /* 0x000fe20000000f00 */
[----:B------:R-:W-:Y:S01]  /*f5f0*/  IMAD.MOV.U32 R3, RZ, RZ, 0x1c1f ;  /* 0x00001c1fff037424 */ /* 0x000fe200078e00ff */
[----:B------:R-:W-:Y:S02]  /*f600*/  MOV R2, 0xf620 ;  /* 0x0000f62000027802 */ /* 0x000fe40000000f00 */
[----:B-12---:R-:W-:Y:S05]  /*f610*/  CALL.REL.NOINC `($__internal_1_$__cuda_sm70_shflsync_idx_p) ;  /* 0x00000cb000007944 */ /* 0x006fea0003c00000 */
[----:B------:R-:W-:Y:S01]  /*f620*/  MOV R0, R29 ;  /* 0x0000001d00007202 */ /* 0x000fe20000000f00 */
[----:B------:R-:W-:Y:S05]  /*f630*/  BRA `(.L_x_175) ;  /* 0xffffbb1000007947 */ /* 0x000fea000383ffff */
.L_x_102:
        /* <DEDUP_REMOVED lines=13> */
.L_x_105:
[----:B------:R-:W-:Y:S01]  /*f710*/  IMAD.MOV.U32 R30, RZ, RZ, R5 ;  /* 0x000000ffff1e7224 */ /* 0x000fe200078e0005 */
[----:B------:R-:W-:Y:S01]  /*f720*/  MOV R29, 0x2 ;  /* 0x00000002001d7802 */ /* 0x000fe20000000f00 */
[----:B-1----:R-:W-:Y:S01]  /*f730*/  IMAD.MOV.U32 R3, RZ, RZ, 0x1c1f ;  /* 0x00001c1fff037424 */ /* 0x002fe200078e00ff */
[----:B------:R-:W-:Y:S02]  /*f740*/  MOV R2, 0xf760 ;  /* 0x0000f76000027802 */ /* 0x000fe40000000f00 */
[----:B--234-:R-:W-:Y:S05]  /*f750*/  CALL.REL.NOINC `($__internal_1_$__cuda_sm70_shflsync_idx_p) ;  /* 0x00000b7000007944 */ /* 0x01cfea0003c00000 */
[----:B------:R-:W-:Y:S01]  /*f760*/  MOV R4, R29 ;  /* 0x0000001d00047202 */ /* 0x000fe20000000f00 */
[----:B------:R-:W-:Y:S05]  /*f770*/  BRA `(.L_x_177) ;  /* 0xffffc38000007947 */ /* 0x000fea000383ffff */
.L_x_106:
[----:B------:R-:W-:Y:S01]  /*f780*/  IMAD.MOV.U32 R30, RZ, RZ, R12 ;  /* 0x000000ffff1e7224 */ /* 0x000fe200078e000c */
[----:B------:R-:W-:Y:S01]  /*f790*/  MOV R29, 0x2 ;  /* 0x00000002001d7802 */ /* 0x000fe20000000f00 */
[----:B------:R-:W-:Y:S01]  /*f7a0*/  IMAD.MOV.U32 R3, RZ, RZ, 0x1c1f ;  /* 0x00001c1fff037424 */ /* 0x000fe200078e00ff */
[----:B------:R-:W-:Y:S02]  /*f7b0*/  MOV R2, 0xf7d0 ;  /* 0x0000f7d000027802 */ /* 0x000fe40000000f00 */
[----:B-1234-:R-:W-:Y:S05]  /*f7c0*/  CALL.REL.NOINC `($__internal_1_$__cuda_sm70_shflsync_idx_p) ;  /* 0x00000b0000007944 */ /* 0x01efea0003c00000 */
[----:B------:R-:W-:Y:S01]  /*f7d0*/  MOV R0, R29 ;  /* 0x0000001d00007202 */ /* 0x000fe20000000f00 */
[----:B------:R-:W-:Y:S05]  /*f7e0*/  BRA `(.L_x_178) ;  /* 0xffffc33000007947 */ /* 0x000fea000383ffff */
.L_x_109:
        /* <DEDUP_REMOVED lines=13> */
.L_x_113:
[----:B------:R-:W-:Y:S01]  /*f8c0*/  IMAD.MOV.U32 R30, RZ, RZ, R5 ;  /* 0x000000ffff1e7224 */ /* 0x000fe200078e0005 */
[----:B------:R-:W-:Y:S01]  /*f8d0*/  MOV R29, RZ ;  /* 0x000000ff001d7202 */ /* 0x000fe20000000f00 */
[----:B------:R-:W-:Y:S01]  /*f8e0*/  IMAD.MOV.U32 R3, RZ, RZ, 0x1c1f ;  /* 0x00001c1fff037424 */ /* 0x000fe200078e00ff */
[----:B------:R-:W-:Y:S02]  /*f8f0*/  MOV R2, 0xf910 ;  /* 0x0000f91000027802 */ /* 0x000fe40000000f00 */
[----:B------:R-:W-:Y:S05]  /*f900*/  CALL.REL.NOINC `($__internal_1_$__cuda_sm70_shflsync_idx_p) ;  /* 0x000009c000007944 */ /* 0x000fea0003c00000 */
[----:B------:R-:W-:Y:S01]  /*f910*/  MOV R4, R29 ;  /* 0x0000001d00047202 */ /* 0x000fe20000000f00 */
[----:B------:R-:W-:Y:S05]  /*f920*/  BRA `(.L_x_180) ;  /* 0xffffd2e000007947 */ /* 0x000fea000383ffff */
.L_x_114:
[----:B------:R-:W-:Y:S01]  /*f930*/  IMAD.MOV.U32 R30, RZ, RZ, R12 ;  /* 0x000000ffff1e7224 */ /* 0x000fe200078e000c */
[----:B------:R-:W-:Y:S01]  /*f940*/  MOV R29, RZ ;  /* 0x000000ff001d7202 */ /* 0x000fe20000000f00 */
[----:B------:R-:W-:Y:S01]  /*f950*/  IMAD.MOV.U32 R3, RZ, RZ, 0x1c1f ;  /* 0x00001c1fff037424 */ /* 0x000fe200078e00ff */
[----:B------:R-:W-:Y:S02]  /*f960*/  MOV R2, 0xf980 ;  /* 0x0000f98000027802 */ /* 0x000fe40000000f00 */
[----:B-12---:R-:W-:Y:S05]  /*f970*/  CALL.REL.NOINC `($__internal_1_$__cuda_sm70_shflsync_idx_p) ;  /* 0x0000095000007944 */ /* 0x006fea0003c00000 */
[----:B------:R-:W-:Y:S01]  /*f980*/  MOV R0, R29 ;  /* 0x0000001d00007202 */ /* 0x000fe20000000f00 */
[----:B------:R-:W-:Y:S05]  /*f990*/  BRA `(.L_x_181) ;  /* 0xffffd29000007947 */ /* 0x000fea000383ffff */
.L_x_117:
        /* <DEDUP_REMOVED lines=13> */
.L_x_120:
[----:B------:R-:W-:Y:S01]  /*fa70*/  IMAD.MOV.U32 R30, RZ, RZ, R5 ;  /* 0x000000ffff1e7224 */ /* 0x000fe200078e0005 */
[----:B------:R-:W-:Y:S01]  /*fa80*/  MOV R29, 0x2 ;  /* 0x00000002001d7802 */ /* 0x000fe20000000f00 */
[----:B-1----:R-:W-:Y:S01]  /*fa90*/  IMAD.MOV.U32 R3, RZ, RZ, 0x1c1f ;  /* 0x00001c1fff037424 */ /* 0x002fe200078e00ff */
[----:B------:R-:W-:Y:S02]  /*faa0*/  MOV R2, 0xfac0 ;  /* 0x0000fac000027802 */ /* 0x000fe40000000f00 */
[----:B--234-:R-:W-:Y:S05]  /*fab0*/  CALL.REL.NOINC `($__internal_1_$__cuda_sm70_shflsync_idx_p) ;  /* 0x0000081000007944 */ /* 0x01cfea0003c00000 */
[----:B------:R-:W-:Y:S01]  /*fac0*/  MOV R4, R29 ;  /* 0x0000001d00047202 */ /* 0x000fe20000000f00 */
[----:B------:R-:W-:Y:S05]  /*fad0*/  BRA `(.L_x_183) ;  /* 0xffffd44000007947 */ /* 0x000fea000383ffff */
.L_x_121:
[----:B------:R-:W-:Y:S01]  /*fae0*/  IMAD.MOV.U32 R30, RZ, RZ, R12 ;  /* 0x000000ffff1e7224 */ /* 0x000fe200078e000c */
[----:B------:R-:W-:Y:S01]  /*faf0*/  MOV R29, 0x2 ;  /* 0x00000002001d7802 */ /* 0x000fe20000000f00 */
[----:B------:R-:W-:Y:S01]  /*fb00*/  IMAD.MOV.U32 R3, RZ, RZ, 0x1c1f ;  /* 0x00001c1fff037424 */ /* 0x000fe200078e00ff */
[----:B------:R-:W-:Y:S02]  /*fb10*/  MOV R2, 0xfb30 ;  /* 0x0000fb3000027802 */ /* 0x000fe40000000f00 */
[----:B-1234-:R-:W-:Y:S05]  /*fb20*/  CALL.REL.NOINC `($__internal_1_$__cuda_sm70_shflsync_idx_p) ;  /* 0x000007a000007944 */ /* 0x01efea0003c00000 */
[----:B------:R-:W-:Y:S01]  /*fb30*/  MOV R0, R29 ;  /* 0x0000001d00007202 */ /* 0x000fe20000000f00 */
[----:B------:R-:W-:Y:S05]  /*fb40*/  BRA `(.L_x_184) ;  /* 0xffffd3f000007947 */ /* 0x000fea000383ffff */
.L_x_124:
        /* <DEDUP_REMOVED lines=13> */
.L_x_126:
[----:B------:R-:W-:Y:S01]  /*fc20*/  IMAD.MOV.U32 R30, RZ, RZ, R28 ;  /* 0x000000ffff1e7224 */ /* 0x000fe200078e001c */
[----:B------:R-:W-:Y:S01]  /*fc30*/  MOV R29, RZ ;  /* 0x000000ff001d7202 */ /* 0x000fe20000000f00 */
[----:B------:R-:W-:Y:S01]  /*fc40*/  IMAD.MOV.U32 R3, RZ, RZ, 0x1f ;  /* 0x0000001fff037424 */ /* 0x000fe200078e00ff */
[----:B------:R-:W-:Y:S02]  /*fc50*/  MOV R2, 0xfc70 ;  /* 0x0000fc7000027802 */ /* 0x000fe40000000f00 */
[----:B------:R-:W-:Y:S05]  /*fc60*/  CALL.REL.NOINC `($__internal_1_$__cuda_sm70_shflsync_idx_p) ;  /* 0x0000066000007944 */ /* 0x000fea0003c00000 */
[----:B------:R-:W-:Y:S01]  /*fc70*/  MOV R9, R29 ;  /* 0x0000001d00097202 */ /* 0x000fe20000000f00 */
[----:B------:R-:W-:Y:S05]  /*fc80*/  BRA `(.L_x_186) ;  /* 0xffffd64000007947 */ /* 0x000fea000383ffff */
.L_x_127:
[----:B------:R-:W-:Y:S01]  /*fc90*/  IMAD.MOV.U32 R30, RZ, RZ, R28 ;  /* 0x000000ffff1e7224 */ /* 0x000fe200078e001c */
[----:B------:R-:W-:Y:S01]  /*fca0*/  MOV R29, 0x1 ;  /* 0x00000001001d7802 */ /* 0x000fe20000000f00 */
[----:B------:R-:W-:Y:S01]  /*fcb0*/  IMAD.MOV.U32 R3, RZ, RZ, 0x1f ;  /* 0x0000001fff037424 */ /* 0x000fe200078e00ff */
[----:B------:R-:W-:Y:S02]  /*fcc0*/  MOV R2, 0xfce0 ;  /* 0x0000fce000027802 */ /* 0x000fe40000000f00 */
[----:B-12---:R-:W-:Y:S05]  /*fcd0*/  CALL.REL.NOINC `($__internal_1_$__cuda_sm70_shflsync_idx_p) ;  /* 0x000005f000007944 */ /* 0x006fea0003c00000 */
[----:B------:R-:W-:Y:S01]  /*fce0*/  MOV R8, R29 ;  /* 0x0000001d00087202 */ /* 0x000fe20000000f00 */
[----:B------:R-:W-:Y:S05]  /*fcf0*/  BRA `(.L_x_187) ;  /* 0xffffd5f000007947 */ /* 0x000fea000383ffff */
.L_x_128:
[----:B------:R-:W-:Y:S02]  /*fd00*/  MOV R2, 0x1 ;  /* 0x0000000100027802 */ /* 0x000fe40000000f00 */
[----:B------:R-:W-:-:S02]  /*fd10*/  MOV R3, 0xfd30 ;  /* 0x0000fd3000037802 */ /* 0x000fc40000000f00 */
[----:B-1234-:R-:W-:Y:S05]  /*fd20*/  CALL.REL.NOINC `($__internal_2_$__cuda_sm70_shflsync_up_p) ;  /* 0x000005f000007944 */ /* 0x01efea0003c00000 */
[----:B------:R-:W-:Y:S05]  /*fd30*/  BRA `(.L_x_188) ;  /* 0xffffd6e000007947 */ /* 0x000fea000383ffff */
.L_x_129:
[----:B------:R-:W-:Y:S02]  /*fd40*/  MOV R2, 0x2 ;  /* 0x0000000200027802 */ /* 0x000fe40000000f00 */
[----:B------:R-:W-:-:S02]  /*fd50*/  MOV R3, 0xfd70 ;  /* 0x0000fd7000037802 */ /* 0x000fc40000000f00 */
[----:B--2-4-:R-:W-:Y:S05]  /*fd60*/  CALL.REL.NOINC `($__internal_2_$__cuda_sm70_shflsync_up_p) ;  /* 0x000005b000007944 */ /* 0x014fea0003c00000 */
        /* <DEDUP_REMOVED lines=24> */
.L_x_133:
[----:B------:R-:W-:Y:S02]  /*fef0*/  MOV R2, 0x1 ;  /* 0x0000000100027802 */ /* 0x000fe40000000f00 */
[----:B------:R-:W-:Y:S02]  /*ff00*/  MOV R3, 0xff20 ;  /* 0x0000ff2000037802 */ /* 0x000fe40000000f00 */
[----:B------:R-:W-:Y:S05]  /*ff10*/  CALL.REL.NOINC `($__internal_2_$__cuda_sm70_shflsync_up_p) ;  /* 0x0000040000007944 */ /* 0x000fea0003c00000 */
[----:B------:R-:W-:Y:S01]  /*ff20*/  MOV R2, R4 ;  /* 0x0000000400027202 */ /* 0x000fe20000000f00 */
[----:B------:R-:W-:Y:S05]  /*ff30*/  BRA `(.L_x_190) ;  /* 0xffffd74000007947 */ /* 0x000fea000383ffff */
.L_x_134:
        /* <DEDUP_REMOVED lines=27> */
.L_x_136:
[----:B------:R-:W-:Y:S02]  /*100f0*/  SEL R0, RZ, 0x1, P0 ;  /* 0x00000001ff007807 */ /* 0x000fe40000000000 */
[----:B------:R-:W-:Y:S02]  /*10100*/  MOV R2, 0x10120 ;  /* 0x0001012000027802 */ /* 0x000fe40000000f00 */
[----:B-1----:R-:W-:Y:S05]  /*10110*/  CALL.REL.NOINC `($__internal_3_$__cuda_sm70_votesync_ballot) ;  /* 0x0000027000007944 */ /* 0x002fea0003c00000 */
[----:B------:R-:W-:Y:S05]  /*10120*/  BRA `(.L_x_192) ;  /* 0xffffd6e000007947 */ /* 0x000fea000383ffff */
.L_x_137:
[----:B------:R-:W-:Y:S01]  /*10130*/  IMAD.MOV.U32 R30, RZ, RZ, R6 ;  /* 0x000000ffff1e7224 */ /* 0x000fe200078e0006 */
[----:B---3--:R-:W-:Y:S01]  /*10140*/  MOV R29, R11 ;  /* 0x0000000b001d7202 */ /* 0x008fe20000000f00 */
[----:B------:R-:W-:Y:S01]  /*10150*/  IMAD.MOV.U32 R3, RZ, RZ, 0x1f ;  /* 0x0000001fff037424 */ /* 0x000fe200078e00ff */
[----:B------:R-:W-:Y:S02]  /*10160*/  MOV R2, 0x10180 ;  /* 0x0001018000027802 */ /* 0x000fe40000000f00 */
[----:B-12---:R-:W-:Y:S05]  /*10170*/  CALL.REL.NOINC `($__internal_1_$__cuda_sm70_shflsync_idx_p) ;  /* 0x0000015000007944 */ /* 0x006fea0003c00000 */
[----:B------:R-:W-:Y:S01]  /*10180*/  IMAD.MOV.U32 R8, RZ, RZ, R29 ;  /* 0x000000ffff087224 */ /* 0x000fe200078e001d */
[----:B------:R-:W-:Y:S01]  /*10190*/  MOV R29, R11 ;  /* 0x0000000b001d7202 */ /* 0x000fe20000000f00 */
[----:B------:R-:W-:Y:S01]  /*101a0*/  IMAD.MOV.U32 R30, RZ, RZ, R7 ;  /* 0x000000ffff1e7224 */ /* 0x000fe200078e0007 */
[----:B------:R-:W-:Y:S02]  /*101b0*/  MOV R3, 0x1f ;  /* 0x0000001f00037802 */ /* 0x000fe40000000f00 */
[----:B------:R-:W-:-:S02]  /*101c0*/  MOV R2, 0x101e0 ;  /* 0x000101e000027802 */ /* 0x000fc40000000f00 */
[----:B------:R-:W-:Y:S05]  /*101d0*/  CALL.REL.NOINC `($__internal_1_$__cuda_sm70_shflsync_idx_p) ;  /* 0x000000f000007944 */ /* 0x000fea0003c00000 */
[----:B------:R-:W-:Y:S01]  /*101e0*/  MOV R7, R29 ;  /* 0x0000001d00077202 */ /* 0x000fe20000000f00 */
[----:B------:R-:W-:Y:S05]  /*101f0*/  BRA `(.L_x_193) ;  /* 0xffffd65000007947 */ /* 0x000fea000383ffff */
.L_x_140:
[----:B------:R-:W-:Y:S01]  /*10200*/  IMAD.MOV.U32 R30, RZ, RZ, R4 ;  /* 0x000000ffff1e7224 */ /* 0x000fe200078e0004 */
[----:B------:R-:W-:Y:S01]  /*10210*/  MOV R29, R0 ;  /* 0x00000000001d7202 */ /* 0x000fe20000000f00 */
[----:B------:R-:W-:Y:S01]  /*10220*/  IMAD.MOV.U32 R3, RZ, RZ, 0x1f ;  /* 0x0000001fff037424 */ /* 0x000fe200078e00ff */
[----:B------:R-:W-:-:S02]  /*10230*/  MOV R2, 0x10250 ;  /* 0x0001025000027802 */ /* 0x000fc40000000f00 */
[----:B-1-34-:R-:W-:Y:S05]  /*10240*/  CALL.REL.NOINC `($__internal_1_$__cuda_sm70_shflsync_idx_p) ;  /* 0x0000008000007944 */ /* 0x01afea0003c00000 */
[----:B------:R-:W-:Y:S01]  /*10250*/  MOV R12, R29 ;  /* 0x0000001d000c7202 */ /* 0x000fe20000000f00 */
[----:B------:R-:W-:Y:S05]  /*10260*/  BRA `(.L_x_139) ;  /* 0xffffd64000007947 */ /* 0x000fea000383ffff */
        .weak           $__internal_0_$__cuda_sm70_shflsync_bfly_p
        .type           $__internal_0_$__cuda_sm70_shflsync_bfly_p,@function
        .size           $__internal_0_$__cuda_sm70_shflsync_bfly_p,($__internal_1_$__cuda_sm70_shflsync_idx_p - $__internal_0_$__cuda_sm70_shflsync_bfly_p)
$__internal_0_$__cuda_sm70_shflsync_bfly_p:
[----:B------:R-:W-:Y:S02]  /*10270*/  MOV R9, 0x1f ;  /* 0x0000001f00097802 */ /* 0x000fe40000000f00 */
[----:B------:R-:W-:-:S04]  /*10280*/  MOV R36, 0xffffffff ;  /* 0xffffffff00247802 */ /* 0x000fc80000000f00 */
[----:B------:R-:W-:Y:S04]  /*10290*/  WARPSYNC R36 ;  /* 0x0000002400007348 */ /* 0x000fe80003800000 */
[----:B------:R1:W2:Y:S02]  /*102a0*/  SHFL.BFLY PT, R9, R4, R3, R9 ;  /* 0x0c00000304097389 */ /* 0x0002a400000e0009 */
[----:B-1----:R-:W-:-:S04]  /*102b0*/  MOV R3, 0x0 ;  /* 0x0000000000037802 */ /* 0x002fc80000000f00 */
[----:B--2---:R-:W-:Y:S05]  /*102c0*/  RET.REL.NODEC R2 `(_ZN7cutlass13device_kernelIN5flash19enable_sm80_to_sm89INS1_16FlashAttnFwdSm80INS1_25CollectiveMainloopFwdSm80ILi4ELi1ELb0EN4cute5tupleIJNS5_1CILi128EEENS7_ILi48EEENS7_ILi96EEEEEELi96ENS_6half_tEfNS_4arch4Sm80ELb0ELb0ELb1ELb1ELb1ELb0ELb1ELb1EEENS1_21CollectiveEpilogueFwdINS6_IJS8_SA_S9_EEENS6_IJNS7_ILi1EEESI_SI_EEESC_SE_Li128ELb1ELb1ELb1ELb0EEENS1_36VarlenDynamicPersistentTileSchedulerILi128ELi48ELi128ELi128ELb1ELb1ELb0ELb0ELb1ELb1EEEEEEEEEvNT_6ParamsE) ;  /* 0xfffefd3002007950 */ /* 0x004fea0003c3ffff */
        .weak           $__internal_1_$__cuda_sm70_shflsync_idx_p
        .type           $__internal_1_$__cuda_sm70_shflsync_idx_p,@function
        .size           $__internal_1_$__cuda_sm70_shflsync_idx_p,($__internal_2_$__cuda_sm70_shflsync_up_p - $__internal_1_$__cuda_sm70_shflsync_idx_p)
$__internal_1_$__cuda_sm70_shflsync_idx_p:
[----:B------:R-:W-:-:S04]  /*102d0*/  MOV R31, 0xffffffff ;  /* 0xffffffff001f7802 */ /* 0x000fc80000000f00 */
[----:B------:R-:W-:Y:S04]  /*102e0*/  WARPSYNC R31 ;  /* 0x0000001f00007348 */ /* 0x000fe80003800000 */
[----:B------:R1:W2:Y:S02]  /*102f0*/  SHFL.IDX PT, R29, R30, R29, R3 ;  /* 0x0000001d1e1d7389 */ /* 0x0002a400000e0003 */
[----:B-1----:R-:W-:-:S04]  /*10300*/  MOV R3, 0x0 ;  /* 0x0000000000037802 */ /* 0x002fc80000000f00 */
[----:B--2---:R-:W-:Y:S05]  /*10310*/  RET.REL.NODEC R2 `(_ZN7cutlass13device_kernelIN5flash19enable_sm80_to_sm89INS1_16FlashAttnFwdSm80INS1_25CollectiveMainloopFwdSm80ILi4ELi1ELb0EN4cute5tupleIJNS5_1CILi128EEENS7_ILi48EEENS7_ILi96EEEEEELi96ENS_6half_tEfNS_4arch4Sm80ELb0ELb0ELb1ELb1ELb1ELb0ELb1ELb1EEENS1_21CollectiveEpilogueFwdINS6_IJS8_SA_S9_EEENS6_IJNS7_ILi1EEESI_SI_EEESC_SE_Li128ELb1ELb1ELb1ELb0EEENS1_36VarlenDynamicPersistentTileSchedulerILi128ELi48ELi128ELi128ELb1ELb1ELb0ELb0ELb1ELb1EEEEEEEEEvNT_6ParamsE) ;  /* 0xfffefce002007950 */ /* 0x004fea0003c3ffff */
        .weak           $__internal_2_$__cuda_sm70_shflsync_up_p
        .type           $__internal_2_$__cuda_sm70_shflsync_up_p,@function
        .size           $__internal_2_$__cuda_sm70_shflsync_up_p,($__internal_3_$__cuda_sm70_votesync_ballot - $__internal_2_$__cuda_sm70_shflsync_up_p)
$__internal_2_$__cuda_sm70_shflsync_up_p:
[----:B------:R-:W-:Y:S02]  /*10320*/  IMAD.MOV.U32 R4, RZ, RZ, RZ ;  /* 0x000000ffff047224 */ /* 0x000fe400078e00ff */
[----:B------:R-:W-:-:S04]  /*10330*/  IMAD.MOV.U32 R10, RZ, RZ, -0x1 ;  /* 0xffffffffff0a7424 */ /* 0x000fc800078e00ff */
[----:B------:R-:W-:Y:S04]  /*10340*/  WARPSYNC R10 ;  /* 0x0000000a00007348 */ /* 0x000fe80003800000 */
[----:B------:R1:W2:Y:S02]  /*10350*/  SHFL.UP PT, R4, R0, R2, R4 ;  /* 0x0400000200047389 */ /* 0x0002a400000e0004 */
[----:B-1----:R-:W-:Y:S02]  /*10360*/  MOV R2, R3 ;  /* 0x0000000300027202 */ /* 0x002fe40000000f00 */
[----:B------:R-:W-:-:S04]  /*10370*/  MOV R3, 0x0 ;  /* 0x0000000000037802 */ /* 0x000fc80000000f00 */
[----:B--2---:R-:W-:Y:S05]  /*10380*/  RET.REL.NODEC R2 `(_ZN7cutlass13device_kernelIN5flash19enable_sm80_to_sm89INS1_16FlashAttnFwdSm80INS1_25CollectiveMainloopFwdSm80ILi4ELi1ELb0EN4cute5tupleIJNS5_1CILi128EEENS7_ILi48EEENS7_ILi96EEEEEELi96ENS_6half_tEfNS_4arch4Sm80ELb0ELb0ELb1ELb1ELb1ELb0ELb1ELb1EEENS1_21CollectiveEpilogueFwdINS6_IJS8_SA_S9_EEENS6_IJNS7_ILi1EEESI_SI_EEESC_SE_Li128ELb1ELb1ELb1ELb0EEENS1_36VarlenDynamicPersistentTileSchedulerILi128ELi48ELi128ELi128ELb1ELb1ELb0ELb0ELb1ELb1EEEEEEEEEvNT_6ParamsE) ;  /* 0xfffefc7002007950 */ /* 0x004fea0003c3ffff */
        .weak           $__internal_3_$__cuda_sm70_votesync_ballot
        .type           $__internal_3_$__cuda_sm70_votesync_ballot,@function
        .size           $__internal_3_$__cuda_sm70_votesync_ballot,(.L_x_1815 - $__internal_3_$__cuda_sm70_votesync_ballot)
$__internal_3_$__cuda_sm70_votesync_ballot:
[----:B------:R-:W-:Y:S01]  /*10390*/  ISETP.NE.U32.AND P0, PT, R0, 0x1, PT ;  /* 0x000000010000780c */ /* 0x000fe20003f05070 */
[----:B------:R-:W-:-:S04]  /*103a0*/  IMAD.MOV.U32 R3, RZ, RZ, -0x1 ;  /* 0xffffffffff037424 */ /* 0x000fc800078e00ff */
[----:B------:R-:W-:Y:S08]  /*103b0*/  WARPSYNC R3 ;  /* 0x0000000300007348 */ /* 0x000ff00003800000 */
[----:B------:R-:W-:-:S04]  /*103c0*/  VOTE.ANY R0, PT, !P0 ;  /* 0x0000000000007806 */ /* 0x000fc800040e0100 */
[----:B------:R-:W-:Y:S01]  /*103d0*/  LOP3.LUT R0, R0, R3, RZ, 0xc0, !PT ;  /* 0x0000000300007212 */ /* 0x000fe200078ec0ff */
[----:B------:R-:W-:-:S04]  /*103e0*/  IMAD.MOV.U32 R3, RZ, RZ, 0x0 ;  /* 0x00000000ff037424 */ /* 0x000fc800078e00ff */
[----:B------:R-:W-:Y:S05]  /*103f0*/  RET.REL.NODEC R2 `(_ZN7cutlass13device_kernelIN5flash19enable_sm80_to_sm89INS1_16FlashAttnFwdSm80INS1_25CollectiveMainloopFwdSm80ILi4ELi1ELb0EN4cute5tupleIJNS5_1CILi128EEENS7_ILi48EEENS7_ILi96EEEEEELi96ENS_6half_tEfNS_4arch4Sm80ELb0ELb0ELb1ELb1ELb1ELb0ELb1ELb1EEENS1_21CollectiveEpilogueFwdINS6_IJS8_SA_S9_EEENS6_IJNS7_ILi1EEESI_SI_EEESC_SE_Li128ELb1ELb1ELb1ELb0EEENS1_36VarlenDynamicPersistentTileSchedulerILi128ELi48ELi128ELi128ELb1ELb1ELb0ELb0ELb1ELb1EEEEEEEEEvNT_6ParamsE) ;  /* 0xfffefc0002007950 */ /* 0x000fea0003c3ffff */
.L_x_194:
        /* <DEDUP_REMOVED lines=16> */
.L_x_1815:


//--------------------- .text._ZN7cutlass13device_kernelIN5flash19enable_sm80_to_sm89INS1_16FlashAttnFwdSm80INS1_25CollectiveMainloopFwdSm80ILi4ELi1ELb0EN4cute5tupleIJNS5_1CILi128EEENS7_ILi48EEENS7_ILi96EEEEEELi96ENS_6half_tEfNS_4arch4Sm80ELb0ELb0ELb1ELb1ELb1ELb1ELb1ELb1EEENS1_21CollectiveEpilogueFwdINS6_IJS8_SA_S9_EEENS6_IJNS7_ILi1EEESI_SI_EEESC_SE_Li128ELb1ELb1ELb1ELb0EEENS1_36VarlenDynamicPersistentTileSchedulerILi128ELi48ELi128ELi128ELb1ELb1ELb0ELb0ELb1ELb1EEEEEEEEEvNT_6ParamsE --------------------------
	.section	.text._ZN7cutlass13device_kernelIN5flash19enable_sm80_to_sm89INS1_16FlashAttnFwdSm80INS1_25CollectiveMainloopFwdSm80ILi4ELi1ELb0EN4cute5tupleIJNS5_1CILi128EEENS7_ILi48EEENS7_ILi96EEEEEELi96ENS_6half_tEfNS_4arch4Sm80ELb0ELb0ELb1ELb1ELb1ELb1ELb1ELb1EEENS1_21CollectiveEpilogueFwdINS6_IJS8_SA_S9_EEENS6_IJNS7_ILi1EEESI_SI_EEESC_SE_Li128ELb1ELb1ELb1ELb0EEENS1_36VarlenDynamicPersistentTileSchedulerILi128ELi48ELi128ELi128ELb1ELb1ELb0ELb0ELb1ELb1EEEEEEEEEvNT_6ParamsE,"ax",@progbits
	.sectioninfo	@"SHI_REGISTERS=255"
	.align	128
.text._ZN7cutlass13device_kernelIN5flash19enable_sm80_to_sm89INS1_16FlashAttnFwdSm80INS1_25CollectiveMainloopFwdSm80ILi4ELi1ELb0EN4cute5tupleIJNS5_1CILi128EEENS7_ILi48EEENS7_ILi96EEEEEELi96ENS_6half_tEfNS_4arch4Sm80ELb0ELb0ELb1ELb1ELb1ELb1ELb1ELb1EEENS1_21CollectiveEpilogueFwdINS6_IJS8_SA_S9_EEENS6_IJNS7_ILi1EEESI_SI_EEESC_SE_Li128ELb1ELb1ELb1ELb0EEENS1_36VarlenDynamicPersistentTileSchedulerILi128ELi48ELi128ELi128ELb1ELb1ELb0ELb0ELb1ELb1EEEEEEEEEvNT_6ParamsE:
        .type           _ZN7cutlass13device_kernelIN5flash19enable_sm80_to_sm89INS1_16FlashAttnFwdSm80INS1_25CollectiveMainloopFwdSm80ILi4ELi1ELb0EN4cute5tupleIJNS5_1CILi128EEENS7_ILi48EEENS7_ILi96EEEEEELi96ENS_6half_tEfNS_4arch4Sm80ELb0ELb0ELb1ELb1ELb1ELb1ELb1ELb1EEENS1_21CollectiveEpilogueFwdINS6_IJS8_SA_S9_EEENS6_IJNS7_ILi1EEESI_SI_EEESC_SE_Li128ELb1ELb1ELb1ELb0EEENS1_36VarlenDynamicPersistentTileSchedulerILi128ELi48ELi128ELi128ELb1ELb1ELb0ELb0ELb1ELb1EEEEEEEEEvNT_6ParamsE,@function
        .size           _ZN7cutlass13device_kernelIN5flash19enable_sm80_to_sm89INS1_16FlashAttnFwdSm80INS1_25CollectiveMainloopFwdSm80ILi4ELi1ELb0EN4cute5tupleIJNS5_1CILi128EEENS7_ILi48EEENS7_ILi96EEEEEELi96ENS_6half_tEfNS_4arch4Sm80ELb0ELb0ELb1ELb1ELb1ELb1ELb1ELb1EEENS1_21CollectiveEpilogueFwdINS6_IJS8_SA_S9_EEENS6_IJNS7_ILi1EEESI_SI_EEESC_SE_Li128ELb1ELb1ELb1ELb0EEENS1_36VarlenDynamicPersistentTileSchedulerILi128ELi48ELi128ELi128ELb1ELb1ELb0ELb0ELb1ELb1EEEEEEEEEvNT_6ParamsE,(.L_x_1820 - _ZN7cutlass13device_kernelIN5flash19enable_sm80_to_sm89INS1_16FlashAttnFwdSm80INS1_25CollectiveMainloopFwdSm80ILi4ELi1ELb0EN4cute5tupleIJNS5_1CILi128EEENS7_ILi48EEENS7_ILi96EEEEEELi96ENS_6half_tEfNS_4arch4Sm80ELb0ELb0ELb1ELb1ELb1ELb1ELb1ELb1EEENS1_21CollectiveEpilogueFwdINS6_IJS8_SA_S9_EEENS6_IJNS7_ILi1EEESI_SI_EEESC_SE_Li128ELb1ELb1ELb1ELb0EEENS1_36VarlenDynamicPersistentTileSchedulerILi128ELi48ELi128ELi128ELb1ELb1ELb0ELb0ELb1ELb1EEEEEEEEEvNT_6ParamsE)
        .other          _ZN7cutlass13device_kernelIN5flash19enable_sm80_to_sm89INS1_16FlashAttnFwdSm80INS1_25CollectiveMainloopFwdSm80ILi4ELi1ELb0EN4cute5tupleIJNS5_1CILi128EEENS7_ILi48EEENS7_ILi96EEEEEELi96ENS_6half_tEfNS_4arch4Sm80ELb0ELb0ELb1ELb1ELb1ELb1ELb1ELb1EEENS1_21CollectiveEpilogueFwdINS6_IJS8_SA_S9_EEENS6_IJNS7_ILi1EEESI_SI_EEESC_SE_Li128ELb1ELb1ELb1ELb0EEENS1_36VarlenDynamicPersistentTileSchedulerILi128ELi48ELi128ELi128ELb1ELb1ELb0ELb0ELb1ELb1EEEEEEEEEvNT_6ParamsE,@"STO_CUDA_ENTRY STV_DEFAULT"
_ZN7cutlass13device_kernelIN5flash19enable_sm80_to_sm89INS1_16FlashAttnFwdSm80INS1_25CollectiveMainloopFwdSm80ILi4ELi1ELb0EN4cute5tupleIJNS5_1CILi128EEENS7_ILi48EEENS7_ILi96EEEEEELi96ENS_6half_tEfNS_4arch4Sm80ELb0ELb0ELb1ELb1ELb1ELb1ELb1ELb1EEENS1_21CollectiveEpilogueFwdINS6_IJS8_SA_S9_EEENS6_IJNS7_ILi1EEESI_SI_EEESC_SE_Li128ELb1ELb1ELb1ELb0EEENS1_36VarlenDynamicPersistentTileSchedulerILi128ELi48ELi128ELi128ELb1ELb1ELb0ELb0ELb1ELb1EEEEEEEEEvNT_6ParamsE:
        /* <DEDUP_REMOVED lines=10> */
[----:B-1----:R1:W-:Y:S04]  /*00a0*/  @P0 STL.64 [R1+0x50], R4 ;  /* 0x0000500401000387 */ /* 0x0023e80000100a00 */
        /* <DEDUP_REMOVED lines=43> */
.L_x_200:
        /* <DEDUP_REMOVED lines=17> */
.L_x_386:
        /* <DEDUP_REMOVED lines=16> */
.L_x_387:
[----:B--2---:R-:W-:-:S05]  /*0570*/  IMAD R0, R0, c[0x0][0x538], RZ ;  /* 0x00014e0000007a24 */ /* 0x004fca00078e02ff */
[----:B------:R-:W-:-:S04]  /*0580*/  IADD3 R6, R0, R6, RZ ;  /* 0x0000000600067210 */ /* 0x000fc80007ffe0ff */
[----:B------:R-:W-:-:S13]  /*0590*/  ISETP.GT.AND P0, PT, R6, UR4, PT ;  /* 0x0000000406007c0c */ /* 0x000fda000bf04270 */
[----:B-1----:R-:W-:Y:S05]  /*05a0*/  @!P0 BRA `(.L_x_200) ;  /* 0xfffffdb000008947 */ /* 0x002fea000383ffff */
.L_x_196:
[----:B------:R-:W-:-:S05]  /*05b0*/  IADD3 R12, -R0, R6, RZ ;  /* 0x00000006000c7210 */ /* 0x000fca0007ffe1ff */
[----:B------:R-:W-:-:S05]  /*05c0*/  IMAD R0, R4, c[0x0][0x538], R12 ;  /* 0x00014e0004007a24 */ /* 0x000fca00078e020c */
[----:B------:R-:W-:Y:S01]  /*05d0*/  ISETP.GT.AND P0, PT, R0, UR4, PT ;  /* 0x0000000400007c0c */ /* 0x000fe2000bf04270 */
[----:B------:R-:W-:-:S12]  /*05e0*/  BRA.DIV ~URZ, `(.L_x_201) ;  /* 0x000193427f007947 */ /* 0x000fd8000b800000 */
[----:B------:R-:W-:-:S04]  /*05f0*/  VOTE.ANY R5, PT, !P0 ;  /* 0x0000000000057806 */ /* 0x000fc800040e0100 */
.L_x_388:
[----:B------:R1:W2:Y:S01]  /*0600*/  POPC R13, R5 ;  /* 0x00000005000d7309 */ /* 0x0002a20000000000 */
[----:B------:R-:W-:Y:S05]  /*0610*/  BRA.DIV ~URZ, `(.L_x_202) ;  /* 0x000193627f007947 */ /* 0x000fea000b800000 */
[----:B--2---:R2:W3:Y:S01]  /*0620*/  SHFL.IDX PT, R11, R8, R13, 0x1f ;  /* 0x00001f0d080b7589 */ /* 0x0044e200000e0000 */
[----:B------:R-:W-:-:S03]  /*0630*/  MOV R6, RZ ;  /* 0x000000ff00067202 */ /* 0x000fc60000000f00 */
[----:B------:R2:W4:Y:S04]  /*0640*/  SHFL.IDX PT, R10, R7, R13, 0x1f ;  /* 0x00001f0d070a7589 */ /* 0x00052800000e0000 */
.L_x_389:
[----:B------:R-:W-:Y:S01]  /*0650*/  ISETP.NE.AND P0, PT, R5, RZ, PT ;  /* 0x000000ff0500720c */ /* 0x000fe20003f05270 */
[----:B------:R-:W-:-:S12]  /*0660*/  BSSY B0, `(.L_x_203) ;  /* 0x0000005000007945 */ /* 0x000fd80003800000 */
[----:B------:R-:W-:Y:S05]  /*0670*/  @!P0 BRA `(.L_x_204) ;  /* 0x0000003000008947 */ /* 0x000fea0003800000 */
[----:B------:R-:W-:Y:S01]  /*0680*/  IADD3 R3, R13, -0x1, RZ ;  /* 0xffffffff0d037810 */ /* 0x000fe20007ffe0ff */
[----:B------:R-:W-:Y:S05]  /*0690*/  BRA.DIV ~URZ, `(.L_x_205) ;  /* 0x000193c27f007947 */ /* 0x000fea000b800000 */
[----:B------:R1:W2:Y:S02]  /*06a0*/  SHFL.IDX PT, R6, R4, R3, 0x1f ;  /* 0x00001f0304067589 */ /* 0x0002a400000e0000 */
.L_x_204:
[----:B------:R-:W-:Y:S05]  /*06b0*/  BSYNC B0 ;  /* 0x0000000000007941 */ /* 0x000fea0003800000 */
.L_x_203:
[----:B---3--:R-:W-:Y:S01]  /*06c0*/  IABS R0, R11 ;  /* 0x0000000b00007213 */ /* 0x008fe20000000000 */
[----:B-12---:R-:W-:-:S04]  /*06d0*/  IMAD R4, R6, c[0x0][0x538], R12 ;  /* 0x00014e0006047a24 */ /* 0x006fc800078e020c */
[----:B------:R-:W-:Y:S01]  /*06e0*/  IMAD.MOV.U32 R5, RZ, RZ, R0 ;  /* 0x000000ffff057224 */ /* 0x000fe200078e0000 */
[----:B----4-:R-:W-:Y:S01]  /*06f0*/  IABS R0, R10 ;  /* 0x0000000a00007213 */ /* 0x010fe20000000000 */
[----:B------:R1:W-:Y:S01]  /*0700*/  STL [R1+0x50], R4 ;  /* 0x0000500401007387 */ /* 0x0003e20000100800 */
        /* <DEDUP_REMOVED lines=18> */
[----:B------:R-:W-:Y:S02]  /*0830*/  ISETP.GT.U32.AND P0, PT, R5, R0, PT ;  /* 0x000000000500720c */ /* 0x000fe40003f04070 */
[----:B-1----:R-:W-:-:S11]  /*0840*/  IADD3 R3, R3, 0xffffffe, RZ ;  /* 0x0ffffffe03037810 */ /* 0x002fd60007ffe0ff */
[----:B------:R-:W-:Y:S01]  /*0850*/  @!P0 IMAD.IADD R0, R0, 0x1, -R5 ;  /* 0x0000000100008824 */ /* 0x000fe200078e0a05 */
[----:B------:R-:W-:Y:S02]  /*0860*/  @!P0 IADD3 R2, R2, 0x1, RZ ;  /* 0x0000000102028810 */ /* 0x000fe40007ffe0ff */
[----:B------:R-:W-:Y:S01]  /*0870*/  ISETP.NE.AND P0, PT, R11, RZ, PT ;  /* 0x000000ff0b00720c */ /* 0x000fe20003f05270 */
[----:B------:R-:W1:Y:S01]  /*0880*/  F2I.FTZ.U32.TRUNC.NTZ R3, R3 ;  /* 0x0000000300037305 */ /* 0x000e62000021f000 */
[----:B------:R-:W-:Y:S02]  /*0890*/  ISETP.GE.U32.AND P2, PT, R0, R5, PT ;  /* 0x000000050000720c */ /* 0x000fe40003f46070 */
[----:B------:R-:W-:-:S04]  /*08a0*/  LOP3.LUT R0, R12, R11, RZ, 0x3c, !PT ;  /* 0x0000000b0c007212 */ /* 0x000fc800078e3cff */
[----:B------:R-:W-:-:S07]  /*08b0*/  ISETP.GE.AND P1, PT, R0, RZ, PT ;  /* 0x000000ff0000720c */ /* 0x000fce0003f26270 */
[----:B------:R-:W-:Y:S02]  /*08c0*/  @P2 IADD3 R2, R2, 0x1, RZ ;  /* 0x0000000102022810 */ /* 0x000fe40007ffe0ff */
[----:B-1----:R-:W-:-:S03]  /*08d0*/  IADD3 R0, RZ, -R3, RZ ;  /* 0x80000003ff007210 */ /* 0x002fc60007ffe0ff */
[----:B------:R-:W-:Y:S02]  /*08e0*/  IMAD.MOV.U32 R4, RZ, RZ, R2 ;  /* 0x000000ffff047224 */ /* 0x000fe400078e0002 */
[----:B------:R-:W-:Y:S01]  /*08f0*/  IMAD.MOV.U32 R2, RZ, RZ, R0 ;  /* 0x000000ffff027224 */ /* 0x000fe200078e0000 */
[----:B------:R-:W-:Y:S01]  /*0900*/  IABS R0, R10 ;  /* 0x0000000a00007213 */ /* 0x000fe20000000000 */
[----:B------:R-:W-:Y:S01]  /*0910*/  @!P1 IMAD.MOV R4, RZ, RZ, -R4 ;  /* 0x000000ffff049224 */ /* 0x000fe200078e0a04 */
[----:B------:R-:W-:Y:S01]  /*0920*/  @!P0 LOP3.LUT R4, RZ, R11, RZ, 0x33, !PT ;  /* 0x0000000bff048212 */ /* 0x000fe200078e33ff */
[----:B------:R-:W-:Y:S01]  /*0930*/  IMAD R5, R2, R7, RZ ;  /* 0x0000000702057224 */ /* 0x000fe200078e02ff */
[----:B------:R-:W-:Y:S01]  /*0940*/  MOV R2, RZ ;  /* 0x000000ff00027202 */ /* 0x000fe20000000f00 */
[----:B------:R-:W-:Y:S01]  /*0950*/  IMAD.MOV R6, RZ, RZ, -R0 ;  /* 0x000000ffff067224 */ /* 0x000fe200078e0a00 */
[----:B------:R-:W-:-:S03]  /*0960*/  IABS R8, R4 ;  /* 0x0000000400087213 */ /* 0x000fc60000000000 */
        /* <DEDUP_REMOVED lines=26> */
.L_x_197:
[----:B------:R-:W-:Y:S01]  /*0b10*/  MOV R0, UR4 ;  /* 0x0000000400007c02 */ /* 0x000fe20008000f00 */
[----:B------:R-:W-:Y:S04]  /*0b20*/  STL [R1+0x54], RZ ;  /* 0x000054ff01007387 */ /* 0x000fe80000100800 */
[----:B------:R-:W-:Y:S04]  /*0b30*/  STL [R1+0x58], RZ ;  /* 0x000058ff01007387 */ /* 0x000fe80000100800 */
[----:B------:R1:W-:Y:S02]  /*0b40*/  STL [R1+0x50], R0 ;  /* 0x0000500001007387 */ /* 0x0003e40000100800 */
[----:B-1----:R-:W-:-:S05]  /*0b50*/  MOV R0, c[0x0][0x53c] ;  /* 0x00014f0000007a02 */ /* 0x002fca0000000f00 */
[----:B------:R1:W-:Y:S02]  /*0b60*/  STL [R1+0x5c], R0 ;  /* 0x00005c0001007387 */ /* 0x0003e40000100800 */
.L_x_206:
[----:B-1----:R-:W2:Y:S04]  /*0b70*/  LDL R4, [R1+0x50] ;  /* 0x0000500001047983 */ /* 0x002ea80000100800 */
[----:B------:R-:W2:Y:S04]  /*0b80*/  LDL R5, [R1+0x54] ;  /* 0x0000540001057983 */ /* 0x000ea80000100800 */
[----:B------:R-:W2:Y:S04]  /*0b90*/  LDL R6, [R1+0x58] ;  /* 0x0000580001067983 */ /* 0x000ea80000100800 */
[----:B------:R-:W2:Y:S01]  /*0ba0*/  LDL R7, [R1+0x5c] ;  /* 0x00005c0001077983 */ /* 0x000ea20000100800 */
[----:B------:R-:W-:Y:S01]  /*0bb0*/  ISETP.NE.AND P0, PT, R14, RZ, PT ;  /* 0x000000ff0e00720c */ /* 0x000fe20003f05270 */
[----:B------:R-:W-:-:S12]  /*0bc0*/  WARPSYNC 0xffffffff ;  /* 0xffffffff00007948 */ /* 0x000fd80003800000 */
[----:B--2---:R1:W-:Y:S04]  /*0bd0*/  @!P0 STS.128 [0xc080], R4 ;  /* 0x00c08004ff008388 */ /* 0x0043e80000000c00 */
[----:B------:R-:W-:Y:S06]  /*0be0*/  BAR.ARV 0x5, 0x80 ;  /* 0x0142000000007b1d */ /* 0x000fec0000002000 */
.L_x_195:
[----:B------:R-:W2:Y:S02]  /*0bf0*/  LDL R0, [R1+0x5c] ;  /* 0x00005c0001007983 */ /* 0x000ea40000100800 */
[----:B--2---:R-:W-:-:S13]  /*0c00*/  ISETP.GE.AND P0, PT, R0, c[0x0][0x53c], PT ;  /* 0x00014f0000007a0c */ /* 0x004fda0003f06270 */
[----:B------:R-:W-:Y:S05]  /*0c10*/  @P0 EXIT ;  /* 0x000000000000094d */ /* 0x000fea0003800000 */
[----:B------:R-:W2:Y:S01]  /*0c20*/  S2R R12, SR_TID.X ;  /* 0x00000000000c7919 */ /* 0x000ea20000002100 */
[----:B------:R-:W-:Y:S02]  /*0c30*/  ULDC UR4, c[0x0][0x2ac] ;  /* 0x0000ab0000047ab9 */ /* 0x000fe40000000800 */
[----:B------:R-:W-:Y:S02]  /*0c40*/  ULDC UR6, c[0x0][0x1d0] ;  /* 0x0000740000067ab9 */ /* 0x000fe40000000800 */
[----:B------:R-:W-:Y:S01]  /*0c50*/  UIMAD UR6, UR4, UR6, URZ ;  /* 0x00000006040672a4 */ /* 0x000fe2000f8e023f */
[----:B--2---:R-:W-:Y:S02]  /*0c60*/  SHF.R.S32.HI R8, RZ, 0x1f, R12 ;  /* 0x0000001fff087819 */ /* 0x004fe4000001140c */
[-C--:B------:R-:W-:Y:S02]  /*0c70*/  LEA.HI R11, R12, R12.reuse, RZ, 0x1 ;  /* 0x0000000c0c0b7211 */ /* 0x080fe400078f08ff */
[----:B------:R-:W-:-:S02]  /*0c80*/  LEA.HI R3, R8, R12, RZ, 0x4 ;  /* 0x0000000c08037211 */ /* 0x000fc400078f20ff */
[----:B------:R-:W-:Y:S02]  /*0c90*/  SHF.R.S32.HI R112, RZ, 0x1, R11 ;  /* 0x00000001ff707819 */ /* 0x000fe4000001140b */
[----:B------:R-:W-:Y:S02]  /*0ca0*/  SHF.R.S32.HI R0, RZ, 0x4, R3 ;  /* 0x00000004ff007819 */ /* 0x000fe40000011403 */
[C---:B------:R-:W-:Y:S02]  /*0cb0*/  LOP3.LUT R2, R3.reuse, 0xfffffff0, RZ, 0xc0, !PT ;  /* 0xfffffff003027812 */ /* 0x040fe400078ec0ff */
[----:B-1----:R-:W-:Y:S02]  /*0cc0*/  LEA.HI R4, R3, R0, RZ, 0x1 ;  /* 0x0000000003047211 */ /* 0x002fe400078f08ff */
[----:B------:R-:W-:Y:S01]  /*0cd0*/  LEA.HI R5, R11, R112, RZ, 0x1 ;  /* 0x000000700b057211 */ /* 0x000fe200078f08ff */
[----:B------:R-:W-:Y:S01]  /*0ce0*/  IMAD.IADD R2, R12, 0x1, -R2 ;  /* 0x000000010c027824 */ /* 0x000fe200078e0a02 */
[----:B------:R-:W-:-:S02]  /*0cf0*/  LOP3.LUT R4, R4, 0xfffffffe, RZ, 0xc0, !PT ;  /* 0xfffffffe04047812 */ /* 0x000fc400078ec0ff */
[----:B------:R-:W-:Y:S02]  /*0d00*/  LOP3.LUT R3, R5, 0x7fffffe, RZ, 0xc0, !PT ;  /* 0x07fffffe05037812 */ /* 0x000fe400078ec0ff */
[----:B------:R-:W-:Y:S01]  /*0d10*/  LEA.HI R9, R2, R2, RZ, 0x1 ;  /* 0x0000000202097211 */ /* 0x000fe200078f08ff */
[----:B------:R-:W-:Y:S01]  /*0d20*/  IMAD.IADD R19, R0, 0x1, -R4 ;  /* 0x0000000100137824 */ /* 0x000fe200078e0a04 */
[----:B------:R-:W-:Y:S01]  /*0d30*/  SHF.R.S32.HI R5, RZ, 0x1f, R2 ;  /* 0x0000001fff057819 */ /* 0x000fe20000011402 */
[----:B------:R-:W-:Y:S01]  /*0d40*/  IMAD.IADD R3, R112, 0x1, -R3 ;  /* 0x0000000170037824 */ /* 0x000fe200078e0a03 */
[----:B------:R-:W-:Y:S02]  /*0d50*/  LOP3.LUT R4, R9, 0x7fffffe, RZ, 0xc0, !PT ;  /* 0x07fffffe09047812 */ /* 0x000fe400078ec0ff */
[-C--:B------:R-:W-:Y:S01]  /*0d60*/  LEA.HI R22, R8, R12.reuse, RZ, 0x3 ;  /* 0x0000000c08167211 */ /* 0x080fe200078f18ff */
[----:B------:R-:W-:Y:S01]  /*0d70*/  IMAD R0, R0, 0x8, R3 ;  /* 0x0000000800007824 */ /* 0x000fe200078e0203 */
[----:B------:R-:W-:Y:S01]  /*0d80*/  LEA.HI R13, R8, R12, RZ, 0x2 ;  /* 0x0000000c080d7211 */ /* 0x000fe200078f10ff */
[----:B------:R-:W-:Y:S01]  /*0d90*/  IMAD.IADD R14, R2, 0x1, -R4 ;  /* 0x00000001020e7824 */ /* 0x000fe200078e0a04 */
[----:B------:R-:W-:-:S02]  /*0da0*/  LEA.HI R18, R5, R2, RZ, 0x3 ;  /* 0x0000000205127211 */ /* 0x000fc400078f18ff */
[----:B------:R-:W-:Y:S02]  /*0db0*/  LOP3.LUT R3, R22, 0xfffffff8, RZ, 0xc0, !PT ;  /* 0xfffffff816037812 */ /* 0x000fe400078ec0ff */
[----:B------:R-:W-:Y:S02]  /*0dc0*/  SHF.R.S32.HI R2, RZ, 0x3, R22 ;  /* 0x00000003ff027819 */ /* 0x000fe40000011416 */
[C---:B------:R-:W-:Y:S01]  /*0dd0*/  LOP3.LUT R4, R13.reuse, 0xfffffffc, RZ, 0xc0, !PT ;  /* 0xfffffffc0d047812 */ /* 0x040fe200078ec0ff */
[----:B------:R-:W-:Y:S01]  /*0de0*/  IMAD.IADD R3, R12, 0x1, -R3 ;  /* 0x000000010c037824 */ /* 0x000fe200078e0a03 */
[----:B------:R-:W-:Y:S01]  /*0df0*/  SHF.R.S32.HI R247, RZ, 0x2, R13 ;  /* 0x00000002fff77819 */ /* 0x000fe2000001140d */
[----:B------:R-:W-:Y:S01]  /*0e00*/  IMAD.SHL.U32 R2, R2, 0x40, RZ ;  /* 0x0000004002027824 */ /* 0x000fe200078e00ff */
[----:B------:R-:W-:Y:S01]  /*0e10*/  LEA.HI R8, R8, R12, RZ, 0x5 ;  /* 0x0000000c08087211 */ /* 0x000fe200078f28ff */
[----:B------:R-:W-:Y:S01]  /*0e20*/  IMAD.IADD R24, R12, 0x1, -R4 ;  /* 0x000000010c187824 */ /* 0x000fe200078e0a04 */
[----:B------:R-:W-:-:S02]  /*0e30*/  LEA.HI R4, R13, R247, RZ, 0x1 ;  /* 0x000000f70d047211 */ /* 0x000fc400078f08ff */
[----:B------:R-:W-:Y:S01]  /*0e40*/  LEA.HI R10, R3, R3, RZ, 0x1 ;  /* 0x00000003030a7211 */ /* 0x000fe200078f08ff */
[----:B------:R-:W-:Y:S01]  /*0e50*/  IMAD.SHL.U32 R228, R24, 0x8, RZ ;  /* 0x0000000818e47824 */ /* 0x000fe200078e00ff */
[----:B------:R-:W-:Y:S02]  /*0e60*/  LOP3.LUT R2, R2, 0xc0, RZ, 0xc0, !PT ;  /* 0x000000c002027812 */ /* 0x000fe400078ec0ff */
[----:B------:R-:W-:Y:S02]  /*0e70*/  LOP3.LUT R4, R4, 0x7fffffe, RZ, 0xc0, !PT ;  /* 0x07fffffe04047812 */ /* 0x000fe400078ec0ff */
[----:B------:R-:W-:Y:S02]  /*0e80*/  LOP3.LUT R6, R10, 0x3fffffe, RZ, 0xc0, !PT ;  /* 0x03fffffe0a067812 */ /* 0x000fe400078ec0ff */
[----:B------:R-:W-:Y:S01]  /*0e90*/  SHF.R.U32.HI R5, RZ, 0x3, R2 ;  /* 0x00000003ff057819 */ /* 0x000fe20000011602 */
[----:B------:R-:W-:Y:S01]  /*0ea0*/  IMAD.IADD R4, R247, 0x1, -R4 ;  /* 0x00000001f7047824 */ /* 0x000fe200078e0a04 */
[----:B------:R-:W-:Y:S01]  /*0eb0*/  LOP3.LUT R2, R2, 0x18, R228, 0xf8, !PT ;  /* 0x0000001802027812 */ /* 0x000fe200078ef8e4 */
[----:B------:R-:W-:Y:S01]  /*0ec0*/  IMAD.IADD R21, R3, 0x1, -R6 ;  /* 0x0000000103157824 */ /* 0x000fe200078e0a06 */
[----:B------:R-:W-:-:S02]  /*0ed0*/  SHF.R.S32.HI R7, RZ, 0x5, R8 ;  /* 0x00000005ff077819 */ /* 0x000fc40000011408 */
[----:B------:R-:W-:Y:S02]  /*0ee0*/  LOP3.LUT R6, R2, R5, RZ, 0x3c, !PT ;  /* 0x0000000502067212 */ /* 0x000fe400078e3cff */
[----:B------:R-:W-:Y:S01]  /*0ef0*/  LOP3.LUT R2, R11, 0xfffffffe, RZ, 0xc0, !PT ;  /* 0xfffffffe0b027812 */ /* 0x000fe200078ec0ff */
[----:B------:R-:W-:Y:S01]  /*0f00*/  IMAD R3, R7, 0x8, R4 ;  /* 0x0000000807037824 */ /* 0x000fe200078e0204 */
[----:B------:R-:W-:Y:S02]  /*0f10*/  SHF.R.S32.HI R5, RZ, 0x1f, R8 ;  /* 0x0000001fff057819 */ /* 0x000fe40000011408 */
[----:B------:R-:W-:Y:S01]  /*0f20*/  LOP3.LUT R4, R8, 0xffffffe0, RZ, 0xc0, !PT ;  /* 0xffffffe008047812 */ /* 0x000fe200078ec0ff */
[----:B------:R-:W-:Y:S01]  /*0f30*/  IMAD.IADD R168, R12, 0x1, -R2 ;  /* 0x000000010ca87824 */ /* 0x000fe200078e0a02 */
[----:B------:R-:W-:Y:S01]  /*0f40*/  LEA.HI R2, R24, R24, RZ, 0x1 ;  /* 0x0000001818027211 */ /* 0x000fe200078f08ff */
[----:B------:R-:W-:Y:S01]  /*0f50*/  IMAD.U32 R248, R3, 0x20, R6 ;  /* 0x0000002003f87824 */ /* 0x000fe200078e0006 */
[----:B------:R-:W-:Y:S01]  /*0f60*/  LEA.HI R3, R5, R7, RZ, 0x2 ;  /* 0x0000000705037211 */ /* 0x000fe200078f10ff */
[----:B------:R-:W-:Y:S01]  /*0f70*/  IMAD.SHL.U32 R114, R168, 0x4, RZ ;  /* 0x00000004a8727824 */ /* 0x000fe200078e00ff */
[----:B------:R-:W-:Y:S01]  /*0f80*/  IADD3 R8, R112, 0x40, RZ ;  /* 0x0000004070087810 */ /* 0x000fe20007ffe0ff */
[----:B------:R-:W-:Y:S01]  /*0f90*/  IMAD.IADD R31, R12, 0x1, -R4 ;  /* 0x000000010c1f7824 */ /* 0x000fe200078e0a04 */
[----:B------:R-:W-:Y:S01]  /*0fa0*/  LOP3.LUT R4, R3, 0xffffffc, RZ, 0xc0, !PT ;  /* 0x0ffffffc03047812 */ /* 0x000fe200078ec0ff */
[----:B------:R-:W-:Y:S01]  /*0fb0*/  IMAD.SHL.U32 R104, R168, 0x8, RZ ;  /* 0x00000008a8687824 */ /* 0x000fe200078e00ff */
[C---:B------:R-:W-:Y:S01]  /*0fc0*/  LOP3.LUT R3, R2.reuse, 0x1ffffffe, RZ, 0xc0, !PT ;  /* 0x1ffffffe02037812 */ /* 0x040fe200078ec0ff */
[----:B------:R-:W-:Y:S01]  /*0fd0*/  IMAD.SHL.U32 R2, R2, 0x20, RZ ;  /* 0x0000002002027824 */ /* 0x000fe200078e00ff */
[----:B------:R-:W-:Y:S01]  /*0fe0*/  IADD3 R164, R114, 0x10, RZ ;  /* 0x0000001072a47810 */ /* 0x000fe20007ffe0ff */
[----:B------:R-:W-:Y:S01]  /*0ff0*/  IMAD.IADD R6, R7, 0x1, -R4 ;  /* 0x0000000107067824 */ /* 0x000fe200078e0a04 */
[----:B------:R-:W-:Y:S01]  /*1000*/  SHF.R.S32.HI R5, RZ, 0x1f, R31 ;  /* 0x0000001fff057819 */ /* 0x000fe2000001141f */
[----:B------:R-:W-:Y:S01]  /*1010*/  IMAD.IADD R4, R24, 0x1, -R3 ;  /* 0x0000000118047824 */ /* 0x000fe200078e0a03 */
[----:B------:R-:W-:Y:S01]  /*1020*/  LOP3.LUT R3, R2, 0xffffffc0, RZ, 0xc0, !PT ;  /* 0xffffffc002037812 */ /* 0x000fe200078ec0ff */
[----:B------:R-:W-:Y:S01]  /*1030*/  IMAD.IADD R2, R114, 0x1, R164 ;  /* 0x0000000172027824 */ /* 0x000fe200078e02a4 */
[----:B------:R-:W-:-:S02]  /*1040*/  LEA.HI R20, R5, R31, RZ, 0x2 ;  /* 0x0000001f05147211 */ /* 0x000fc400078f10ff */
[----:B------:R-:W-:Y:S01]  /*1050*/  IADD3 R113, R114, 0x20, RZ ;  /* 0x0000002072717810 */ /* 0x000fe20007ffe0ff */
[----:B------:R-:W-:Y:S01]  /*1060*/  IMAD R23, R4, 0x8, R3 ;  /* 0x0000000804177824 */ /* 0x000fe200078e0203 */
[----:B------:R-:W-:Y:S02]  /*1070*/  SHF.R.S32.HI R4, RZ, 0x1f, R8 ;  /* 0x0000001fff047819 */ /* 0x000fe40000011408 */
[----:B------:R-:W-:Y:S02]  /*1080*/  SHF.R.S32.HI R3, RZ, 0x1f, R2 ;  /* 0x0000001fff037819 */ /* 0x000fe40000011402 */
[----:B------:R-:W-:Y:S02]  /*1090*/  SHF.R.S32.HI R5, RZ, 0x2, R20 ;  /* 0x00000002ff057819 */ /* 0x000fe40000011414 */
[----:B------:R-:W-:Y:S02]  /*10a0*/  LEA.HI R4, R4, R8, RZ, 0x3 ;  /* 0x0000000804047211 */ /* 0x000fe400078f18ff */
[CC--:B------:R-:W-:Y:S01]  /*10b0*/  LEA.HI R15, R3.reuse, R2.reuse, RZ, 0x3 ;  /* 0x00000002030f7211 */ /* 0x0c0fe200078f18ff */
[----:B------:R-:W-:Y:S01]  /*10c0*/  IMAD R29, R6, 0x10, R5 ;  /* 0x00000010061d7824 */ /* 0x000fe200078e0205 */
[----:B------:R-:W-:Y:S01]  /*10d0*/  LEA.HI R16, R3, R2, RZ, 0x5 ;  /* 0x0000000203107211 */ /* 0x000fe200078f28ff */
[----:B------:R-:W-:Y:S01]  /*10e0*/  IMAD.IADD R2, R114, 0x1, R113 ;  /* 0x0000000172027824 */ /* 0x000fe200078e0271 */
[----:B------:R-:W-:Y:S01]  /*10f0*/  LEA.HI R12, R8, R8, RZ, 0x1 ;  /* 0x00000008080c7211 */ /* 0x000fe200078f08ff */
[----:B------:R-:W-:Y:S01]  /*1100*/  IMAD.SHL.U32 R4, R4, 0x20, RZ ;  /* 0x0000002004047824 */ /* 0x000fe200078e00ff */
[----:B------:R-:W-:Y:S01]  /*1110*/  SHF.R.S32.HI R5, RZ, 0x1f, R13 ;  /* 0x0000001fff057819 */ /* 0x000fe2000001140d */
[----:B------:R-:W-:Y:S01]  /*1120*/  STL [R1+0x128], R29 ;  /* 0x0001281d01007387 */ /* 0x000fe20000100800 */
[----:B------:R-:W-:-:S02]  /*1130*/  LOP3.LUT R6, R12, 0x7fffffe, RZ, 0xc0, !PT ;  /* 0x07fffffe0c067812 */ /* 0x000fc400078ec0ff */
[----:B------:R-:W-:Y:S02]  /*1140*/  SHF.R.S32.HI R3, RZ, 0x1f, R2 ;  /* 0x0000001fff037819 */ /* 0x000fe40000011402 */
[----:B------:R-:W-:Y:S01]  /*1150*/  LEA.HI R11, R5, R247, RZ, 0x3 ;  /* 0x000000f7050b7211 */ /* 0x000fe200078f18ff */
[----:B------:R-:W-:Y:S01]  /*1160*/  IMAD.IADD R6, R8, 0x1, -R6 ;  /* 0x0000000108067824 */ /* 0x000fe200078e0a06 */
[----:B------:R-:W-:Y:S01]  /*1170*/  LOP3.LUT R4, R4, 0xffffff00, RZ, 0xc0, !PT ;  /* 0xffffff0004047812 */ /* 0x000fe200078ec0ff */
[----:B------:R-:W-:Y:S01]  /*1180*/  IMAD.SHL.U32 R8, R7, 0x200, RZ ;  /* 0x0000020007087824 */ /* 0x000fe200078e00ff */
[CC--:B------:R-:W-:Y:S02]  /*1190*/  LEA.HI R252, R3.reuse, R2.reuse, RZ, 0x3 ;  /* 0x0000000203fc7211 */ /* 0x0c0fe400078f18ff */
[----:B------:R-:W-:Y:S01]  /*11a0*/  LEA.HI R17, R3, R2, RZ, 0x5 ;  /* 0x0000000203117211 */ /* 0x000fe200078f28ff */
[----:B------:R-:W-:Y:S01]  /*11b0*/  IMAD R25, R6, 0x20, R4 ;  /* 0x0000002006197824 */ /* 0x000fe200078e0204 */
[----:B------:R-:W-:-:S02]  /*11c0*/  LOP3.LUT R3, R11, 0xfffffff8, RZ, 0xc0, !PT ;  /* 0xfffffff80b037812 */ /* 0x000fc400078ec0ff */
[----:B------:R-:W-:Y:S02]  /*11d0*/  SHF.R.S32.HI R2, RZ, 0x1, R10 ;  /* 0x00000001ff027819 */ /* 0x000fe4000001140a */
[----:B------:R-:W-:Y:S01]  /*11e0*/  SHF.R.S32.HI R7, RZ, 0x1, R9 ;  /* 0x00000001ff077819 */ /* 0x000fe20000011409 */
[----:B------:R-:W-:Y:S01]  /*11f0*/  IMAD.IADD R6, R247, 0x1, -R3 ;  /* 0x00000001f7067824 */ /* 0x000fe200078e0a03 */
[----:B------:R-:W-:Y:S01]  /*1200*/  SHF.R.S32.HI R4, RZ, 0x1f, R9 ;  /* 0x0000001fff047819 */ /* 0x000fe20000011409 */
[C---:B------:R-:W-:Y:S01]  /*1210*/  IMAD.SHL.U32 R3, R2.reuse, 0x40, RZ ;  /* 0x0000004002037824 */ /* 0x040fe200078e00ff */
[----:B------:R-:W-:Y:S01]  /*1220*/  LOP3.LUT P3, RZ, R2, 0x2, RZ, 0xc0, !PT ;  /* 0x0000000202ff7812 */ /* 0x000fe2000786c0ff */
[----:B------:R-:W-:Y:S01]  /*1230*/  STL [R1+0xe0], R25 ;  /* 0x0000e01901007387 */ /* 0x000fe20000100800 */
[----:B------:R-:W-:Y:S01]  /*1240*/  LEA.HI R9, R4, R7, RZ, 0x2 ;  /* 0x0000000704097211 */ /* 0x000fe200078f10ff */
[----:B------:R-:W-:Y:S01]  /*1250*/  IMAD.SHL.U32 R4, R18, 0x20, RZ ;  /* 0x0000002012047824 */ /* 0x000fe200078e00ff */
[----:B------:R-:W-:-:S02]  /*1260*/  LOP3.LUT R3, R3, 0xc0, RZ, 0xc0, !PT ;  /* 0x000000c003037812 */ /* 0x000fc400078ec0ff */
[----:B------:R-:W-:Y:S02]  /*1270*/  LEA.HI R2, R6, R6, RZ, 0x1 ;  /* 0x0000000606027211 */ /* 0x000fe400078f08ff */
[----:B------:R-:W-:Y:S02]  /*1280*/  LOP3.LUT R10, R3, 0x8, R22, 0xf8, !PT ;  /* 0x00000008030a7812 */ /* 0x000fe400078ef816 */
[----:B------:R-:W-:Y:S02]  /*1290*/  SHF.R.U32.HI R3, RZ, 0x3, R3 ;  /* 0x00000003ff037819 */ /* 0x000fe40000011603 */
[----:B------:R-:W-:Y:S02]  /*12a0*/  LOP3.LUT R11, R9, 0xfffffffc, RZ, 0xc0, !PT ;  /* 0xfffffffc090b7812 */ /* 0x000fe400078ec0ff */
[----:B------:R-:W-:Y:S02]  /*12b0*/  LOP3.LUT R10, R10, R3, RZ, 0x3c, !PT ;  /* 0x000000030a0a7212 */ /* 0x000fe400078e3cff */
[----:B------:R-:W-:Y:S01]  /*12c0*/  LEA.HI R3, R5, R247, RZ, 0x2 ;  /* 0x000000f705037211 */ /* 0x000fe200078f10ff */
[----:B------:R-:W-:Y:S01]  /*12d0*/  IMAD R5, R24, 0x2, R8 ;  /* 0x0000000218057824 */ /* 0x000fe200078e0208 */
[----:B------:R-:W-:Y:S01]  /*12e0*/  LOP3.LUT R9, R2, 0x3fffffe, RZ, 0xc0, !PT ;  /* 0x03fffffe02097812 */ /* 0x000fe200078ec0ff */
[----:B------:R-:W-:Y:S01]  /*12f0*/  IMAD.IADD R11, R7, 0x1, -R11 ;  /* 0x00000001070b7824 */ /* 0x000fe200078e0a0b */
[----:B------:R-:W-:Y:S01]  /*1300*/  LOP3.LUT R3, R3, 0xfffffffc, RZ, 0xc0, !PT ;  /* 0xfffffffc03037812 */ /* 0x000fe200078ec0ff */
[----:B------:R-:W-:Y:S01]  /*1310*/  IMAD.SHL.U32 R7, R0, 0x20, RZ ;  /* 0x0000002000077824 */ /* 0x000fe200078e00ff */
[----:B------:R-:W-:Y:S01]  /*1320*/  LOP3.LUT R4, R4, 0xffffff00, RZ, 0xc0, !PT ;  /* 0xffffff0004047812 */ /* 0x000fe200078ec0ff */
[----:B------:R-:W-:Y:S01]  /*1330*/  IMAD.IADD R9, R6, 0x1, -R9 ;  /* 0x0000000106097824 */ /* 0x000fe200078e0a09 */
[----:B------:R-:W-:Y:S01]  /*1340*/  SHF.R.S32.HI R2, RZ, 0x1, R2 ;  /* 0x00000001ff027819 */ /* 0x000fe20000011402 */
[----:B------:R-:W-:Y:S01]  /*1350*/  IMAD.IADD R3, R247, 0x1, -R3 ;  /* 0x00000001f7037824 */ /* 0x000fe200078e0a03 */
[----:B------:R-:W-:Y:S01]  /*1360*/  LOP3.LUT P4, RZ, R11, 0x2, RZ, 0xc0, !PT ;  /* 0x000000020bff7812 */ /* 0x000fe2000788c0ff */
[----:B------:R-:W-:Y:S01]  /*1370*/  IMAD.IADD R6, R4, 0x1, R8 ;  /* 0x0000000104067824 */ /* 0x000fe200078e0208 */
[----:B------:R-:W-:Y:S01]  /*1380*/  LOP3.LUT P1, RZ, R2, 0x2, RZ, 0xc0, !PT ;  /* 0x0000000202ff7812 */ /* 0x000fe2000782c0ff */
[C---:B------:R-:W-:Y:S01]  /*1390*/  IMAD R13, R14.reuse, 0x20, R4 ;  /* 0x000000200e0d7824 */ /* 0x040fe200078e0204 */
[----:B------:R-:W-:Y:S01]  /*13a0*/  SHF.R.S32.HI R4, RZ, 0x1, R12 ;  /* 0x00000001ff047819 */ /* 0x000fe2000001140c */
[----:B------:R-:W-:Y:S01]  /*13b0*/  IMAD R14, R14, 0x20, R6 ;  /* 0x000000200e0e7824 */ /* 0x000fe200078e0206 */
[C---:B------:R-:W-:Y:S01]  /*13c0*/  LOP3.LUT P0, RZ, R3.reuse, 0x2, RZ, 0xc0, !PT ;  /* 0x0000000203ff7812 */ /* 0x040fe2000780c0ff */
[----:B------:R-:W-:Y:S01]  /*13d0*/  IMAD.SHL.U32 R3, R3, 0x40, RZ ;  /* 0x0000004003037824 */ /* 0x000fe200078e00ff */
[----:B------:R-:W-:Y:S01]  /*13e0*/  LOP3.LUT R6, R2, 0x1, RZ, 0xc0, !PT ;  /* 0x0000000102067812 */ /* 0x000fe200078ec0ff */
[----:B------:R-:W-:Y:S01]  /*13f0*/  IMAD.SHL.U32 R4, R4, 0x40, RZ ;  /* 0x0000004004047824 */ /* 0x000fe200078e00ff */
[----:B------:R-:W-:Y:S01]  /*1400*/  IADD3 R246, R104, 0x30, RZ ;  /* 0x0000003068f67810 */ /* 0x000fe20007ffe0ff */
[----:B------:R-:W-:Y:S01]  /*1410*/  IMAD.SHL.U32 R0, R2, 0x40, RZ ;  /* 0x0000004002007824 */ /* 0x000fe200078e00ff */
[----:B------:R-:W-:Y:S01]  /*1420*/  LOP3.LUT R28, R3, 0xc0, RZ, 0xc0, !PT ;  /* 0x000000c0031c7812 */ /* 0x000fe200078ec0ff */
[----:B------:R-:W-:Y:S01]  /*1430*/  IMAD R9, R9, 0x20, R5 ;  /* 0x0000002009097824 */ /* 0x000fe200078e0205 */
[----:B------:R-:W-:Y:S01]  /*1440*/  LOP3.LUT R30, R4, 0xc0, RZ, 0xc0, !PT ;  /* 0x000000c0041e7812 */ /* 0x000fe200078ec0ff */
[----:B------:R-:W-:Y:S01]  /*1450*/  IMAD.SHL.U32 R2, R16, 0x80, RZ ;  /* 0x0000008010027824 */ /* 0x000fe200078e00ff */
[----:B------:R-:W-:Y:S01]  /*1460*/  SHF.R.U32.HI R26, RZ, 0x3, R28 ;  /* 0x00000003ff1a7819 */ /* 0x000fe2000001161c */
[----:B------:R-:W-:Y:S01]  /*1470*/  IMAD R8, R19, 0x8, R21 ;  /* 0x0000000813087824 */ /* 0x000fe200078e0215 */
[----:B------:R-:W-:Y:S01]  /*1480*/  LOP3.LUT R3, R28, 0x18, R15, 0xf8, !PT ;  /* 0x000000181c037812 */ /* 0x000fe200078ef80f */
[----:B------:R-:W-:Y:S01]  /*1490*/  STL [R1+0xd8], R30 ;  /* 0x0000d81e01007387 */ /* 0x000fe20000100800 */
[----:B------:R-:W-:-:S02]  /*14a0*/  SHF.R.U32.HI R27, RZ, 0x3, R30 ;  /* 0x00000003ff1b7819 */ /* 0x000fc4000001161e */
[----:B------:R-:W-:Y:S01]  /*14b0*/  LOP3.LUT R5, R30, 0x18, R15, 0xf8, !PT ;  /* 0x000000181e057812 */ /* 0x000fe200078ef80f */
[----:B------:R-:W-:Y:S01]  /*14c0*/  STL [R1+0x4], R28 ;  /* 0x0000041c01007387 */ /* 0x000fe20000100800 */
[----:B------:R-:W-:Y:S02]  /*14d0*/  LOP3.LUT R4, R3, R26, RZ, 0x3c, !PT ;  /* 0x0000001a03047212 */ /* 0x000fe400078e3cff */
[----:B------:R-:W-:Y:S01]  /*14e0*/  LOP3.LUT R2, R2, 0xfffff000, RZ, 0xc0, !PT ;  /* 0xfffff00002027812 */ /* 0x000fe200078ec0ff */
[----:B------:R-:W-:Y:S01]  /*14f0*/  STL [R1+0xdc], R27 ;  /* 0x0000dc1b01007387 */ /* 0x000fe20000100800 */
[----:B------:R-:W-:Y:S02]  /*1500*/  LOP3.LUT R3, R5, R27, RZ, 0x3c, !PT ;  /* 0x0000001b05037212 */ /* 0x000fe400078e3cff */
[----:B------:R-:W-:Y:S01]  /*1510*/  ISETP.NE.U32.AND P2, PT, R6, 0x1, PT ;  /* 0x000000010600780c */ /* 0x000fe20003f45070 */
[----:B------:R-:W-:Y:S01]  /*1520*/  STL [R1+0x8], R26 ;  /* 0x0000081a01007387 */ /* 0x000fe20000100800 */
[----:B------:R-:W-:Y:S01]  /*1530*/  LOP3.LUT R6, R0, 0xc0, RZ, 0xc0, !PT ;  /* 0x000000c000067812 */ /* 0x000fe200078ec0ff */
[----:B------:R-:W-:Y:S01]  /*1540*/  IMAD.U32 R0, R8, 0x20, R10 ;  /* 0x0000002008007824 */ /* 0x000fe200078e000a */
[----:B------:R-:W-:Y:S01]  /*1550*/  IADD3 R16, R3, R25, R2 ;  /* 0x0000001903107210 */ /* 0x000fe20007ffe002 */
[----:B------:R-:W-:Y:S01]  /*1560*/  IMAD.SHL.U32 R3, R11, 0x40, RZ ;  /* 0x000000400b037824 */ /* 0x000fe200078e00ff */
[----:B------:R-:W-:-:S02]  /*1570*/  LEA.HI R5, R6, R6, RZ, 0x1d ;  /* 0x0000000606057211 */ /* 0x000fc400078fe8ff */
[----:B------:R-:W-:Y:S01]  /*1580*/  IADD3 R18, R4, R2, R7 ;  /* 0x0000000204127210 */ /* 0x000fe20007ffe007 */
[----:B------:R-:W-:Y:S01]  /*1590*/  IMAD.SHL.U32 R4, R19, 0x8, RZ ;  /* 0x0000000813047824 */ /* 0x000fe200078e00ff */
[----:B------:R-:W-:Y:S01]  /*15a0*/  LOP3.LUT R3, R3, 0xc0, RZ, 0xc0, !PT ;  /* 0x000000c003037812 */ /* 0x000fe200078ec0ff */
[----:B------:R-:W-:Y:S01]  /*15b0*/  IMAD.SHL.U32 R2, R17, 0x80, RZ ;  /* 0x0000008011027824 */ /* 0x000fe200078e00ff */
[----:B------:R-:W-:Y:S01]  /*15c0*/  LOP3.LUT R8, R30, 0x18, R252, 0xf8, !PT ;  /* 0x000000181e087812 */ /* 0x000fe200078ef8fc */
[----:B------:R-:W-:Y:S01]  /*15d0*/  IMAD.IADD R9, R5, 0x1, R9 ;  /* 0x0000000105097824 */ /* 0x000fe200078e0209 */
[----:B------:R-:W-:Y:S02]  /*15e0*/  LOP3.LUT R6, R3, 0x8, R4, 0xf8, !PT ;  /* 0x0000000803067812 */ /* 0x000fe400078ef804 */
[----:B------:R-:W-:Y:S01]  /*15f0*/  LOP3.LUT R5, R28, 0x18, R252, 0xf8, !PT ;  /* 0x000000181c057812 */ /* 0x000fe200078ef8fc */
[----:B------:R-:W-:Y:S01]  /*1600*/  IMAD.SHL.U32 R24, R9, 0x2, RZ ;  /* 0x0000000209187824 */ /* 0x000fe200078e00ff */
[----:B------:R-:W-:-:S02]  /*1610*/  LOP3.LUT R2, R2, 0xfffff000, RZ, 0xc0, !PT ;  /* 0xfffff00002027812 */ /* 0x000fc400078ec0ff */
[----:B------:R-:W-:Y:S02]  /*1620*/  SHF.R.U32.HI R3, RZ, 0x3, R3 ;  /* 0x00000003ff037819 */ /* 0x000fe40000011603 */
[----:B------:R-:W-:Y:S01]  /*1630*/  LOP3.LUT R4, R8, R27, RZ, 0x3c, !PT ;  /* 0x0000001b08047212 */ /* 0x000fe200078e3cff */
[----:B------:R-:W-:Y:S01]  /*1640*/  STL [R1+0x60], R24 ;  /* 0x0000601801007387 */ /* 0x000fe20000100800 */
[----:B------:R-:W-:Y:S02]  /*1650*/  LOP3.LUT R5, R5, R26, RZ, 0x3c, !PT ;  /* 0x0000001a05057212 */ /* 0x000fe400078e3cff */
[----:B------:R-:W-:Y:S02]  /*1660*/  LOP3.LUT R3, R6, R3, RZ, 0x3c, !PT ;  /* 0x0000000306037212 */ /* 0x000fe400078e3cff */
[----:B------:R-:W-:Y:S02]  /*1670*/  IADD3 R11, R4, R25, R2 ;  /* 0x00000019040b7210 */ /* 0x000fe40007ffe002 */
[----:B------:R-:W-:-:S02]  /*1680*/  IADD3 R4, R24, 0x80, RZ ;  /* 0x0000008018047810 */ /* 0x000fc40007ffe0ff */
[----:B------:R-:W-:Y:S01]  /*1690*/  IADD3 R12, R5, R2, R7 ;  /* 0x00000002050c7210 */ /* 0x000fe20007ffe007 */
[C---:B------:R-:W-:Y:S01]  /*16a0*/  IMAD.IADD R2, R3.reuse, 0x1, R14 ;  /* 0x0000000103027824 */ /* 0x040fe200078e020e */
[----:B------:R-:W-:Y:S01]  /*16b0*/  IADD3 R22, R24, 0x70, RZ ;  /* 0x0000007018167810 */ /* 0x000fe20007ffe0ff */
[----:B------:R-:W-:Y:S01]  /*16c0*/  IMAD.IADD R3, R3, 0x1, R13 ;  /* 0x0000000103037824 */ /* 0x000fe200078e020d */
[----:B------:R-:W-:Y:S01]  /*16d0*/  @P2 IADD3 R22, R4, 0x10, RZ ;  /* 0x0000001004162810 */ /* 0x000fe20007ffe0ff */
[----:B------:R-:W-:Y:S01]  /*16e0*/  IMAD.MOV.U32 R13, RZ, RZ, 0x20 ;  /* 0x00000020ff0d7424 */ /* 0x000fe200078e00ff */
[----:B------:R-:W-:Y:S02]  /*16f0*/  IADD3 R245, R104, 0x40, RZ ;  /* 0x0000004068f57810 */ /* 0x000fe40007ffe0ff */
[----:B------:R-:W-:Y:S01]  /*1700*/  SHF.R.S32.HI R14, RZ, 0x1f, R246 ;  /* 0x0000001fff0e7819 */ /* 0x000fe200000114f6 */
[----:B------:R-:W-:Y:S01]  /*1710*/  STL [R1+0x64], R22 ;  /* 0x0000641601007387 */ /* 0x000fe20000100800 */
[----:B------:R-:W-:-:S02]  /*1720*/  IADD3 R167, R114, 0x8, RZ ;  /* 0x0000000872a77810 */ /* 0x000fc40007ffe0ff */
[----:B------:R-:W-:Y:S01]  /*1730*/  IADD3 R244, R104, 0x50, RZ ;  /* 0x0000005068f47810 */ /* 0x000fe20007ffe0ff */
[----:B------:R1:W-:Y:S01]  /*1740*/  STL [R1+0x14], R14 ;  /* 0x0000140e01007387 */ /* 0x0003e20000100800 */
[----:B------:R-:W-:Y:S02]  /*1750*/  SHF.R.S32.HI R17, RZ, 0x1f, R245 ;  /* 0x0000001fff117819 */ /* 0x000fe400000114f5 */
[----:B------:R-:W-:Y:S02]  /*1760*/  SHF.R.S32.HI R10, RZ, 0x1f, R244 ;  /* 0x0000001fff0a7819 */ /* 0x000fe400000114f4 */
[C---:B------:R-:W-:Y:S01]  /*1770*/  IADD3 R166, R114.reuse, 0x18, RZ ;  /* 0x0000001872a67810 */ /* 0x040fe20007ffe0ff */
[----:B------:R2:W-:Y:S01]  /*1780*/  STL [R1+0x10], R17 ;  /* 0x0000101101007387 */ /* 0x0005e20000100800 */
[----:B------:R-:W-:Y:S02]  /*1790*/  IADD3 R165, R114, 0x28, RZ ;  /* 0x0000002872a57810 */ /* 0x000fe40007ffe0ff */
[----:B------:R-:W-:Y:S01]  /*17a0*/  SHF.R.S32.HI R9, RZ, 0x1f, R167 ;  /* 0x0000001fff097819 */ /* 0x000fe200000114a7 */
[----:B------:R3:W-:Y:S01]  /*17b0*/  STL [R1+0xc], R10 ;  /* 0x00000c0a01007387 */ /* 0x0007e20000100800 */
[----:B------:R-:W-:-:S02]  /*17c0*/  SHF.R.S32.HI R8, RZ, 0x1f, R164 ;  /* 0x0000001fff087819 */ /* 0x000fc400000114a4 */
[----:B------:R-:W-:Y:S02]  /*17d0*/  SHF.R.S32.HI R6, RZ, 0x1f, R166 ;  /* 0x0000001fff067819 */ /* 0x000fe400000114a6 */
[----:B------:R-:W-:Y:S02]  /*17e0*/  SHF.R.S32.HI R5, RZ, 0x1f, R113 ;  /* 0x0000001fff057819 */ /* 0x000fe40000011471 */
[----:B------:R-:W-:Y:S02]  /*17f0*/  SHF.R.S32.HI R4, RZ, 0x1f, R165 ;  /* 0x0000001fff047819 */ /* 0x000fe400000114a5 */
[----:B------:R-:W-:Y:S02]  /*1800*/  LEA R169, R0, 0x3c80, 0x1 ;  /* 0x00003c8000a97811 */ /* 0x000fe400078e08ff */
[----:B------:R-:W-:Y:S02]  /*1810*/  LEA R0, R18, 0x6080, 0x1 ;  /* 0x0000608012007811 */ /* 0x000fe400078e08ff */
[----:B------:R-:W-:Y:S01]  /*1820*/  IADD3 R198, R169, 0x20, RZ ;  /* 0x00000020a9c67810 */ /* 0x000fe20007ffe0ff */
[----:B-1----:R-:W-:Y:S01]  /*1830*/  IMAD.SHL.U32 R14, R167, 0x2, RZ ;  /* 0x00000002a70e7824 */ /* 0x002fe200078e00ff */
[----:B------:R-:W-:-:S02]  /*1840*/  LEA R196, R2, 0x6080, 0x1 ;  /* 0x0000608002c47811 */ /* 0x000fc400078e08ff */
[----:B------:R-:W-:Y:S02]  /*1850*/  LEA R170, R3, 0x1880, 0x1 ;  /* 0x0000188003aa7811 */ /* 0x000fe400078e08ff */
[----:B------:R1:W-:Y:S01]  /*1860*/  STL [R1+0x110], R14 ;  /* 0x0001100e01007387 */ /* 0x0003e20000100800 */
[----:B--2---:R-:W-:Y:S01]  /*1870*/  IMAD.SHL.U32 R17, R164, 0x2, RZ ;  /* 0x00000002a4117824 */ /* 0x004fe200078e00ff */
[C---:B------:R-:W-:Y:S02]  /*1880*/  IADD3 R238, R228.reuse, 0x20, RZ ;  /* 0x00000020e4ee7810 */ /* 0x040fe40007ffe0ff */
[----:B------:R-:W-:Y:S01]  /*1890*/  IADD3 R230, R228, 0x40, RZ ;  /* 0x00000040e4e67810 */ /* 0x000fe20007ffe0ff */
[----:B---3--:R-:W-:Y:S01]  /*18a0*/  IMAD.SHL.U32 R10, R166, 0x2, RZ ;  /* 0x00000002a60a7824 */ /* 0x008fe200078e00ff */
[----:B------:R2:W-:Y:S01]  /*18b0*/  STL [R1+0x114], R17 ;  /* 0x0001141101007387 */ /* 0x0005e20000100800 */
[----:B------:R-:W-:Y:S02]  /*18c0*/  @P3 IADD3 R198, R169, -0x20, RZ ;  /* 0xffffffe0a9c63810 */ /* 0x000fe40007ffe0ff */
[----:B------:R-:W-:Y:S01]  /*18d0*/  SHF.R.S32.HI R105, RZ, 0x1f, R104 ;  /* 0x0000001fff697819 */ /* 0x000fe20000011468 */
[----:B------:R3:W-:Y:S01]  /*18e0*/  STL [R1+0x118], R10 ;  /* 0x0001180a01007387 */ /* 0x0007e20000100800 */
[----:B------:R-:W-:-:S02]  /*18f0*/  SHF.R.S32.HI R229, RZ, 0x1f, R228 ;  /* 0x0000001fffe57819 */ /* 0x000fc400000114e4 */
[----:B------:R-:W-:Y:S02]  /*1900*/  SHF.R.S32.HI R250, RZ, 0x1f, R238 ;  /* 0x0000001ffffa7819 */ /* 0x000fe400000114ee */
[----:B------:R-:W-:Y:S02]  /*1910*/  SHF.R.S32.HI R249, RZ, 0x1f, R230 ;  /* 0x0000001ffff97819 */ /* 0x000fe400000114e6 */
[----:B------:R-:W-:Y:S02]  /*1920*/  SHF.R.S32.HI R252, RZ, 0x3, R252 ;  /* 0x00000003fffc7819 */ /* 0x000fe400000114fc */
[C---:B------:R-:W-:Y:S02]  /*1930*/  IADD3 R206, R198.reuse, 0x400, RZ ;  /* 0x00000400c6ce7810 */ /* 0x040fe40007ffe0ff */
[C---:B------:R-:W-:Y:S02]  /*1940*/  IADD3 R205, R198.reuse, 0x800, RZ ;  /* 0x00000800c6cd7810 */ /* 0x040fe40007ffe0ff */
[C---:B------:R-:W-:Y:S01]  /*1950*/  IADD3 R204, R198.reuse, 0xc00, RZ ;  /* 0x00000c00c6cc7810 */ /* 0x040fe20007ffe0ff */
[----:B-1----:R-:W-:Y:S01]  /*1960*/  IMAD.SHL.U32 R14, R113, 0x2, RZ ;  /* 0x00000002710e7824 */ /* 0x002fe200078e00ff */
[----:B------:R-:W-:-:S02]  /*1970*/  IADD3 R203, R198, 0x1000, RZ ;  /* 0x00001000c6cb7810 */ /* 0x000fc40007ffe0ff */
[C---:B------:R-:W-:Y:S02]  /*1980*/  IADD3 R202, R198.reuse, 0x1400, RZ ;  /* 0x00001400c6ca7810 */ /* 0x040fe40007ffe0ff */
[----:B------:R1:W-:Y:S01]  /*1990*/  STL [R1+0x11c], R14 ;  /* 0x00011c0e01007387 */ /* 0x0003e20000100800 */
[----:B--2---:R-:W-:Y:S01]  /*19a0*/  IMAD.SHL.U32 R17, R165, 0x2, RZ ;  /* 0x00000002a5117824 */ /* 0x004fe200078e00ff */
[C---:B------:R-:W-:Y:S02]  /*19b0*/  IADD3 R201, R198.reuse, 0x1800, RZ ;  /* 0x00001800c6c97810 */ /* 0x040fe40007ffe0ff */
[----:B------:R-:W-:Y:S02]  /*19c0*/  IADD3 R200, R198, 0x1c00, RZ ;  /* 0x00001c00c6c87810 */ /* 0x000fe40007ffe0ff */
[----:B---3--:R-:W-:Y:S01]  /*19d0*/  LOP3.LUT R10, R20, 0x7ffffffc, RZ, 0xc0, !PT ;  /* 0x7ffffffc140a7812 */ /* 0x008fe200078ec0ff */
[----:B------:R2:W-:Y:S01]  /*19e0*/  STL [R1+0x120], R17 ;  /* 0x0001201101007387 */ /* 0x0005e20000100800 */
[----:B------:R-:W-:-:S02]  /*19f0*/  IADD3 R199, R198, 0x2000, RZ ;  /* 0x00002000c6c77810 */ /* 0x000fc40007ffe0ff */
[----:B-1----:R-:W-:Y:S02]  /*1a00*/  SHF.L.U64.HI R14, R167, 0x1, R9 ;  /* 0x00000001a70e7819 */ /* 0x002fe40000010209 */
[----:B------:R-:W-:Y:S02]  /*1a10*/  SHF.L.U64.HI R9, R164, 0x1, R8 ;  /* 0x00000001a4097819 */ /* 0x000fe40000010208 */
[----:B------:R-:W-:Y:S01]  /*1a20*/  SHF.L.U64.HI R8, R166, 0x1, R6 ;  /* 0x00000001a6087819 */ /* 0x000fe20000010206 */
[----:B------:R1:W-:Y:S01]  /*1a30*/  STL [R1+0x10c], R14 ;  /* 0x00010c0e01007387 */ /* 0x0003e20000100800 */
[----:B------:R-:W-:Y:S02]  /*1a40*/  SHF.L.U64.HI R6, R113, 0x1, R5 ;  /* 0x0000000171067819 */ /* 0x000fe40000010205 */
[----:B------:R-:W-:Y:S01]  /*1a50*/  SHF.L.U64.HI R5, R165, 0x1, R4 ;  /* 0x00000001a5057819 */ /* 0x000fe20000010204 */
[----:B------:R-:W-:Y:S01]  /*1a60*/  STL [R1+0x108], R9 ;  /* 0x0001080901007387 */ /* 0x000fe20000100800 */
[----:B------:R-:W-:-:S03]  /*1a70*/  IMAD.IADD R4, R31, 0x1, -R10 ;  /* 0x000000011f047824 */ /* 0x000fc600078e0a0a */
[----:B------:R3:W-:Y:S01]  /*1a80*/  STL [R1+0x104], R8 ;  /* 0x0001040801007387 */ /* 0x0007e20000100800 */
[----:B------:R-:W-:Y:S01]  /*1a90*/  IMAD.SHL.U32 R10, R4, 0x2, RZ ;  /* 0x00000002040a7824 */ /* 0x000fe200078e00ff */
[----:B------:R-:W-:Y:S02]  /*1aa0*/  SHF.R.S32.HI R4, RZ, 0x3, R15 ;  /* 0x00000003ff047819 */ /* 0x000fe4000001140f */
[----:B------:R4:W-:Y:S02]  /*1ab0*/  STL [R1+0x100], R6 ;  /* 0x0001000601007387 */ /* 0x0009e40000100800 */
[C---:B------:R-:W-:Y:S02]  /*1ac0*/  IADD3 R21, R10.reuse, 0x28, RZ ;  /* 0x000000280a157810 */ /* 0x040fe40007ffe0ff */
[----:B------:R5:W-:Y:S01]  /*1ad0*/  STL [R1+0xfc], R5 ;  /* 0x0000fc0501007387 */ /* 0x000be20000100800 */
[C---:B------:R-:W-:Y:S02]  /*1ae0*/  IADD3 R20, R10.reuse, 0x30, RZ ;  /* 0x000000300a147810 */ /* 0x040fe40007ffe0ff */
[----:B------:R-:W-:-:S02]  /*1af0*/  IADD3 R19, R10, 0x38, RZ ;  /* 0x000000380a137810 */ /* 0x000fc40007ffe0ff */
[C---:B--2---:R-:W-:Y:S02]  /*1b00*/  IADD3 R17, R10.reuse, 0x40, RZ ;  /* 0x000000400a117810 */ /* 0x044fe40007ffe0ff */
[C---:B------:R-:W-:Y:S02]  /*1b10*/  IADD3 R15, R10.reuse, 0x48, RZ ;  /* 0x000000480a0f7810 */ /* 0x040fe40007ffe0ff */
[----:B-1----:R-:W-:Y:S02]  /*1b20*/  IADD3 R14, R10, 0x50, RZ ;  /* 0x000000500a0e7810 */ /* 0x002fe40007ffe0ff */
[----:B---3--:R-:W-:Y:S01]  /*1b30*/  LOP3.LUT R8, R28, 0x8, R104, 0xf8, !PT ;  /* 0x000000081c087812 */ /* 0x008fe200078ef868 */
[----:B----4-:R-:W-:-:S03]  /*1b40*/  IMAD.IADD R6, R29, 0x1, R23 ;  /* 0x000000011d067824 */ /* 0x010fc600078e0217 */
[----:B------:R-:W-:Y:S02]  /*1b50*/  LOP3.LUT R8, R8, R26, RZ, 0x3c, !PT ;  /* 0x0000001a08087212 */ /* 0x000fe400078e3cff */
[----:B------:R-:W-:Y:S02]  /*1b60*/  IADD3 R23, R10, 0x20, RZ ;  /* 0x000000200a177810 */ /* 0x000fe40007ffe0ff */
[----:B-----5:R-:W-:Y:S01]  /*1b70*/  LOP3.LUT R5, R30, 0x18, R104, 0xf8, !PT ;  /* 0x000000181e057812 */ /* 0x020fe200078ef868 */
[----:B------:R1:W-:Y:S01]  /*1b80*/  STL [R1+0x12c], R6 ;  /* 0x00012c0601007387 */ /* 0x0003e20000100800 */
[----:B------:R-:W-:-:S03]  /*1b90*/  IMAD.IADD R242, R7, 0x1, R8 ;  /* 0x0000000107f27824 */ /* 0x000fc600078e0208 */
[----:B------:R-:W-:Y:S02]  /*1ba0*/  STL [R1+0x9c], R10 ;  /* 0x00009c0a01007387 */ /* 0x000fe40000100800 */
[----:B------:R-:W-:Y:S02]  /*1bb0*/  LEA R242, R242, 0x1880, 0x1 ;  /* 0x00001880f2f27811 */ /* 0x000fe400078e08ff */
[----:B------:R2:W-:Y:S02]  /*1bc0*/  STL [R1], R4 ;  /* 0x0000000401007387 */ /* 0x0005e40000100800 */
[C---:B------:R-:W-:Y:S02]  /*1bd0*/  IADD3 R243, R242.reuse, 0x20, RZ ;  /* 0x00000020f2f37810 */ /* 0x040fe40007ffe0ff */
[----:B------:R-:W-:Y:S02]  /*1be0*/  @P0 IADD3 R243, R242, -0x20, RZ ;  /* 0xffffffe0f2f30810 */ /* 0x000fe40007ffe0ff */
[----:B-1----:R-:W-:-:S04]  /*1bf0*/  LOP3.LUT R6, R28, 0x18, R104, 0xf8, !PT ;  /* 0x000000181c067812 */ /* 0x002fc800078ef868 */
[----:B------:R-:W-:Y:S02]  /*1c00*/  LOP3.LUT R9, R6, R26, RZ, 0x3c, !PT ;  /* 0x0000001a06097212 */ /* 0x000fe400078e3cff */
[C---:B------:R-:W-:Y:S02]  /*1c10*/  IADD3 R26, R10.reuse, 0x10, RZ ;  /* 0x000000100a1a7810 */ /* 0x040fe40007ffe0ff */
[----:B--2---:R-:W-:Y:S01]  /*1c20*/  LOP3.LUT R4, R5, R27, RZ, 0x3c, !PT ;  /* 0x0000001b05047212 */ /* 0x004fe200078e3cff */
[----:B------:R-:W-:Y:S01]  /*1c30*/  IMAD.IADD R9, R7, 0x1, R9 ;  /* 0x0000000107097824 */ /* 0x000fe200078e0209 */
[C---:B------:R-:W-:Y:S02]  /*1c40*/  IADD3 R27, R10.reuse, 0x8, RZ ;  /* 0x000000080a1b7810 */ /* 0x040fe40007ffe0ff */
[----:B------:R-:W-:Y:S01]  /*1c50*/  SEL R5, R13, 0xffffffe0, !P1 ;  /* 0xffffffe00d057807 */ /* 0x000fe20004800000 */
[----:B------:R-:W-:Y:S01]  /*1c60*/  IMAD.IADD R6, R25, 0x1, R4 ;  /* 0x0000000119067824 */ /* 0x000fe200078e0204 */
[C---:B------:R-:W-:Y:S01]  /*1c70*/  IADD3 R25, R10.reuse, 0x18, RZ ;  /* 0x000000180a197810 */ /* 0x040fe20007ffe0ff */
[----:B------:R-:W-:Y:S01]  /*1c80*/  STL [R1+0x90], R27 ;  /* 0x0000901b01007387 */ /* 0x000fe20000100800 */
[----:B------:R-:W-:-:S02]  /*1c90*/  IADD3 R10, R10, 0x58, RZ ;  /* 0x000000580a0a7810 */ /* 0x000fc40007ffe0ff */
[----:B------:R-:W-:Y:S01]  /*1ca0*/  SEL R4, R13, 0xffffffe0, !P4 ;  /* 0xffffffe00d047807 */ /* 0x000fe20006000000 */
[----:B------:R-:W-:Y:S01]  /*1cb0*/  STL [R1+0x8c], R26 ;  /* 0x00008c1a01007387 */ /* 0x000fe20000100800 */
[----:B------:R-:W-:Y:S02]  /*1cc0*/  LEA R13, R6, 0x6080, 0x1 ;  /* 0x00006080060d7811 */ /* 0x000fe400078e08ff */
[----:B------:R-:W-:Y:S01]  /*1cd0*/  SHF.R.S32.HI R8, RZ, 0x1f, R27 ;  /* 0x0000001fff087819 */ /* 0x000fe2000001141b */
[----:B------:R-:W-:Y:S01]  /*1ce0*/  STL [R1+0x88], R25 ;  /* 0x0000881901007387 */ /* 0x000fe20000100800 */
[----:B------:R-:W-:Y:S01]  /*1cf0*/  SHF.R.S32.HI R6, RZ, 0x1f, R26 ;  /* 0x0000001fff067819 */ /* 0x000fe2000001141a */
[----:B------:R-:W-:Y:S02]  /*1d00*/  IMAD.IADD R197, R196, 0x1, R4 ;  /* 0x00000001c4c57824 */ /* 0x000fe400078e0204 */
[----:B------:R-:W-:Y:S01]  /*1d10*/  STL [R1+0x84], R23 ;  /* 0x0000841701007387 */ /* 0x000fe20000100800 */
[----:B------:R-:W-:-:S03]  /*1d20*/  IMAD.IADD R171, R4, 0x1, R170 ;  /* 0x0000000104ab7824 */ /* 0x000fc600078e02aa */
[----:B------:R-:W-:Y:S04]  /*1d30*/  STL [R1+0x80], R21 ;  /* 0x0000801501007387 */ /* 0x000fe80000100800 */
[----:B------:R-:W-:Y:S04]  /*1d40*/  STL [R1+0x7c], R20 ;  /* 0x00007c1401007387 */ /* 0x000fe80000100800 */
[----:B------:R-:W-:Y:S04]  /*1d50*/  STL [R1+0x78], R19 ;  /* 0x0000781301007387 */ /* 0x000fe80000100800 */
[----:B------:R-:W-:Y:S04]  /*1d60*/  STL [R1+0x74], R17 ;  /* 0x0000741101007387 */ /* 0x000fe80000100800 */
[----:B------:R-:W-:Y:S04]  /*1d70*/  STL [R1+0x70], R15 ;  /* 0x0000700f01007387 */ /* 0x000fe80000100800 */
[----:B------:R-:W-:Y:S04]  /*1d80*/  STL [R1+0x6c], R14 ;  /* 0x00006c0e01007387 */ /* 0x000fe80000100800 */
[----:B------:R-:W-:Y:S04]  /*1d90*/  STL [R1+0x68], R10 ;  /* 0x0000680a01007387 */ /* 0x000fe80000100800 */
[----:B------:R1:W-:Y:S04]  /*1da0*/  STL [R1+0xf8], R13 ;  /* 0x0000f80d01007387 */ /* 0x0003e80000100800 */
[----:B------:R2:W-:Y:S04]  /*1db0*/  STL [R1+0xd4], R8 ;  /* 0x0000d40801007387 */ /* 0x0005e80000100800 */
[----:B------:R3:W-:Y:S01]  /*1dc0*/  STL [R1+0xd0], R6 ;  /* 0x0000d00601007387 */ /* 0x0007e20000100800 */
[----:B-1----:R-:W-:-:S02]  /*1dd0*/  SHF.R.S32.HI R13, RZ, 0x1f, R25 ;  /* 0x0000001fff0d7819 */ /* 0x002fc40000011419 */
[----:B--2---:R-:W-:-:S03]  /*1de0*/  SHF.R.S32.HI R8, RZ, 0x1f, R23 ;  /* 0x0000001fff087819 */ /* 0x004fc60000011417 */
[----:B------:R1:W-:Y:S01]  /*1df0*/  STL [R1+0xcc], R13 ;  /* 0x0000cc0d01007387 */ /* 0x0003e20000100800 */
[----:B---3--:R-:W-:-:S03]  /*1e00*/  SHF.R.S32.HI R6, RZ, 0x1f, R21 ;  /* 0x0000001fff067819 */ /* 0x008fc60000011415 */
[----:B------:R2:W-:Y:S04]  /*1e10*/  STL [R1+0xc8], R8 ;  /* 0x0000c80801007387 */ /* 0x0005e80000100800 */
[----:B------:R3:W-:Y:S01]  /*1e20*/  STL [R1+0xc4], R6 ;  /* 0x0000c40601007387 */ /* 0x0007e20000100800 */
[----:B-1----:R-:W-:Y:S02]  /*1e30*/  SHF.R.S32.HI R13, RZ, 0x1f, R20 ;  /* 0x0000001fff0d7819 */ /* 0x002fe40000011414 */
[----:B--2---:R-:W-:-:S03]  /*1e40*/  SHF.R.S32.HI R8, RZ, 0x1f, R19 ;  /* 0x0000001fff087819 */ /* 0x004fc60000011413 */
[----:B------:R1:W-:Y:S01]  /*1e50*/  STL [R1+0xc0], R13 ;  /* 0x0000c00d01007387 */ /* 0x0003e20000100800 */
[----:B---3--:R-:W-:-:S03]  /*1e60*/  SHF.R.S32.HI R6, RZ, 0x1f, R17 ;  /* 0x0000001fff067819 */ /* 0x008fc60000011411 */
[----:B------:R2:W-:Y:S04]  /*1e70*/  STL [R1+0xbc], R8 ;  /* 0x0000bc0801007387 */ /* 0x0005e80000100800 */
[----:B------:R3:W-:Y:S01]  /*1e80*/  STL [R1+0xb8], R6 ;  /* 0x0000b80601007387 */ /* 0x0007e20000100800 */
[----:B-1----:R-:W-:Y:S02]  /*1e90*/  SHF.R.S32.HI R13, RZ, 0x1f, R15 ;  /* 0x0000001fff0d7819 */ /* 0x002fe4000001140f */
[----:B--2---:R-:W-:-:S03]  /*1ea0*/  SHF.R.S32.HI R8, RZ, 0x1f, R14 ;  /* 0x0000001fff087819 */ /* 0x004fc6000001140e */
[----:B------:R-:W-:Y:S01]  /*1eb0*/  STL [R1+0xb4], R13 ;  /* 0x0000b40d01007387 */ /* 0x000fe20000100800 */
[----:B---3--:R-:W-:-:S03]  /*1ec0*/  SHF.R.S32.HI R6, RZ, 0x1f, R10 ;  /* 0x0000001fff067819 */ /* 0x008fc6000001140a */
[----:B------:R-:W-:Y:S04]  /*1ed0*/  STL [R1+0xb0], R8 ;  /* 0x0000b00801007387 */ /* 0x000fe80000100800 */
[----:B------:R1:W-:Y:S04]  /*1ee0*/  STL [R1+0xac], R6 ;  /* 0x0000ac0601007387 */ /* 0x0003e80000100800 */
[----:B------:R2:W-:Y:S01]  /*1ef0*/  STL [R1+0xf4], R0 ;  /* 0x0000f40001007387 */ /* 0x0005e20000100800 */
[----:B-1----:R-:W-:Y:S02]  /*1f00*/  LEA R6, R16, 0x6080, 0x1 ;  /* 0x0000608010067811 */ /* 0x002fe400078e08ff */
[----:B--2---:R-:W-:-:S03]  /*1f10*/  LEA R0, R12, 0x6080, 0x1 ;  /* 0x000060800c007811 */ /* 0x004fc600078e08ff */
[----:B------:R1:W-:Y:S04]  /*1f20*/  STL [R1+0xf0], R6 ;  /* 0x0000f00601007387 */ /* 0x0003e80000100800 */
[----:B------:R2:W-:Y:S01]  /*1f30*/  STL [R1+0xec], R0 ;  /* 0x0000ec0001007387 */ /* 0x0005e20000100800 */
[----:B-1----:R-:W-:Y:S02]  /*1f40*/  LEA R6, R11, 0x6080, 0x1 ;  /* 0x000060800b067811 */ /* 0x002fe400078e08ff */
[----:B--2---:R-:W-:-:S03]  /*1f50*/  LEA R0, R9, 0x6080, 0x1 ;  /* 0x0000608009007811 */ /* 0x004fc600078e08ff */
[----:B------:R-:W-:Y:S04]  /*1f60*/  STL [R1+0xe8], R6 ;  /* 0x0000e80601007387 */ /* 0x000fe80000100800 */
[----:B------:R1:W-:Y:S02]  /*1f70*/  STL [R1+0xe4], R0 ;  /* 0x0000e40001007387 */ /* 0x0003e40000100800 */
[----:B-1----:R-:W-:-:S05]  /*1f80*/  IMAD.IADD R0, R24, 0x1, R5 ;  /* 0x0000000118007824 */ /* 0x002fca00078e0205 */
[----:B------:R1:W-:Y:S02]  /*1f90*/  STL [R1+0x98], R0 ;  /* 0x0000980001007387 */ /* 0x0003e40000100800 */
[----:B-1----:R-:W-:-:S05]  /*1fa0*/  IMAD.IADD R0, R5, 0x1, R22 ;  /* 0x0000000105007824 */ /* 0x002fca00078e0216 */
[----:B------:R1:W-:Y:S02]  /*1fb0*/  STL [R1+0x94], R0 ;  /* 0x0000940001007387 */ /* 0x0003e40000100800 */
.L_x_385:
[----:B-1----:R-:W2:Y:S01]  /*1fc0*/  LDL R0, [R1+0x5c] ;  /* 0x00005c0001007983 */ /* 0x002ea20000100800 */
[----:B------:R-:W-:Y:S01]  /*1fd0*/  IMAD.MOV.U32 R2, RZ, RZ, 0x4 ;  /* 0x00000004ff027424 */ /* 0x000fe200078e00ff */
[----:B------:R-:W-:-:S04]  /*1fe0*/  ISETP.NE.U32.AND P0, PT, RZ, c[0x0][0x370], PT ;  /* 0x0000dc00ff007a0c */ /* 0x000fc80003f05070 */
[----:B------:R-:W-:Y:S01]  /*1ff0*/  ISETP.NE.AND.EX P1, PT, RZ, c[0x0][0x374], PT, P0 ;  /* 0x0000dd00ff007a0c */ /* 0x000fe20003f25300 */
[----:B--2---:R-:W-:-:S05]  /*2000*/  IMAD.WIDE R2, R0, R2, c[0x0][0x588] ;  /* 0x0001620000027625 */ /* 0x004fca00078e0202 */
[----:B------:R-:W2:Y:S01]  /*2010*/  LDG.E R17, [R2.64] ;  /* 0x0000000802117981 */ /* 0x000ea2000c1e1900 */
[----:B------:R-:W-:Y:S01]  /*2020*/  ISETP.NE.U32.AND P4, PT, RZ, c[0x0][0x360], PT ;  /* 0x0000d800ff007a0c */ /* 0x000fe20003f85070 */
[----:B------:R-:W-:Y:S01]  /*2030*/  IMAD.MOV.U32 R10, RZ, RZ, RZ ;  /* 0x000000ffff0a7224 */ /* 0x000fe200078e00ff */
[----:B------:R-:W-:Y:S02]  /*2040*/  ISETP.NE.U32.AND P3, PT, RZ, c[0x0][0x348], PT ;  /* 0x0000d200ff007a0c */ /* 0x000fe40003f65070 */
[----:B------:R-:W-:Y:S02]  /*2050*/  ISETP.NE.AND.EX P4, PT, RZ, c[0x0][0x364], PT, P4 ;  /* 0x0000d900ff007a0c */ /* 0x000fe40003f85340 */
[----:B------:R-:W-:Y:S02]  /*2060*/  ISETP.NE.U32.AND P5, PT, RZ, c[0x0][0x350], PT ;  /* 0x0000d400ff007a0c */ /* 0x000fe40003fa5070 */
[----:B------:R-:W-:Y:S02]  /*2070*/  ISETP.NE.U32.AND P6, PT, RZ, c[0x0][0x358], PT ;  /* 0x0000d600ff007a0c */ /* 0x000fe40003fc5070 */
[----:B------:R-:W-:-:S02]  /*2080*/  ISETP.NE.AND.EX P3, PT, RZ, c[0x0][0x34c], PT, P3 ;  /* 0x0000d300ff007a0c */ /* 0x000fc40003f65330 */
[----:B------:R-:W-:Y:S02]  /*2090*/  ISETP.NE.AND.EX P5, PT, RZ, c[0x0][0x354], PT, P5 ;  /* 0x0000d500ff007a0c */ /* 0x000fe40003fa5350 */
[----:B------:R-:W-:Y:S01]  /*20a0*/  ISETP.NE.AND.EX P6, PT, RZ, c[0x0][0x35c], PT, P6 ;  /* 0x0000d700ff007a0c */ /* 0x000fe20003fc5360 */
[----:B------:R-:W-:Y:S02]  /*20b0*/  IMAD.MOV.U32 R162, RZ, RZ, RZ ;  /* 0x000000ffffa27224 */ /* 0x000fe400078e00ff */
[----:B------:R-:W-:Y:S02]  /*20c0*/  IMAD.MOV.U32 R15, RZ, RZ, RZ ;  /* 0x000000ffff0f7224 */ /* 0x000fe400078e00ff */
[----:B------:R-:W-:Y:S01]  /*20d0*/  IMAD.MOV.U32 R13, RZ, RZ, RZ ;  /* 0x000000ffff0d7224 */ /* 0x000fe200078e00ff */
[----:B--2---:R-:W-:Y:S01]  /*20e0*/  SHF.R.S32.HI R16, RZ, 0x1f, R17 ;  /* 0x0000001fff107819 */ /* 0x004fe20000011411 */
[C---:B------:R-:W-:Y:S01]  /*20f0*/  IMAD.SHL.U32 R19, R17.reuse, 0x4, RZ ;  /* 0x0000000411137824 */ /* 0x040fe200078e00ff */
[C---:B------:R-:W-:Y:S01]  /*2100*/  @P1 LEA R4, P0, R17.reuse, c[0x0][0x370], 0x2 ;  /* 0x0000dc0011041a11 */ /* 0x040fe200078010ff */
[----:B------:R1:W-:Y:S01]  /*2110*/  STL [R1+0x4c], R17 ;  /* 0x00004c1101007387 */ /* 0x0003e20000100800 */
[----:B------:R-:W-:-:S02]  /*2120*/  SHF.L.U64.HI R18, R17, 0x2, R16 ;  /* 0x0000000211127819 */ /* 0x000fc40000010210 */
[----:B------:R-:W-:Y:S01]  /*2130*/  @P1 LEA.HI.X R5, R17, c[0x0][0x374], R16, 0x2, P0 ;  /* 0x0000dd0011051a11 */ /* 0x000fe200000f1410 */
[----:B------:R1:W-:Y:S01]  /*2140*/  STL [R1+0xa0], R16 ;  /* 0x0000a01001007387 */ /* 0x0003e20000100800 */
[----:B------:R-:W-:-:S03]  /*2150*/  @P4 IADD3 R2, P0, R19, c[0x0][0x360], RZ ;  /* 0x0000d80013024a10 */ /* 0x000fc60007f1e0ff */
[----:B------:R2:W3:Y:S01]  /*2160*/  @P1 LDG.E R10, [R4.64] ;  /* 0x00000008040a1981 */ /* 0x0004e2000c1e1900 */
[C---:B------:R-:W-:Y:S02]  /*2170*/  @P4 IADD3.X R3, R18.reuse, c[0x0][0x364], RZ, P0, !PT ;  /* 0x0000d90012034a10 */ /* 0x040fe400007fe4ff */
[----:B------:R-:W-:Y:S01]  /*2180*/  IADD3 R8, P2, R19, c[0x0][0x348], RZ ;  /* 0x0000d20013087a10 */ /* 0x000fe20007f5e0ff */
[----:B------:R1:W-:Y:S04]  /*2190*/  STL [R1+0x44], R19 ;  /* 0x0000441301007387 */ /* 0x0003e80000100800 */
[----:B------:R4:W5:Y:S01]  /*21a0*/  @P4 LDG.E R163, [R2.64] ;  /* 0x0000000802a34981 */ /* 0x000962000c1e1900 */
[----:B------:R-:W-:-:S03]  /*21b0*/  IADD3.X R9, R18, c[0x0][0x34c], RZ, P2, !PT ;  /* 0x0000d30012097a10 */ /* 0x000fc600017fe4ff */
[----:B------:R1:W-:Y:S04]  /*21c0*/  STL [R1+0x48], R18 ;  /* 0x0000481201007387 */ /* 0x0003e80000100800 */
[----:B------:R1:W5:Y:S01]  /*21d0*/  @P3 LDG.E R162, [R8.64] ;  /* 0x0000000808a23981 */ /* 0x000362000c1e1900 */
[----:B--2---:R-:W-:-:S04]  /*21e0*/  IADD3 R4, P1, R19, c[0x0][0x350], RZ ;  /* 0x0000d40013047a10 */ /* 0x004fc80007f3e0ff */
[----:B------:R-:W-:Y:S02]  /*21f0*/  IADD3.X R5, R18, c[0x0][0x354], RZ, P1, !PT ;  /* 0x0000d50012057a10 */ /* 0x000fe40000ffe4ff */
[----:B----4-:R-:W-:-:S03]  /*2200*/  IADD3 R2, P0, R19, c[0x0][0x358], RZ ;  /* 0x0000d60013027a10 */ /* 0x010fc60007f1e0ff */
[----:B------:R1:W5:Y:S01]  /*2210*/  @P5 LDG.E R15, [R4.64] ;  /* 0x00000008040f5981 */ /* 0x000362000c1e1900 */
[----:B------:R-:W-:-:S05]  /*2220*/  IADD3.X R3, R18, c[0x0][0x35c], RZ, P0, !PT ;  /* 0x0000d70012037a10 */ /* 0x000fca00007fe4ff */
[----:B------:R1:W5:Y:S01]  /*2230*/  @P6 LDG.E R13, [R2.64] ;  /* 0x00000008020d6981 */ /* 0x000362000c1e1900 */
[----:B------:R-:W-:Y:S03]  /*2240*/  YIELD ;  /* 0x0000000000007946 */ /* 0x000fe60003800000 */
[----:B---3--:R1:W-:Y:S01]  /*2250*/  STL [R1+0x40], R10 ;  /* 0x0000400a01007387 */ /* 0x0083e20000100800 */
[----:B------:R-:W-:Y:S05]  /*2260*/  @P4 BRA `(.L_x_207) ;  /* 0x0000005000004947 */ /* 0x000fea0003800000 */
[----:B-----5:R-:W-:Y:S01]  /*2270*/  MOV R163, c[0x0][0x168] ;  /* 0x00005a0000a37a02 */ /* 0x020fe20000000f00 */
[----:B------:R-:W-:Y:S05]  /*2280*/  @!P3 BRA `(.L_x_207) ;  /* 0x000000300000b947 */ /* 0x000fea0003800000 */
[----:B------:R-:W2:Y:S04]  /*2290*/  LDG.E R6, [R8.64] ;  /* 0x0000000808067981 */ /* 0x000ea8000c1e1900 */
[----:B------:R-:W2:Y:S02]  /*22a0*/  LDG.E R0, [R8.64+0x4] ;  /* 0x0000040808007981 */ /* 0x000ea4000c1e1900 */
[----:B--2---:R-:W-:-:S02]  /*22b0*/  IADD3 R163, -R6, R0, RZ ;  /* 0x0000000006a37210 */ /* 0x004fc40007ffe1ff */
.L_x_207:
[----:B------:R-:W-:-:S04]  /*22c0*/  ISETP.NE.U32.AND P0, PT, RZ, c[0x0][0x368], PT ;  /* 0x0000da00ff007a0c */ /* 0x000fc80003f05070 */
[----:B------:R-:W-:-:S13]  /*22d0*/  ISETP.NE.AND.EX P0, PT, RZ, c[0x0][0x36c], PT, P0 ;  /* 0x0000db00ff007a0c */ /* 0x000fda0003f05300 */
[----:B------:R-:W-:Y:S05]  /*22e0*/  @!P0 BRA `(.L_x_208) ;  /* 0x0000004000008947 */ /* 0x000fea0003800000 */
[----:B-1----:R-:W-:-:S04]  /*22f0*/  IADD3 R4, P0, R19, c[0x0][0x368], RZ ;  /* 0x0000da0013047a10 */ /* 0x002fc80007f1e0ff */
[----:B------:R-:W-:-:S05]  /*2300*/  IADD3.X R5, R18, c[0x0][0x36c], RZ, P0, !PT ;  /* 0x0000db0012057a10 */ /* 0x000fca00007fe4ff */
[----:B------:R1:W5:Y:S01]  /*2310*/  LDG.E R12, [R4.64] ;  /* 0x00000008040c7981 */ /* 0x000362000c1e1900 */
[----:B------:R-:W-:Y:S05]  /*2320*/  BRA `(.L_x_209) ;  /* 0x0000005000007947 */ /* 0x000fea0003800000 */
.L_x_208:
[----:B------:R-:W-:Y:S01]  /*2330*/  MOV R12, UR6 ;  /* 0x00000006000c7c02 */ /* 0x000fe20008000f00 */
[----:B------:R-:W-:Y:S05]  /*2340*/  @!P5 BRA `(.L_x_209) ;  /* 0x000000300000d947 */ /* 0x000fea0003800000 */
[----:B------:R-:W2:Y:S04]  /*2350*/  LDG.E R6, [R4.64] ;  /* 0x0000000804067981 */ /* 0x000ea8000c1e1900 */
[----:B------:R-:W2:Y:S02]  /*2360*/  LDG.E R0, [R4.64+0x4] ;  /* 0x0000040804007981 */ /* 0x000ea4000c1e1900 */
[----:B--2---:R-:W-:Y:S02]  /*2370*/  IADD3 R12, -R6, R0, RZ ;  /* 0x00000000060c7210 */ /* 0x004fe40007ffe1ff */
.L_x_209:
[----:B------:R-:W2:Y:S04]  /*2380*/  LDL R14, [R1+0x58] ;  /* 0x00005800010e7983 */ /* 0x000ea80000100800 */
[----:B-1----:R1:W3:Y:S04]  /*2390*/  @P6 LDG.E R4, [R2.64] ;  /* 0x0000000802046981 */ /* 0x0022e8000c1e1900 */
[----:B------:R1:W3:Y:S01]  /*23a0*/  @P6 LDG.E R0, [R2.64+0x4] ;  /* 0x0000040802006981 */ /* 0x0002e2000c1e1900 */
[----:B------:R-:W-:Y:S01]  /*23b0*/  ISETP.NE.U32.AND P0, PT, RZ, c[0x0][0x378], PT ;  /* 0x0000de00ff007a0c */ /* 0x000fe20003f05070 */
[----:B-----5:R-:W-:-:S03]  /*23c0*/  IMAD.MOV.U32 R131, RZ, RZ, R12 ;  /* 0x000000ffff837224 */ /* 0x020fc600078e000c */
[----:B------:R-:W-:-:S13]  /*23d0*/  ISETP.NE.AND.EX P1, PT, RZ, c[0x0][0x37c], PT, P0 ;  /* 0x0000df00ff007a0c */ /* 0x000fda0003f25300 */
[----:B-1----:R-:W-:-:S04]  /*23e0*/  @P1 IADD3 R2, P0, R19, c[0x0][0x378], RZ ;  /* 0x0000de0013021a10 */ /* 0x002fc80007f1e0ff */
[----:B------:R-:W-:-:S05]  /*23f0*/  @P1 IADD3.X R3, R18, c[0x0][0x37c], RZ, P0, !PT ;  /* 0x0000df0012031a10 */ /* 0x000fca00007fe4ff */
[----:B------:R1:W5:Y:S01]  /*2400*/  @P1 LDG.E R131, [R2.64] ;  /* 0x0000000802831981 */ /* 0x000362000c1e1900 */
[----:B------:R-:W-:Y:S01]  /*2410*/  IMAD.IADD R6, R12, 0x1, -R10 ;  /* 0x000000010c067824 */ /* 0x000fe200078e0a0a */
[----:B------:R-:W-:Y:S01]  /*2420*/  BSSY B0, `(.L_x_210) ;  /* 0x0000031000007945 */ /* 0x000fe20003800000 */
[----:B-1----:R-:W-:Y:S01]  /*2430*/  IMAD.MOV.U32 R2, RZ, RZ, c[0x0][0x228] ;  /* 0x00008a00ff027624 */ /* 0x002fe200078e00ff */
[----:B--2---:R-:W-:-:S04]  /*2440*/  LOP3.LUT R3, R14, 0xff000000, RZ, 0xc0, !PT ;  /* 0xff0000000e037812 */ /* 0x004fc800078ec0ff */
[----:B------:R-:W-:Y:S01]  /*2450*/  SHF.R.U32.HI R3, RZ, 0x8, R3 ;  /* 0x00000008ff037819 */ /* 0x000fe20000011603 */
[----:B---3--:R-:W-:Y:S01]  /*2460*/  @P6 IMAD.IADD R2, R0, 0x1, -R4 ;  /* 0x0000000100026824 */ /* 0x008fe200078e0a04 */
[----:B------:R-:W-:-:S03]  /*2470*/  LOP3.LUT R4, R14, 0xff0000, RZ, 0xc0, !PT ;  /* 0x00ff00000e047812 */ /* 0x000fc600078ec0ff */
[----:B------:R-:W-:Y:S01]  /*2480*/  IMAD.IADD R138, R6, 0x1, R2 ;  /* 0x00000001068a7824 */ /* 0x000fe200078e0202 */
[----:B------:R-:W-:-:S04]  /*2490*/  LEA.HI R3, R4, R3, RZ, 0x10 ;  /* 0x0000000304037211 */ /* 0x000fc800078f80ff */
[----:B------:R-:W-:Y:S02]  /*24a0*/  SHF.R.U32.HI R5, RZ, 0x10, R3 ;  /* 0x00000010ff057819 */ /* 0x000fe40000011603 */
[----:B------:R-:W-:Y:S02]  /*24b0*/  LOP3.LUT R20, R3, 0xff, RZ, 0xc0, !PT ;  /* 0x000000ff03147812 */ /* 0x000fe400078ec0ff */
[C---:B------:R-:W-:Y:S01]  /*24c0*/  IADD3 R0, R138.reuse, 0x2f, RZ ;  /* 0x0000002f8a007810 */ /* 0x040fe20007ffe0ff */
[----:B------:R1:W-:Y:S01]  /*24d0*/  STL [R1+0xa4], R5 ;  /* 0x0000a40501007387 */ /* 0x0003e20000100800 */
[----:B------:R-:W-:Y:S02]  /*24e0*/  ISETP.GE.AND P0, PT, R138, 0x1, PT ;  /* 0x000000018a00780c */ /* 0x000fe40003f06270 */
[----:B------:R-:W-:Y:S01]  /*24f0*/  ISETP.NE.AND P1, PT, R5, RZ, PT ;  /* 0x000000ff0500720c */ /* 0x000fe20003f25270 */
[----:B------:R1:W-:Y:S01]  /*2500*/  STL [R1+0xa8], R20 ;  /* 0x0000a81401007387 */ /* 0x0003e20000100800 */
[----:B------:R-:W-:-:S02]  /*2510*/  IMAD.HI R0, R0, 0x2aaaaaab, RZ ;  /* 0x2aaaaaab00007827 */ /* 0x000fc400078e02ff */
[----:B------:R-:W-:-:S03]  /*2520*/  SEL R130, R5, c[0x0][0x338], P1 ;  /* 0x0000ce0005827a07 */ /* 0x000fc60000800000 */
[----:B------:R-:W-:-:S04]  /*2530*/  SHF.R.U32.HI R4, RZ, 0x1f, R0 ;  /* 0x0000001fff047819 */ /* 0x000fc80000011600 */
[----:B------:R-:W-:Y:S01]  /*2540*/  LEA.HI.SX32 R139, R0, R4, 0x1d ;  /* 0x00000004008b7211 */ /* 0x000fe200078feaff */
[----:B------:R-:W-:Y:S01]  /*2550*/  IMAD.MOV.U32 R0, RZ, RZ, RZ ;  /* 0x000000ffff007224 */ /* 0x000fe200078e00ff */
[----:B------:R-:W-:Y:S05]  /*2560*/  @!P0 BRA `(.L_x_211) ;  /* 0x000001c000008947 */ /* 0x000fea0003800000 */
        /* <DEDUP_REMOVED lines=11> */
[----:B------:R-:W-:Y:S02]  /*2620*/  IMAD.MOV.U32 R4, RZ, RZ, RZ ;  /* 0x000000ffff047224 */ /* 0x000fe400078e00ff */
        /* <DEDUP_REMOVED lines=16> */
.L_x_211:
[----:B------:R-:W-:Y:S05]  /*2730*/  BSYNC B0 ;  /* 0x0000000000007941 */ /* 0x000fea0003800000 */
.L_x_210:
[----:B------:R-:W-:-:S04]  /*2740*/  IMAD R3, R20, R0, RZ ;  /* 0x0000000014037224 */ /* 0x000fc800078e02ff */
[C---:B------:R-:W-:Y:S02]  /*2750*/  IMAD.IADD R0, R3.reuse, 0x1, R0 ;  /* 0x0000000103007824 */ /* 0x040fe400078e0200 */
[----:B------:R-:W-:-:S03]  /*2760*/  IMAD R3, R3, 0x30, -R6 ;  /* 0x0000003003037824 */ /* 0x000fc600078e0a06 */
[----:B------:R-:W-:Y:S02]  /*2770*/  IMNMX R0, R139, R0, PT ;  /* 0x000000008b007217 */ /* 0x000fe40003800200 */
[----:B------:R-:W-:-:S03]  /*2780*/  IMNMX R3, RZ, R3, !PT ;  /* 0x00000003ff037217 */ /* 0x000fc60007800200 */
[----:B------:R-:W-:Y:S02]  /*2790*/  IMAD R0, R0, 0x30, -R6 ;  /* 0x0000003000007824 */ /* 0x000fe400078e0a06 */
[----:B-1----:R-:W-:-:S03]  /*27a0*/  IMAD.WIDE.U32 R4, R3, -0x55555555, RZ ;  /* 0xaaaaaaab03047825 */ /* 0x002fc600078e00ff */
[----:B------:R-:W-:Y:S02]  /*27b0*/  IMNMX R0, R0, R2, PT ;  /* 0x0000000200007217 */ /* 0x000fe40003800200 */
[----:B------:R-:W-:Y:S02]  /*27c0*/  SHF.R.U32.HI R89, RZ, 0x5, R5 ;  /* 0x00000005ff597819 */ /* 0x000fe40000011605 */
[----:B------:R-:W-:-:S13]  /*27d0*/  ISETP.GT.AND P0, PT, R0, R3, PT ;  /* 0x000000030000720c */ /* 0x000fda0003f04270 */
[----:B------:R-:W-:Y:S01]  /*27e0*/  @P0 IADD3 R3, R0, 0x2f, RZ ;  /* 0x0000002f00030810 */ /* 0x000fe20007ffe0ff */
[----:B------:R-:W-:-:S04]  /*27f0*/  IMAD.MOV.U32 R0, RZ, RZ, R89 ;  /* 0x000000ffff007224 */ /* 0x000fc800078e0059 */
[----:B------:R-:W-:-:S05]  /*2800*/  @P0 IMAD.HI R3, R3, 0x2aaaaaab, RZ ;  /* 0x2aaaaaab03030827 */ /* 0x000fca00078e02ff */
[----:B------:R-:W-:-:S04]  /*2810*/  @P0 SHF.R.U32.HI R4, RZ, 0x1f, R3 ;  /* 0x0000001fff040819 */ /* 0x000fc80000011603 */
[----:B------:R-:W-:-:S04]  /*2820*/  @P0 LEA.HI.SX32 R0, R3, R4, 0x1d ;  /* 0x0000000403000211 */ /* 0x000fc800078feaff */
[----:B------:R-:W-:-:S13]  /*2830*/  ISETP.GT.AND P0, PT, R0, R89, PT ;  /* 0x000000590000720c */ /* 0x000fda0003f04270 */
[----:B------:R-:W-:Y:S05]  /*2840*/  @!P0 BRA `(.L_x_212) ;  /* 0x0000537000008947 */ /* 0x000fea0003800000 */
[----:B------:R-:W-:Y:S01]  /*2850*/  SHF.R.S32.HI R3, RZ, 0x1f, R13 ;  /* 0x0000001fff037819 */ /* 0x000fe2000001140d */
[----:B------:R-:W-:Y:S01]  /*2860*/  IMAD.MOV.U32 R132, RZ, RZ, 0x30 ;  /* 0x00000030ff847424 */ /* 0x000fe200078e00ff */
[C---:B------:R-:W-:Y:S01]  /*2870*/  IADD3 R90, P0, R247.reuse, R13, RZ ;  /* 0x0000000df75a7210 */ /* 0x040fe20007f1e0ff */
[----:B------:R-:W-:Y:S01]  /*2880*/  IMAD.MOV.U32 R142, RZ, RZ, c[0x0][0x238] ;  /* 0x00008e00ff8e7624 */ /* 0x000fe200078e00ff */
[----:B------:R-:W-:Y:S01]  /*2890*/  IADD3 R35, R0, -0x1, RZ ;  /* 0xffffffff00237810 */ /* 0x000fe20007ffe0ff */
[----:B------:R-:W-:Y:S01]  /*28a0*/  IMAD R143, R132, c[0x0][0x23c], RZ ;  /* 0x00008f00848f7a24 */ /* 0x000fe200078e02ff */
[----:B------:R-:W-:Y:S01]  /*28b0*/  LEA.HI.X.SX32 R91, R247, R3, 0x1, P0 ;  /* 0x00000003f75b7211 */ /* 0x000fe200000f0eff */
[----:B------:R-:W-:Y:S01]  /*28c0*/  IMAD.WIDE.U32 R4, R90, c[0x0][0x238], R228 ;  /* 0x00008e005a047a25 */ /* 0x000fe200078e00e4 */
[----:B------:R-:W-:Y:S02]  /*28d0*/  SEL R13, R16, RZ, !P6 ;  /* 0x000000ff100d7207 */ /* 0x000fe40007000000 */
[----:B------:R-:W-:Y:S01]  /*28e0*/  LOP3.LUT R26, R14, 0xffff, RZ, 0xc0, !PT ;  /* 0x0000ffff0e1a7812 */ /* 0x000fe200078ec0ff */
[----:B------:R-:W-:Y:S01]  /*28f0*/  IMAD R3, R91, c[0x0][0x238], RZ ;  /* 0x00008e005b037a24 */ /* 0x000fe200078e02ff */
[----:B------:R-:W-:Y:S01]  /*2900*/  SEL R14, R17, RZ, !P6 ;  /* 0x000000ff110e7207 */ /* 0x000fe20007000000 */
[----:B------:R-:W-:Y:S01]  /*2910*/  IMAD R0, R13, c[0x0][0x248], RZ ;  /* 0x000092000d007a24 */ /* 0x000fe200078e02ff */
[----:B------:R-:W-:Y:S01]  /*2920*/  ISETP.NE.U32.AND P4, PT, RZ, c[0x0][0x340], PT ;  /* 0x0000d000ff007a0c */ /* 0x000fe20003f85070 */
[----:B------:R-:W-:Y:S01]  /*2930*/  IMAD R3, R90, c[0x0][0x23c], R3 ;  /* 0x00008f005a037a24 */ /* 0x000fe200078e0203 */
[----:B------:R-:W-:Y:S01]  /*2940*/  LOP3.LUT R241, R241, 0xfffffffb, RZ, 0xc0, !PT ;  /* 0xfffffffbf1f17812 */ /* 0x000fe200078ec0ff */
[----:B------:R-:W-:Y:S01]  /*2950*/  IMAD R6, R14, c[0x0][0x24c], R0 ;  /* 0x000093000e067a24 */ /* 0x000fe200078e0200 */
[----:B------:R-:W-:Y:S01]  /*2960*/  ISETP.NE.AND.EX P4, PT, RZ, c[0x0][0x344], PT, P4 ;  /* 0x0000d100ff007a0c */ /* 0x000fe20003f85340 */
[----:B------:R-:W-:Y:S01]  /*2970*/  IMAD.IADD R5, R5, 0x1, R3 ;  /* 0x0000000105057824 */ /* 0x000fe200078e0203 */
[----:B------:R-:W-:Y:S01]  /*2980*/  ISETP.GE.AND P6, PT, R238, c[0x0][0x1d4], PT ;  /* 0x00007500ee007a0c */ /* 0x000fe20003fc6270 */
[----:B------:R-:W-:Y:S01]  /*2990*/  IMAD R3, R35, -0x30, R2 ;  /* 0xffffffd023037824 */ /* 0x000fe200078e0202 */
[----:B------:R-:W-:Y:S01]  /*29a0*/  ISETP.GE.AND P5, PT, R230, c[0x0][0x1d4], PT ;  /* 0x00007500e6007a0c */ /* 0x000fe20003fa6270 */
[----:B------:R-:W-:-:S03]  /*29b0*/  IMAD.WIDE.U32 R4, R26, c[0x0][0x240], R4 ;  /* 0x000090001a047a25 */ /* 0x000fc600078e0004 */
[----:B------:R-:W-:Y:S01]  /*29c0*/  IMNMX R3, R3, 0x30, PT ;  /* 0x0000003003037817 */ /* 0x000fe20003800200 */
[----:B------:R-:W-:-:S04]  /*29d0*/  IMAD.WIDE.U32 R136, R132, c[0x0][0x238], RZ ;  /* 0x00008e0084887a25 */ /* 0x000fc800078e00ff */
[----:B------:R-:W-:Y:S02]  /*29e0*/  IMAD.IADD R0, R3, 0x1, -R247 ;  /* 0x0000000103007824 */ /* 0x000fe400078e0af7 */
[----:B------:R-:W-:Y:S02]  /*29f0*/  IMAD R5, R26, c[0x0][0x244], R5 ;  /* 0x000091001a057a24 */ /* 0x000fe400078e0205 */
[----:B------:R-:W-:Y:S01]  /*2a00*/  IMAD.IADD R143, R137, 0x1, R143 ;  /* 0x00000001898f7824 */ /* 0x000fe200078e028f */
[----:B------:R-:W-:Y:S01]  /*2a10*/  ISETP.GE.AND P1, PT, R0, 0x1, PT ;  /* 0x000000010000780c */ /* 0x000fe20003f26270 */
[----:B------:R-:W-:Y:S01]  /*2a20*/  IMAD.WIDE.U32 R94, R14, c[0x0][0x248], R4 ;  /* 0x000092000e5e7a25 */ /* 0x000fe200078e0004 */
[----:B------:R-:W-:Y:S02]  /*2a30*/  SHF.R.S32.HI R4, RZ, 0x1f, R35 ;  /* 0x0000001fff047819 */ /* 0x000fe40000011423 */
[----:B------:R-:W-:Y:S01]  /*2a40*/  ISETP.GT.AND P0, PT, R0, 0x20, PT ;  /* 0x000000200000780c */ /* 0x000fe20003f04270 */
[----:B------:R-:W-:-:S02]  /*2a50*/  IMAD R3, R143, R35, RZ ;  /* 0x000000238f037224 */ /* 0x000fc400078e02ff */
[----:B------:R-:W-:Y:S02]  /*2a60*/  IMAD.IADD R93, R95, 0x1, R6 ;  /* 0x000000015f5d7824 */ /* 0x000fe400078e0206 */
[----:B------:R-:W-:Y:S02]  /*2a70*/  IMAD.MOV.U32 R92, RZ, RZ, R94 ;  /* 0x000000ffff5c7224 */ /* 0x000fe400078e005e */
[-C--:B------:R-:W-:Y:S02]  /*2a80*/  IMAD R3, R4, R136.reuse, R3 ;  /* 0x0000008804037224 */ /* 0x080fe400078e0203 */
[----:B------:R-:W-:-:S04]  /*2a90*/  IMAD.WIDE.U32 R4, R35, R136, R92 ;  /* 0x0000008823047225 */ /* 0x000fc800078e005c */
[----:B------:R-:W-:Y:S01]  /*2aa0*/  IMAD.IADD R0, R5, 0x1, R3 ;  /* 0x0000000105007824 */ /* 0x000fe200078e0203 */
[----:B------:R-:W-:Y:S01]  /*2ab0*/  @P1 LEA R8, P2, R4, c[0x0][0x220], 0x1 ;  /* 0x0000880004081a11 */ /* 0x000fe200078408ff */
[----:B------:R-:W-:Y:S02]  /*2ac0*/  IMAD.MOV.U32 R6, RZ, RZ, 0x5 ;  /* 0x00000005ff067424 */ /* 0x000fe400078e00ff */
[----:B------:R-:W-:Y:S01]  /*2ad0*/  IMAD.SHL.U32 R144, R142, 0x20, RZ ;  /* 0x000000208e907824 */ /* 0x000fe200078e00ff */
[----:B------:R-:W-:Y:S02]  /*2ae0*/  @P1 LEA.HI.X R9, R4, c[0x0][0x224], R0, 0x1, P2 ;  /* 0x0000890004091a11 */ /* 0x000fe400010f0c00 */
[----:B------:R-:W-:Y:S02]  /*2af0*/  ISETP.GE.AND P2, PT, R228, c[0x0][0x1d4], PT ;  /* 0x00007500e4007a0c */ /* 0x000fe40003f46270 */
[----:B------:R-:W-:Y:S02]  /*2b00*/  SHF.L.U64.HI R142, R142, R6, c[0x0][0x23c] ;  /* 0x00008f008e8e7619 */ /* 0x000fe40000010206 */
[----:B------:R-:W-:-:S05]  /*2b10*/  @P0 IADD3 R3, P3, R144, R4, RZ ;  /* 0x0000000490030210 */ /* 0x000fca0007f7e0ff */
[----:B------:R-:W-:-:S04]  /*2b20*/  @P0 IMAD.X R0, R0, 0x1, R142, P3 ;  /* 0x0000000100000824 */ /* 0x000fc800018e068e */
[----:B------:R-:W-:Y:S02]  /*2b30*/  @P2 LOP3.LUT R241, R241, 0x4, RZ, 0xfc, !PT ;  /* 0x00000004f1f12812 */ /* 0x000fe400078efcff */
[----:B------:R-:W-:Y:S02]  /*2b40*/  @P0 LEA R4, P2, R3, c[0x0][0x220], 0x1 ;  /* 0x0000880003040a11 */ /* 0x000fe400078408ff */
[----:B------:R-:W-:Y:S02]  /*2b50*/  LOP3.LUT P3, RZ, R241, 0x4, RZ, 0xc0, !PT ;  /* 0x00000004f1ff7812 */ /* 0x000fe4000786c0ff */
[----:B------:R-:W-:Y:S01]  /*2b60*/  @P0 LEA.HI.X R5, R3, c[0x0][0x224], R0, 0x1, P2 ;  /* 0x0000890003050a11 */ /* 0x000fe200010f0c00 */
[C---:B------:R-:W-:Y:S01]  /*2b70*/  @P1 IMAD.SHL.U32 R3, R248.reuse, 0x2, RZ ;  /* 0x00000002f8031824 */ /* 0x040fe200078e00ff */
[----:B------:R-:W-:Y:S01]  /*2b80*/  @P4 IADD3 R10, P2, R19, c[0x0][0x340], RZ ;  /* 0x0000d000130a4a10 */ /* 0x000fe20007f5e0ff */
[----:B------:R-:W-:Y:S01]  /*2b90*/  @P0 IMAD.SHL.U32 R0, R248, 0x2, RZ ;  /* 0x00000002f8000824 */ /* 0x000fe200078e00ff */
[----:B------:R-:W-:-:S02]  /*2ba0*/  LOP3.LUT R241, R241, 0xfffffffd, RZ, 0xc0, !PT ;  /* 0xfffffffdf1f17812 */ /* 0x000fc400078ec0ff */
[----:B------:R-:W-:Y:S02]  /*2bb0*/  @P4 IADD3.X R11, R18, c[0x0][0x344], RZ, P2, !PT ;  /* 0x0000d100120b4a10 */ /* 0x000fe400017fe4ff */
[----:B------:R-:W-:-:S03]  /*2bc0*/  @P6 LOP3.LUT R241, R241, 0x2, RZ, 0xfc, !PT ;  /* 0x00000002f1f16812 */ /* 0x000fc600078efcff */
[----:B------:R-:W2:Y:S01]  /*2bd0*/  @P4 LDG.E R6, [R10.64] ;  /* 0x000000080a064981 */ /* 0x000ea2000c1e1900 */
[----:B------:R-:W-:-:S03]  /*2be0*/  LOP3.LUT R241, R241, 0xfffffffe, RZ, 0xc0, !PT ;  /* 0xfffffffef1f17812 */ /* 0x000fc600078ec0ff */
[----:B------:R-:W-:Y:S01]  /*2bf0*/  @!PT LDS RZ, [RZ] ;  /* 0x00000000fffff984 */ /* 0x000fe20000000800 */
[----:B------:R-:W-:Y:S01]  /*2c00*/  @!PT LDS RZ, [RZ] ;  /* 0x00000000fffff984 */ /* 0x000fe20000000800 */
[----:B------:R-:W-:Y:S01]  /*2c10*/  @!PT LDS RZ, [RZ] ;  /* 0x00000000fffff984 */ /* 0x000fe20000000800 */
[----:B------:R1:W-:Y:S01]  /*2c20*/  @P1 LDGSTS.E.BYPASS.LTC128B.128 [R3+0x3c80], [R8.64], !P3 ;  /* 0x03c8000008031fae */ /* 0x0003e2000d901d48 */
[C---:B------:R-:W-:Y:S02]  /*2c30*/  IADD3 R29, R104.reuse, 0x20, RZ ;  /* 0x00000020681d7810 */ /* 0x040fe40007ffe0ff */
[----:B------:R-:W-:Y:S01]  /*2c40*/  IADD3 R30, R104, 0x10, RZ ;  /* 0x00000010681e7810 */ /* 0x000fe20007ffe0ff */
[----:B------:R1:W-:Y:S01]  /*2c50*/  @P1 LDGSTS.E.BYPASS.LTC128B.128 [R3+0x4880], [R8.64+0x40], !P6 ;  /* 0x0488004008031fae */ /* 0x0003e2000f101d48 */
[----:B------:R-:W-:-:S03]  /*2c60*/  @P5 LOP3.LUT R241, R241, 0x1, RZ, 0xfc, !PT ;  /* 0x00000001f1f15812 */ /* 0x000fc600078efcff */
[----:B------:R1:W-:Y:S04]  /*2c70*/  @P1 LDGSTS.E.BYPASS.LTC128B.128 [R3+0x5480], [R8.64+0x80], !P5 ;  /* 0x0548008008031fae */ /* 0x0003e8000e901d48 */
[----:B------:R3:W-:Y:S04]  /*2c80*/  @P0 LDGSTS.E.BYPASS.LTC128B.128 [R0+0x4480], [R4.64], !P3 ;  /* 0x0448000004000fae */ /* 0x0007e8000d901d48 */
[----:B------:R3:W-:Y:S04]  /*2c90*/  @P0 LDGSTS.E.BYPASS.LTC128B.128 [R0+0x5080], [R4.64+0x40], !P6 ;  /* 0x0508004004000fae */ /* 0x0007e8000f101d48 */
[----:B------:R3:W-:Y:S01]  /*2ca0*/  @P0 LDGSTS.E.BYPASS.LTC128B.128 [R0+0x5c80], [R4.64+0x80], !P5 ;  /* 0x05c8008004000fae */ /* 0x0007e2000e901d48 */
[----:B------:R-:W-:-:S03]  /*2cb0*/  ISETP.GE.AND P1, PT, R104, c[0x0][0x27c], PT ;  /* 0x00009f0068007a0c */ /* 0x000fc60003f26270 */
[----:B------:R-:W0:Y:S01]  /*2cc0*/  LDGDEPBAR ;  /* 0x00000000000079af */ /* 0x000e220000000000 */
[----:B------:R-:W-:Y:S01]  /*2cd0*/  WARPSYNC 0xffffffff ;  /* 0xffffffff00007948 */ /* 0x000fe20003800000 */
[----:B------:R-:W-:Y:S02]  /*2ce0*/  SHF.R.S32.HI R115, RZ, 0x1f, R114 ;  /* 0x0000001fff737819 */ /* 0x000fe40000011472 */
[----:B------:R-:W-:Y:S02]  /*2cf0*/  ISETP.GE.AND P3, PT, R29, c[0x0][0x27c], PT ;  /* 0x00009f001d007a0c */ /* 0x000fe40003f66270 */
[----:B------:R-:W-:Y:S02]  /*2d00*/  ISETP.GE.AND P2, PT, R30, c[0x0][0x27c], PT ;  /* 0x00009f001e007a0c */ /* 0x000fe40003f46270 */
[----:B-----5:R-:W-:Y:S02]  /*2d10*/  SHF.R.S32.HI R20, RZ, 0x1f, R131 ;  /* 0x0000001fff147819 */ /* 0x020fe40000011483 */
[----:B-1----:R-:W-:Y:S01]  /*2d20*/  SHF.R.S32.HI R3, RZ, 0x1f, R112 ;  /* 0x0000001fff037819 */ /* 0x002fe20000011470 */
[----:B---3--:R-:W-:-:S04]  /*2d30*/  IMAD.MOV.U32 R0, RZ, RZ, c[0x0][0x27c] ;  /* 0x00009f00ff007624 */ /* 0x008fc800078e00ff */
[----:B------:R-:W-:Y:S01]  /*2d40*/  IMAD.SHL.U32 R67, R0, 0x2, RZ ;  /* 0x0000000200437824 */ /* 0x000fe200078e00ff */
[----:B--2---:R-:W-:Y:S01]  /*2d50*/  @P4 SHF.R.S32.HI R19, RZ, 0x1f, R6 ;  /* 0x0000001fff134819 */ /* 0x004fe20000011406 */
[----:B------:R-:W-:Y:S02]  /*2d60*/  @!P4 IMAD.MOV.U32 R6, RZ, RZ, R17 ;  /* 0x000000ffff06c224 */ /* 0x000fe400078e0011 */
[----:B------:R-:W-:Y:S02]  /*2d70*/  @!P4 IMAD.MOV.U32 R19, RZ, RZ, R16 ;  /* 0x000000ffff13c224 */ /* 0x000fe400078e0010 */
[----:B------:R-:W2:Y:S04]  /*2d80*/  LDL R23, [R1+0x4] ;  /* 0x0000040001177983 */ /* 0x000ea80000100800 */
[----:B------:R-:W3:Y:S01]  /*2d90*/  LDL R27, [R1+0x8] ;  /* 0x00000800011b7983 */ /* 0x000ee20000100800 */
[----:B------:R-:W-:Y:S01]  /*2da0*/  IMAD.WIDE.U32 R4, R26, c[0x0][0x260], R228 ;  /* 0x000098001a047a25 */ /* 0x000fe200078e00e4 */
[----:B------:R-:W-:Y:S01]  /*2db0*/  MOV R146, c[0x0][0x2b8] ;  /* 0x0000ae0000927a02 */ /* 0x000fe20000000f00 */
[----:B------:R-:W-:Y:S01]  /*2dc0*/  ULDC.U8 UR5, c[0x0][0x298] ;  /* 0x0000a60000057ab9 */ /* 0x000fe20000000000 */
[----:B------:R-:W-:Y:S01]  /*2dd0*/  MOV R145, c[0x0][0x27c] ;  /* 0x00009f0000917a02 */ /* 0x000fe20000000f00 */
[----:B------:R-:W-:Y:S01]  /*2de0*/  IMAD R8, R3, c[0x0][0x280], RZ ;  /* 0x0000a00003087a24 */ /* 0x000fe200078e02ff */
[----:B------:R-:W-:Y:S01]  /*2df0*/  ISETP.NE.AND P4, PT, R146, 0x1, PT ;  /* 0x000000019200780c */ /* 0x000fe20003f85270 */
[----:B------:R-:W-:Y:S01]  /*2e00*/  IMAD R5, R26, c[0x0][0x264], R5 ;  /* 0x000099001a057a24 */ /* 0x000fe200078e0205 */
[----:B------:R-:W-:Y:S01]  /*2e10*/  ISETP.GE.AND P0, PT, R145, 0x1, PT ;  /* 0x000000019100780c */ /* 0x000fe20003f06270 */
[----:B------:R-:W-:Y:S01]  /*2e20*/  IMAD R0, R13, c[0x0][0x268], RZ ;  /* 0x00009a000d007a24 */ /* 0x000fe200078e02ff */
[----:B------:R-:W-:Y:S01]  /*2e30*/  LOP3.LUT R241, R241, 0xffffffef, RZ, 0xc0, !PT ;  /* 0xffffffeff1f17812 */ /* 0x000fe200078ec0ff */
[----:B------:R-:W-:-:S02]  /*2e40*/  IMAD R10, R3, c[0x0][0x290], RZ ;  /* 0x0000a400030a7a24 */ /* 0x000fc400078e02ff */
[C---:B------:R-:W-:Y:S01]  /*2e50*/  IMAD R3, R112.reuse, c[0x0][0x284], R8 ;  /* 0x0000a10070037a24 */ /* 0x040fe200078e0208 */
[----:B------:R-:W-:Y:S01]  /*2e60*/  LOP3.LUT R241, R241, 0xfffffff7, RZ, 0xc0, !PT ;  /* 0xfffffff7f1f17812 */ /* 0x000fe200078ec0ff */
[----:B------:R-:W-:-:S04]  /*2e70*/  IMAD.WIDE.U32 R8, R112, c[0x0][0x280], R114 ;  /* 0x0000a00070087a25 */ /* 0x000fc800078e0072 */
[----:B------:R-:W-:Y:S01]  /*2e80*/  IMAD.WIDE.U32 R84, R14, c[0x0][0x268], R4 ;  /* 0x00009a000e547a25 */ /* 0x000fe200078e0004 */
[----:B------:R-:W-:-:S03]  /*2e90*/  @P4 LOP3.LUT R241, R241, 0x8, RZ, 0xfc, !PT ;  /* 0x00000008f1f14812 */ /* 0x000fc600078efcff */
[----:B------:R-:W-:Y:S01]  /*2ea0*/  IMAD R25, R14, c[0x0][0x26c], R0 ;  /* 0x00009b000e197a24 */ /* 0x000fe200078e0200 */
[----:B------:R-:W-:Y:S01]  /*2eb0*/  SEL R0, RZ, c[0x0][0x27c], !P1 ;  /* 0x00009f00ff007a07 */ /* 0x000fe20004800000 */
[----:B------:R-:W-:Y:S01]  /*2ec0*/  IMAD.WIDE.U32 R4, R112, c[0x0][0x290], R114 ;  /* 0x0000a40070047a25 */ /* 0x000fe200078e0072 */
[----:B------:R-:W-:Y:S02]  /*2ed0*/  @P0 LOP3.LUT R241, R241, 0x10, RZ, 0xfc, !PT ;  /* 0x00000010f1f10812 */ /* 0x000fe400078efcff */
[----:B------:R-:W-:Y:S01]  /*2ee0*/  IADD3 R0, R104, R0, RZ ;  /* 0x0000000068007210 */ /* 0x000fe20007ffe0ff */
[C---:B------:R-:W-:Y:S01]  /*2ef0*/  IMAD R18, R112.reuse, c[0x0][0x294], R10 ;  /* 0x0000a50070127a24 */ /* 0x040fe200078e020a */
[----:B------:R-:W-:Y:S01]  /*2f00*/  IADD3 R83, R85, R25, RZ ;  /* 0x0000001955537210 */ /* 0x000fe20007ffe0ff */
[----:B------:R-:W-:Y:S01]  /*2f10*/  IMAD.MOV.U32 R14, RZ, RZ, R8 ;  /* 0x000000ffff0e7224 */ /* 0x000fe200078e0008 */
[----:B------:R-:W-:Y:S01]  /*2f20*/  SEL R8, RZ, c[0x0][0x27c], !P2 ;  /* 0x00009f00ff087a07 */ /* 0x000fe20005000000 */
[----:B------:R-:W-:Y:S01]  /*2f30*/  IMAD.WIDE.U32 R10, R112, c[0x0][0x280], R104 ;  /* 0x0000a000700a7a25 */ /* 0x000fe200078e0068 */
[----:B------:R-:W-:-:S02]  /*2f40*/  IADD3 R13, R5, R18, RZ ;  /* 0x00000012050d7210 */ /* 0x000fc40007ffe0ff */
[----:B------:R-:W-:Y:S01]  /*2f50*/  SEL R5, RZ, c[0x0][0x27c], !P3 ;  /* 0x00009f00ff057a07 */ /* 0x000fe20005800000 */
[----:B------:R-:W-:Y:S01]  /*2f60*/  IMAD.IADD R129, R12, 0x1, R15 ;  /* 0x000000010c817824 */ /* 0x000fe200078e020f */
[----:B------:R-:W-:Y:S01]  /*2f70*/  MOV R12, R4 ;  /* 0x00000004000c7202 */ /* 0x000fe20000000f00 */
[----:B------:R-:W-:Y:S01]  /*2f80*/  IMAD.IADD R15, R9, 0x1, R3 ;  /* 0x00000001090f7824 */ /* 0x000fe200078e0203 */
[----:B------:R-:W-:Y:S01]  /*2f90*/  SHF.R.S32.HI R4, RZ, 0x1f, R0 ;  /* 0x0000001fff047819 */ /* 0x000fe20000011400 */
[----:B------:R-:W-:Y:S02]  /*2fa0*/  IMAD.IADD R11, R3, 0x1, R11 ;  /* 0x00000001030b7824 */ /* 0x000fe400078e020b */
[----:B------:R-:W-:Y:S01]  /*2fb0*/  IMAD.IADD R3, R30, 0x1, R8 ;  /* 0x000000011e037824 */ /* 0x000fe200078e0208 */
[----:B------:R-:W-:Y:S01]  /*2fc0*/  IADD3 R8, R29, R5, RZ ;  /* 0x000000051d087210 */ /* 0x000fe20007ffe0ff */
[----:B------:R-:W-:Y:S01]  /*2fd0*/  IMAD.WIDE.U32 R16, R112, c[0x0][0x290], R104 ;  /* 0x0000a40070107a25 */ /* 0x000fe200078e0068 */
[----:B------:R-:W-:-:S02]  /*2fe0*/  LEA.HI R5, R4, R0, RZ, 0x3 ;  /* 0x0000000004057211 */ /* 0x000fc400078f18ff */
[----:B------:R-:W-:Y:S01]  /*2ff0*/  SHF.R.S32.HI R9, RZ, 0x1f, R3 ;  /* 0x0000001fff097819 */ /* 0x000fe20000011403 */
[----:B------:R-:W-:Y:S01]  /*3000*/  IMAD R140, R132, c[0x0][0x284], RZ ;  /* 0x0000a100848c7a24 */ /* 0x000fe200078e02ff */
[----:B------:R-:W-:Y:S01]  /*3010*/  LEA.HI R22, R4, R0, RZ, 0x5 ;  /* 0x0000000004167211 */ /* 0x000fe200078f28ff */
[C---:B------:R-:W-:Y:S01]  /*3020*/  IMAD R141, R132.reuse, c[0x0][0x294], RZ ;  /* 0x0000a500848d7a24 */ /* 0x040fe200078e02ff */
[----:B------:R-:W-:Y:S01]  /*3030*/  SHF.R.S32.HI R0, RZ, 0x1f, R8 ;  /* 0x0000001fff007819 */ /* 0x000fe20000011408 */
[----:B------:R-:W-:Y:S01]  /*3040*/  IMAD.WIDE.U32 R134, R132, c[0x0][0x280], RZ ;  /* 0x0000a00084867a25 */ /* 0x000fe200078e00ff */
[CC--:B------:R-:W-:Y:S02]  /*3050*/  LEA.HI R4, R9.reuse, R3.reuse, RZ, 0x3 ;  /* 0x0000000309047211 */ /* 0x0c0fe400078f18ff */
[----:B------:R-:W-:Y:S01]  /*3060*/  LEA.HI R21, R9, R3, RZ, 0x5 ;  /* 0x0000000309157211 */ /* 0x000fe200078f28ff */
[----:B------:R-:W-:Y:S01]  /*3070*/  IMAD.IADD R9, R18, 0x1, R17 ;  /* 0x0000000112097824 */ /* 0x000fe200078e0211 */
[-C--:B------:R-:W-:Y:S01]  /*3080*/  LEA.HI R3, R0, R8.reuse, RZ, 0x3 ;  /* 0x0000000800037211 */ /* 0x080fe200078f18ff */
[----:B------:R-:W-:Y:S01]  /*3090*/  IMAD.WIDE.U32 R110, R6, c[0x0][0x2b0], RZ ;  /* 0x0000ac00066e7a25 */ /* 0x000fe200078e00ff */
[----:B------:R-:W-:-:S02]  /*30a0*/  LEA.HI R0, R0, R8, RZ, 0x5 ;  /* 0x0000000800007211 */ /* 0x000fc400078f28ff */
[----:B------:R-:W-:Y:S01]  /*30b0*/  SHF.R.S32.HI R22, RZ, 0x5, R22 ;  /* 0x00000005ff167819 */ /* 0x000fe20000011416 */
[----:B------:R-:W-:Y:S01]  /*30c0*/  IMAD.WIDE.U32 R132, R132, c[0x0][0x290], RZ ;  /* 0x0000a40084847a25 */ /* 0x000fe200078e00ff */
[----:B------:R-:W-:Y:S02]  /*30d0*/  SHF.R.S32.HI R18, RZ, 0x5, R21 ;  /* 0x00000005ff127819 */ /* 0x000fe40000011415 */
[----:B------:R-:W-:Y:S01]  /*30e0*/  SHF.R.S32.HI R0, RZ, 0x5, R0 ;  /* 0x00000005ff007819 */ /* 0x000fe20000011400 */
[--C-:B------:R-:W-:Y:S01]  /*30f0*/  IMAD R24, R22, 0x600, R7.reuse ;  /* 0x0000060016187824 */ /* 0x100fe200078e0207 */
[----:B------:R-:W-:Y:S01]  /*3100*/  LOP3.LUT R88, R5, 0xfffffff8, RZ, 0xc0, !PT ;  /* 0xfffffff805587812 */ /* 0x000fe200078ec0ff */
[----:B------:R-:W-:Y:S01]  /*3110*/  IMAD R21, R18, 0x600, R7 ;  /* 0x0000060012157824 */ /* 0x000fe200078e0207 */
[----:B------:R-:W-:Y:S01]  /*3120*/  LOP3.LUT R87, R4, 0xfffffff8, RZ, 0xc0, !PT ;  /* 0xfffffff804577812 */ /* 0x000fe200078ec0ff */
[----:B------:R-:W-:Y:S01]  /*3130*/  IMAD.WIDE.U32 R98, R131, c[0x0][0x280], R10 ;  /* 0x0000a00083627a25 */ /* 0x000fe200078e000a */
[----:B------:R-:W-:-:S02]  /*3140*/  LOP3.LUT R86, R3, 0xfffffff8, RZ, 0xc0, !PT ;  /* 0xfffffff803567812 */ /* 0x000fc400078ec0ff */
[----:B------:R-:W-:Y:S01]  /*3150*/  IADD3 R141, R133, R141, RZ ;  /* 0x0000008d858d7210 */ /* 0x000fe20007ffe0ff */
[C---:B------:R-:W-:Y:S01]  /*3160*/  IMAD.WIDE.U32 R108, R26.reuse, c[0x0][0x1e8], RZ ;  /* 0x00007a001a6c7a25 */ /* 0x040fe200078e00ff */
[----:B------:R-:W-:Y:S02]  /*3170*/  SHF.R.S32.HI R65, RZ, 0x3, R5 ;  /* 0x00000003ff417819 */ /* 0x000fe40000011405 */
[----:B------:R-:W-:Y:S01]  /*3180*/  SHF.R.S32.HI R64, RZ, 0x3, R4 ;  /* 0x00000003ff407819 */ /* 0x000fe20000011404 */
[----:B------:R-:W-:Y:S01]  /*3190*/  IMAD.WIDE.U32 R106, R26, c[0x0][0x210], RZ ;  /* 0x000084001a6a7a25 */ /* 0x000fe200078e00ff */
[----:B------:R-:W-:Y:S02]  /*31a0*/  SHF.R.S32.HI R63, RZ, 0x3, R3 ;  /* 0x00000003ff3f7819 */ /* 0x000fe40000011403 */
[----:B------:R-:W-:Y:S01]  /*31b0*/  SHF.R.S32.HI R122, RZ, 0x1f, R88 ;  /* 0x0000001fff7a7819 */ /* 0x000fe20000011458 */
[----:B------:R-:W-:Y:S01]  /*31c0*/  IMAD.WIDE.U32 R102, R131, c[0x0][0x280], R14 ;  /* 0x0000a00083667a25 */ /* 0x000fe200078e000e */
[----:B------:R-:W-:-:S02]  /*31d0*/  SHF.R.S32.HI R121, RZ, 0x1f, R87 ;  /* 0x0000001fff797819 */ /* 0x000fc40000011457 */
[----:B------:R-:W-:Y:S01]  /*31e0*/  SHF.R.S32.HI R120, RZ, 0x1f, R86 ;  /* 0x0000001fff787819 */ /* 0x000fe20000011456 */
[----:B------:R-:W-:-:S04]  /*31f0*/  IMAD.WIDE.U32 R100, R131, c[0x0][0x290], R12 ;  /* 0x0000a40083647a25 */ /* 0x000fc800078e000c */
[----:B------:R-:W-:Y:S02]  /*3200*/  IMAD.IADD R140, R135, 0x1, R140 ;  /* 0x00000001878c7824 */ /* 0x000fe400078e028c */
[C---:B------:R-:W-:Y:S02]  /*3210*/  IMAD R128, R26.reuse, c[0x0][0x1ec], R109 ;  /* 0x00007b001a807a24 */ /* 0x040fe400078e026d */
[----:B------:R-:W-:Y:S01]  /*3220*/  IMAD R127, R26, c[0x0][0x214], R107 ;  /* 0x000085001a7f7a24 */ /* 0x000fe200078e026b */
[C---:B--2---:R-:W-:Y:S02]  /*3230*/  LOP3.LUT R17, R23.reuse, 0x18, R5, 0xf8, !PT ;  /* 0x0000001817117812 */ /* 0x044fe400078ef805 */
[C---:B------:R-:W-:Y:S02]  /*3240*/  LOP3.LUT R8, R23.reuse, 0x18, R4, 0xf8, !PT ;  /* 0x0000001817087812 */ /* 0x040fe400078ef804 */
[----:B------:R-:W-:Y:S02]  /*3250*/  LOP3.LUT R23, R23, 0x18, R3, 0xf8, !PT ;  /* 0x0000001817177812 */ /* 0x000fe400078ef803 */
[-C--:B---3--:R-:W-:Y:S01]  /*3260*/  LOP3.LUT R22, R17, R27.reuse, RZ, 0x3c, !PT ;  /* 0x0000001b11167212 */ /* 0x088fe200078e3cff */
[----:B------:R-:W-:Y:S01]  /*3270*/  IMAD R17, R0, 0x600, R7 ;  /* 0x0000060000117824 */ /* 0x000fe200078e0207 */
[----:B------:R-:W-:-:S02]  /*3280*/  LOP3.LUT R18, R8, R27, RZ, 0x3c, !PT ;  /* 0x0000001b08127212 */ /* 0x000fc400078e3cff */
[----:B------:R-:W-:Y:S01]  /*3290*/  LOP3.LUT R0, R23, R27, RZ, 0x3c, !PT ;  /* 0x0000001b17007212 */ /* 0x000fe200078e3cff */
[----:B------:R-:W-:Y:S01]  /*32a0*/  IMAD.IADD R23, R24, 0x1, R22 ;  /* 0x0000000118177824 */ /* 0x000fe200078e0216 */
[----:B------:R-:W-:Y:S01]  /*32b0*/  IADD3 R22, R21, R18, RZ ;  /* 0x0000001215167210 */ /* 0x000fe20007ffe0ff */
[----:B------:R-:W-:Y:S01]  /*32c0*/  IMAD R18, R20, c[0x0][0x290], RZ ;  /* 0x0000a40014127a24 */ /* 0x000fe200078e02ff */
[----:B------:R-:W-:Y:S01]  /*32d0*/  MOV R8, R16 ;  /* 0x0000001000087202 */ /* 0x000fe20000000f00 */
[----:B------:R-:W-:Y:S01]  /*32e0*/  IMAD.IADD R21, R17, 0x1, R0 ;  /* 0x0000000111157824 */ /* 0x000fe200078e0200 */
[----:B------:R-:W-:Y:S01]  /*32f0*/  SHF.L.U32 R117, R22, 0x1, RZ ;  /* 0x0000000116757819 */ /* 0x000fe200000006ff */
[----:B------:R-:W-:Y:S02]  /*3300*/  IMAD R0, R19, c[0x0][0x2b0], RZ ;  /* 0x0000ac0013007a24 */ /* 0x000fe400078e02ff */
[----:B------:R-:W-:Y:S02]  /*3310*/  IMAD R16, R20, c[0x0][0x280], RZ ;  /* 0x0000a00014107a24 */ /* 0x000fe400078e02ff */
[----:B------:R-:W-:Y:S01]  /*3320*/  IMAD R17, R6, c[0x0][0x2b4], R0 ;  /* 0x0000ad0006117a24 */ /* 0x000fe200078e0200 */
[----:B------:R-:W-:Y:S01]  /*3330*/  LEA R0, R168, R112, 0x6 ;  /* 0x00000070a8007211 */ /* 0x000fe200078e30ff */
[----:B------:R-:W-:-:S02]  /*3340*/  IMAD R16, R131, c[0x0][0x284], R16 ;  /* 0x0000a10083107a24 */ /* 0x000fc400078e0210 */
[C---:B------:R-:W-:Y:S02]  /*3350*/  IMAD R6, R131.reuse, c[0x0][0x294], R18 ;  /* 0x0000a50083067a24 */ /* 0x040fe400078e0212 */
[----:B------:R-:W-:Y:S01]  /*3360*/  IMAD.WIDE.U32 R96, R131, c[0x0][0x290], R8 ;  /* 0x0000a40083607a25 */ /* 0x000fe200078e0008 */
[----:B------:R-:W-:-:S03]  /*3370*/  IADD3 R123, R16, R99, RZ ;  /* 0x00000063107b7210 */ /* 0x000fc60007ffe0ff */
[----:B------:R-:W-:Y:S01]  /*3380*/  IMAD.IADD R126, R111, 0x1, R17 ;  /* 0x000000016f7e7824 */ /* 0x000fe200078e0211 */
[----:B------:R-:W-:Y:S01]  /*3390*/  IADD3 R119, R6, R97, RZ ;  /* 0x0000006106777210 */ /* 0x000fe20007ffe0ff */
[----:B------:R-:W-:Y:S02]  /*33a0*/  IMAD.IADD R125, R103, 0x1, R16 ;  /* 0x00000001677d7824 */ /* 0x000fe400078e0210 */
[----:B------:R-:W-:Y:S02]  /*33b0*/  IMAD.IADD R124, R101, 0x1, R6 ;  /* 0x00000001657c7824 */ /* 0x000fe400078e0206 */
[----:B------:R-:W-:Y:S02]  /*33c0*/  IMAD.SHL.U32 R118, R23, 0x2, RZ ;  /* 0x0000000217767824 */ /* 0x000fe400078e00ff */
[----:B------:R-:W-:Y:S01]  /*33d0*/  IMAD.SHL.U32 R116, R21, 0x2, RZ ;  /* 0x0000000215747824 */ /* 0x000fe200078e00ff */
[----:B------:R-:W-:Y:S06]  /*33e0*/  BAR.SYNC.DEFER_BLOCKING 0x0 ;  /* 0x0000000000007b1d */ /* 0x000fec0000010000 */
.L_x_239:
[----:B-1----:R-:W-:Y:S01]  /*33f0*/  IMAD R3, R35, 0x30, R0 ;  /* 0x0000003023037824 */ /* 0x002fe200078e0200 */
[----:B------:R-:W-:Y:S01]  /*3400*/  ISETP.NE.AND P4, PT, R146, 0x1, PT ;  /* 0x000000019200780c */ /* 0x000fe20003f85270 */
[----:B------:R-:W-:Y:S01]  /*3410*/  IMAD.MOV.U32 R79, RZ, RZ, RZ ;  /* 0x000000ffff4f7224 */ /* 0x000fe200078e00ff */
[----:B------:R-:W-:Y:S04]  /*3420*/  DEPBAR.LE SB0, 0x0 ;  /* 0x000080000000791a */ /* 0x000fe80000000000 */
[----:B--2---:R-:W-:Y:S01]  /*3430*/  IMAD.IADD R4, R129, 0x1, R3 ;  /* 0x0000000181047824 */ /* 0x004fe200078e0203 */
[----:B------:R-:W-:Y:S01]  /*3440*/  ISETP.GE.AND P0, PT, R3, R2, PT ;  /* 0x000000020300720c */ /* 0x000fe20003f06270 */
[----:B------:R-:W-:Y:S01]  /*3450*/  WARPSYNC 0xffffffff ;  /* 0xffffffff00007948 */ /* 0x000fe20003800000 */
[----:B------:R-:W-:Y:S01]  /*3460*/  ISETP.GE.AND P5, PT, R145, 0x1, PT ;  /* 0x000000019100780c */ /* 0x000fe20003fa6270 */
[--C-:B------:R-:W-:Y:S01]  /*3470*/  IMAD.MOV.U32 R3, RZ, RZ, R4.reuse ;  /* 0x000000ffff037224 */ /* 0x100fe200078e0004 */
[----:B------:R-:W-:Y:S01]  /*3480*/  ISETP.GT.OR P0, PT, R0, 0x2f, P0 ;  /* 0x0000002f0000780c */ /* 0x000fe20000704670 */
[----:B------:R-:W-:Y:S01]  /*3490*/  BSSY B1, `(.L_x_213) ;  /* 0x00003e0000017945 */ /* 0x000fe20003800000 */
[----:B---3--:R-:W-:Y:S05]  /*34a0*/  @P4 IMAD.HI.U32 R5, R4, c[0x0][0x2bc], RZ ;  /* 0x0000af0004054a27 */ /* 0x008fea00078e00ff */
[----:B------:R-:W-:Y:S06]  /*34b0*/  @P4 SHF.R.U32.HI R3, RZ, c[0x0][0x2c0], R5 ;  /* 0x0000b000ff034a19 */ /* 0x000fec0000011605 */
[C---:B------:R-:W-:Y:S04]  /*34c0*/  @!P0 IADD3 R5, P4, R3.reuse, R110, RZ ;  /* 0x0000006e03058210 */ /* 0x040fe80007f9e0ff */
[----:B------:R-:W-:Y:S01]  /*34d0*/  @!P0 LEA.HI.X.SX32 R6, R3, R126, 0x1, P4 ;  /* 0x0000007e03068211 */ /* 0x000fe200020f0eff */
[----:B------:R-:W-:Y:S01]  /*34e0*/  IMAD.MOV R3, RZ, RZ, -R3 ;  /* 0x000000ffff037224 */ /* 0x000fe200078e0a03 */
[----:B------:R-:W-:Y:S03]  /*34f0*/  @!P0 LEA R8, P4, R5, c[0x0][0x2a0], 0x2 ;  /* 0x0000a80005088a11 */ /* 0x000fe600078810ff */
[----:B------:R-:W-:Y:S01]  /*3500*/  IMAD R80, R3, c[0x0][0x2b8], R4 ;  /* 0x0000ae0003507a24 */ /* 0x000fe200078e0204 */
[----:B------:R-:W-:Y:S03]  /*3510*/  @!P0 LEA.HI.X R9, R5, c[0x0][0x2a4], R6, 0x2, P4 ;  /* 0x0000a90005098a11 */ /* 0x000fe600020f1406 */
[C---:B------:R-:W-:Y:S01]  /*3520*/  IMAD.WIDE.U32 R4, R80.reuse, c[0x0][0x1e0], RZ ;  /* 0x0000780050047a25 */ /* 0x040fe200078e00ff */
[----:B------:R-:W-:Y:S01]  /*3530*/  SHF.R.S32.HI R81, RZ, 0x1f, R80 ;  /* 0x0000001fff517819 */ /* 0x000fe20000011450 */
[----:B------:R-:W2:Y:S04]  /*3540*/  @!P0 LDG.E R79, [R8.64] ;  /* 0x00000008084f8981 */ /* 0x000ea8000c1e1900 */
[----:B------:R-:W-:Y:S01]  /*3550*/  IMAD R3, R81, c[0x0][0x1e0], RZ ;  /* 0x0000780051037a24 */ /* 0x000fe200078e02ff */
[----:B------:R-:W-:Y:S03]  /*3560*/  BAR.SYNC.DEFER_BLOCKING 0x0 ;  /* 0x0000000000007b1d */ /* 0x000fe60000010000 */
[----:B------:R-:W-:Y:S04]  /*3570*/  IMAD R3, R80, c[0x0][0x1e4], R3 ;  /* 0x0000790050037a24 */ /* 0x000fe800078e0203 */
        /* <DEDUP_REMOVED lines=8> */
[----:B------:R-:W-:Y:S01]  /*3600*/  LEA.HI.X R28, R3, c[0x0][0x1cc], R4, 0x1, P0 ;  /* 0x00007300031c7a11 */ /* 0x000fe200000f0c04 */
[----:B----4-:R-:W-:-:S05]  /*3610*/  @!P5 BRA `(.L_x_214) ;  /* 0x000039d00000d947 */ /* 0x010fca0003800000 */
[-C--:B------:R-:W-:Y:S01]  /*3620*/  IMAD R6, R140, R35.reuse, RZ ;  /* 0x000000238c067224 */ /* 0x080fe200078e02ff */
[----:B------:R-:W-:Y:S01]  /*3630*/  ISETP.NE.AND P0, PT, RZ, UR5, PT ;  /* 0x00000005ff007c0c */ /* 0x000fe2000bf05270 */
[-C--:B------:R-:W-:Y:S01]  /*3640*/  IMAD R5, R141, R35.reuse, RZ ;  /* 0x000000238d057224 */ /* 0x080fe200078e02ff */
[----:B------:R-:W-:Y:S01]  /*3650*/  SHF.R.S32.HI R4, RZ, 0x1f, R35 ;  /* 0x0000001fff047819 */ /* 0x000fe20000011423 */
[----:B------:R-:W-:Y:S02]  /*3660*/  IMAD R3, R35, -0x30, R2 ;  /* 0xffffffd023037824 */ /* 0x000fe400078e0202 */
[-C--:B------:R-:W-:Y:S03]  /*3670*/  IMAD.WIDE.U32 R22, R134, R35.reuse, RZ ;  /* 0x0000002386167225 */ /* 0x080fe600078e00ff */
[----:B------:R-:W-:Y:S01]  /*3680*/  IMNMX R78, R3, 0x30, PT ;  /* 0x00000030034e7817 */ /* 0x000fe20003800200 */
[C---:B------:R-:W-:Y:S02]  /*3690*/  IMAD R6, R4.reuse, R134, R6 ;  /* 0x0000008604067224 */ /* 0x040fe400078e0206 */
[----:B------:R-:W-:Y:S02]  /*36a0*/  IMAD R5, R4, R132, R5 ;  /* 0x0000008404057224 */ /* 0x000fe400078e0205 */
[----:B------:R-:W-:Y:S01]  /*36b0*/  IMAD.WIDE.U32 R50, R132, R35, RZ ;  /* 0x0000002384327225 */ /* 0x000fe200078e00ff */
[----:B------:R-:W-:Y:S04]  /*36c0*/  IADD3 R6, R23, R6, RZ ;  /* 0x0000000617067210 */ /* 0x000fe80007ffe0ff */
[----:B------:R-:W-:Y:S01]  /*36d0*/  IADD3 R34, R51, R5, RZ ;  /* 0x0000000533227210 */ /* 0x000fe20007ffe0ff */
[----:B------:R-:W-:-:S05]  /*36e0*/  @!P0 BRA `(.L_x_215) ;  /* 0x00001c8000008947 */ /* 0x000fca0003800000 */
[----:B------:R-:W-:Y:S01]  /*36f0*/  ISETP.GE.AND P4, PT, R112, R78, PT ;  /* 0x0000004e7000720c */ /* 0x000fe20003f86270 */
[----:B------:R-:W-:Y:S01]  /*3700*/  BSSY B0, `(.L_x_216) ;  /* 0x000003a000007945 */ /* 0x000fe20003800000 */
        /* <DEDUP_REMOVED lines=12> */
[----:B------:R-:W-:-:S05]  /*37d0*/  @P4 BRA `(.L_x_217) ;  /* 0x000002c000004947 */ /* 0x000fca0003800000 */
[----:B------:R-:W-:Y:S01]  /*37e0*/  IADD3 R3, P0, R102, R22, RZ ;  /* 0x0000001666037210 */ /* 0x000fe20007f1e0ff */
[----:B------:R-:W-:Y:S01]  /*37f0*/  CS2R R32, SRZ ;  /* 0x0000000000207805 */ /* 0x000fe2000001ff00 */
[----:B------:R-:W-:Y:S01]  /*3800*/  CS2R R40, SRZ ;  /* 0x0000000000287805 */ /* 0x000fe2000001ff00 */
[----:B------:R-:W-:Y:S01]  /*3810*/  CS2R R8, SRZ ;  /* 0x0000000000087805 */ /* 0x000fe2000001ff00 */
[----:B------:R-:W-:Y:S01]  /*3820*/  CS2R R42, SRZ ;  /* 0x00000000002a7805 */ /* 0x000fe2000001ff00 */
[----:B------:R-:W-:Y:S01]  /*3830*/  IMAD.X R5, R6, 0x1, R125, P0 ;  /* 0x0000000106057824 */ /* 0x000fe200000e067d */
[----:B------:R-:W-:Y:S01]  /*3840*/  IADD3 R4, P0, R100, R50, RZ ;  /* 0x0000003264047210 */ /* 0x000fe20007f1e0ff */
[----:B------:R-:W-:Y:S01]  /*3850*/  CS2R R16, SRZ ;  /* 0x0000000000107805 */ /* 0x000fe2000001ff00 */
[----:B------:R-:W-:Y:S01]  /*3860*/  CS2R R44, SRZ ;  /* 0x00000000002c7805 */ /* 0x000fe2000001ff00 */
[----:B------:R-:W-:Y:S01]  /*3870*/  CS2R R18, SRZ ;  /* 0x0000000000127805 */ /* 0x000fe2000001ff00 */
[----:B------:R-:W-:Y:S01]  /*3880*/  CS2R R46, SRZ ;  /* 0x00000000002e7805 */ /* 0x000fe2000001ff00 */
[----:B------:R-:W-:Y:S01]  /*3890*/  IMAD.X R6, R34, 0x1, R124, P0 ;  /* 0x0000000122067824 */ /* 0x000fe200000e067c */
[C---:B------:R-:W-:Y:S01]  /*38a0*/  LEA R12, P0, R3.reuse, c[0x0][0x270], 0x1 ;  /* 0x00009c00030c7a11 */ /* 0x040fe200078008ff */
[----:B------:R-:W-:Y:S01]  /*38b0*/  CS2R R20, SRZ ;  /* 0x0000000000147805 */ /* 0x000fe2000001ff00 */
[----:B------:R-:W-:Y:S01]  /*38c0*/  CS2R R48, SRZ ;  /* 0x0000000000307805 */ /* 0x000fe2000001ff00 */
[----:B------:R-:W-:Y:S01]  /*38d0*/  CS2R R24, SRZ ;  /* 0x0000000000187805 */ /* 0x000fe2000001ff00 */
[----:B------:R-:W-:Y:S02]  /*38e0*/  LEA.HI.X R13, R3, c[0x0][0x274], R5, 0x1, P0 ;  /* 0x00009d00030d7a11 */ /* 0x000fe400000f0c05 */
[C---:B------:R-:W-:Y:S04]  /*38f0*/  LEA R10, P0, R4.reuse, c[0x0][0x288], 0x1 ;  /* 0x0000a200040a7a11 */ /* 0x040fe800078008ff */
[----:B------:R-:W-:Y:S02]  /*3900*/  LEA.HI.X R11, R4, c[0x0][0x28c], R6, 0x1, P0 ;  /* 0x0000a300040b7a11 */ /* 0x000fe400000f0c06 */
[----:B------:R-:W-:Y:S01]  /*3910*/  ISETP.GE.AND P0, PT, R114, c[0x0][0x27c], PT ;  /* 0x00009f0072007a0c */ /* 0x000fe20003f06270 */
[----:B------:R-:W-:Y:S11]  /*3920*/  CS2R R4, SRZ ;  /* 0x0000000000047805 */ /* 0x000ff6000001ff00 */
[----:B------:R-:W-:Y:S01]  /*3930*/  @!UPT UIADD3 URZ, URZ, URZ, URZ ;  /* 0x0000003f3f3ff290 */ /* 0x000fe2000fffe03f */
[----:B------:R1:W5:Y:S04]  /*3940*/  @!P0 LDG.E.64 R32, [R12.64] ;  /* 0x000000080c208981 */ /* 0x000368000c1e1b00 */
[----:B------:R1:W5:Y:S01]  /*3950*/  @!P0 LDG.E.64 R4, [R10.64] ;  /* 0x000000080a048981 */ /* 0x000362000c1e1b00 */
[----:B------:R-:W-:Y:S11]  /*3960*/  ISETP.GE.AND P0, PT, R167, c[0x0][0x27c], PT ;  /* 0x00009f00a7007a0c */ /* 0x000ff60003f06270 */
[----:B------:R-:W-:Y:S02]  /*3970*/  @!UPT UIADD3 URZ, URZ, URZ, URZ ;  /* 0x0000003f3f3ff290 */ /* 0x000fe4000fffe03f */
[----:B------:R1:W5:Y:S04]  /*3980*/  @!P0 LDG.E.64 R40, [R12.64+0x10] ;  /* 0x000010080c288981 */ /* 0x000368000c1e1b00 */
[----:B------:R1:W5:Y:S01]  /*3990*/  @!P0 LDG.E.64 R8, [R10.64+0x10] ;  /* 0x000010080a088981 */ /* 0x000362000c1e1b00 */
        /* <DEDUP_REMOVED lines=15> */
[----:B------:R1:W5:Y:S02]  /*3a90*/  @!P0 LDG.E.64 R24, [R10.64+0x50] ;  /* 0x000050080a188981 */ /* 0x000364000c1e1b00 */
.L_x_217:
[----:B------:R-:W-:Y:S05]  /*3aa0*/  BSYNC B0 ;  /* 0x0000000000007941 */ /* 0x000fea0003800000 */
.L_x_216:
[----:B------:R2:W3:Y:S04]  /*3ab0*/  SHFL.IDX PT, R55, R28, RZ, 0x1e1f ;  /* 0x001e1fff1c377589 */ /* 0x0004e800000e0000 */
[----:B------:R2:W4:Y:S01]  /*3ac0*/  SHFL.IDX PT, R54, R31, RZ, 0x1e1f ;  /* 0x001e1fff1f367589 */ /* 0x00052200000e0000 */
[----:B------:R-:W-:-:S05]  /*3ad0*/  @P4 BRA `(.L_x_218) ;  /* 0x000037b000004947 */ /* 0x000fca0003800000 */
[----:B-----5:R-:W-:Y:S01]  /*3ae0*/  MOV R3, R47 ;  /* 0x0000002f00037202 */ /* 0x020fe20000000f00 */
[----:B-1----:R-:W-:Y:S01]  /*3af0*/  IMAD.MOV.U32 R11, RZ, RZ, R48 ;  /* 0x000000ffff0b7224 */ /* 0x002fe200078e0030 */
[----:B------:R-:W-:Y:S01]  /*3b00*/  ISETP.GE.AND P0, PT, R104, c[0x0][0x1d4], PT ;  /* 0x0000750068007a0c */ /* 0x000fe20003f06270 */
[----:B------:R-:W-:Y:S01]  /*3b10*/  IMAD.MOV.U32 R10, RZ, RZ, R49 ;  /* 0x000000ffff0a7224 */ /* 0x000fe200078e0031 */
[----:B------:R-:W-:Y:S01]  /*3b20*/  BSSY B0, `(.L_x_219) ;  /* 0x0000056000007945 */ /* 0x000fe20003800000 */
[----:B------:R-:W-:Y:S03]  /*3b30*/  IMAD.MOV.U32 R6, RZ, RZ, R46 ;  /* 0x000000ffff067224 */ /* 0x000fe600078e002e */
[----:B------:R-:W-:Y:S01]  /*3b40*/  PRMT R53, R11, 0x5410, R10 ;  /* 0x000054100b357816 */ /* 0x000fe2000000000a */
[----:B------:R-:W-:Y:S01]  /*3b50*/  IMAD.MOV.U32 R11, RZ, RZ, R44 ;  /* 0x000000ffff0b7224 */ /* 0x000fe200078e002c */
[----:B------:R-:W-:Y:S01]  /*3b60*/  PRMT R52, R6, 0x5410, R3 ;  /* 0x0000541006347816 */ /* 0x000fe20000000003 */
[----:B------:R-:W-:Y:S01]  /*3b70*/  IMAD.MOV.U32 R10, RZ, RZ, R45 ;  /* 0x000000ffff0a7224 */ /* 0x000fe200078e002d */
[----:B------:R-:W-:Y:S01]  /*3b80*/  MOV R6, R42 ;  /* 0x0000002a00067202 */ /* 0x000fe20000000f00 */
        /* <DEDUP_REMOVED lines=9> */
[----:B--2---:R-:W-:Y:S01]  /*3c20*/  PRMT R31, R6, 0x5410, R3 ;  /* 0x00005410061f7816 */ /* 0x004fe20000000003 */
[----:B------:R-:W-:Y:S01]  /*3c30*/  IMAD.MOV.U32 R6, RZ, RZ, R18 ;  /* 0x000000ffff067224 */ /* 0x000fe200078e0012 */
[----:B------:R-:W-:Y:S02]  /*3c40*/  MOV R11, R20 ;  /* 0x00000014000b7202 */ /* 0x000fe40000000f00 */
[----:B------:R-:W-:Y:S02]  /*3c50*/  MOV R3, R19 ;  /* 0x0000001300037202 */ /* 0x000fe40000000f00 */
[----:B------:R-:W-:Y:S01]  /*3c60*/  PRMT R28, R11, 0x5410, R10 ;  /* 0x000054100b1c7816 */ /* 0x000fe2000000000a */
[----:B------:R-:W-:Y:S01]  /*3c70*/  IMAD.MOV.U32 R11, RZ, RZ, R16 ;  /* 0x000000ffff0b7224 */ /* 0x000fe200078e0010 */
[----:B------:R-:W-:Y:S01]  /*3c80*/  PRMT R27, R6, 0x5410, R3 ;  /* 0x00005410061b7816 */ /* 0x000fe20000000003 */
[----:B------:R-:W-:Y:S01]  /*3c90*/  IMAD.MOV.U32 R10, RZ, RZ, R17 ;  /* 0x000000ffff0a7224 */ /* 0x000fe200078e0011 */
[----:B------:R-:W-:Y:S01]  /*3ca0*/  MOV R6, R8 ;  /* 0x0000000800067202 */ /* 0x000fe20000000f00 */
[----:B------:R-:W-:Y:S03]  /*3cb0*/  IMAD.MOV.U32 R3, RZ, RZ, R9 ;  /* 0x000000ffff037224 */ /* 0x000fe600078e0009 */
[----:B------:R-:W-:Y:S02]  /*3cc0*/  PRMT R26, R11, 0x5410, R10 ;  /* 0x000054100b1a7816 */ /* 0x000fe4000000000a */
[----:B------:R-:W-:Y:S01]  /*3cd0*/  PRMT R23, R6, 0x5410, R3 ;  /* 0x0000541006177816 */ /* 0x000fe20000000003 */
[----:B------:R-:W-:-:S05]  /*3ce0*/  @P0 BRA `(.L_x_220) ;  /* 0x0000039000000947 */ /* 0x000fca0003800000 */
[C---:B----4-:R-:W-:Y:S01]  /*3cf0*/  LEA R56, P0, R104.reuse, R54, 0x1 ;  /* 0x0000003668387211 */ /* 0x050fe200078008ff */
[----:B------:R-:W1:Y:S01]  /*3d00*/  LDS.128 R12, [R242+0x2400] ;  /* 0x00240000f20c7984 */ /* 0x000e620000000c00 */
[----:B------:R-:W-:Y:S01]  /*3d10*/  MOV R6, R4 ;  /* 0x0000000400067202 */ /* 0x000fe20000000f00 */
[----:B------:R-:W-:Y:S01]  /*3d20*/  IMAD.MOV.U32 R34, RZ, RZ, R32 ;  /* 0x000000ffff227224 */ /* 0x000fe200078e0020 */
[----:B---3--:R-:W-:Y:S02]  /*3d30*/  LEA.HI.X R57, R104, R55, R105, 0x1, P0 ;  /* 0x0000003768397211 */ /* 0x008fe400000f0c69 */
[----:B------:R-:W-:Y:S02]  /*3d40*/  ISETP.GE.AND P0, PT, R114, c[0x0][0x27c], PT ;  /* 0x00009f0072007a0c */ /* 0x000fe40003f06270 */
[----:B------:R-:W-:Y:S02]  /*3d50*/  MOV R22, R5 ;  /* 0x0000000500167202 */ /* 0x000fe40000000f00 */
[----:B------:R-:W-:Y:S09]  /*3d60*/  MOV R37, R33 ;  /* 0x0000002100257202 */ /* 0x000ff20000000f00 */
[--C-:B------:R-:W-:Y:S01]  /*3d70*/  @!P0 SHF.R.U64 R10, R4, 0x10, R5.reuse ;  /* 0x00000010040a8819 */ /* 0x100fe20000001205 */
[----:B------:R-:W-:Y:S01]  /*3d80*/  @!P0 HADD2.F32 R6, -RZ, R6.H0_H0 ;  /* 0x20000006ff068230 */ /* 0x000fe20000004100 */
[----:B------:R-:W-:Y:S01]  /*3d90*/  @!P0 SHF.R.U32.HI R11, RZ, 0x10, R5 ;  /* 0x00000010ff0b8819 */ /* 0x000fe20000011605 */
[----:B------:R-:W-:Y:S01]  /*3da0*/  @!P0 HADD2.F32 R22, -RZ, R22.H0_H0 ;  /* 0x20000016ff168230 */ /* 0x000fe20000004100 */
[--C-:B------:R-:W-:Y:S01]  /*3db0*/  @!P0 SHF.R.U64 R36, R32, 0x10, R33.reuse ;  /* 0x0000001020248819 */ /* 0x100fe20000001221 */
[----:B------:R-:W-:Y:S01]  /*3dc0*/  @!P0 HADD2.F32 R10, -RZ, R10.H0_H0 ;  /* 0x2000000aff0a8230 */ /* 0x000fe20000004100 */
[----:B------:R-:W-:Y:S01]  /*3dd0*/  @!P0 SHF.R.U32.HI R38, RZ, 0x10, R33 ;  /* 0x00000010ff268819 */ /* 0x000fe20000011621 */
[----:B------:R-:W-:Y:S02]  /*3de0*/  @!P0 HADD2.F32 R33, -RZ, R34.H0_H0 ;  /* 0x20000022ff218230 */ /* 0x000fe40000004100 */
[----:B------:R-:W-:Y:S02]  /*3df0*/  @!P0 HADD2.F32 R36, -RZ, R36.H0_H0 ;  /* 0x20000024ff248230 */ /* 0x000fe40000004100 */
[----:B------:R-:W-:Y:S02]  /*3e00*/  @!P0 HADD2.F32 R11, -RZ, R11.H0_H0 ;  /* 0x2000000bff0b8230 */ /* 0x000fe40000004100 */
[----:B------:R-:W-:Y:S01]  /*3e10*/  @!P0 HADD2.F32 R38, -RZ, R38.H0_H0 ;  /* 0x20000026ff268230 */ /* 0x000fe20000004100 */
[----:B-1----:R-:W-:Y:S02]  /*3e20*/  @!P0 MOV R3, R12 ;  /* 0x0000000c00038202 */ /* 0x002fe40000000f00 */
[----:B------:R-:W-:Y:S03]  /*3e30*/  @!P0 MOV R5, R13 ;  /* 0x0000000d00058202 */ /* 0x000fe60000000f00 */
[--C-:B------:R-:W-:Y:S02]  /*3e40*/  @!P0 HADD2.F32 R32, -RZ, R3.reuse.H1_H1 ;  /* 0x30000003ff208230 */ /* 0x100fe40000004100 */
[----:B------:R-:W-:Y:S02]  /*3e50*/  @!P0 HADD2.F32 R4, -RZ, R3.H0_H0 ;  /* 0x20000003ff048230 */ /* 0x000fe40000004100 */
[--C-:B------:R-:W-:Y:S01]  /*3e60*/  @!P0 HADD2.F32 R34, -RZ, R5.reuse.H1_H1 ;  /* 0x30000005ff228230 */ /* 0x100fe20000004100 */
[-C--:B------:R-:W-:Y:S01]  /*3e70*/  @!P0 FMUL.FTZ R58, R32, R6.reuse ;  /* 0x00000006203a8220 */ /* 0x080fe20000410000 */
[----:B------:R-:W-:Y:S01]  /*3e80*/  @!P0 HADD2.F32 R5, -RZ, R5.H0_H0 ;  /* 0x20000005ff058230 */ /* 0x000fe20000004100 */
[C---:B------:R-:W-:Y:S02]  /*3e90*/  @!P0 FMUL.FTZ R3, R4.reuse, R6 ;  /* 0x0000000604038220 */ /* 0x040fe40000410000 */
[----:B------:R-:W-:Y:S02]  /*3ea0*/  @!P0 FFMA.FTZ R61, R4, R33, -R58 ;  /* 0x00000021043d8223 */ /* 0x000fe4000001083a */
[-C--:B------:R-:W-:Y:S02]  /*3eb0*/  @!P0 FMUL.FTZ R58, R34, R10.reuse ;  /* 0x0000000a223a8220 */ /* 0x080fe40000410000 */
[----:B------:R-:W-:Y:S02]  /*3ec0*/  @!P0 IMAD.MOV.U32 R6, RZ, RZ, R14 ;  /* 0x000000ffff068224 */ /* 0x000fe400078e000e */
[C---:B------:R-:W-:Y:S02]  /*3ed0*/  @!P0 FMUL.FTZ R4, R5.reuse, R10 ;  /* 0x0000000a05048220 */ /* 0x040fe40000410000 */
[-C--:B------:R-:W-:Y:S01]  /*3ee0*/  @!P0 FFMA.FTZ R60, R5, R36.reuse, -R58 ;  /* 0x00000024053c8223 */ /* 0x080fe2000001083a */
[----:B------:R-:W-:Y:S01]  /*3ef0*/  @!P0 MOV R5, R15 ;  /* 0x0000000f00058202 */ /* 0x000fe20000000f00 */
[----:B------:R-:W-:Y:S01]  /*3f00*/  @!P0 FFMA.FTZ R3, R32, R33, R3 ;  /* 0x0000002120038223 */ /* 0x000fe20000010003 */
[--C-:B------:R-:W-:Y:S01]  /*3f10*/  @!P0 HADD2.F32 R32, -RZ, R6.reuse.H1_H1 ;  /* 0x30000006ff208230 */ /* 0x100fe20000004100 */
[----:B------:R-:W-:Y:S01]  /*3f20*/  @!P0 FFMA.FTZ R4, R34, R36, R4 ;  /* 0x0000002422048223 */ /* 0x000fe20000010004 */
[----:B------:R-:W-:Y:S02]  /*3f30*/  @!P0 HADD2.F32 R6, -RZ, R6.H0_H0 ;  /* 0x20000006ff068230 */ /* 0x000fe40000004100 */
[----:B------:R-:W-:Y:S01]  /*3f40*/  @!P0 HADD2.F32 R10, -RZ, R5.H0_H0 ;  /* 0x20000005ff0a8230 */ /* 0x000fe20000004100 */
[----:B------:R-:W-:Y:S01]  /*3f50*/  @!P0 FMUL.FTZ R59, R32, R22 ;  /* 0x00000016203b8220 */ /* 0x000fe20000410000 */
[----:B------:R-:W-:Y:S01]  /*3f60*/  @!P0 HADD2.F32 R33, -RZ, R37.H0_H0 ;  /* 0x20000025ff218230 */ /* 0x000fe20000004100 */
[----:B------:R-:W-:Y:S01]  /*3f70*/  @!P0 F2FP.PACK_AB R4, R4, R60 ;  /* 0x0000003c0404823e */ /* 0x000fe200000000ff */
[----:B------:R-:W-:Y:S01]  /*3f80*/  @!P0 HADD2.F32 R37, -RZ, R5.H1_H1 ;  /* 0x30000005ff258230 */ /* 0x000fe20000004100 */
[C---:B------:R-:W-:Y:S02]  /*3f90*/  @!P0 FMUL.FTZ R5, R6.reuse, R22 ;  /* 0x0000001606058220 */ /* 0x040fe40000410000 */
[----:B------:R-:W-:Y:S02]  /*3fa0*/  @!P0 FFMA.FTZ R59, R6, R33, -R59 ;  /* 0x00000021063b8223 */ /* 0x000fe4000001083b */
[-C--:B------:R-:W-:Y:S02]  /*3fb0*/  @!P0 FMUL.FTZ R6, R10, R11.reuse ;  /* 0x0000000b0a068220 */ /* 0x080fe40000410000 */
[----:B------:R-:W-:Y:S02]  /*3fc0*/  @!P0 FMUL.FTZ R58, R37, R11 ;  /* 0x0000000b253a8220 */ /* 0x000fe40000410000 */
[----:B------:R-:W-:Y:S02]  /*3fd0*/  @!P0 FFMA.FTZ R5, R32, R33, R5 ;  /* 0x0000002120058223 */ /* 0x000fe40000010005 */
[-C--:B------:R-:W-:Y:S01]  /*3fe0*/  @!P0 FFMA.FTZ R58, R10, R38.reuse, -R58 ;  /* 0x000000260a3a8223 */ /* 0x080fe2000001083a */
[----:B------:R-:W-:Y:S01]  /*3ff0*/  @!P0 F2FP.PACK_AB R10, R3, R61 ;  /* 0x0000003d030a823e */ /* 0x000fe200000000ff */
[----:B------:R-:W-:Y:S01]  /*4000*/  @!P0 FFMA.FTZ R6, R37, R38, R6 ;  /* 0x0000002625068223 */ /* 0x000fe20000010006 */
[----:B------:R-:W-:Y:S01]  /*4010*/  @!P0 F2FP.PACK_AB R5, R5, R59 ;  /* 0x0000003b0505823e */ /* 0x000fe200000000ff */
[----:B------:R-:W-:Y:S01]  /*4020*/  @!P0 IMAD.MOV.U32 R13, RZ, RZ, R4 ;  /* 0x000000ffff0d8224 */ /* 0x000fe200078e0004 */
[----:B------:R-:W-:Y:S02]  /*4030*/  @!P0 MOV R12, R10 ;  /* 0x0000000a000c8202 */ /* 0x000fe40000000f00 */
[----:B------:R-:W-:Y:S02]  /*4040*/  @!P0 F2FP.PACK_AB R3, R6, R58 ;  /* 0x0000003a0603823e */ /* 0x000fe400000000ff */
[----:B------:R-:W-:Y:S02]  /*4050*/  @!P0 MOV R14, R5 ;  /* 0x00000005000e8202 */ /* 0x000fe40000000f00 */
[----:B------:R-:W-:Y:S05]  /*4060*/  @!P0 MOV R15, R3 ;  /* 0x00000003000f8202 */ /* 0x000fea0000000f00 */
[----:B------:R1:W-:Y:S02]  /*4070*/  ST.E.128 [R56.64], R12 ;  /* 0x0000000c38007985 */ /* 0x0003e4000c101d08 */
.L_x_220:
[----:B------:R-:W-:Y:S05]  /*4080*/  BSYNC B0 ;  /* 0x0000000000007941 */ /* 0x000fea0003800000 */
.L_x_219:
[----:B------:R-:W-:Y:S01]  /*4090*/  ISETP.GE.AND P0, PT, R30, c[0x0][0x1d4], PT ;  /* 0x000075001e007a0c */ /* 0x000fe20003f06270 */
[----:B------:R-:W-:Y:S01]  /*40a0*/  @!UPT UIADD3 URZ, URZ, URZ, URZ ;  /* 0x0000003f3f3ff290 */ /* 0x000fe2000fffe03f */
[----:B------:R-:W-:Y:S11]  /*40b0*/  BSSY B0, `(.L_x_221) ;  /* 0x000003a000007945 */ /* 0x000ff60003800000 */
[----:B------:R-:W-:-:S05]  /*40c0*/  @P0 BRA `(.L_x_222) ;  /* 0x0000038000000947 */ /* 0x000fca0003800000 */
[----:B------:R-:W2:Y:S04]  /*40d0*/  LDL R3, [R1] ;  /* 0x0000000001037983 */ /* 0x000ea80000100800 */
[----:B-1----:R-:W1:Y:S01]  /*40e0*/  LDS.128 R12, [R243+0x2400] ;  /* 0x00240000f30c7984 */ /* 0x002e620000000c00 */
[----:B--2---:R-:W-:Y:S04]  /*40f0*/  SHF.L.U32 R3, R3, 0x3, RZ ;  /* 0x0000000303037819 */ /* 0x004fe800000006ff */
[C---:B----4-:R-:W-:Y:S04]  /*4100*/  LEA R36, P0, R3.reuse, R54, 0x1 ;  /* 0x0000003603247211 */ /* 0x050fe800078008ff */
[----:B---3--:R-:W-:Y:S02]  /*4110*/  LEA.HI.X.SX32 R37, R3, R55, 0x1, P0 ;  /* 0x0000003703257211 */ /* 0x008fe400000f0eff */
[----:B------:R-:W-:Y:S11]  /*4120*/  ISETP.GE.AND P0, PT, R167, c[0x0][0x27c], PT ;  /* 0x00009f00a7007a0c */ /* 0x000ff60003f06270 */
[----:B------:R-:W-:Y:S02]  /*4130*/  @!UPT UIADD3 URZ, URZ, URZ, URZ ;  /* 0x0000003f3f3ff290 */ /* 0x000fe4000fffe03f */
[----:B-1----:R-:W-:Y:S01]  /*4140*/  @!P0 MOV R4, R12 ;  /* 0x0000000c00048202 */ /* 0x002fe20000000f00 */
[----:B------:R-:W-:Y:S01]  /*4150*/  @!P0 HADD2.F32 R3, -RZ, R23.H0_H0 ;  /* 0x20000017ff038230 */ /* 0x000fe20000004100 */
[----:B------:R-:W-:Y:S01]  /*4160*/  @!P0 MOV R5, R13 ;  /* 0x0000000d00058202 */ /* 0x000fe20000000f00 */
[----:B------:R-:W-:Y:S01]  /*4170*/  @!P0 HADD2.F32 R10, -RZ, R39.H0_H0 ;  /* 0x20000027ff0a8230 */ /* 0x000fe20000004100 */
[----:B------:R-:W-:Y:S01]  /*4180*/  @!P0 SHF.R.U64 R6, R8, 0x10, R9 ;  /* 0x0000001008068819 */ /* 0x000fe20000001209 */
[--C-:B------:R-:W-:Y:S01]  /*4190*/  @!P0 HADD2.F32 R8, -RZ, R4.reuse.H1_H1 ;  /* 0x30000004ff088230 */ /* 0x100fe20000004100 */
[--C-:B------:R-:W-:Y:S01]  /*41a0*/  @!P0 SHF.R.U64 R22, R40, 0x10, R41.reuse ;  /* 0x0000001028168819 */ /* 0x100fe20000001229 */
[----:B------:R-:W-:Y:S01]  /*41b0*/  @!P0 HADD2.F32 R4, -RZ, R4.H0_H0 ;  /* 0x20000004ff048230 */ /* 0x000fe20000004100 */
[----:B------:R-:W-:Y:S01]  /*41c0*/  @!P0 SHF.R.U32.HI R34, RZ, 0x10, R41 ;  /* 0x00000010ff228819 */ /* 0x000fe20000011629 */
[----:B------:R-:W-:Y:S01]  /*41d0*/  @!P0 HADD2.F32 R6, -RZ, R6.H0_H0 ;  /* 0x20000006ff068230 */ /* 0x000fe20000004100 */
[-C--:B------:R-:W-:Y:S01]  /*41e0*/  @!P0 FMUL.FTZ R32, R8, R3.reuse ;  /* 0x0000000308208220 */ /* 0x080fe20000410000 */
[--C-:B------:R-:W-:Y:S01]  /*41f0*/  @!P0 HADD2.F32 R11, -RZ, R5.reuse.H1_H1 ;  /* 0x30000005ff0b8230 */ /* 0x100fe20000004100 */
[C---:B------:R-:W-:Y:S01]  /*4200*/  @!P0 FMUL.FTZ R3, R4.reuse, R3 ;  /* 0x0000000304038220 */ /* 0x040fe20000410000 */
[----:B------:R-:W-:Y:S01]  /*4210*/  @!P0 HADD2.F32 R5, -RZ, R5.H0_H0 ;  /* 0x20000005ff058230 */ /* 0x000fe20000004100 */
[-C--:B------:R-:W-:Y:S01]  /*4220*/  @!P0 FFMA.FTZ R41, R4, R10.reuse, -R32 ;  /* 0x0000000a04298223 */ /* 0x080fe20000010820 */
[----:B------:R-:W-:Y:S01]  /*4230*/  @!P0 HADD2.F32 R22, -RZ, R22.H0_H0 ;  /* 0x20000016ff168230 */ /* 0x000fe20000004100 */
[----:B------:R-:W-:Y:S01]  /*4240*/  @!P0 FFMA.FTZ R3, R8, R10, R3 ;  /* 0x0000000a08038223 */ /* 0x000fe20000010003 */
[----:B------:R-:W-:Y:S01]  /*4250*/  @!P0 HADD2.F32 R34, -RZ, R34.H0_H0 ;  /* 0x20000022ff228230 */ /* 0x000fe20000004100 */
[----:B------:R-:W-:Y:S01]  /*4260*/  @!P0 IMAD.MOV.U32 R8, RZ, RZ, R14 ;  /* 0x000000ffff088224 */ /* 0x000fe200078e000e */
[----:B------:R-:W-:Y:S01]  /*4270*/  @!P0 SHF.R.U32.HI R9, RZ, 0x10, R9 ;  /* 0x00000010ff098819 */ /* 0x000fe20000011609 */
[-C--:B------:R-:W-:Y:S02]  /*4280*/  @!P0 FMUL.FTZ R32, R11, R6.reuse ;  /* 0x000000060b208220 */ /* 0x080fe40000410000 */
[C---:B------:R-:W-:Y:S01]  /*4290*/  @!P0 FMUL.FTZ R4, R5.reuse, R6 ;  /* 0x0000000605048220 */ /* 0x040fe20000410000 */
[----:B------:R-:W-:Y:S01]  /*42a0*/  @!P0 MOV R6, R15 ;  /* 0x0000000f00068202 */ /* 0x000fe20000000f00 */
[-C--:B------:R-:W-:Y:S01]  /*42b0*/  @!P0 FFMA.FTZ R40, R5, R22.reuse, -R32 ;  /* 0x0000001605288223 */ /* 0x080fe20000010820 */
[----:B------:R-:W-:Y:S01]  /*42c0*/  @!P0 HADD2.F32 R5, -RZ, R23.H1_H1 ;  /* 0x30000017ff058230 */ /* 0x000fe20000004100 */
[----:B------:R-:W-:Y:S01]  /*42d0*/  @!P0 FFMA.FTZ R4, R11, R22, R4 ;  /* 0x000000160b048223 */ /* 0x000fe20000010004 */
[--C-:B------:R-:W-:Y:S02]  /*42e0*/  @!P0 HADD2.F32 R23, -RZ, R8.reuse.H1_H1 ;  /* 0x30000008ff178230 */ /* 0x100fe40000004100 */
[----:B------:R-:W-:Y:S02]  /*42f0*/  @!P0 HADD2.F32 R10, -RZ, R9.H0_H0 ;  /* 0x20000009ff0a8230 */ /* 0x000fe40000004100 */
[----:B------:R-:W-:Y:S01]  /*4300*/  @!P0 HADD2.F32 R9, -RZ, R8.H0_H0 ;  /* 0x20000008ff098230 */ /* 0x000fe20000004100 */
[----:B------:R-:W-:Y:S01]  /*4310*/  @!P0 F2FP.PACK_AB R4, R4, R40 ;  /* 0x000000280404823e */ /* 0x000fe200000000ff */
[--C-:B------:R-:W-:Y:S02]  /*4320*/  @!P0 HADD2.F32 R8, -RZ, R6.reuse.H0_H0 ;  /* 0x20000006ff088230 */ /* 0x100fe40000004100 */
[----:B------:R-:W-:Y:S02]  /*4330*/  @!P0 HADD2.F32 R32, -RZ, R39.H1_H1 ;  /* 0x30000027ff208230 */ /* 0x000fe40000004100 */
[----:B------:R-:W-:Y:S01]  /*4340*/  @!P0 IMAD.MOV.U32 R13, RZ, RZ, R4 ;  /* 0x000000ffff0d8224 */ /* 0x000fe200078e0004 */
[----:B------:R-:W-:Y:S01]  /*4350*/  @!P0 HADD2.F32 R33, -RZ, R6.H1_H1 ;  /* 0x30000006ff218230 */ /* 0x000fe20000004100 */
[-C--:B------:R-:W-:Y:S02]  /*4360*/  @!P0 FMUL.FTZ R6, R23, R5.reuse ;  /* 0x0000000517068220 */ /* 0x080fe40000410000 */
[C---:B------:R-:W-:Y:S02]  /*4370*/  @!P0 FMUL.FTZ R5, R9.reuse, R5 ;  /* 0x0000000509058220 */ /* 0x040fe40000410000 */
[----:B------:R-:W-:Y:S02]  /*4380*/  @!P0 FFMA.FTZ R9, R9, R32, -R6 ;  /* 0x0000002009098223 */ /* 0x000fe40000010806 */
[CC--:B------:R-:W-:Y:S02]  /*4390*/  @!P0 FMUL.FTZ R6, R8.reuse, R10.reuse ;  /* 0x0000000a08068220 */ /* 0x0c0fe40000410000 */
[----:B------:R-:W-:Y:S02]  /*43a0*/  @!P0 FMUL.FTZ R38, R33, R10 ;  /* 0x0000000a21268220 */ /* 0x000fe40000410000 */
[----:B------:R-:W-:Y:S02]  /*43b0*/  @!P0 FFMA.FTZ R5, R23, R32, R5 ;  /* 0x0000002017058223 */ /* 0x000fe40000010005 */
[-C--:B------:R-:W-:Y:S01]  /*43c0*/  @!P0 FFMA.FTZ R38, R8, R34.reuse, -R38 ;  /* 0x0000002208268223 */ /* 0x080fe20000010826 */
[----:B------:R-:W-:Y:S01]  /*43d0*/  @!P0 F2FP.PACK_AB R8, R3, R41 ;  /* 0x000000290308823e */ /* 0x000fe200000000ff */
[----:B------:R-:W-:Y:S01]  /*43e0*/  @!P0 FFMA.FTZ R6, R33, R34, R6 ;  /* 0x0000002221068223 */ /* 0x000fe20000010006 */
[----:B------:R-:W-:Y:S02]  /*43f0*/  @!P0 F2FP.PACK_AB R5, R5, R9 ;  /* 0x000000090505823e */ /* 0x000fe400000000ff */
[----:B------:R-:W-:Y:S02]  /*4400*/  @!P0 MOV R12, R8 ;  /* 0x00000008000c8202 */ /* 0x000fe40000000f00 */
[----:B------:R-:W-:Y:S02]  /*4410*/  @!P0 F2FP.PACK_AB R3, R6, R38 ;  /* 0x000000260603823e */ /* 0x000fe400000000ff */
[----:B------:R-:W-:Y:S02]  /*4420*/  @!P0 MOV R14, R5 ;  /* 0x00000005000e8202 */ /* 0x000fe40000000f00 */
[----:B------:R-:W-:Y:S05]  /*4430*/  @!P0 MOV R15, R3 ;  /* 0x00000003000f8202 */ /* 0x000fea0000000f00 */
[----:B------:R1:W-:Y:S02]  /*4440*/  ST.E.128 [R36.64], R12 ;  /* 0x0000000c24007985 */ /* 0x0003e4000c101d08 */
.L_x_222:
[----:B------:R-:W-:Y:S05]  /*4450*/  BSYNC B0 ;  /* 0x0000000000007941 */ /* 0x000fea0003800000 */
.L_x_221:
[----:B------:R-:W-:Y:S01]  /*4460*/  ISETP.GE.AND P0, PT, R29, c[0x0][0x1d4], PT ;  /* 0x000075001d007a0c */ /* 0x000fe20003f06270 */
[----:B------:R-:W-:Y:S01]  /*4470*/  @!UPT UIADD3 URZ, URZ, URZ, URZ ;  /* 0x0000003f3f3ff290 */ /* 0x000fe2000fffe03f */
[----:B------:R-:W-:Y:S11]  /*4480*/  BSSY B0, `(.L_x_223) ;  /* 0x000003b000007945 */ /* 0x000ff60003800000 */
[----:B------:R-:W-:-:S05]  /*4490*/  @P0 BRA `(.L_x_224) ;  /* 0x0000039000000947 */ /* 0x000fca0003800000 */
[----:B---3--:R-:W-:Y:S01]  /*44a0*/  IMAD.MOV.U32 R5, RZ, RZ, R55 ;  /* 0x000000ffff057224 */ /* 0x008fe200078e0037 */
[----:B------:R-:W-:Y:S01]  /*44b0*/  SHF.L.U32 R3, R252, 0x3, RZ ;  /* 0x00000003fc037819 */ /* 0x000fe200000006ff */
[----:B------:R-:W2:Y:S01]  /*44c0*/  LDS.128 R8, [R242+0x3000] ;  /* 0x00300000f2087984 */ /* 0x000ea20000000c00 */
[----:B----4-:R-:W-:Y:S04]  /*44d0*/  MOV R4, R54 ;  /* 0x0000003600047202 */ /* 0x010fe80000000f00 */
[C---:B-1----:R-:W-:Y:S04]  /*44e0*/  LEA R36, P0, R3.reuse, R4, 0x1 ;  /* 0x0000000403247211 */ /* 0x042fe800078008ff */
[----:B------:R-:W-:Y:S02]  /*44f0*/  LEA.HI.X.SX32 R37, R3, R5, 0x1, P0 ;  /* 0x0000000503257211 */ /* 0x000fe400000f0eff */
[----:B------:R-:W-:Y:S11]  /*4500*/  ISETP.GE.AND P0, PT, R164, c[0x0][0x27c], PT ;  /* 0x00009f00a4007a0c */ /* 0x000ff60003f06270 */
[----:B------:R-:W-:Y:S02]  /*4510*/  @!UPT UIADD3 URZ, URZ, URZ, URZ ;  /* 0x0000003f3f3ff290 */ /* 0x000fe4000fffe03f */
[----:B------:R-:W-:Y:S01]  /*4520*/  @!P0 SHF.R.U64 R6, R16, 0x10, R17 ;  /* 0x0000001010068819 */ /* 0x000fe20000001211 */
[----:B------:R-:W-:Y:S01]  /*4530*/  @!P0 HADD2.F32 R3, -RZ, R26.H0_H0 ;  /* 0x2000001aff038230 */ /* 0x000fe20000004100 */
[----:B------:R-:W-:Y:S01]  /*4540*/  @!P0 SHF.R.U64 R16, R42, 0x10, R43 ;  /* 0x000000102a108819 */ /* 0x000fe2000000122b */
[----:B------:R-:W-:Y:S01]  /*4550*/  @!P0 HADD2.F32 R14, -RZ, R50.H0_H0 ;  /* 0x20000032ff0e8230 */ /* 0x000fe20000004100 */
[----:B------:R-:W-:Y:S01]  /*4560*/  @!P0 SHF.R.U32.HI R13, RZ, 0x10, R17 ;  /* 0x00000010ff0d8819 */ /* 0x000fe20000011611 */
[----:B------:R-:W-:Y:S01]  /*4570*/  @!P0 HADD2.F32 R6, -RZ, R6.H0_H0 ;  /* 0x20000006ff068230 */ /* 0x000fe20000004100 */
[----:B------:R-:W-:Y:S01]  /*4580*/  @!P0 SHF.R.U32.HI R32, RZ, 0x10, R43 ;  /* 0x00000010ff208819 */ /* 0x000fe2000001162b */
[----:B------:R-:W-:Y:S02]  /*4590*/  @!P0 HADD2.F32 R16, -RZ, R16.H0_H0 ;  /* 0x20000010ff108230 */ /* 0x000fe40000004100 */
[----:B------:R-:W-:Y:S01]  /*45a0*/  @!P0 HADD2.F32 R22, -RZ, R50.H1_H1 ;  /* 0x30000032ff168230 */ /* 0x000fe20000004100 */
[----:B--2---:R-:W-:Y:S02]  /*45b0*/  @!P0 MOV R4, R8 ;  /* 0x0000000800048202 */ /* 0x004fe40000000f00 */
[----:B------:R-:W-:Y:S03]  /*45c0*/  @!P0 MOV R5, R9 ;  /* 0x0000000900058202 */ /* 0x000fe60000000f00 */
[--C-:B------:R-:W-:Y:S02]  /*45d0*/  @!P0 HADD2.F32 R12, -RZ, R4.reuse.H1_H1 ;  /* 0x30000004ff0c8230 */ /* 0x100fe40000004100 */
[----:B------:R-:W-:Y:S02]  /*45e0*/  @!P0 HADD2.F32 R4, -RZ, R4.H0_H0 ;  /* 0x20000004ff048230 */ /* 0x000fe40000004100 */
[--C-:B------:R-:W-:Y:S01]  /*45f0*/  @!P0 HADD2.F32 R15, -RZ, R5.reuse.H1_H1 ;  /* 0x30000005ff0f8230 */ /* 0x100fe20000004100 */
[-C--:B------:R-:W-:Y:S01]  /*4600*/  @!P0 FMUL.FTZ R17, R12, R3.reuse ;  /* 0x000000030c118220 */ /* 0x080fe20000410000 */
[----:B------:R-:W-:Y:S01]  /*4610*/  @!P0 HADD2.F32 R5, -RZ, R5.H0_H0 ;  /* 0x20000005ff058230 */ /* 0x000fe20000004100 */
[C---:B------:R-:W-:Y:S02]  /*4620*/  @!P0 FMUL.FTZ R3, R4.reuse, R3 ;  /* 0x0000000304038220 */ /* 0x040fe40000410000 */
[-C--:B------:R-:W-:Y:S02]  /*4630*/  @!P0 FFMA.FTZ R34, R4, R14.reuse, -R17 ;  /* 0x0000000e04228223 */ /* 0x080fe40000010811 */
[----:B------:R-:W-:Y:S01]  /*4640*/  @!P0 FFMA.FTZ R3, R12, R14, R3 ;  /* 0x0000000e0c038223 */ /* 0x000fe20000010003 */
[----:B------:R-:W-:Y:S01]  /*4650*/  @!P0 HADD2.F32 R14, -RZ, R13.H0_H0 ;  /* 0x2000000dff0e8230 */ /* 0x000fe20000004100 */
[----:B------:R-:W-:Y:S02]  /*4660*/  @!P0 IMAD.MOV.U32 R12, RZ, RZ, R10 ;  /* 0x000000ffff0c8224 */ /* 0x000fe400078e000a */
[-C--:B------:R-:W-:Y:S02]  /*4670*/  @!P0 FMUL.FTZ R17, R15, R6.reuse ;  /* 0x000000060f118220 */ /* 0x080fe40000410000 */
[C---:B------:R-:W-:Y:S01]  /*4680*/  @!P0 FMUL.FTZ R4, R5.reuse, R6 ;  /* 0x0000000605048220 */ /* 0x040fe20000410000 */
[----:B------:R-:W-:Y:S01]  /*4690*/  @!P0 MOV R6, R11 ;  /* 0x0000000b00068202 */ /* 0x000fe20000000f00 */
[-C--:B------:R-:W-:Y:S01]  /*46a0*/  @!P0 FFMA.FTZ R33, R5, R16.reuse, -R17 ;  /* 0x0000001005218223 */ /* 0x080fe20000010811 */
[----:B------:R-:W-:Y:S01]  /*46b0*/  @!P0 HADD2.F32 R17, -RZ, R12.H1_H1 ;  /* 0x3000000cff118230 */ /* 0x000fe20000004100 */
[----:B------:R-:W-:Y:S01]  /*46c0*/  @!P0 FFMA.FTZ R4, R15, R16, R4 ;  /* 0x000000100f048223 */ /* 0x000fe20000010004 */
[----:B------:R-:W-:Y:S02]  /*46d0*/  @!P0 HADD2.F32 R5, -RZ, R26.H1_H1 ;  /* 0x3000001aff058230 */ /* 0x000fe40000004100 */
[----:B------:R-:W-:Y:S02]  /*46e0*/  @!P0 HADD2.F32 R13, -RZ, R12.H0_H0 ;  /* 0x2000000cff0d8230 */ /* 0x000fe40000004100 */
[--C-:B------:R-:W-:Y:S01]  /*46f0*/  @!P0 HADD2.F32 R12, -RZ, R6.reuse.H0_H0 ;  /* 0x20000006ff0c8230 */ /* 0x100fe20000004100 */
[----:B------:R-:W-:Y:S01]  /*4700*/  @!P0 F2FP.PACK_AB R4, R4, R33 ;  /* 0x000000210404823e */ /* 0x000fe200000000ff */
[----:B------:R-:W-:Y:S01]  /*4710*/  @!P0 HADD2.F32 R23, -RZ, R6.H1_H1 ;  /* 0x30000006ff178230 */ /* 0x000fe20000004100 */
[-C--:B------:R-:W-:Y:S01]  /*4720*/  @!P0 FMUL.FTZ R6, R17, R5.reuse ;  /* 0x0000000511068220 */ /* 0x080fe20000410000 */
[----:B------:R-:W-:Y:S01]  /*4730*/  @!P0 HADD2.F32 R26, -RZ, R32.H0_H0 ;  /* 0x20000020ff1a8230 */ /* 0x000fe20000004100 */
[----:B------:R-:W-:Y:S02]  /*4740*/  @!P0 FMUL.FTZ R5, R13, R5 ;  /* 0x000000050d058220 */ /* 0x000fe40000410000 */
[----:B------:R-:W-:Y:S02]  /*4750*/  @!P0 FMUL.FTZ R32, R23, R14 ;  /* 0x0000000e17208220 */ /* 0x000fe40000410000 */
[----:B------:R-:W-:Y:S02]  /*4760*/  @!P0 FFMA.FTZ R13, R13, R22, -R6 ;  /* 0x000000160d0d8223 */ /* 0x000fe40000010806 */
[C---:B------:R-:W-:Y:S02]  /*4770*/  @!P0 FMUL.FTZ R6, R12.reuse, R14 ;  /* 0x0000000e0c068220 */ /* 0x040fe40000410000 */
[----:B------:R-:W-:Y:S02]  /*4780*/  @!P0 FFMA.FTZ R5, R17, R22, R5 ;  /* 0x0000001611058223 */ /* 0x000fe40000010005 */
[----:B------:R-:W-:Y:S01]  /*4790*/  @!P0 FFMA.FTZ R32, R12, R26, -R32 ;  /* 0x0000001a0c208223 */ /* 0x000fe20000010820 */
        /* <DEDUP_REMOVED lines=9> */
.L_x_224:
[----:B------:R-:W-:Y:S05]  /*4830*/  BSYNC B0 ;  /* 0x0000000000007941 */ /* 0x000fea0003800000 */
.L_x_223:
[----:B------:R-:W-:Y:S01]  /*4840*/  ISETP.GE.AND P0, PT, R246, c[0x0][0x1d4], PT ;  /* 0x00007500f6007a0c */ /* 0x000fe20003f06270 */
[----:B------:R-:W-:Y:S01]  /*4850*/  @!UPT UIADD3 URZ, URZ, URZ, URZ ;  /* 0x0000003f3f3ff290 */ /* 0x000fe2000fffe03f */
[----:B------:R-:W-:Y:S11]  /*4860*/  BSSY B0, `(.L_x_225) ;  /* 0x0000039000007945 */ /* 0x000ff60003800000 */
[----:B------:R-:W-:-:S05]  /*4870*/  @P0 BRA `(.L_x_226) ;  /* 0x0000037000000947 */ /* 0x000fca0003800000 */
[C---:B----4-:R-:W-:Y:S01]  /*4880*/  LEA R32, P0, R246.reuse, R54, 0x1 ;  /* 0x00000036f6207211 */ /* 0x050fe200078008ff */
[----:B------:R-:W2:Y:S04]  /*4890*/  LDL R3, [R1+0x14] ;  /* 0x0000140001037983 */ /* 0x000ea80000100800 */
[----:B-1----:R-:W1:Y:S01]  /*48a0*/  LDS.128 R8, [R243+0x3000] ;  /* 0x00300000f3087984 */ /* 0x002e620000000c00 */
[----:B--23--:R-:W-:Y:S02]  /*48b0*/  LEA.HI.X R33, R246, R55, R3, 0x1, P0 ;  /* 0x00000037f6217211 */ /* 0x00cfe400000f0c03 */
[----:B------:R-:W-:Y:S11]  /*48c0*/  ISETP.GE.AND P0, PT, R166, c[0x0][0x27c], PT ;  /* 0x00009f00a6007a0c */ /* 0x000ff60003f06270 */
[----:B------:R-:W-:Y:S02]  /*48d0*/  @!UPT UIADD3 URZ, URZ, URZ, URZ ;  /* 0x0000003f3f3ff290 */ /* 0x000fe4000fffe03f */
[----:B------:R-:W-:Y:S01]  /*48e0*/  @!P0 HADD2.F32 R3, -RZ, R27.H0_H0 ;  /* 0x2000001bff038230 */ /* 0x000fe20000004100 */
[----:B-1----:R-:W-:Y:S01]  /*48f0*/  @!P0 MOV R4, R8 ;  /* 0x0000000800048202 */ /* 0x002fe20000000f00 */
[----:B------:R-:W-:Y:S01]  /*4900*/  @!P0 HADD2.F32 R13, -RZ, R51.H0_H0 ;  /* 0x20000033ff0d8230 */ /* 0x000fe20000004100 */
[----:B------:R-:W-:Y:S02]  /*4910*/  @!P0 MOV R5, R9 ;  /* 0x0000000900058202 */ /* 0x000fe40000000f00 */
[----:B------:R-:W-:Y:S01]  /*4920*/  @!P0 SHF.R.U64 R6, R18, 0x10, R19 ;  /* 0x0000001012068819 */ /* 0x000fe20000001213 */
[--C-:B------:R-:W-:Y:S01]  /*4930*/  @!P0 HADD2.F32 R12, -RZ, R4.reuse.H1_H1 ;  /* 0x30000004ff0c8230 */ /* 0x100fe20000004100 */
[----:B------:R-:W-:Y:S01]  /*4940*/  @!P0 SHF.R.U64 R16, R44, 0x10, R45 ;  /* 0x000000102c108819 */ /* 0x000fe2000000122d */
        /* <DEDUP_REMOVED lines=10> */
[----:B------:R-:W-:Y:S01]  /*49f0*/  @!P0 MOV R12, R10 ;  /* 0x0000000a000c8202 */ /* 0x000fe20000000f00 */
[-C--:B------:R-:W-:Y:S01]  /*4a00*/  @!P0 FMUL.FTZ R17, R15, R6.reuse ;  /* 0x000000060f118220 */ /* 0x080fe20000410000 */
[----:B------:R-:W-:Y:S01]  /*4a10*/  @!P0 HADD2.F32 R18, -RZ, R51.H1_H1 ;  /* 0x30000033ff128230 */ /* 0x000fe20000004100 */
[C---:B------:R-:W-:Y:S01]  /*4a20*/  @!P0 FMUL.FTZ R4, R5.reuse, R6 ;  /* 0x0000000605048220 */ /* 0x040fe20000410000 */
[----:B------:R-:W-:Y:S01]  /*4a30*/  @!P0 MOV R6, R11 ;  /* 0x0000000b00068202 */ /* 0x000fe20000000f00 */
[-C--:B------:R-:W-:Y:S01]  /*4a40*/  @!P0 FFMA.FTZ R26, R5, R16.reuse, -R17 ;  /* 0x00000010051a8223 */ /* 0x080fe20000010811 */
[----:B------:R-:W-:Y:S01]  /*4a50*/  @!P0 SHF.R.U32.HI R22, RZ, 0x10, R45 ;  /* 0x00000010ff168819 */ /* 0x000fe2000001162d */
[----:B------:R-:W-:Y:S01]  /*4a60*/  @!P0 FFMA.FTZ R4, R15, R16, R4 ;  /* 0x000000100f048223 */ /* 0x000fe20000010004 */
[--C-:B------:R-:W-:Y:S02]  /*4a70*/  @!P0 HADD2.F32 R17, -RZ, R12.reuse.H1_H1 ;  /* 0x3000000cff118230 */ /* 0x100fe40000004100 */
[----:B------:R-:W-:Y:S02]  /*4a80*/  @!P0 HADD2.F32 R5, -RZ, R27.H1_H1 ;  /* 0x3000001bff058230 */ /* 0x000fe40000004100 */
[----:B------:R-:W-:Y:S01]  /*4a90*/  @!P0 F2FP.PACK_AB R4, R4, R26 ;  /* 0x0000001a0404823e */ /* 0x000fe200000000ff */
[----:B------:R-:W-:Y:S02]  /*4aa0*/  @!P0 HADD2.F32 R13, -RZ, R12.H0_H0 ;  /* 0x2000000cff0d8230 */ /* 0x000fe40000004100 */
[----:B------:R-:W-:Y:S01]  /*4ab0*/  @!P0 HADD2.F32 R12, -RZ, R6.H0_H0 ;  /* 0x20000006ff0c8230 */ /* 0x000fe20000004100 */
[----:B------:R-:W-:Y:S01]  /*4ac0*/  @!P0 MOV R9, R4 ;  /* 0x0000000400098202 */ /* 0x000fe20000000f00 */
[----:B------:R-:W-:Y:S02]  /*4ad0*/  @!P0 HADD2.F32 R14, -RZ, R14.H0_H0 ;  /* 0x2000000eff0e8230 */ /* 0x000fe40000004100 */
[----:B------:R-:W-:Y:S01]  /*4ae0*/  @!P0 HADD2.F32 R19, -RZ, R6.H1_H1 ;  /* 0x30000006ff138230 */ /* 0x000fe20000004100 */
[-C--:B------:R-:W-:Y:S01]  /*4af0*/  @!P0 FMUL.FTZ R6, R17, R5.reuse ;  /* 0x0000000511068220 */ /* 0x080fe20000410000 */
[----:B------:R-:W-:Y:S01]  /*4b00*/  @!P0 HADD2.F32 R22, -RZ, R22.H0_H0 ;  /* 0x20000016ff168230 */ /* 0x000fe20000004100 */
[C---:B------:R-:W-:Y:S02]  /*4b10*/  @!P0 FMUL.FTZ R5, R13.reuse, R5 ;  /* 0x000000050d058220 */ /* 0x040fe40000410000 */
[----:B------:R-:W-:Y:S02]  /*4b20*/  @!P0 FFMA.FTZ R13, R13, R18, -R6 ;  /* 0x000000120d0d8223 */ /* 0x000fe40000010806 */
[CC--:B------:R-:W-:Y:S02]  /*4b30*/  @!P0 FMUL.FTZ R6, R12.reuse, R14.reuse ;  /* 0x0000000e0c068220 */ /* 0x0c0fe40000410000 */
[----:B------:R-:W-:Y:S02]  /*4b40*/  @!P0 FMUL.FTZ R23, R19, R14 ;  /* 0x0000000e13178220 */ /* 0x000fe40000410000 */
[----:B------:R-:W-:Y:S02]  /*4b50*/  @!P0 FFMA.FTZ R5, R17, R18, R5 ;  /* 0x0000001211058223 */ /* 0x000fe40000010005 */
[----:B------:R-:W-:Y:S01]  /*4b60*/  @!P0 FFMA.FTZ R23, R12, R22, -R23 ;  /* 0x000000160c178223 */ /* 0x000fe20000010817 */
        /* <DEDUP_REMOVED lines=8> */
.L_x_226:
[----:B------:R-:W-:Y:S05]  /*4bf0*/  BSYNC B0 ;  /* 0x0000000000007941 */ /* 0x000fea0003800000 */
.L_x_225:
        /* <DEDUP_REMOVED lines=12> */
[--C-:B------:R-:W-:Y:S01]  /*4cc0*/  @!P0 HADD2.F32 R13, -RZ, R52.reuse.H0_H0 ;  /* 0x20000034ff0d8230 */ /* 0x100fe20000004100 */
[----:B------:R-:W-:Y:S01]  /*4cd0*/  @!P0 MOV R5, R9 ;  /* 0x0000000900058202 */ /* 0x000fe20000000f00 */
[----:B------:R-:W-:Y:S01]  /*4ce0*/  @!P0 HADD2.F32 R18, -RZ, R52.H1_H1 ;  /* 0x30000034ff128230 */ /* 0x000fe20000004100 */
        /* <DEDUP_REMOVED lines=15> */
[----:B------:R-:W-:Y:S01]  /*4de0*/  @!P0 HADD2.F32 R14, -RZ, R14.H0_H0 ;  /* 0x2000000eff0e8230 */ /* 0x000fe20000004100 */
[C---:B------:R-:W-:Y:S01]  /*4df0*/  @!P0 FMUL.FTZ R4, R5.reuse, R6 ;  /* 0x0000000605048220 */ /* 0x040fe20000410000 */
[----:B------:R-:W-:Y:S01]  /*4e00*/  @!P0 MOV R6, R11 ;  /* 0x0000000b00068202 */ /* 0x000fe20000000f00 */
[-C--:B------:R-:W-:Y:S01]  /*4e10*/  @!P0 FFMA.FTZ R26, R5, R16.reuse, -R17 ;  /* 0x00000010051a8223 */ /* 0x080fe20000010811 */
[----:B------:R-:W-:Y:S01]  /*4e20*/  @!P0 SHF.R.U32.HI R20, RZ, 0x10, R47 ;  /* 0x00000010ff148819 */ /* 0x000fe2000001162f */
[----:B------:R-:W-:Y:S01]  /*4e30*/  @!P0 FFMA.FTZ R4, R15, R16, R4 ;  /* 0x000000100f048223 */ /* 0x000fe20000010004 */
[----:B------:R-:W-:Y:S02]  /*4e40*/  @!P0 HADD2.F32 R17, -RZ, R12.H1_H1 ;  /* 0x3000000cff118230 */ /* 0x000fe40000004100 */
[----:B------:R-:W-:Y:S02]  /*4e50*/  @!P0 HADD2.F32 R5, -RZ, R28.H1_H1 ;  /* 0x3000001cff058230 */ /* 0x000fe40000004100 */
[----:B------:R-:W-:Y:S01]  /*4e60*/  @!P0 F2FP.PACK_AB R4, R4, R26 ;  /* 0x0000001a0404823e */ /* 0x000fe200000000ff */
[----:B------:R-:W-:Y:S02]  /*4e70*/  @!P0 HADD2.F32 R13, -RZ, R12.H0_H0 ;  /* 0x2000000cff0d8230 */ /* 0x000fe40000004100 */
[--C-:B------:R-:W-:Y:S01]  /*4e80*/  @!P0 HADD2.F32 R12, -RZ, R6.reuse.H0_H0 ;  /* 0x20000006ff0c8230 */ /* 0x100fe20000004100 */
[----:B------:R-:W-:Y:S01]  /*4e90*/  @!P0 MOV R9, R4 ;  /* 0x0000000400098202 */ /* 0x000fe20000000f00 */
        /* <DEDUP_REMOVED lines=17> */
.L_x_228:
[----:B------:R-:W-:Y:S05]  /*4fb0*/  BSYNC B0 ;  /* 0x0000000000007941 */ /* 0x000fea0003800000 */
.L_x_227:
[----:B------:R-:W-:Y:S11]  /*4fc0*/  ISETP.GE.AND P0, PT, R244, c[0x0][0x1d4], PT ;  /* 0x00007500f4007a0c */ /* 0x000ff60003f06270 */
[----:B------:R-:W-:Y:S02]  /*4fd0*/  @!UPT UIADD3 URZ, URZ, URZ, URZ ;  /* 0x0000003f3f3ff290 */ /* 0x000fe4000fffe03f */
[----:B------:R-:W-:-:S05]  /*4fe0*/  @P0 BRA `(.L_x_218) ;  /* 0x000022a000000947 */ /* 0x000fca0003800000 */
[C---:B-1--4-:R-:W-:Y:S01]  /*4ff0*/  LEA R22, P0, R244.reuse, R54, 0x1 ;  /* 0x00000036f4167211 */ /* 0x052fe200078008ff */
[----:B------:R-:W2:Y:S04]  /*5000*/  LDL R3, [R1+0xc] ;  /* 0x00000c0001037983 */ /* 0x000ea80000100800 */
[----:B------:R-:W1:Y:S01]  /*5010*/  LDS.128 R8, [R243+0x3c00] ;  /* 0x003c0000f3087984 */ /* 0x000e620000000c00 */
        /* <DEDUP_REMOVED lines=51> */
[----:B------:R1:W-:Y:S01]  /*5350*/  ST.E.128 [R22.64], R8 ;  /* 0x0000000816007985 */ /* 0x0003e2000c101d08 */
[----:B------:R-:W-:-:S05]  /*5360*/  BRA `(.L_x_218) ;  /* 0x00001f2000007947 */ /* 0x000fca0003800000 */
.L_x_215:
        /* <DEDUP_REMOVED lines=31> */
[----:B------:R-:W-:Y:S01]  /*5560*/  LEA.HI.X R17, R3, c[0x0][0x274], R4, 0x1, P0 ;  /* 0x00009d0003117a11 */ /* 0x000fe200000f0c04 */
[----:B------:R-:W-:Y:S01]  /*5570*/  CS2R R24, SRZ ;  /* 0x0000000000187805 */ /* 0x000fe2000001ff00 */
[C---:B------:R-:W-:Y:S04]  /*5580*/  LEA R4, P0, R5.reuse, c[0x0][0x288], 0x1 ;  /* 0x0000a20005047a11 */ /* 0x040fe800078008ff */
[----:B------:R-:W-:Y:S02]  /*5590*/  LEA.HI.X R5, R5, c[0x0][0x28c], R6, 0x1, P0 ;  /* 0x0000a30005057a11 */ /* 0x000fe400000f0c06 */
[----:B------:R-:W-:Y:S11]  /*55a0*/  ISETP.GE.AND P0, PT, R104, c[0x0][0x27c], PT ;  /* 0x00009f0068007a0c */ /* 0x000ff60003f06270 */
[----:B------:R-:W-:Y:S02]  /*55b0*/  @!UPT UIADD3 URZ, URZ, URZ, URZ ;  /* 0x0000003f3f3ff290 */ /* 0x000fe4000fffe03f */
[----:B------:R1:W5:Y:S04]  /*55c0*/  @!P0 LDG.E.128 R36, [R16.64] ;  /* 0x0000000810248981 */ /* 0x000368000c1e1d00 */
[----:B------:R1:W5:Y:S01]  /*55d0*/  @!P0 LDG.E.128 R8, [R4.64] ;  /* 0x0000000804088981 */ /* 0x000362000c1e1d00 */
[----:B------:R-:W-:Y:S11]  /*55e0*/  ISETP.GE.AND P0, PT, R30, c[0x0][0x27c], PT ;  /* 0x00009f001e007a0c */ /* 0x000ff60003f06270 */
[----:B------:R-:W-:Y:S02]  /*55f0*/  @!UPT UIADD3 URZ, URZ, URZ, URZ ;  /* 0x0000003f3f3ff290 */ /* 0x000fe4000fffe03f */
[----:B------:R1:W5:Y:S04]  /*5600*/  @!P0 LDG.E.128 R44, [R16.64+0x20] ;  /* 0x00002008102c8981 */ /* 0x000368000c1e1d00 */
[----:B------:R1:W5:Y:S01]  /*5610*/  @!P0 LDG.E.128 R12, [R4.64+0x20] ;  /* 0x00002008040c8981 */ /* 0x000362000c1e1d00 */
[----:B------:R-:W-:Y:S11]  /*5620*/  ISETP.GE.AND P0, PT, R29, c[0x0][0x27c], PT ;  /* 0x00009f001d007a0c */ /* 0x000ff60003f06270 */
[----:B------:R-:W-:Y:S02]  /*5630*/  @!UPT UIADD3 URZ, URZ, URZ, URZ ;  /* 0x0000003f3f3ff290 */ /* 0x000fe4000fffe03f */
[----:B------:R1:W5:Y:S04]  /*5640*/  @!P0 LDG.E.128 R52, [R16.64+0x40] ;  /* 0x0000400810348981 */ /* 0x000368000c1e1d00 */
[----:B------:R1:W5:Y:S02]  /*5650*/  @!P0 LDG.E.128 R24, [R4.64+0x40] ;  /* 0x0000400804188981 */ /* 0x000364000c1e1d00 */
.L_x_230:
[----:B------:R-:W-:Y:S05]  /*5660*/  BSYNC B0 ;  /* 0x0000000000007941 */ /* 0x000fea0003800000 */
.L_x_229:
[----:B------:R2:W3:Y:S04]  /*5670*/  SHFL.IDX PT, R69, R28, RZ, 0x1e1f ;  /* 0x001e1fff1c457589 */ /* 0x0004e800000e0000 */
[----:B------:R2:W4:Y:S01]  /*5680*/  SHFL.IDX PT, R68, R31, RZ, 0x1e1f ;  /* 0x001e1fff1f447589 */ /* 0x00052200000e0000 */
[----:B------:R-:W-:-:S05]  /*5690*/  @P4 BRA `(.L_x_218) ;  /* 0x00001bf000004947 */ /* 0x000fca0003800000 */
[----:B------:R-:W-:Y:S01]  /*56a0*/  ISETP.GE.AND P0, PT, R104, c[0x0][0x1d4], PT ;  /* 0x0000750068007a0c */ /* 0x000fe20003f06270 */
[----:B------:R1:W5:Y:S01]  /*56b0*/  LDL R148, [R1+0x4] ;  /* 0x0000040001947983 */ /* 0x0003620000100800 */
[----:B------:R-:W-:Y:S01]  /*56c0*/  IADD3 R66, -R67, c[0x0][0x1d4], RZ ;  /* 0x0000750043427a10 */ /* 0x000fe20007ffe1ff */
[----:B-----5:R-:W-:Y:S01]  /*56d0*/  IMAD.MOV.U32 R6, RZ, RZ, R54 ;  /* 0x000000ffff067224 */ /* 0x020fe200078e0036 */
[----:B------:R-:W-:Y:S01]  /*56e0*/  BSSY B0, `(.L_x_231) ;  /* 0x0000098000007945 */ /* 0x000fe20003800000 */
[----:B------:R1:W5:Y:S02]  /*56f0*/  LDL R147, [R1+0x8] ;  /* 0x0000080001937983 */ /* 0x0003640000100800 */
[----:B-1----:R-:W-:Y:S02]  /*5700*/  IMAD.MOV.U32 R5, RZ, RZ, R55 ;  /* 0x000000ffff057224 */ /* 0x002fe400078e0037 */
[----:B------:R-:W-:Y:S02]  /*5710*/  IMAD.MOV.U32 R4, RZ, RZ, R52 ;  /* 0x000000ffff047224 */ /* 0x000fe400078e0034 */
[----:B------:R-:W-:Y:S01]  /*5720*/  IMAD.MOV.U32 R3, RZ, RZ, R53 ;  /* 0x000000ffff037224 */ /* 0x000fe200078e0035 */
[----:B------:R-:W-:Y:S01]  /*5730*/  PRMT R62, R5, 0x5410, R6 ;  /* 0x00005410053e7816 */ /* 0x000fe20000000006 */
[----:B------:R-:W-:Y:S01]  /*5740*/  IMAD.MOV.U32 R5, RZ, RZ, R47 ;  /* 0x000000ffff057224 */ /* 0x000fe200078e002f */
[----:B------:R-:W-:Y:S02]  /*5750*/  MOV R6, R46 ;  /* 0x0000002e00067202 */ /* 0x000fe40000000f00 */
        /* <DEDUP_REMOVED lines=16> */
[----:B--2---:R-:W-:Y:S01]  /*5860*/  PRMT R31, R4, 0x5410, R3 ;  /* 0x00005410041f7816 */ /* 0x004fe20000000003 */
[----:B------:R-:W-:-:S05]  /*5870*/  @P0 BRA `(.L_x_232) ;  /* 0x000007e000000947 */ /* 0x000fca0003800000 */
[----:B------:R-:W-:Y:S01]  /*5880*/  IMAD.MOV.U32 R6, RZ, RZ, R36 ;  /* 0x000000ffff067224 */ /* 0x000fe200078e0024 */
[----:B------:R-:W-:Y:S01]  /*5890*/  SEL R3, R67, R66, !P1 ;  /* 0x0000004243037207 */ /* 0x000fe20004800000 */
[----:B------:R-:W-:Y:S01]  /*58a0*/  IMAD.MOV.U32 R21, RZ, RZ, R10 ;  /* 0x000000ffff157224 */ /* 0x000fe200078e000a */
[----:B------:R-:W-:Y:S01]  /*58b0*/  ISETP.GE.AND P0, PT, R104, c[0x0][0x27c], PT ;  /* 0x00009f0068007a0c */ /* 0x000fe20003f06270 */
[----:B------:R-:W-:Y:S01]  /*58c0*/  IMAD.MOV.U32 R43, RZ, RZ, R38 ;  /* 0x000000ffff2b7224 */ /* 0x000fe200078e0026 */
[----:B------:R-:W-:Y:S01]  /*58d0*/  SHF.R.S32.HI R4, RZ, 0x1f, R3 ;  /* 0x0000001fff047819 */ /* 0x000fe20000011403 */
[----:B------:R-:W1:Y:S01]  /*58e0*/  LDS.128 R16, [R118+0x3c80] ;  /* 0x003c800076107984 */ /* 0x000e620000000c00 */
[----:B------:R-:W-:Y:S02]  /*58f0*/  MOV R20, R9 ;  /* 0x0000000900147202 */ /* 0x000fe40000000f00 */
[----:B------:R-:W-:Y:S02]  /*5900*/  LEA.HI R3, R4, R3, RZ, 0x4 ;  /* 0x0000000304037211 */ /* 0x000fe400078f20ff */
[----:B------:R-:W-:Y:S02]  /*5910*/  MOV R23, R11 ;  /* 0x0000000b00177202 */ /* 0x000fe40000000f00 */
[----:B------:R-:W-:Y:S02]  /*5920*/  LEA.HI.SX32 R3, R3, R65, 0x1c ;  /* 0x0000004103037211 */ /* 0x000fe400078fe2ff */
[----:B------:R-:W-:Y:S02]  /*5930*/  MOV R41, R37 ;  /* 0x0000002500297202 */ /* 0x000fe40000000f00 */
[----:B------:R-:W-:Y:S02]  /*5940*/  SHF.R.S32.HI R4, RZ, 0x1f, R3 ;  /* 0x0000001fff047819 */ /* 0x000fe40000011403 */
[----:B------:R-:W-:Y:S02]  /*5950*/  SHF.L.U32 R70, R3, 0x3, RZ ;  /* 0x0000000303467819 */ /* 0x000fe400000006ff */
[----:B------:R-:W-:Y:S02]  /*5960*/  LEA.HI R4, R4, R3, RZ, 0x2 ;  /* 0x0000000304047211 */ /* 0x000fe400078f10ff */
[----:B------:R-:W-:Y:S02]  /*5970*/  @!P0 SHF.R.U64 R40, R36, 0x10, R37 ;  /* 0x0000001024288819 */ /* 0x000fe40000001225 */
[----:B------:R-:W-:Y:S02]  /*5980*/  SHF.R.S32.HI R3, RZ, 0x2, R4 ;  /* 0x00000002ff037819 */ /* 0x000fe40000011404 */
[----:B------:R-:W-:Y:S02]  /*5990*/  LOP3.LUT R4, R148, 0x18, R70, 0xf8, !PT ;  /* 0x0000001894047812 */ /* 0x000fe400078ef846 */
[----:B------:R-:W-:Y:S01]  /*59a0*/  @!P0 SHF.R.U64 R5, R8, 0x10, R9 ;  /* 0x0000001008058819 */ /* 0x000fe20000001209 */
[----:B------:R-:W-:Y:S01]  /*59b0*/  IMAD R3, R3, 0x600, R7 ;  /* 0x0000060003037824 */ /* 0x000fe200078e0207 */
[----:B-----5:R-:W-:Y:S02]  /*59c0*/  LOP3.LUT R4, R4, R147, RZ, 0x3c, !PT ;  /* 0x0000009304047212 */ /* 0x020fe400078e3cff */
[--C-:B------:R-:W-:Y:S02]  /*59d0*/  @!P0 SHF.R.U64 R22, R10, 0x10, R11.reuse ;  /* 0x000000100a168819 */ /* 0x100fe4000000120b */
[----:B------:R-:W-:Y:S01]  /*59e0*/  @!P0 SHF.R.U32.HI R28, RZ, 0x10, R11 ;  /* 0x00000010ff1c8819 */ /* 0x000fe2000001160b */
[----:B------:R-:W-:Y:S01]  /*59f0*/  IMAD.IADD R3, R3, 0x1, R4 ;  /* 0x0000000103037824 */ /* 0x000fe200078e0204 */
[----:B------:R-:W-:Y:S01]  /*5a00*/  @!P0 HADD2.F32 R11, -RZ, R6.H0_H0 ;  /* 0x20000006ff0b8230 */ /* 0x000fe20000004100 */
[----:B------:R-:W-:Y:S01]  /*5a10*/  IMAD.MOV.U32 R4, RZ, RZ, R8 ;  /* 0x000000ffff047224 */ /* 0x000fe200078e0008 */
[----:B------:R-:W-:Y:S02]  /*5a20*/  @!P0 SHF.R.U32.HI R8, RZ, 0x10, R9 ;  /* 0x00000010ff088819 */ /* 0x000fe40000011609 */
[----:B------:R-:W-:Y:S02]  /*5a30*/  SHF.L.U32 R3, R3, 0x1, RZ ;  /* 0x0000000103037819 */ /* 0x000fe400000006ff */
[----:B------:R-:W-:Y:S01]  /*5a40*/  @!P0 HADD2.F32 R9, -RZ, R4.H0_H0 ;  /* 0x20000004ff098230 */ /* 0x000fe20000004100 */
[----:B------:R-:W-:Y:S01]  /*5a50*/  @!P0 SHF.R.U64 R56, R38, 0x10, R39 ;  /* 0x0000001026388819 */ /* 0x000fe20000001227 */
[----:B------:R-:W-:Y:S01]  /*5a60*/  @!P0 HADD2.F32 R4, -RZ, R5.H0_H0 ;  /* 0x20000005ff048230 */ /* 0x000fe20000004100 */
[----:B------:R1:W2:Y:S01]  /*5a70*/  LDS.128 R48, [R3+0x3c80] ;  /* 0x003c800003307984 */ /* 0x0002a20000000c00 */
[----:B------:R-:W-:Y:S01]  /*5a80*/  @!P0 SHF.R.U32.HI R42, RZ, 0x10, R37 ;  /* 0x00000010ff2a8819 */ /* 0x000fe20000011625 */
[----:B------:R-:W-:Y:S01]  /*5a90*/  @!P0 HADD2.F32 R37, -RZ, R40.H0_H0 ;  /* 0x20000028ff258230 */ /* 0x000fe20000004100 */
[----:B------:R-:W-:Y:S02]  /*5aa0*/  @!P0 SHF.R.U32.HI R58, RZ, 0x10, R39 ;  /* 0x00000010ff3a8819 */ /* 0x000fe40000011627 */
[----:B------:R-:W-:Y:S01]  /*5ab0*/  MOV R57, R39 ;  /* 0x0000002700397202 */ /* 0x000fe20000000f00 */
[----:B------:R-:W-:Y:S02]  /*5ac0*/  @!P0 HADD2.F32 R39, -RZ, R42.H0_H0 ;  /* 0x2000002aff278230 */ /* 0x000fe40000004100 */
[----:B------:R-:W-:Y:S01]  /*5ad0*/  @!P0 HADD2.F32 R42, -RZ, R56.H0_H0 ;  /* 0x20000038ff2a8230 */ /* 0x000fe20000004100 */
[----:B-1----:R-:W-:Y:S05]  /*5ae0*/  @!P0 IMAD.MOV.U32 R3, RZ, RZ, R16 ;  /* 0x000000ffff038224 */ /* 0x002fea00078e0010 */
[--C-:B------:R-:W-:Y:S02]  /*5af0*/  @!P0 HADD2.F32 R6, -RZ, R3.reuse.H0_H0 ;  /* 0x20000003ff068230 */ /* 0x100fe40000004100 */
[----:B------:R-:W-:Y:S03]  /*5b00*/  @!P0 HADD2.F32 R5, -RZ, R3.H1_H1 ;  /* 0x30000003ff058230 */ /* 0x000fe60000004100 */
[-C--:B------:R-:W-:Y:S01]  /*5b10*/  @!P0 FMUL.FTZ R3, R6, R9.reuse ;  /* 0x0000000906038220 */ /* 0x080fe20000410000 */
[----:B--2---:R-:W-:Y:S05]  /*5b20*/  @!P0 MOV R36, R48 ;  /* 0x0000003000248202 */ /* 0x004fea0000000f00 */
[--C-:B------:R-:W-:Y:S02]  /*5b30*/  @!P0 HADD2.F32 R10, -RZ, R36.reuse.H0_H0 ;  /* 0x20000024ff0a8230 */ /* 0x100fe40000004100 */
[----:B------:R-:W-:Y:S03]  /*5b40*/  @!P0 HADD2.F32 R36, -RZ, R36.H1_H1 ;  /* 0x30000024ff248230 */ /* 0x000fe60000004100 */
[----:B------:R-:W-:Y:S02]  /*5b50*/  @!P0 FMUL.FTZ R38, R10, R9 ;  /* 0x000000090a268220 */ /* 0x000fe40000410000 */
[-C--:B------:R-:W-:Y:S02]  /*5b60*/  @!P0 FMUL.FTZ R9, R36, R4.reuse ;  /* 0x0000000424098220 */ /* 0x080fe40000410000 */
[-C--:B------:R-:W-:Y:S01]  /*5b70*/  @!P0 FFMA.FTZ R3, R10, R11.reuse, R3 ;  /* 0x0000000b0a038223 */ /* 0x080fe20000010003 */
[----:B------:R-:W-:Y:S01]  /*5b80*/  @!P0 HADD2.F32 R10, -RZ, R8.H0_H0 ;  /* 0x20000008ff0a8230 */ /* 0x000fe20000004100 */
[----:B------:R-:W-:Y:S02]  /*5b90*/  @!P0 FFMA.FTZ R77, R6, R11, -R38 ;  /* 0x0000000b064d8223 */ /* 0x000fe40000010826 */
[----:B------:R-:W-:Y:S02]  /*5ba0*/  @!P0 IMAD.MOV.U32 R11, RZ, RZ, R49 ;  /* 0x000000ffff0b8224 */ /* 0x000fe400078e0031 */
[C---:B------:R-:W-:Y:S02]  /*5bb0*/  @!P0 FMUL.FTZ R4, R5.reuse, R4 ;  /* 0x0000000405048220 */ /* 0x040fe40000410000 */
[----:B------:R-:W-:Y:S01]  /*5bc0*/  @!P0 FFMA.FTZ R76, R5, R37, -R9 ;  /* 0x00000025054c8223 */ /* 0x000fe20000010809 */
[----:B------:R-:W-:Y:S01]  /*5bd0*/  @!P0 MOV R5, R17 ;  /* 0x0000001100058202 */ /* 0x000fe20000000f00 */
[----:B------:R-:W-:Y:S01]  /*5be0*/  @!P0 FFMA.FTZ R4, R36, R37, R4 ;  /* 0x0000002524048223 */ /* 0x000fe20000010004 */
[----:B------:R-:W-:Y:S02]  /*5bf0*/  @!P0 HADD2.F32 R9, -RZ, R20.H0_H0 ;  /* 0x20000014ff098230 */ /* 0x000fe40000004100 */
[----:B------:R-:W-:Y:S01]  /*5c00*/  @!P0 HADD2.F32 R36, -RZ, R11.H0_H0 ;  /* 0x2000000bff248230 */ /* 0x000fe20000004100 */
[----:B------:R-:W-:Y:S01]  /*5c10*/  @!P0 F2FP.PACK_AB R56, R76, R77 ;  /* 0x0000004d4c38823e */ /* 0x000fe200000000ff */
[----:B------:R-:W-:Y:S02]  /*5c20*/  @!P0 HADD2.F32 R6, -RZ, R5.H0_H0 ;  /* 0x20000005ff068230 */ /* 0x000fe40000004100 */
[----:B------:R-:W-:Y:S01]  /*5c30*/  @!P0 HADD2.F32 R38, -RZ, R11.H1_H1 ;  /* 0x3000000bff268230 */ /* 0x000fe20000004100 */
[-C--:B------:R-:W-:Y:S01]  /*5c40*/  @!P0 FMUL.FTZ R11, R36, R9.reuse ;  /* 0x00000009240b8220 */ /* 0x080fe20000410000 */
[----:B------:R-:W-:Y:S01]  /*5c50*/  @!P0 HADD2.F32 R37, -RZ, R41.H0_H0 ;  /* 0x20000029ff258230 */ /* 0x000fe20000004100 */
[----:B------:R-:W-:Y:S01]  /*5c60*/  @!P0 MOV R16, R56 ;  /* 0x0000003800108202 */ /* 0x000fe20000000f00 */
[----:B------:R-:W-:Y:S01]  /*5c70*/  @!P0 HADD2.F32 R8, -RZ, R5.H1_H1 ;  /* 0x30000005ff088230 */ /* 0x000fe20000004100 */
[----:B------:R-:W-:Y:S01]  /*5c80*/  @!P0 FMUL.FTZ R5, R6, R9 ;  /* 0x0000000906058220 */ /* 0x000fe20000410000 */
[----:B------:R-:W-:Y:S01]  /*5c90*/  @!P0 HADD2.F32 R20, -RZ, R22.H0_H0 ;  /* 0x20000016ff148230 */ /* 0x000fe20000004100 */
[-C--:B------:R-:W-:Y:S01]  /*5ca0*/  @!P0 FMUL.FTZ R9, R38, R10.reuse ;  /* 0x0000000a26098220 */ /* 0x080fe20000410000 */
[----:B------:R-:W-:Y:S01]  /*5cb0*/  @!P0 HADD2.F32 R41, -RZ, R43.H0_H0 ;  /* 0x2000002bff298230 */ /* 0x000fe20000004100 */
[----:B------:R-:W-:Y:S01]  /*5cc0*/  @!P0 FFMA.FTZ R75, R6, R37, -R11 ;  /* 0x00000025064b8223 */ /* 0x000fe2000001080b */
[----:B------:R-:W-:Y:S01]  /*5cd0*/  @!P0 HADD2.F32 R11, -RZ, R21.H0_H0 ;  /* 0x20000015ff0b8230 */ /* 0x000fe20000004100 */
[C---:B------:R-:W-:Y:S01]  /*5ce0*/  @!P0 FMUL.FTZ R6, R8.reuse, R10 ;  /* 0x0000000a08068220 */ /* 0x040fe20000410000 */
[----:B------:R-:W-:Y:S01]  /*5cf0*/  @!P0 MOV R43, R51 ;  /* 0x00000033002b8202 */ /* 0x000fe20000000f00 */
[----:B------:R-:W-:Y:S02]  /*5d00*/  @!P0 IMAD.MOV.U32 R10, RZ, RZ, R50 ;  /* 0x000000ffff0a8224 */ /* 0x000fe400078e0032 */
[----:B------:R-:W-:Y:S01]  /*5d10*/  @!P0 FFMA.FTZ R74, R8, R39, -R9 ;  /* 0x00000027084a8223 */ /* 0x000fe20000010809 */
[----:B------:R-:W-:Y:S01]  /*5d20*/  @!P0 MOV R8, R18 ;  /* 0x0000001200088202 */ /* 0x000fe20000000f00 */
[----:B------:R-:W-:Y:S01]  /*5d30*/  @!P0 FFMA.FTZ R5, R36, R37, R5 ;  /* 0x0000002524058223 */ /* 0x000fe20000010005 */
[--C-:B------:R-:W-:Y:S01]  /*5d40*/  @!P0 HADD2.F32 R40, -RZ, R10.reuse.H0_H0 ;  /* 0x2000000aff288230 */ /* 0x100fe20000004100 */
[----:B------:R-:W-:Y:S01]  /*5d50*/  @!P0 FFMA.FTZ R6, R38, R39, R6 ;  /* 0x0000002726068223 */ /* 0x000fe20000010006 */
[----:B------:R-:W-:Y:S02]  /*5d60*/  @!P0 HADD2.F32 R22, -RZ, R10.H1_H1 ;  /* 0x3000000aff168230 */ /* 0x000fe40000004100 */
[--C-:B------:R-:W-:Y:S01]  /*5d70*/  @!P0 HADD2.F32 R9, -RZ, R8.reuse.H0_H0 ;  /* 0x20000008ff098230 */ /* 0x100fe20000004100 */
[----:B------:R-:W-:Y:S01]  /*5d80*/  @!P0 FMUL.FTZ R21, R40, R11 ;  /* 0x0000000b28158220 */ /* 0x000fe20000410000 */
[----:B------:R-:W-:Y:S01]  /*5d90*/  @!P0 HADD2.F32 R10, -RZ, R8.H1_H1 ;  /* 0x30000008ff0a8230 */ /* 0x000fe20000004100 */
[----:B------:R-:W-:Y:S01]  /*5da0*/  @!P0 F2FP.PACK_AB R5, R6, R5 ;  /* 0x000000050605823e */ /* 0x000fe200000000ff */
[----:B------:R-:W-:Y:S01]  /*5db0*/  @!P0 HADD2.F32 R36, -RZ, R57.H0_H0 ;  /* 0x20000039ff248230 */ /* 0x000fe20000004100 */
[C---:B------:R-:W-:Y:S01]  /*5dc0*/  @!P0 FMUL.FTZ R8, R9.reuse, R11 ;  /* 0x0000000b09088220 */ /* 0x040fe20000410000 */
[----:B------:R-:W-:Y:S01]  /*5dd0*/  @!P0 F2FP.PACK_AB R57, R74, R75 ;  /* 0x0000004b4a39823e */ /* 0x000fe200000000ff */
[-C--:B------:R-:W-:Y:S02]  /*5de0*/  @!P0 FMUL.FTZ R11, R22, R20.reuse ;  /* 0x00000014160b8220 */ /* 0x080fe40000410000 */
[----:B------:R-:W-:Y:S01]  /*5df0*/  @!P0 FFMA.FTZ R73, R9, R41, -R21 ;  /* 0x0000002909498223 */ /* 0x000fe20000010815 */
[----:B------:R-:W-:Y:S01]  /*5e00*/  @!P0 MOV R17, R57 ;  /* 0x0000003900118202 */ /* 0x000fe20000000f00 */
[C---:B------:R-:W-:Y:S01]  /*5e10*/  @!P0 FMUL.FTZ R9, R10.reuse, R20 ;  /* 0x000000140a098220 */ /* 0x040fe20000410000 */
[----:B------:R-:W-:Y:S01]  /*5e20*/  @!P0 HADD2.F32 R21, -RZ, R28.H0_H0 ;  /* 0x2000001cff158230 */ /* 0x000fe20000004100 */
[----:B------:R-:W-:Y:S01]  /*5e30*/  @!P0 IMAD.MOV.U32 R20, RZ, RZ, R19 ;  /* 0x000000ffff148224 */ /* 0x000fe200078e0013 */
[----:B------:R-:W-:Y:S01]  /*5e40*/  @!P0 HADD2.F32 R28, -RZ, R43.H1_H1 ;  /* 0x3000002bff1c8230 */ /* 0x000fe20000004100 */
[-C--:B------:R-:W-:Y:S01]  /*5e50*/  @!P0 FFMA.FTZ R72, R10, R42.reuse, -R11 ;  /* 0x0000002a0a488223 */ /* 0x080fe2000001080b */
[----:B------:R-:W-:Y:S01]  /*5e60*/  @!P0 HADD2.F32 R10, -RZ, R23.H0_H0 ;  /* 0x20000017ff0a8230 */ /* 0x000fe20000004100 */
[----:B------:R-:W-:Y:S01]  /*5e70*/  @!P0 FFMA.FTZ R8, R40, R41, R8 ;  /* 0x0000002928088223 */ /* 0x000fe20000010008 */
[----:B------:R-:W-:Y:S01]  /*5e80*/  @!P0 HADD2.F32 R23, -RZ, R43.H0_H0 ;  /* 0x2000002bff178230 */ /* 0x000fe20000004100 */
[-C--:B------:R-:W-:Y:S01]  /*5e90*/  @!P0 FMUL.FTZ R43, R28, R21.reuse ;  /* 0x000000151c2b8220 */ /* 0x080fe20000410000 */
[--C-:B------:R-:W-:Y:S01]  /*5ea0*/  @!P0 HADD2.F32 R11, -RZ, R20.reuse.H0_H0 ;  /* 0x20000014ff0b8230 */ /* 0x100fe20000004100 */
[----:B------:R-:W-:Y:S01]  /*5eb0*/  @!P0 FFMA.FTZ R9, R22, R42, R9 ;  /* 0x0000002a16098223 */ /* 0x000fe20000010009 */
[----:B------:R-:W-:Y:S01]  /*5ec0*/  @!P0 HADD2.F32 R20, -RZ, R20.H1_H1 ;  /* 0x30000014ff148230 */ /* 0x000fe20000004100 */
[-C--:B------:R-:W-:Y:S02]  /*5ed0*/  @!P0 FMUL.FTZ R37, R23, R10.reuse ;  /* 0x0000000a17258220 */ /* 0x080fe40000410000 */
[C---:B------:R-:W-:Y:S02]  /*5ee0*/  @!P0 FMUL.FTZ R10, R11.reuse, R10 ;  /* 0x0000000a0b0a8220 */ /* 0x040fe40000410000 */
[-C--:B------:R-:W-:Y:S01]  /*5ef0*/  @!P0 FFMA.FTZ R71, R11, R36.reuse, -R37 ;  /* 0x000000240b478223 */ /* 0x080fe20000010825 */
[----:B------:R-:W-:Y:S01]  /*5f00*/  @!P0 HADD2.F32 R37, -RZ, R58.H0_H0 ;  /* 0x2000003aff258230 */ /* 0x000fe20000004100 */
[C---:B------:R-:W-:Y:S02]  /*5f10*/  @!P0 FMUL.FTZ R11, R20.reuse, R21 ;  /* 0x00000015140b8220 */ /* 0x040fe40000410000 */
[----:B------:R-:W-:Y:S02]  /*5f20*/  @!P0 FFMA.FTZ R10, R23, R36, R10 ;  /* 0x00000024170a8223 */ /* 0x000fe4000001000a */
[----:B------:R-:W-:Y:S01]  /*5f30*/  @!P0 FFMA.FTZ R21, R20, R37, -R43 ;  /* 0x0000002514158223 */ /* 0x000fe2000001082b */
[----:B------:R-:W-:Y:S01]  /*5f40*/  @!P0 F2FP.PACK_AB R43, R72, R73 ;  /* 0x00000049482b823e */ /* 0x000fe200000000ff */
[----:B------:R-:W-:Y:S01]  /*5f50*/  @!P0 FFMA.FTZ R11, R28, R37, R11 ;  /* 0x000000251c0b8223 */ /* 0x000fe2000001000b */
[----:B------:R-:W-:Y:S01]  /*5f60*/  @!P0 F2FP.PACK_AB R20, R4, R3 ;  /* 0x000000030414823e */ /* 0x000fe200000000ff */
[----:B------:R-:W-:Y:S01]  /*5f70*/  @!P0 IMAD.MOV.U32 R49, RZ, RZ, R5 ;  /* 0x000000ffff318224 */ /* 0x000fe200078e0005 */
[----:B------:R-:W-:Y:S01]  /*5f80*/  @!P0 F2FP.PACK_AB R21, R21, R71 ;  /* 0x000000471515823e */ /* 0x000fe200000000ff */
[----:B------:R-:W-:Y:S01]  /*5f90*/  @!P0 IMAD.MOV.U32 R18, RZ, RZ, R43 ;  /* 0x000000ffff128224 */ /* 0x000fe200078e002b */
[----:B------:R-:W-:Y:S02]  /*5fa0*/  @!P0 F2FP.PACK_AB R4, R9, R8 ;  /* 0x000000080904823e */ /* 0x000fe400000000ff */
[----:B------:R-:W-:Y:S02]  /*5fb0*/  @!P0 F2FP.PACK_AB R3, R11, R10 ;  /* 0x0000000a0b03823e */ /* 0x000fe400000000ff */
[----:B------:R-:W-:Y:S02]  /*5fc0*/  @!P0 MOV R19, R21 ;  /* 0x0000001500138202 */ /* 0x000fe40000000f00 */
[----:B------:R-:W-:Y:S02]  /*5fd0*/  @!P0 MOV R48, R20 ;  /* 0x0000001400308202 */ /* 0x000fe40000000f00 */
[----:B------:R-:W-:Y:S02]  /*5fe0*/  @!P0 MOV R50, R4 ;  /* 0x0000000400328202 */ /* 0x000fe40000000f00 */
[----:B------:R-:W-:Y:S02]  /*5ff0*/  @!P0 MOV R51, R3 ;  /* 0x0000000300338202 */ /* 0x000fe40000000f00 */
[C---:B----4-:R-:W-:Y:S04]  /*6000*/  LEA R4, P0, R88.reuse, R68, 0x1 ;  /* 0x0000004458047211 */ /* 0x050fe800078008ff */
[----:B---3--:R-:W-:Y:S02]  /*6010*/  LEA.HI.X R5, R88, R69, R122, 0x1, P0 ;  /* 0x0000004558057211 */ /* 0x008fe400000f0c7a */
[C---:B------:R-:W-:Y:S03]  /*6020*/  ISETP.GE.AND P0, PT, R70.reuse, c[0x0][0x1d4], PT ;  /* 0x0000750046007a0c */ /* 0x040fe60003f06270 */
[----:B------:R1:W-:Y:S10]  /*6030*/  ST.E.128 [R4.64], R16 ;  /* 0x0000001004007985 */ /* 0x0003f4000c101d08 */
[----:B------:R-:W-:Y:S05]  /*6040*/  @!P0 IMAD.WIDE R8, R70, 0x2, R68 ;  /* 0x0000000246088825 */ /* 0x000fea00078e0244 */
[----:B------:R1:W-:Y:S02]  /*6050*/  @!P0 ST.E.128 [R8.64], R48 ;  /* 0x0000003008008985 */ /* 0x0003e4000c101d08 */
.L_x_232:
[----:B------:R-:W-:Y:S05]  /*6060*/  BSYNC B0 ;  /* 0x0000000000007941 */ /* 0x000fea0003800000 */
.L_x_231:
[----:B------:R-:W-:Y:S01]  /*6070*/  ISETP.GE.AND P0, PT, R30, c[0x0][0x1d4], PT ;  /* 0x000075001e007a0c */ /* 0x000fe20003f06270 */
[----:B------:R-:W-:Y:S01]  /*6080*/  @!UPT UIADD3 URZ, URZ, URZ, URZ ;  /* 0x0000003f3f3ff290 */ /* 0x000fe2000fffe03f */
[----:B------:R-:W-:Y:S11]  /*6090*/  BSSY B0, `(.L_x_233) ;  /* 0x0000078000007945 */ /* 0x000ff60003800000 */
[----:B------:R-:W-:-:S05]  /*60a0*/  @P0 BRA `(.L_x_234) ;  /* 0x0000076000000947 */ /* 0x000fca0003800000 */
[----:B------:R-:W-:Y:S01]  /*60b0*/  SEL R3, R67, R66, !P2 ;  /* 0x0000004243037207 */ /* 0x000fe20005000000 */
[----:B-1----:R-:W1:Y:S01]  /*60c0*/  LDS.128 R16, [R117+0x3c80] ;  /* 0x003c800075107984 */ /* 0x002e620000000c00 */
[----:B------:R-:W-:Y:S02]  /*60d0*/  ISETP.GE.AND P0, PT, R30, c[0x0][0x27c], PT ;  /* 0x00009f001e007a0c */ /* 0x000fe40003f06270 */
[----:B------:R-:W-:Y:S04]  /*60e0*/  SHF.R.S32.HI R4, RZ, 0x1f, R3 ;  /* 0x0000001fff047819 */ /* 0x000fe80000011403 */
[----:B------:R-:W-:Y:S04]  /*60f0*/  LEA.HI R3, R4, R3, RZ, 0x4 ;  /* 0x0000000304037211 */ /* 0x000fe800078f20ff */
[----:B------:R-:W-:Y:S03]  /*6100*/  LEA.HI.SX32 R3, R3, R64, 0x1c ;  /* 0x0000004003037211 */ /* 0x000fe600078fe2ff */
[----:B------:R-:W-:Y:S01]  /*6110*/  @!P0 SHF.R.U64 R5, R12, 0x10, R13 ;  /* 0x000000100c058819 */ /* 0x000fe2000000120d */
[----:B------:R-:W-:Y:S01]  /*6120*/  @!P0 HADD2.F32 R12, -RZ, R59.H0_H0 ;  /* 0x2000003bff0c8230 */ /* 0x000fe20000004100 */
[----:B------:R-:W-:Y:S01]  /*6130*/  SHF.R.S32.HI R4, RZ, 0x1f, R3 ;  /* 0x0000001fff047819 */ /* 0x000fe20000011403 */
[--C-:B------:R-:W-:Y:S01]  /*6140*/  @!P0 HADD2.F32 R37, -RZ, R60.reuse.H0_H0 ;  /* 0x2000003cff258230 */ /* 0x100fe20000004100 */
[----:B------:R-:W-:Y:S01]  /*6150*/  SHF.L.U32 R48, R3, 0x3, RZ ;  /* 0x0000000303307819 */ /* 0x000fe200000006ff */
[----:B------:R-:W-:Y:S01]  /*6160*/  @!P0 HADD2.F32 R8, -RZ, R5.H0_H0 ;  /* 0x20000005ff088230 */ /* 0x000fe20000004100 */
[----:B------:R-:W-:Y:S01]  /*6170*/  LEA.HI R4, R4, R3, RZ, 0x2 ;  /* 0x0000000304047211 */ /* 0x000fe200078f10ff */
[----:B------:R-:W-:Y:S01]  /*6180*/  @!P0 HADD2.F32 R28, -RZ, R60.H1_H1 ;  /* 0x3000003cff1c8230 */ /* 0x000fe20000004100 */
[----:B------:R-:W-:Y:S02]  /*6190*/  @!P0 SHF.R.U32.HI R10, RZ, 0x10, R13 ;  /* 0x00000010ff0a8819 */ /* 0x000fe4000001160d */
[----:B------:R-:W-:Y:S02]  /*61a0*/  SHF.R.S32.HI R3, RZ, 0x2, R4 ;  /* 0x00000002ff037819 */ /* 0x000fe40000011404 */
[----:B------:R-:W-:Y:S01]  /*61b0*/  LOP3.LUT R4, R148, 0x18, R48, 0xf8, !PT ;  /* 0x0000001894047812 */ /* 0x000fe200078ef830 */
[----:B------:R-:W-:Y:S01]  /*61c0*/  @!P0 HADD2.F32 R10, -RZ, R10.H0_H0 ;  /* 0x2000000aff0a8230 */ /* 0x000fe20000004100 */
[----:B------:R-:W-:Y:S01]  /*61d0*/  @!P0 SHF.R.U64 R20, R44, 0x10, R45 ;  /* 0x000000102c148819 */ /* 0x000fe2000000122d */
[----:B------:R-:W-:Y:S01]  /*61e0*/  IMAD R3, R3, 0x600, R7 ;  /* 0x0000060003037824 */ /* 0x000fe200078e0207 */
[----:B-----5:R-:W-:Y:S02]  /*61f0*/  LOP3.LUT R4, R4, R147, RZ, 0x3c, !PT ;  /* 0x0000009304047212 */ /* 0x020fe400078e3cff */
[--C-:B------:R-:W-:Y:S02]  /*6200*/  @!P0 SHF.R.U32.HI R11, RZ, 0x10, R15.reuse ;  /* 0x00000010ff0b8819 */ /* 0x100fe4000001160f */
[----:B------:R-:W-:Y:S01]  /*6210*/  @!P0 SHF.R.U64 R14, R14, 0x10, R15 ;  /* 0x000000100e0e8819 */ /* 0x000fe2000000120f */
[----:B------:R-:W-:Y:S01]  /*6220*/  IMAD.IADD R3, R3, 0x1, R4 ;  /* 0x0000000103037824 */ /* 0x000fe200078e0204 */
[----:B------:R-:W-:Y:S01]  /*6230*/  @!P0 HADD2.F32 R4, -RZ, R31.H0_H0 ;  /* 0x2000001fff048230 */ /* 0x000fe20000004100 */
[----:B------:R-:W-:Y:S01]  /*6240*/  @!P0 SHF.R.U32.HI R22, RZ, 0x10, R45 ;  /* 0x00000010ff168819 */ /* 0x000fe2000001162d */
[----:B------:R-:W-:Y:S01]  /*6250*/  @!P0 HADD2.F32 R15, -RZ, R20.H0_H0 ;  /* 0x20000014ff0f8230 */ /* 0x000fe20000004100 */
[--C-:B------:R-:W-:Y:S01]  /*6260*/  @!P0 SHF.R.U32.HI R23, RZ, 0x10, R47.reuse ;  /* 0x00000010ff178819 */ /* 0x100fe2000001162f */
[----:B------:R-:W-:Y:S01]  /*6270*/  @!P0 HADD2.F32 R11, -RZ, R11.H0_H0 ;  /* 0x2000000bff0b8230 */ /* 0x000fe20000004100 */
[----:B------:R-:W-:Y:S01]  /*6280*/  SHF.L.U32 R3, R3, 0x1, RZ ;  /* 0x0000000103037819 */ /* 0x000fe200000006ff */
[----:B------:R-:W-:Y:S01]  /*6290*/  @!P0 HADD2.F32 R22, -RZ, R22.H0_H0 ;  /* 0x20000016ff168230 */ /* 0x000fe20000004100 */
[----:B------:R-:W-:Y:S01]  /*62a0*/  @!P0 SHF.R.U64 R46, R46, 0x10, R47 ;  /* 0x000000102e2e8819 */ /* 0x000fe2000000122f */
[----:B------:R-:W-:Y:S02]  /*62b0*/  @!P0 HADD2.F32 R39, -RZ, R23.H0_H0 ;  /* 0x20000017ff278230 */ /* 0x000fe40000004100 */
[----:B------:R1:W2:Y:S01]  /*62c0*/  LDS.128 R40, [R3+0x3c80] ;  /* 0x003c800003287984 */ /* 0x0002a20000000c00 */
[----:B------:R-:W-:Y:S01]  /*62d0*/  @!P0 HADD2.F32 R14, -RZ, R14.H0_H0 ;  /* 0x2000000eff0e8230 */ /* 0x000fe20000004100 */
[----:B-1----:R-:W-:Y:S05]  /*62e0*/  @!P0 IMAD.MOV.U32 R3, RZ, RZ, R16 ;  /* 0x000000ffff038224 */ /* 0x002fea00078e0010 */
[--C-:B------:R-:W-:Y:S02]  /*62f0*/  @!P0 HADD2.F32 R6, -RZ, R3.reuse.H0_H0 ;  /* 0x20000003ff068230 */ /* 0x100fe40000004100 */
[----:B------:R-:W-:Y:S03]  /*6300*/  @!P0 HADD2.F32 R5, -RZ, R3.H1_H1 ;  /* 0x30000003ff058230 */ /* 0x000fe60000004100 */
[C---:B------:R-:W-:Y:S01]  /*6310*/  @!P0 FMUL.FTZ R3, R6.reuse, R4 ;  /* 0x0000000406038220 */ /* 0x040fe20000410000 */
[----:B--2---:R-:W-:Y:S05]  /*6320*/  @!P0 MOV R13, R40 ;  /* 0x00000028000d8202 */ /* 0x004fea0000000f00 */
[--C-:B------:R-:W-:Y:S02]  /*6330*/  @!P0 HADD2.F32 R9, -RZ, R13.reuse.H0_H0 ;  /* 0x2000000dff098230 */ /* 0x100fe40000004100 */
[----:B------:R-:W-:Y:S03]  /*6340*/  @!P0 HADD2.F32 R13, -RZ, R13.H1_H1 ;  /* 0x3000000dff0d8230 */ /* 0x000fe60000004100 */
[----:B------:R-:W-:Y:S02]  /*6350*/  @!P0 FMUL.FTZ R21, R9, R4 ;  /* 0x0000000409158220 */ /* 0x000fe40000410000 */
[-C--:B------:R-:W-:Y:S02]  /*6360*/  @!P0 FMUL.FTZ R20, R13, R8.reuse ;  /* 0x000000080d148220 */ /* 0x080fe40000410000 */
[----:B------:R-:W-:Y:S02]  /*6370*/  @!P0 FMUL.FTZ R4, R5, R8 ;  /* 0x0000000805048220 */ /* 0x000fe40000410000 */
[----:B------:R-:W-:Y:S02]  /*6380*/  @!P0 IMAD.MOV.U32 R8, RZ, RZ, R41 ;  /* 0x000000ffff088224 */ /* 0x000fe400078e0029 */
[-C--:B------:R-:W-:Y:S02]  /*6390*/  @!P0 FFMA.FTZ R3, R9, R12.reuse, R3 ;  /* 0x0000000c09038223 */ /* 0x080fe40000010003 */
[----:B------:R-:W-:Y:S01]  /*63a0*/  @!P0 FFMA.FTZ R56, R6, R12, -R21 ;  /* 0x0000000c06388223 */ /* 0x000fe20000010815 */
[----:B------:R-:W-:Y:S01]  /*63b0*/  @!P0 MOV R6, R17 ;  /* 0x0000001100068202 */ /* 0x000fe20000000f00 */
[-C--:B------:R-:W-:Y:S01]  /*63c0*/  @!P0 FFMA.FTZ R51, R5, R15.reuse, -R20 ;  /* 0x0000000f05338223 */ /* 0x080fe20000010814 */
[----:B------:R-:W-:Y:S01]  /*63d0*/  @!P0 HADD2.F32 R5, -RZ, R31.H1_H1 ;  /* 0x3000001fff058230 */ /* 0x000fe20000004100 */
[----:B------:R-:W-:Y:S01]  /*63e0*/  @!P0 FFMA.FTZ R4, R13, R15, R4 ;  /* 0x0000000f0d048223 */ /* 0x000fe20000010004 */
[--C-:B------:R-:W-:Y:S01]  /*63f0*/  @!P0 HADD2.F32 R15, -RZ, R8.reuse.H0_H0 ;  /* 0x20000008ff0f8230 */ /* 0x100fe20000004100 */
[----:B------:R-:W-:Y:S01]  /*6400*/  @!P0 IMAD.MOV.U32 R12, RZ, RZ, R43 ;  /* 0x000000ffff0c8224 */ /* 0x000fe200078e002b */
[----:B------:R-:W-:Y:S02]  /*6410*/  @!P0 HADD2.F32 R21, -RZ, R8.H1_H1 ;  /* 0x30000008ff158230 */ /* 0x000fe40000004100 */
[----:B------:R-:W-:Y:S02]  /*6420*/  @!P0 HADD2.F32 R20, -RZ, R59.H1_H1 ;  /* 0x3000003bff148230 */ /* 0x000fe40000004100 */
[--C-:B------:R-:W-:Y:S01]  /*6430*/  @!P0 HADD2.F32 R9, -RZ, R6.reuse.H0_H0 ;  /* 0x20000006ff098230 */ /* 0x100fe20000004100 */
[----:B------:R-:W-:Y:S01]  /*6440*/  @!P0 FMUL.FTZ R13, R21, R10 ;  /* 0x0000000a150d8220 */ /* 0x000fe20000410000 */
[----:B------:R-:W-:Y:S01]  /*6450*/  @!P0 HADD2.F32 R8, -RZ, R6.H1_H1 ;  /* 0x30000006ff088230 */ /* 0x000fe20000004100 */
[-C--:B------:R-:W-:Y:S01]  /*6460*/  @!P0 FMUL.FTZ R6, R15, R5.reuse ;  /* 0x000000050f068220 */ /* 0x080fe20000410000 */
[--C-:B------:R-:W-:Y:S01]  /*6470*/  @!P0 HADD2.F32 R36, -RZ, R12.reuse.H0_H0 ;  /* 0x2000000cff248230 */ /* 0x100fe20000004100 */
[C---:B------:R-:W-:Y:S01]  /*6480*/  @!P0 FMUL.FTZ R5, R9.reuse, R5 ;  /* 0x0000000509058220 */ /* 0x040fe20000410000 */
[----:B------:R-:W-:Y:S01]  /*6490*/  @!P0 HADD2.F32 R38, -RZ, R12.H1_H1 ;  /* 0x3000000cff268230 */ /* 0x000fe20000004100 */
[----:B------:R-:W-:Y:S02]  /*64a0*/  @!P0 FFMA.FTZ R50, R9, R20, -R6 ;  /* 0x0000001409328223 */ /* 0x000fe40000010806 */
[C---:B------:R-:W-:Y:S01]  /*64b0*/  @!P0 FMUL.FTZ R6, R8.reuse, R10 ;  /* 0x0000000a08068220 */ /* 0x040fe20000410000 */
[----:B------:R-:W-:Y:S01]  /*64c0*/  @!P0 HADD2.F32 R10, -RZ, R32.H0_H0 ;  /* 0x20000020ff0a8230 */ /* 0x000fe20000004100 */
[----:B------:R-:W-:Y:S01]  /*64d0*/  @!P0 FFMA.FTZ R49, R8, R22, -R13 ;  /* 0x0000001608318223 */ /* 0x000fe2000001080d */
[----:B------:R-:W-:Y:S01]  /*64e0*/  @!P0 MOV R8, R19 ;  /* 0x0000001300088202 */ /* 0x000fe20000000f00 */
[----:B------:R-:W-:Y:S02]  /*64f0*/  @!P0 FMUL.FTZ R13, R38, R11 ;  /* 0x0000000b260d8220 */ /* 0x000fe40000410000 */
[----:B------:R-:W-:Y:S02]  /*6500*/  @!P0 FMUL.FTZ R12, R36, R10 ;  /* 0x0000000a240c8220 */ /* 0x000fe40000410000 */
[----:B------:R-:W-:Y:S01]  /*6510*/  @!P0 FFMA.FTZ R5, R15, R20, R5 ;  /* 0x000000140f058223 */ /* 0x000fe20000010005 */
[--C-:B------:R-:W-:Y:S01]  /*6520*/  @!P0 HADD2.F32 R9, -RZ, R8.reuse.H0_H0 ;  /* 0x20000008ff098230 */ /* 0x100fe20000004100 */
[----:B------:R-:W-:Y:S01]  /*6530*/  @!P0 FFMA.FTZ R6, R21, R22, R6 ;  /* 0x0000001615068223 */ /* 0x000fe20000010006 */
[----:B------:R-:W-:Y:S01]  /*6540*/  @!P0 HADD2.F32 R8, -RZ, R8.H1_H1 ;  /* 0x30000008ff088230 */ /* 0x000fe20000004100 */
[----:B------:R-:W-:Y:S02]  /*6550*/  @!P0 F2FP.PACK_AB R20, R49, R50 ;  /* 0x000000323114823e */ /* 0x000fe400000000ff */
[C---:B------:R-:W-:Y:S01]  /*6560*/  @!P0 FFMA.FTZ R47, R9.reuse, R37, -R12 ;  /* 0x00000025092f8223 */ /* 0x040fe2000001080c */
[----:B------:R-:W-:Y:S01]  /*6570*/  @!P0 MOV R12, R42 ;  /* 0x0000002a000c8202 */ /* 0x000fe20000000f00 */
[----:B------:R-:W-:Y:S01]  /*6580*/  @!P0 FMUL.FTZ R10, R9, R10 ;  /* 0x0000000a090a8220 */ /* 0x000fe20000410000 */
[----:B------:R-:W-:Y:S01]  /*6590*/  @!P0 MOV R17, R20 ;  /* 0x0000001400118202 */ /* 0x000fe20000000f00 */
[----:B------:R-:W-:Y:S01]  /*65a0*/  @!P0 IMAD.MOV.U32 R9, RZ, RZ, R18 ;  /* 0x000000ffff098224 */ /* 0x000fe200078e0012 */
[----:B------:R-:W-:Y:S01]  /*65b0*/  @!P0 F2FP.PACK_AB R5, R6, R5 ;  /* 0x000000050605823e */ /* 0x000fe200000000ff */
[C---:B------:R-:W-:Y:S01]  /*65c0*/  @!P0 FMUL.FTZ R11, R8.reuse, R11 ;  /* 0x0000000b080b8220 */ /* 0x040fe20000410000 */
[----:B------:R-:W-:Y:S01]  /*65d0*/  @!P0 HADD2.F32 R23, -RZ, R12.H0_H0 ;  /* 0x2000000cff178230 */ /* 0x000fe20000004100 */
[----:B------:R-:W-:Y:S01]  /*65e0*/  @!P0 FFMA.FTZ R45, R8, R39, -R13 ;  /* 0x00000027082d8223 */ /* 0x000fe2000001080d */
[----:B------:R-:W-:Y:S01]  /*65f0*/  @!P0 F2FP.PACK_AB R15, R51, R56 ;  /* 0x00000038330f823e */ /* 0x000fe200000000ff */
[----:B------:R-:W-:Y:S01]  /*6600*/  @!P0 IMAD.MOV.U32 R41, RZ, RZ, R5 ;  /* 0x000000ffff298224 */ /* 0x000fe200078e0005 */
[----:B------:R-:W-:Y:S02]  /*6610*/  @!P0 HADD2.F32 R8, -RZ, R32.H1_H1 ;  /* 0x30000020ff088230 */ /* 0x000fe40000004100 */
[----:B------:R-:W-:Y:S01]  /*6620*/  @!P0 MOV R16, R15 ;  /* 0x0000000f00108202 */ /* 0x000fe20000000f00 */
[--C-:B------:R-:W-:Y:S02]  /*6630*/  @!P0 HADD2.F32 R13, -RZ, R9.reuse.H0_H0 ;  /* 0x20000009ff0d8230 */ /* 0x100fe40000004100 */
[----:B------:R-:W-:Y:S02]  /*6640*/  @!P0 HADD2.F32 R31, -RZ, R12.H1_H1 ;  /* 0x3000000cff1f8230 */ /* 0x000fe40000004100 */
[----:B------:R-:W-:Y:S01]  /*6650*/  @!P0 HADD2.F32 R12, -RZ, R9.H1_H1 ;  /* 0x30000009ff0c8230 */ /* 0x000fe20000004100 */
[-C--:B------:R-:W-:Y:S01]  /*6660*/  @!P0 FMUL.FTZ R9, R23, R8.reuse ;  /* 0x0000000817098220 */ /* 0x080fe20000410000 */
[----:B------:R-:W-:Y:S01]  /*6670*/  @!P0 HADD2.F32 R32, -RZ, R46.H0_H0 ;  /* 0x2000002eff208230 */ /* 0x000fe20000004100 */
[C---:B------:R-:W-:Y:S02]  /*6680*/  @!P0 FMUL.FTZ R8, R13.reuse, R8 ;  /* 0x000000080d088220 */ /* 0x040fe40000410000 */
[----:B------:R-:W-:Y:S02]  /*6690*/  @!P0 FFMA.FTZ R13, R13, R28, -R9 ;  /* 0x0000001c0d0d8223 */ /* 0x000fe40000010809 */
[----:B------:R-:W-:Y:S02]  /*66a0*/  @!P0 FMUL.FTZ R9, R12, R14 ;  /* 0x0000000e0c098220 */ /* 0x000fe40000410000 */
[----:B------:R-:W-:Y:S02]  /*66b0*/  @!P0 FFMA.FTZ R8, R23, R28, R8 ;  /* 0x0000001c17088223 */ /* 0x000fe40000010008 */
[----:B------:R-:W-:Y:S01]  /*66c0*/  @!P0 FMUL.FTZ R44, R31, R14 ;  /* 0x0000000e1f2c8220 */ /* 0x000fe20000410000 */
[----:B------:R-:W-:Y:S01]  /*66d0*/  @!P0 F2FP.PACK_AB R14, R45, R47 ;  /* 0x0000002f2d0e823e */ /* 0x000fe200000000ff */
[----:B------:R-:W-:Y:S02]  /*66e0*/  @!P0 FFMA.FTZ R9, R31, R32, R9 ;  /* 0x000000201f098223 */ /* 0x000fe40000010009 */
[----:B------:R-:W-:Y:S01]  /*66f0*/  @!P0 FFMA.FTZ R10, R36, R37, R10 ;  /* 0x00000025240a8223 */ /* 0x000fe2000001000a */
[----:B------:R-:W-:Y:S01]  /*6700*/  @!P0 MOV R19, R14 ;  /* 0x0000000e00138202 */ /* 0x000fe20000000f00 */
[----:B------:R-:W-:Y:S01]  /*6710*/  @!P0 FFMA.FTZ R44, R12, R32, -R44 ;  /* 0x000000200c2c8223 */ /* 0x000fe2000001082c */
[----:B------:R-:W-:Y:S01]  /*6720*/  @!P0 F2FP.PACK_AB R12, R4, R3 ;  /* 0x00000003040c823e */ /* 0x000fe200000000ff */
[----:B------:R-:W-:Y:S01]  /*6730*/  @!P0 FFMA.FTZ R11, R38, R39, R11 ;  /* 0x00000027260b8223 */ /* 0x000fe2000001000b */
[----:B------:R-:W-:Y:S02]  /*6740*/  @!P0 F2FP.PACK_AB R4, R9, R8 ;  /* 0x000000080904823e */ /* 0x000fe400000000ff */
[----:B------:R-:W-:Y:S02]  /*6750*/  @!P0 F2FP.PACK_AB R13, R44, R13 ;  /* 0x0000000d2c0d823e */ /* 0x000fe400000000ff */
[----:B------:R-:W-:Y:S02]  /*6760*/  @!P0 F2FP.PACK_AB R3, R11, R10 ;  /* 0x0000000a0b03823e */ /* 0x000fe400000000ff */
[----:B------:R-:W-:Y:S01]  /*6770*/  @!P0 MOV R40, R12 ;  /* 0x0000000c00288202 */ /* 0x000fe20000000f00 */
[----:B------:R-:W-:Y:S01]  /*6780*/  @!P0 IMAD.MOV.U32 R18, RZ, RZ, R13 ;  /* 0x000000ffff128224 */ /* 0x000fe200078e000d */
        /* <DEDUP_REMOVED lines=8> */
.L_x_234:
[----:B------:R-:W-:Y:S05]  /*6810*/  BSYNC B0 ;  /* 0x0000000000007941 */ /* 0x000fea0003800000 */
.L_x_233:
[----:B------:R-:W-:Y:S11]  /*6820*/  ISETP.GE.AND P0, PT, R29, c[0x0][0x1d4], PT ;  /* 0x000075001d007a0c */ /* 0x000ff60003f06270 */
[----:B------:R-:W-:Y:S02]  /*6830*/  @!UPT UIADD3 URZ, URZ, URZ, URZ ;  /* 0x0000003f3f3ff290 */ /* 0x000fe4000fffe03f */
[----:B------:R-:W-:-:S05]  /*6840*/  @P0 BRA `(.L_x_218) ;  /* 0x00000a4000000947 */ /* 0x000fca0003800000 */
[----:B------:R-:W-:Y:S01]  /*6850*/  SEL R3, R67, R66, !P3 ;  /* 0x0000004243037207 */ /* 0x000fe20005800000 */
[----:B-1----:R-:W1:Y:S01]  /*6860*/  LDS.128 R16, [R116+0x3c80] ;  /* 0x003c800074107984 */ /* 0x002e620000000c00 */
[C---:B----4-:R-:W-:Y:S02]  /*6870*/  LEA R44, P0, R86.reuse, R68, 0x1 ;  /* 0x00000044562c7211 */ /* 0x050fe400078008ff */
[----:B------:R-:W-:Y:S02]  /*6880*/  SHF.R.S32.HI R4, RZ, 0x1f, R3 ;  /* 0x0000001fff047819 */ /* 0x000fe40000011403 */
[----:B---3--:R-:W-:Y:S02]  /*6890*/  LEA.HI.X R45, R86, R69, R120, 0x1, P0 ;  /* 0x00000045562d7211 */ /* 0x008fe400000f0c78 */
[----:B------:R-:W-:Y:S02]  /*68a0*/  LEA.HI R3, R4, R3, RZ, 0x4 ;  /* 0x0000000304037211 */ /* 0x000fe400078f20ff */
[----:B------:R-:W-:Y:S02]  /*68b0*/  ISETP.GE.AND P0, PT, R29, c[0x0][0x27c], PT ;  /* 0x00009f001d007a0c */ /* 0x000fe40003f06270 */
[----:B------:R-:W-:Y:S04]  /*68c0*/  LEA.HI.SX32 R3, R3, R63, 0x1c ;  /* 0x0000003f03037211 */ /* 0x000fe800078fe2ff */
[----:B------:R-:W-:Y:S02]  /*68d0*/  SHF.R.S32.HI R4, RZ, 0x1f, R3 ;  /* 0x0000001fff047819 */ /* 0x000fe40000011403 */
[----:B------:R-:W-:Y:S02]  /*68e0*/  SHF.L.U32 R40, R3, 0x3, RZ ;  /* 0x0000000303287819 */ /* 0x000fe400000006ff */
[----:B------:R-:W-:Y:S03]  /*68f0*/  LEA.HI R4, R4, R3, RZ, 0x2 ;  /* 0x0000000304047211 */ /* 0x000fe600078f10ff */
[----:B------:R-:W-:Y:S01]  /*6900*/  @!P0 SHF.R.U64 R5, R24, 0x10, R25 ;  /* 0x0000001018058819 */ /* 0x000fe20000001219 */
[----:B------:R-:W-:Y:S01]  /*6910*/  @!P0 HADD2.F32 R12, -RZ, R61.H0_H0 ;  /* 0x2000003dff0c8230 */ /* 0x000fe20000004100 */
[----:B------:R-:W-:Y:S01]  /*6920*/  SHF.R.S32.HI R3, RZ, 0x2, R4 ;  /* 0x00000002ff037819 */ /* 0x000fe20000011404 */
[--C-:B------:R-:W-:Y:S01]  /*6930*/  @!P0 HADD2.F32 R28, -RZ, R62.reuse.H0_H0 ;  /* 0x2000003eff1c8230 */ /* 0x100fe20000004100 */
[----:B------:R-:W-:Y:S01]  /*6940*/  LOP3.LUT R4, R148, 0x18, R40, 0xf8, !PT ;  /* 0x0000001894047812 */ /* 0x000fe200078ef828 */
[----:B------:R-:W-:Y:S01]  /*6950*/  @!P0 HADD2.F32 R24, -RZ, R62.H1_H1 ;  /* 0x3000003eff188230 */ /* 0x000fe20000004100 */
[----:B------:R-:W-:Y:S01]  /*6960*/  @!P0 SHF.R.U64 R14, R26, 0x10, R27 ;  /* 0x000000101a0e8819 */ /* 0x000fe2000000121b */
[----:B------:R-:W-:Y:S01]  /*6970*/  IMAD R3, R3, 0x600, R7 ;  /* 0x0000060003037824 */ /* 0x000fe200078e0207 */
[----:B-----5:R-:W-:Y:S01]  /*6980*/  LOP3.LUT R4, R4, R147, RZ, 0x3c, !PT ;  /* 0x0000009304047212 */ /* 0x020fe200078e3cff */
[----:B------:R-:W-:Y:S01]  /*6990*/  @!P0 HADD2.F32 R8, -RZ, R5.H0_H0 ;  /* 0x20000005ff088230 */ /* 0x000fe20000004100 */
[----:B------:R-:W-:Y:S01]  /*69a0*/  @!P0 SHF.R.U64 R15, R52, 0x10, R53 ;  /* 0x00000010340f8819 */ /* 0x000fe20000001235 */
[----:B------:R-:W-:Y:S01]  /*69b0*/  @!P0 HADD2.F32 R14, -RZ, R14.H0_H0 ;  /* 0x2000000eff0e8230 */ /* 0x000fe20000004100 */
[----:B------:R-:W-:Y:S01]  /*69c0*/  @!P0 SHF.R.U32.HI R10, RZ, 0x10, R25 ;  /* 0x00000010ff0a8819 */ /* 0x000fe20000011619 */
        /* <DEDUP_REMOVED lines=9> */
[----:B------:R-:W-:Y:S01]  /*6a60*/  @!P0 HADD2.F32 R32, -RZ, R23.H0_H0 ;  /* 0x20000017ff208230 */ /* 0x000fe20000004100 */
[----:B------:R-:W-:Y:S01]  /*6a70*/  @!P0 SHF.R.U32.HI R11, RZ, 0x10, R27 ;  /* 0x00000010ff0b8819 */ /* 0x000fe2000001161b */
[----:B------:R1:W2:Y:S02]  /*6a80*/  LDS.128 R36, [R3+0x3c80] ;  /* 0x003c800003247984 */ /* 0x0002a40000000c00 */
[----:B------:R-:W-:Y:S02]  /*6a90*/  @!P0 HADD2.F32 R26, -RZ, R26.H0_H0 ;  /* 0x2000001aff1a8230 */ /* 0x000fe40000004100 */
        /* <DEDUP_REMOVED lines=22> */
[--C-:B------:R-:W-:Y:S02]  /*6c00*/  @!P0 HADD2.F32 R8, -RZ, R6.reuse.H1_H1 ;  /* 0x30000006ff088230 */ /* 0x100fe40000004100 */
[----:B------:R-:W-:Y:S01]  /*6c10*/  @!P0 HADD2.F32 R9, -RZ, R6.H0_H0 ;  /* 0x20000006ff098230 */ /* 0x000fe20000004100 */
[----:B------:R-:W-:Y:S01]  /*6c20*/  @!P0 FMUL.FTZ R6, R15, R5 ;  /* 0x000000050f068220 */ /* 0x000fe20000410000 */
[--C-:B------:R-:W-:Y:S01]  /*6c30*/  @!P0 HADD2.F32 R27, -RZ, R12.reuse.H0_H0 ;  /* 0x2000000cff1b8230 */ /* 0x100fe20000004100 */
[----:B------:R-:W-:Y:S01]  /*6c40*/  @!P0 FMUL.FTZ R13, R21, R10 ;  /* 0x0000000a150d8220 */ /* 0x000fe20000410000 */
[----:B------:R-:W-:Y:S01]  /*6c50*/  @!P0 HADD2.F32 R31, -RZ, R12.H1_H1 ;  /* 0x3000000cff1f8230 */ /* 0x000fe20000004100 */
[C---:B------:R-:W-:Y:S02]  /*6c60*/  @!P0 FFMA.FTZ R46, R9.reuse, R20, -R6 ;  /* 0x00000014092e8223 */ /* 0x040fe40000010806 */
[C---:B------:R-:W-:Y:S01]  /*6c70*/  @!P0 FMUL.FTZ R6, R8.reuse, R10 ;  /* 0x0000000a08068220 */ /* 0x040fe20000410000 */
[----:B------:R-:W-:Y:S01]  /*6c80*/  @!P0 HADD2.F32 R10, -RZ, R34.H0_H0 ;  /* 0x20000022ff0a8230 */ /* 0x000fe20000004100 */
[----:B------:R-:W-:Y:S01]  /*6c90*/  @!P0 FFMA.FTZ R43, R8, R22, -R13 ;  /* 0x00000016082b8223 */ /* 0x000fe2000001080d */
[----:B------:R-:W-:Y:S01]  /*6ca0*/  @!P0 MOV R8, R19 ;  /* 0x0000001300088202 */ /* 0x000fe20000000f00 */
[----:B------:R-:W-:Y:S02]  /*6cb0*/  @!P0 FMUL.FTZ R5, R9, R5 ;  /* 0x0000000509058220 */ /* 0x000fe40000410000 */
[----:B------:R-:W-:Y:S02]  /*6cc0*/  @!P0 FMUL.FTZ R12, R27, R10 ;  /* 0x0000000a1b0c8220 */ /* 0x000fe40000410000 */
[----:B------:R-:W-:Y:S01]  /*6cd0*/  @!P0 FMUL.FTZ R13, R31, R11 ;  /* 0x0000000b1f0d8220 */ /* 0x000fe20000410000 */
[--C-:B------:R-:W-:Y:S01]  /*6ce0*/  @!P0 HADD2.F32 R9, -RZ, R8.reuse.H0_H0 ;  /* 0x20000008ff098230 */ /* 0x100fe20000004100 */
[----:B------:R-:W-:Y:S01]  /*6cf0*/  @!P0 FFMA.FTZ R5, R15, R20, R5 ;  /* 0x000000140f058223 */ /* 0x000fe20000010005 */
[----:B------:R-:W-:Y:S01]  /*6d00*/  @!P0 F2FP.PACK_AB R20, R43, R46 ;  /* 0x0000002e2b14823e */ /* 0x000fe200000000ff */
[----:B------:R-:W-:Y:S01]  /*6d10*/  @!P0 FFMA.FTZ R6, R21, R22, R6 ;  /* 0x0000001615068223 */ /* 0x000fe20000010006 */
[----:B------:R-:W-:Y:S01]  /*6d20*/  @!P0 F2FP.PACK_AB R15, R47, R48 ;  /* 0x000000302f0f823e */ /* 0x000fe200000000ff */
[C---:B------:R-:W-:Y:S01]  /*6d30*/  @!P0 FFMA.FTZ R42, R9.reuse, R28, -R12 ;  /* 0x0000001c092a8223 */ /* 0x040fe2000001080c */
[----:B------:R-:W-:Y:S01]  /*6d40*/  @!P0 HADD2.F32 R8, -RZ, R8.H1_H1 ;  /* 0x30000008ff088230 */ /* 0x000fe20000004100 */
[----:B------:R-:W-:Y:S01]  /*6d50*/  @!P0 FMUL.FTZ R10, R9, R10 ;  /* 0x0000000a090a8220 */ /* 0x000fe20000410000 */
[----:B------:R-:W-:Y:S01]  /*6d60*/  @!P0 MOV R12, R38 ;  /* 0x00000026000c8202 */ /* 0x000fe20000000f00 */
[----:B------:R-:W-:Y:S01]  /*6d70*/  @!P0 IMAD.MOV.U32 R9, RZ, RZ, R18 ;  /* 0x000000ffff098224 */ /* 0x000fe200078e0012 */
[----:B------:R-:W-:Y:S01]  /*6d80*/  @!P0 MOV R16, R15 ;  /* 0x0000000f00108202 */ /* 0x000fe20000000f00 */
[C---:B------:R-:W-:Y:S01]  /*6d90*/  @!P0 FMUL.FTZ R11, R8.reuse, R11 ;  /* 0x0000000b080b8220 */ /* 0x040fe20000410000 */
[----:B------:R-:W-:Y:S01]  /*6da0*/  @!P0 MOV R17, R20 ;  /* 0x0000001400118202 */ /* 0x000fe20000000f00 */
[----:B------:R-:W-:Y:S01]  /*6db0*/  @!P0 FFMA.FTZ R41, R8, R32, -R13 ;  /* 0x0000002008298223 */ /* 0x000fe2000001080d */
[----:B------:R-:W-:Y:S01]  /*6dc0*/  @!P0 HADD2.F32 R25, -RZ, R12.H1_H1 ;  /* 0x3000000cff198230 */ /* 0x000fe20000004100 */
[----:B------:R-:W-:Y:S01]  /*6dd0*/  @!P0 F2FP.PACK_AB R5, R6, R5 ;  /* 0x000000050605823e */ /* 0x000fe200000000ff */
[----:B------:R-:W-:Y:S02]  /*6de0*/  @!P0 HADD2.F32 R8, -RZ, R34.H1_H1 ;  /* 0x30000022ff088230 */ /* 0x000fe40000004100 */
[----:B------:R-:W-:Y:S01]  /*6df0*/  @!P0 HADD2.F32 R23, -RZ, R12.H0_H0 ;  /* 0x2000000cff178230 */ /* 0x000fe20000004100 */
[----:B------:R-:W-:Y:S01]  /*6e00*/  @!P0 FMUL.FTZ R33, R25, R14 ;  /* 0x0000000e19218220 */ /* 0x000fe20000410000 */
[--C-:B------:R-:W-:Y:S01]  /*6e10*/  @!P0 HADD2.F32 R13, -RZ, R9.reuse.H0_H0 ;  /* 0x20000009ff0d8230 */ /* 0x100fe20000004100 */
[----:B------:R-:W-:Y:S01]  /*6e20*/  @!P0 IMAD.MOV.U32 R37, RZ, RZ, R5 ;  /* 0x000000ffff258224 */ /* 0x000fe200078e0005 */
[----:B------:R-:W-:Y:S01]  /*6e30*/  @!P0 HADD2.F32 R12, -RZ, R9.H1_H1 ;  /* 0x30000009ff0c8230 */ /* 0x000fe20000004100 */
[-C--:B------:R-:W-:Y:S02]  /*6e40*/  @!P0 FMUL.FTZ R9, R23, R8.reuse ;  /* 0x0000000817098220 */ /* 0x080fe40000410000 */
[C---:B------:R-:W-:Y:S02]  /*6e50*/  @!P0 FMUL.FTZ R8, R13.reuse, R8 ;  /* 0x000000080d088220 */ /* 0x040fe40000410000 */
[----:B------:R-:W-:Y:S02]  /*6e60*/  @!P0 FFMA.FTZ R13, R13, R24, -R9 ;  /* 0x000000180d0d8223 */ /* 0x000fe40000010809 */
[C---:B------:R-:W-:Y:S02]  /*6e70*/  @!P0 FFMA.FTZ R33, R12.reuse, R26, -R33 ;  /* 0x0000001a0c218223 */ /* 0x040fe40000010821 */
[----:B------:R-:W-:Y:S01]  /*6e80*/  @!P0 FMUL.FTZ R9, R12, R14 ;  /* 0x0000000e0c098220 */ /* 0x000fe20000410000 */
[----:B------:R-:W-:Y:S01]  /*6e90*/  @!P0 F2FP.PACK_AB R14, R41, R42 ;  /* 0x0000002a290e823e */ /* 0x000fe200000000ff */
[----:B------:R-:W-:Y:S01]  /*6ea0*/  @!P0 FFMA.FTZ R8, R23, R24, R8 ;  /* 0x0000001817088223 */ /* 0x000fe20000010008 */
[----:B------:R-:W-:Y:S01]  /*6eb0*/  @!P0 F2FP.PACK_AB R13, R33, R13 ;  /* 0x0000000d210d823e */ /* 0x000fe200000000ff */
[----:B------:R-:W-:Y:S01]  /*6ec0*/  @!P0 FFMA.FTZ R9, R25, R26, R9 ;  /* 0x0000001a19098223 */ /* 0x000fe20000010009 */
[----:B------:R-:W-:Y:S01]  /*6ed0*/  @!P0 MOV R19, R14 ;  /* 0x0000000e00138202 */ /* 0x000fe20000000f00 */
[----:B------:R-:W-:Y:S01]  /*6ee0*/  @!P0 FFMA.FTZ R10, R27, R28, R10 ;  /* 0x0000001c1b0a8223 */ /* 0x000fe2000001000a */
[----:B------:R-:W-:Y:S01]  /*6ef0*/  @!P0 F2FP.PACK_AB R12, R4, R3 ;  /* 0x00000003040c823e */ /* 0x000fe200000000ff */
[----:B------:R-:W-:Y:S01]  /*6f00*/  @!P0 IMAD.MOV.U32 R18, RZ, RZ, R13 ;  /* 0x000000ffff128224 */ /* 0x000fe200078e000d */
[----:B------:R-:W-:Y:S01]  /*6f10*/  @!P0 F2FP.PACK_AB R4, R9, R8 ;  /* 0x000000080904823e */ /* 0x000fe200000000ff */
[----:B------:R-:W-:Y:S01]  /*6f20*/  @!P0 FFMA.FTZ R11, R31, R32, R11 ;  /* 0x000000201f0b8223 */ /* 0x000fe2000001000b */
[----:B------:R-:W-:Y:S02]  /*6f30*/  @!P0 MOV R36, R12 ;  /* 0x0000000c00248202 */ /* 0x000fe40000000f00 */
[----:B------:R1:W-:Y:S01]  /*6f40*/  ST.E.128 [R44.64], R16 ;  /* 0x000000102c007985 */ /* 0x0003e2000c101d08 */
[----:B------:R-:W-:Y:S02]  /*6f50*/  @!P0 MOV R38, R4 ;  /* 0x0000000400268202 */ /* 0x000fe40000000f00 */
[----:B------:R-:W-:Y:S04]  /*6f60*/  @!P0 F2FP.PACK_AB R3, R11, R10 ;  /* 0x0000000a0b03823e */ /* 0x000fe800000000ff */
[----:B------:R-:W-:Y:S02]  /*6f70*/  @!P0 MOV R39, R3 ;  /* 0x0000000300278202 */ /* 0x000fe40000000f00 */
[----:B------:R-:W-:Y:S11]  /*6f80*/  ISETP.GE.AND P0, PT, R40, c[0x0][0x1d4], PT ;  /* 0x0000750028007a0c */ /* 0x000ff60003f06270 */
[----:B------:R-:W-:Y:S02]  /*6f90*/  @!UPT UIADD3 URZ, URZ, URZ, URZ ;  /* 0x0000003f3f3ff290 */ /* 0x000fe4000fffe03f */
[----:B------:R-:W-:-:S05]  /*6fa0*/  @P0 BRA `(.L_x_218) ;  /* 0x000002e000000947 */ /* 0x000fca0003800000 */
[C---:B------:R-:W-:Y:S04]  /*6fb0*/  LEA R4, P0, R40.reuse, R68, 0x1 ;  /* 0x0000004428047211 */ /* 0x040fe800078008ff */
[----:B------:R-:W-:Y:S05]  /*6fc0*/  LEA.HI.X.SX32 R5, R40, R69, 0x1, P0 ;  /* 0x0000004528057211 */ /* 0x000fea00000f0eff */
[----:B------:R2:W-:Y:S01]  /*6fd0*/  ST.E.128 [R4.64], R36 ;  /* 0x0000002404007985 */ /* 0x0005e2000c101d08 */
[----:B------:R-:W-:-:S05]  /*6fe0*/  BRA `(.L_x_218) ;  /* 0x000002a000007947 */ /* 0x000fca0003800000 */
.L_x_214:
[----:B------:R1:W2:Y:S01]  /*6ff0*/  SHFL.IDX PT, R5, R28, RZ, 0x1e1f ;  /* 0x001e1fff1c057589 */ /* 0x0002a200000e0000 */
[----:B------:R-:W-:Y:S03]  /*7000*/  IMAD R3, R35, -0x30, R2 ;  /* 0xffffffd023037824 */ /* 0x000fe600078e0202 */
[----:B------:R1:W3:Y:S02]  /*7010*/  SHFL.IDX PT, R4, R31, RZ, 0x1e1f ;  /* 0x001e1fff1f047589 */ /* 0x0002e400000e0000 */
[----:B------:R-:W-:Y:S04]  /*7020*/  IMNMX R78, R3, 0x30, PT ;  /* 0x00000030034e7817 */ /* 0x000fe80003800200 */
[----:B------:R-:W-:Y:S11]  /*7030*/  ISETP.GT.AND P0, PT, R78, R112, PT ;  /* 0x000000704e00720c */ /* 0x000ff60003f04270 */
[----:B------:R-:W-:Y:S02]  /*7040*/  @!UPT UIADD3 URZ, URZ, URZ, URZ ;  /* 0x0000003f3f3ff290 */ /* 0x000fe4000fffe03f */
[----:B------:R-:W-:-:S05]  /*7050*/  @!P0 BRA `(.L_x_218) ;  /* 0x0000023000008947 */ /* 0x000fca0003800000 */
[----:B------:R-:W4:Y:S01]  /*7060*/  LDL R14, [R1] ;  /* 0x00000000010e7983 */ /* 0x000f220000100800 */
[----:B------:R-:W-:Y:S02]  /*7070*/  ISETP.GE.AND P0, PT, R104, c[0x0][0x1d4], PT ;  /* 0x0000750068007a0c */ /* 0x000fe40003f06270 */
[----:B------:R-:W-:Y:S01]  /*7080*/  ISETP.GE.AND P5, PT, R246, c[0x0][0x1d4], PT ;  /* 0x00007500f6007a0c */ /* 0x000fe20003fa6270 */
[----:B------:R-:W5:Y:S04]  /*7090*/  LDL R6, [R1+0xc] ;  /* 0x00000c0001067983 */ /* 0x000f680000100800 */
[----:B---3--:R-:W3:Y:S04]  /*70a0*/  LDL R10, [R1+0x14] ;  /* 0x00001400010a7983 */ /* 0x008ee80000100800 */
[----:B--2---:R-:W2:Y:S02]  /*70b0*/  LDL R15, [R1+0x10] ;  /* 0x00001000010f7983 */ /* 0x004ea40000100800 */
[CC--:B------:R-:W-:Y:S02]  /*70c0*/  @!P0 LEA R8, P4, R104.reuse, R4.reuse, 0x1 ;  /* 0x0000000468088211 */ /* 0x0c0fe400078808ff */
[----:B------:R-:W1:Y:S02]  /*70d0*/  @!P0 LDS.128 R16, [R242+0x2400] ;  /* 0x00240000f2108984 */ /* 0x000e640000000c00 */
[-C--:B------:R-:W-:Y:S02]  /*70e0*/  @!P0 LEA.HI.X R9, R104, R5.reuse, R105, 0x1, P4 ;  /* 0x0000000568098211 */ /* 0x080fe400020f0c69 */
[-C--:B------:R-:W-:Y:S03]  /*70f0*/  @!P5 LEA R12, P4, R246, R4.reuse, 0x1 ;  /* 0x00000004f60cd211 */ /* 0x080fe600078808ff */
[----:B-1----:R1:W-:Y:S01]  /*7100*/  @!P0 ST.E.128 [R8.64], R16 ;  /* 0x0000001008008985 */ /* 0x0023e2000c101d08 */
[----:B------:R-:W-:Y:S11]  /*7110*/  ISETP.GE.AND P0, PT, R30, c[0x0][0x1d4], PT ;  /* 0x000075001e007a0c */ /* 0x000ff60003f06270 */
[----:B------:R-:W-:Y:S02]  /*7120*/  @!UPT UIADD3 URZ, URZ, URZ, URZ ;  /* 0x0000003f3f3ff290 */ /* 0x000fe4000fffe03f */
[----:B------:R-:W1:Y:S01]  /*7130*/  @!P0 LDS.128 R16, [R243+0x2400] ;  /* 0x00240000f3108984 */ /* 0x000e620000000c00 */
[----:B----4-:R-:W-:Y:S04]  /*7140*/  @!P0 IMAD.SHL.U32 R3, R14, 0x8, RZ ;  /* 0x000000080e038824 */ /* 0x010fe800078e00ff */
[----:B-1----:R-:W-:Y:S01]  /*7150*/  @!P0 IMAD.WIDE R8, R3, 0x2, R4 ;  /* 0x0000000203088825 */ /* 0x002fe200078e0204 */
[-C--:B---3--:R-:W-:Y:S04]  /*7160*/  @!P5 LEA.HI.X R13, R246, R5.reuse, R10, 0x1, P4 ;  /* 0x00000005f60dd211 */ /* 0x088fe800020f0c0a */
[----:B------:R1:W-:Y:S01]  /*7170*/  @!P0 ST.E.128 [R8.64], R16 ;  /* 0x0000001008008985 */ /* 0x0003e2000c101d08 */
[----:B------:R-:W-:Y:S02]  /*7180*/  ISETP.GE.AND P0, PT, R29, c[0x0][0x1d4], PT ;  /* 0x000075001d007a0c */ /* 0x000fe40003f06270 */
[C---:B------:R-:W-:Y:S11]  /*7190*/  ISETP.GE.AND P4, PT, R245.reuse, c[0x0][0x1d4], PT ;  /* 0x00007500f5007a0c */ /* 0x040ff60003f86270 */
[----:B------:R-:W3:Y:S01]  /*71a0*/  @!P0 LDS.128 R20, [R242+0x3000] ;  /* 0x00300000f2148984 */ /* 0x000ee20000000c00 */
[----:B------:R-:W-:Y:S01]  /*71b0*/  @!P0 IMAD.SHL.U32 R3, R252, 0x8, RZ ;  /* 0x00000008fc038824 */ /* 0x000fe200078e00ff */
[CC--:B------:R-:W-:Y:S04]  /*71c0*/  @!P4 LEA R10, P6, R245.reuse, R4.reuse, 0x1 ;  /* 0x00000004f50ac211 */ /* 0x0c0fe800078c08ff */
[-C--:B--2---:R-:W-:Y:S01]  /*71d0*/  @!P4 LEA.HI.X R11, R245, R5.reuse, R15, 0x1, P6 ;  /* 0x00000005f50bc211 */ /* 0x084fe200030f0c0f */
[----:B-1----:R-:W-:Y:S05]  /*71e0*/  @!P0 IMAD.WIDE R8, R3, 0x2, R4 ;  /* 0x0000000203088825 */ /* 0x002fea00078e0204 */
[----:B---3--:R-:W-:Y:S01]  /*71f0*/  @!P0 ST.E.128 [R8.64], R20 ;  /* 0x0000001408008985 */ /* 0x008fe2000c101d08 */
[C---:B------:R-:W-:Y:S03]  /*7200*/  ISETP.GE.AND P0, PT, R244.reuse, c[0x0][0x1d4], PT ;  /* 0x00007500f4007a0c */ /* 0x040fe60003f06270 */
[----:B------:R-:W1:Y:S10]  /*7210*/  @!P5 LDS.128 R16, [R243+0x3000] ;  /* 0x00300000f310d984 */ /* 0x000e740000000c00 */
[C---:B------:R-:W-:Y:S04]  /*7220*/  @!P0 LEA R4, P6, R244.reuse, R4, 0x1 ;  /* 0x00000004f4048211 */ /* 0x040fe800078c08ff */
[----:B-----5:R-:W-:Y:S01]  /*7230*/  @!P0 LEA.HI.X R5, R244, R5, R6, 0x1, P6 ;  /* 0x00000005f4058211 */ /* 0x020fe200030f0c06 */
[----:B-1----:R-:W-:Y:S04]  /*7240*/  @!P5 ST.E.128 [R12.64], R16 ;  /* 0x000000100c00d985 */ /* 0x002fe8000c101d08 */
[----:B------:R-:W1:Y:S04]  /*7250*/  @!P4 LDS.128 R12, [R242+0x3c00] ;  /* 0x003c0000f20cc984 */ /* 0x000e680000000c00 */
[----:B-1----:R-:W-:Y:S04]  /*7260*/  @!P4 ST.E.128 [R10.64], R12 ;  /* 0x0000000c0a00c985 */ /* 0x002fe8000c101d08 */
[----:B------:R-:W1:Y:S04]  /*7270*/  @!P0 LDS.128 R8, [R243+0x3c00] ;  /* 0x003c0000f3088984 */ /* 0x000e680000000c00 */
[----:B-1----:R1:W-:Y:S02]  /*7280*/  @!P0 ST.E.128 [R4.64], R8 ;  /* 0x0000000804008985 */ /* 0x0023e4000c101d08 */
.L_x_218:
[----:B------:R-:W-:Y:S05]  /*7290*/  BSYNC B1 ;  /* 0x0000000000017941 */ /* 0x000fea0003800000 */
.L_x_213:
[----:B------:R-:W-:Y:S01]  /*72a0*/  IMAD.IADD R3, R78, 0x1, -R247 ;  /* 0x000000014e037824 */ /* 0x000fe200078e0af7 */
[----:B------:R-:W-:Y:S01]  /*72b0*/  LOP3.LUT P6, RZ, R241, 0x1, RZ, 0xc0, !PT ;  /* 0x00000001f1ff7812 */ /* 0x000fe200078cc0ff */
[----:B-1---5:R-:W-:Y:S01]  /*72c0*/  IMAD.WIDE R8, R35, 0x30, R90 ;  /* 0x0000003023087825 */ /* 0x022fe200078e025a */
[----:B------:R-:W-:Y:S01]  /*72d0*/  P2R R13, PR, RZ, 0x2 ;  /* 0x00000002ff0d7803 */ /* 0x000fe20000000000 */
[----:B------:R-:W-:Y:S01]  /*72e0*/  BSSY B0, `(.L_x_235) ;  /* 0x000005c000007945 */ /* 0x000fe20003800000 */
[----:B------:R-:W-:Y:S01]  /*72f0*/  ISETP.GE.AND P0, PT, R3, 0x21, PT ;  /* 0x000000210300780c */ /* 0x000fe20003f06270 */
[----:B------:R-:W-:Y:S01]  /*7300*/  IMAD R10, R82, c[0x0][0x218], RZ ;  /* 0x00008600520a7a24 */ /* 0x000fe200078e02ff */
[----:B------:R-:W-:Y:S03]  /*7310*/  LOP3.LUT P1, RZ, R241, 0x4, RZ, 0xc0, !PT ;  /* 0x00000004f1ff7812 */ /* 0x000fe6000782c0ff */
[----:B------:R-:W-:Y:S08]  /*7320*/  IMAD R10, R79, c[0x0][0x21c], R10 ;  /* 0x000087004f0a7a24 */ /* 0x000ff000078e020a */
[C---:B------:R-:W-:Y:S05]  /*7330*/  @P0 IADD3 R6, P4, R8.reuse, 0x20, RZ ;  /* 0x0000002008060810 */ /* 0x040fea0007f9e0ff */
[----:B------:R-:W-:Y:S01]  /*7340*/  @P0 IMAD.X R11, RZ, RZ, R9, P4 ;  /* 0x000000ffff0b0224 */ /* 0x000fe200020e0609 */
[----:B------:R-:W-:Y:S11]  /*7350*/  ISETP.GE.AND P4, PT, R3, 0x1, PT ;  /* 0x000000010300780c */ /* 0x000ff60003f86270 */
[----:B------:R-:W-:Y:S02]  /*7360*/  @!UPT UIADD3 URZ, URZ, URZ, URZ ;  /* 0x0000003f3f3ff290 */ /* 0x000fe4000fffe03f */
[----:B--23--:R-:W-:Y:S01]  /*7370*/  @P4 MOV R4, R84 ;  /* 0x0000005400044202 */ /* 0x00cfe20000000f00 */
[----:B------:R-:W-:Y:S02]  /*7380*/  @P4 IMAD R3, R9, c[0x0][0x258], RZ ;  /* 0x0000960009034a24 */ /* 0x000fe400078e02ff */
[----:B------:R-:W-:Y:S02]  /*7390*/  @P4 IMAD.MOV.U32 R5, RZ, RZ, R83 ;  /* 0x000000ffff054224 */ /* 0x000fe400078e0053 */
[C---:B------:R-:W-:Y:S02]  /*73a0*/  @P4 IMAD R3, R8.reuse, c[0x0][0x25c], R3 ;  /* 0x0000970008034a24 */ /* 0x040fe400078e0203 */
[----:B------:R-:W-:Y:S04]  /*73b0*/  @P4 IMAD.WIDE.U32 R4, R8, c[0x0][0x258], R4 ;  /* 0x0000960008044a25 */ /* 0x000fe800078e0004 */
[----:B------:R-:W-:Y:S01]  /*73c0*/  @P4 IMAD.IADD R3, R5, 0x1, R3 ;  /* 0x0000000105034824 */ /* 0x000fe200078e0203 */
[C---:B------:R-:W-:Y:S04]  /*73d0*/  @P4 LEA R8, P5, R4.reuse, c[0x0][0x250], 0x1 ;  /* 0x0000940004084a11 */ /* 0x040fe800078a08ff */
[----:B------:R-:W-:Y:S01]  /*73e0*/  @P4 LEA.HI.X R9, R4, c[0x0][0x254], R3, 0x1, P5 ;  /* 0x0000950004094a11 */ /* 0x000fe200028f0c03 */
[----:B------:R-:W-:Y:S02]  /*73f0*/  IMAD R3, R81, c[0x0][0x208], RZ ;  /* 0x0000820051037a24 */ /* 0x000fe400078e02ff */
[C---:B------:R-:W-:Y:S04]  /*7400*/  IMAD.WIDE.U32 R4, R80.reuse, c[0x0][0x208], RZ ;  /* 0x0000820050047a25 */ /* 0x040fe800078e00ff */
[----:B------:R-:W-:Y:S05]  /*7410*/  IMAD R3, R80, c[0x0][0x20c], R3 ;  /* 0x0000830050037a24 */ /* 0x000fea00078e0203 */
[----:B------:R-:W-:Y:S05]  /*7420*/  IADD3 R5, R5, R3, RZ ;  /* 0x0000000305057210 */ /* 0x000fea0007ffe0ff */
[----:B------:R-:W-:Y:S05]  /*7430*/  IMAD.WIDE.U32 R4, R79, c[0x0][0x218], R4 ;  /* 0x000086004f047a25 */ /* 0x000fea00078e0004 */
[----:B------:R-:W-:Y:S01]  /*7440*/  IADD3 R3, P5, R106, R4, RZ ;  /* 0x000000046a037210 */ /* 0x000fe20007fbe0ff */
[----:B------:R-:W-:Y:S02]  /*7450*/  @P0 IMAD R4, R11, c[0x0][0x258], RZ ;  /* 0x000096000b040a24 */ /* 0x000fe400078e02ff */
[----:B------:R-:W-:Y:S01]  /*7460*/  @P0 IMAD.MOV.U32 R11, RZ, RZ, R83 ;  /* 0x000000ffff0b0224 */ /* 0x000fe200078e0053 */
[----:B------:R-:W-:Y:S01]  /*7470*/  IADD3.X R12, R127, R5, R10, P5, !PT ;  /* 0x000000057f0c7210 */ /* 0x000fe20002ffe40a */
[----:B------:R-:W-:Y:S04]  /*7480*/  @P0 IMAD.MOV.U32 R10, RZ, RZ, R84 ;  /* 0x000000ffff0a0224 */ /* 0x000fe800078e0054 */
[C---:B------:R-:W-:Y:S04]  /*7490*/  @P0 IMAD.WIDE.U32 R10, R6.reuse, c[0x0][0x258], R10 ;  /* 0x00009600060a0a25 */ /* 0x040fe800078e000a */
[----:B------:R-:W-:Y:S01]  /*74a0*/  @P0 IMAD R6, R6, c[0x0][0x25c], R4 ;  /* 0x0000970006060a24 */ /* 0x000fe200078e0204 */
[C---:B------:R-:W-:Y:S04]  /*74b0*/  @P0 LEA R4, P5, R10.reuse, c[0x0][0x250], 0x1 ;  /* 0x000094000a040a11 */ /* 0x040fe800078a08ff */
[----:B------:R-:W-:Y:S04]  /*74c0*/  @P0 IADD3 R6, R11, R6, RZ ;  /* 0x000000060b060210 */ /* 0x000fe80007ffe0ff */
[----:B------:R-:W-:Y:S02]  /*74d0*/  @P0 LEA.HI.X R5, R10, c[0x0][0x254], R6, 0x1, P5 ;  /* 0x000095000a050a11 */ /* 0x000fe400028f0c06 */
[C---:B------:R-:W-:Y:S04]  /*74e0*/  LEA R6, P5, R3.reuse, c[0x0][0x1f8], 0x1 ;  /* 0x00007e0003067a11 */ /* 0x040fe800078a08ff */
[----:B------:R-:W-:Y:S01]  /*74f0*/  LEA.HI.X R10, R3, c[0x0][0x1fc], R12, 0x1, P5 ;  /* 0x00007f00030a7a11 */ /* 0x000fe200028f0c0c */
[C---:B------:R-:W-:Y:S01]  /*7500*/  @P4 IMAD.SHL.U32 R3, R248.reuse, 0x2, RZ ;  /* 0x00000002f8034824 */ /* 0x040fe200078e00ff */
[----:B------:R-:W-:Y:S04]  /*7510*/  LOP3.LUT P5, RZ, R241, 0x2, RZ, 0xc0, !PT ;  /* 0x00000002f1ff7812 */ /* 0x000fe800078ac0ff */
[----:B------:R-:W-:Y:S01]  /*7520*/  @!PT LDS RZ, [RZ] ;  /* 0x00000000fffff984 */ /* 0x000fe20000000800 */
[----:B------:R-:W-:Y:S01]  /*7530*/  @!PT LDS RZ, [RZ] ;  /* 0x00000000fffff984 */ /* 0x000fe20000000800 */
[----:B------:R-:W-:Y:S01]  /*7540*/  @!PT LDS RZ, [RZ] ;  /* 0x00000000fffff984 */ /* 0x000fe20000000800 */
[----:B------:R1:W-:Y:S01]  /*7550*/  @P4 LDGSTS.E.BYPASS.LTC128B.128 [R3+0x1880], [R8.64], !P1 ;  /* 0x0188000008034fae */ /* 0x0003e2000c901d48 */
[----:B------:R-:W-:Y:S08]  /*7560*/  ISETP.NE.AND P1, PT, R13, RZ, PT ;  /* 0x000000ff0d00720c */ /* 0x000ff00003f25270 */
[----:B------:R1:W-:Y:S04]  /*7570*/  @P4 LDGSTS.E.BYPASS.LTC128B.128 [R3+0x2480], [R8.64+0x40], !P5 ;  /* 0x0248004008034fae */ /* 0x0003e8000e901d48 */
[----:B------:R1:W-:Y:S01]  /*7580*/  @P4 LDGSTS.E.BYPASS.LTC128B.128 [R3+0x3080], [R8.64+0x80], !P6 ;  /* 0x0308008008034fae */ /* 0x0003e2000f101d48 */
[----:B------:R-:W-:Y:S02]  /*7590*/  LOP3.LUT P4, RZ, R241, 0x4, RZ, 0xc0, !PT ;  /* 0x00000004f1ff7812 */ /* 0x000fe4000788c0ff */
[----:B-1----:R-:W-:Y:S11]  /*75a0*/  @P0 SHF.L.U32 R3, R248, 0x1, RZ ;  /* 0x00000001f8030819 */ /* 0x002ff600000006ff */
[----:B------:R1:W-:Y:S04]  /*75b0*/  @P0 LDGSTS.E.BYPASS.LTC128B.128 [R3+0x2080], [R4.64], !P4 ;  /* 0x0208000004030fae */ /* 0x0003e8000e101d48 */
[----:B------:R1:W-:Y:S04]  /*75c0*/  @P0 LDGSTS.E.BYPASS.LTC128B.128 [R3+0x2c80], [R4.64+0x40], !P5 ;  /* 0x02c8004004030fae */ /* 0x0003e8000e901d48 */
[----:B------:R1:W-:Y:S01]  /*75d0*/  @P0 LDGSTS.E.BYPASS.LTC128B.128 [R3+0x3880], [R4.64+0x80], !P6 ;  /* 0x0388008004030fae */ /* 0x0003e2000f101d48 */
[----:B------:R-:W-:Y:S03]  /*75e0*/  ISETP.GT.AND P0, PT, R78, R112, PT ;  /* 0x000000704e00720c */ /* 0x000fe60003f04270 */
[----:B------:R-:W0:Y:S04]  /*75f0*/  LDGDEPBAR ;  /* 0x00000000000079af */ /* 0x000e280000000000 */
[----:B-1----:R1:W2:Y:S01]  /*7600*/  SHFL.IDX PT, R4, R6, RZ, 0x1e1f ;  /* 0x001e1fff06047589 */ /* 0x0022a200000e0000 */
[----:B------:R-:W-:Y:S04]  /*7610*/  DEPBAR.LE SB0, 0x0 ;  /* 0x000080000000791a */ /* 0x000fe80000000000 */
[----:B------:R1:W3:Y:S04]  /*7620*/  SHFL.IDX PT, R5, R10, RZ, 0x1e1f ;  /* 0x001e1fff0a057589 */ /* 0x0002e800000e0000 */
[----:B------:R-:W-:Y:S06]  /*7630*/  BAR.SYNC.DEFER_BLOCKING 0x0 ;  /* 0x0000000000007b1d */ /* 0x000fec0000010000 */
[----:B------:R-:W-:-:S05]  /*7640*/  @!P0 BRA `(.L_x_236) ;  /* 0x0000025000008947 */ /* 0x000fca0003800000 */
[----:B------:R-:W5:Y:S01]  /*7650*/  LDL R17, [R1+0x14] ;  /* 0x0000140001117983 */ /* 0x000f620000100800 */
[----:B------:R-:W-:Y:S02]  /*7660*/  ISETP.GE.AND P0, PT, R104, c[0x0][0x1d4], PT ;  /* 0x0000750068007a0c */ /* 0x000fe40003f06270 */
[----:B------:R-:W-:Y:S01]  /*7670*/  ISETP.GE.AND P5, PT, R246, c[0x0][0x1d4], PT ;  /* 0x00007500f6007a0c */ /* 0x000fe20003fa6270 */
[----:B----4-:R-:W4:Y:S04]  /*7680*/  LDL R16, [R1+0x10] ;  /* 0x0000100001107983 */ /* 0x010f280000100800 */
[----:B---3--:R-:W3:Y:S04]  /*7690*/  LDL R15, [R1] ;  /* 0x00000000010f7983 */ /* 0x008ee80000100800 */
[----:B--2---:R-:W2:Y:S02]  /*76a0*/  LDL R14, [R1+0xc] ;  /* 0x00000c00010e7983 */ /* 0x004ea40000100800 */
[CC--:B------:R-:W-:Y:S04]  /*76b0*/  @!P0 LEA R8, P4, R104.reuse, R4.reuse, 0x1 ;  /* 0x0000000468088211 */ /* 0x0c0fe800078808ff */
[-C--:B------:R-:W-:Y:S02]  /*76c0*/  @!P0 LEA.HI.X R9, R104, R5.reuse, R105, 0x1, P4 ;  /* 0x0000000568098211 */ /* 0x080fe400020f0c69 */
[CC--:B------:R-:W-:Y:S04]  /*76d0*/  @!P5 LEA R12, P4, R246.reuse, R4.reuse, 0x1 ;  /* 0x00000004f60cd211 */ /* 0x0c0fe800078808ff */
[-C--:B-----5:R-:W-:Y:S02]  /*76e0*/  @!P5 LEA.HI.X R13, R246, R5.reuse, R17, 0x1, P4 ;  /* 0x00000005f60dd211 */ /* 0x0a0fe400020f0c11 */
[C---:B------:R-:W-:Y:S11]  /*76f0*/  ISETP.GE.AND P4, PT, R245.reuse, c[0x0][0x1d4], PT ;  /* 0x00007500f5007a0c */ /* 0x040ff60003f86270 */
[----:B------:R-:W-:Y:S02]  /*7700*/  @!UPT UIADD3 URZ, URZ, URZ, URZ ;  /* 0x0000003f3f3ff290 */ /* 0x000fe4000fffe03f */
[CC--:B-1----:R-:W-:Y:S04]  /*7710*/  @!P4 LEA R10, P6, R245.reuse, R4.reuse, 0x1 ;  /* 0x00000004f50ac211 */ /* 0x0c2fe800078c08ff */
[-C--:B----4-:R-:W-:Y:S02]  /*7720*/  @!P4 LEA.HI.X R11, R245, R5.reuse, R16, 0x1, P6 ;  /* 0x00000005f50bc211 */ /* 0x090fe400030f0c10 */
[----:B------:R-:W1:Y:S04]  /*7730*/  @!P0 LDS.128 R16, [R242] ;  /* 0x00000000f2108984 */ /* 0x000e680000000c00 */
[----:B-1----:R1:W-:Y:S01]  /*7740*/  @!P0 ST.E.128 [R8.64], R16 ;  /* 0x0000001008008985 */ /* 0x0023e2000c101d08 */
[----:B------:R-:W-:Y:S11]  /*7750*/  ISETP.GE.AND P0, PT, R30, c[0x0][0x1d4], PT ;  /* 0x000075001e007a0c */ /* 0x000ff60003f06270 */
[----:B------:R-:W-:Y:S02]  /*7760*/  @!UPT UIADD3 URZ, URZ, URZ, URZ ;  /* 0x0000003f3f3ff290 */ /* 0x000fe4000fffe03f */
[----:B------:R-:W4:Y:S01]  /*7770*/  @!P0 LDS.128 R16, [R243] ;  /* 0x00000000f3108984 */ /* 0x000f220000000c00 */
[----:B---3--:R-:W-:Y:S04]  /*7780*/  @!P0 IMAD.SHL.U32 R3, R15, 0x8, RZ ;  /* 0x000000080f038824 */ /* 0x008fe800078e00ff */
[--C-:B-1----:R-:W-:Y:S05]  /*7790*/  @!P0 IMAD.WIDE R8, R3, 0x2, R4.reuse ;  /* 0x0000000203088825 */ /* 0x102fea00078e0204 */
[----:B----4-:R1:W-:Y:S01]  /*77a0*/  @!P0 ST.E.128 [R8.64], R16 ;  /* 0x0000001008008985 */ /* 0x0103e2000c101d08 */
[----:B------:R-:W-:Y:S11]  /*77b0*/  ISETP.GE.AND P0, PT, R29, c[0x0][0x1d4], PT ;  /* 0x000075001d007a0c */ /* 0x000ff60003f06270 */
[----:B------:R-:W-:Y:S02]  /*77c0*/  @!UPT UIADD3 URZ, URZ, URZ, URZ ;  /* 0x0000003f3f3ff290 */ /* 0x000fe4000fffe03f */
[----:B------:R-:W3:Y:S01]  /*77d0*/  @!P0 LDS.128 R20, [R242+0xc00] ;  /* 0x000c0000f2148984 */ /* 0x000ee20000000c00 */
[----:B------:R-:W-:Y:S04]  /*77e0*/  @!P0 IMAD.SHL.U32 R3, R252, 0x8, RZ ;  /* 0x00000008fc038824 */ /* 0x000fe800078e00ff */
[----:B-1----:R-:W-:Y:S05]  /*77f0*/  @!P0 IMAD.WIDE R8, R3, 0x2, R4 ;  /* 0x0000000203088825 */ /* 0x002fea00078e0204 */
[----:B---3--:R-:W-:Y:S01]  /*7800*/  @!P0 ST.E.128 [R8.64], R20 ;  /* 0x0000001408008985 */ /* 0x008fe2000c101d08 */
[C---:B------:R-:W-:Y:S03]  /*7810*/  ISETP.GE.AND P0, PT, R244.reuse, c[0x0][0x1d4], PT ;  /* 0x00007500f4007a0c */ /* 0x040fe60003f06270 */
[----:B------:R-:W1:Y:S10]  /*7820*/  @!P5 LDS.128 R16, [R243+0xc00] ;  /* 0x000c0000f310d984 */ /* 0x000e740000000c00 */
[C---:B------:R-:W-:Y:S04]  /*7830*/  @!P0 LEA R4, P6, R244.reuse, R4, 0x1 ;  /* 0x00000004f4048211 */ /* 0x040fe800078c08ff */
[----:B--2---:R-:W-:Y:S01]  /*7840*/  @!P0 LEA.HI.X R5, R244, R5, R14, 0x1, P6 ;  /* 0x00000005f4058211 */ /* 0x004fe200030f0c0e */
[----:B-1----:R-:W-:Y:S04]  /*7850*/  @!P5 ST.E.128 [R12.64], R16 ;  /* 0x000000100c00d985 */ /* 0x002fe8000c101d08 */
[----:B------:R-:W1:Y:S04]  /*7860*/  @!P4 LDS.128 R12, [R242+0x1800] ;  /* 0x00180000f20cc984 */ /* 0x000e680000000c00 */
[----:B-1----:R-:W-:Y:S04]  /*7870*/  @!P4 ST.E.128 [R10.64], R12 ;  /* 0x0000000c0a00c985 */ /* 0x002fe8000c101d08 */
[----:B------:R-:W1:Y:S04]  /*7880*/  @!P0 LDS.128 R8, [R243+0x1800] ;  /* 0x00180000f3088984 */ /* 0x000e680000000c00 */
[----:B-1----:R1:W-:Y:S02]  /*7890*/  @!P0 ST.E.128 [R4.64], R8 ;  /* 0x0000000804008985 */ /* 0x0023e4000c101d08 */
.L_x_236:
[----:B------:R-:W-:Y:S05]  /*78a0*/  BSYNC B0 ;  /* 0x0000000000007941 */ /* 0x000fea0003800000 */
.L_x_235:
[----:B------:R-:W-:Y:S01]  /*78b0*/  ISETP.GT.AND P5, PT, R35, R89, PT ;  /* 0x000000592300720c */ /* 0x000fe20003fa4270 */
[----:B------:R-:W-:Y:S01]  /*78c0*/  @!UPT UIADD3 URZ, URZ, URZ, URZ ;  /* 0x0000003f3f3ff290 */ /* 0x000fe2000fffe03f */
[----:B------:R-:W-:Y:S11]  /*78d0*/  BSSY B0, `(.L_x_237) ;  /* 0x0000029000007945 */ /* 0x000ff60003800000 */
[----:B------:R-:W-:-:S05]  /*78e0*/  @!P5 BRA `(.L_x_238) ;  /* 0x000002700000d947 */ /* 0x000fca0003800000 */
[----:B------:R-:W-:Y:S01]  /*78f0*/  IADD3 R3, R35, -0x1, RZ ;  /* 0xffffffff23037810 */ /* 0x000fe20007ffe0ff */
[----:B-12---:R-:W-:Y:S01]  /*7900*/  IMAD.MOV.U32 R4, RZ, RZ, R94 ;  /* 0x000000ffff047224 */ /* 0x006fe200078e005e */
[----:B------:R-:W-:Y:S01]  /*7910*/  P2R R10, PR, RZ, 0x4 ;  /* 0x00000004ff0a7803 */ /* 0x000fe20000000000 */
[----:B---3--:R-:W-:Y:S01]  /*7920*/  IMAD.MOV.U32 R5, RZ, RZ, R93 ;  /* 0x000000ffff057224 */ /* 0x008fe200078e005d */
[----:B------:R-:W-:Y:S01]  /*7930*/  SHF.R.S32.HI R8, RZ, 0x1f, R3 ;  /* 0x0000001fff087819 */ /* 0x000fe20000011403 */
[----:B------:R-:W-:Y:S01]  /*7940*/  IMAD R6, R143, R3, RZ ;  /* 0x000000038f067224 */ /* 0x000fe200078e02ff */
[----:B------:R-:W-:Y:S01]  /*7950*/  LOP3.LUT P2, RZ, R241, 0x4, RZ, 0xc0, !PT ;  /* 0x00000004f1ff7812 */ /* 0x000fe2000784c0ff */
[-C--:B------:R-:W-:Y:S01]  /*7960*/  IMAD.WIDE.U32 R4, R3, R136.reuse, R4 ;  /* 0x0000008803047225 */ /* 0x080fe200078e0004 */
[----:B------:R-:W-:Y:S02]  /*7970*/  P2R R11, PR, RZ, 0x2 ;  /* 0x00000002ff0b7803 */ /* 0x000fe40000000000 */
[----:B------:R-:W-:Y:S01]  /*7980*/  LOP3.LUT P1, RZ, R241, 0x2, RZ, 0xc0, !PT ;  /* 0x00000002f1ff7812 */ /* 0x000fe2000782c0ff */
[----:B------:R-:W-:Y:S01]  /*7990*/  IMAD R3, R8, R136, R6 ;  /* 0x0000008808037224 */ /* 0x000fe200078e0206 */
[----:B------:R-:W-:Y:S03]  /*79a0*/  IADD3 R6, -R247, 0x30, RZ ;  /* 0x00000030f7067810 */ /* 0x000fe60007ffe1ff */
[----:B------:R-:W-:Y:S01]  /*79b0*/  IMAD.IADD R3, R5, 0x1, R3 ;  /* 0x0000000105037824 */ /* 0x000fe200078e0203 */
[----:B------:R-:W-:Y:S11]  /*79c0*/  ISETP.GE.AND P4, PT, R6, 0x1, PT ;  /* 0x000000010600780c */ /* 0x000ff60003f86270 */
[----:B------:R-:W-:Y:S02]  /*79d0*/  @!UPT UIADD3 URZ, URZ, URZ, URZ ;  /* 0x0000003f3f3ff290 */ /* 0x000fe4000fffe03f */
[C---:B------:R-:W-:Y:S04]  /*79e0*/  @P4 LEA R8, P0, R4.reuse, c[0x0][0x220], 0x1 ;  /* 0x0000880004084a11 */ /* 0x040fe800078008ff */
[----:B------:R-:W-:Y:S02]  /*79f0*/  @P4 LEA.HI.X R9, R4, c[0x0][0x224], R3, 0x1, P0 ;  /* 0x0000890004094a11 */ /* 0x000fe400000f0c03 */
[----:B------:R-:W-:Y:S11]  /*7a00*/  ISETP.GE.AND P0, PT, R6, 0x21, PT ;  /* 0x000000210600780c */ /* 0x000ff60003f06270 */
[----:B------:R-:W-:Y:S02]  /*7a10*/  @!UPT UIADD3 URZ, URZ, URZ, URZ ;  /* 0x0000003f3f3ff290 */ /* 0x000fe4000fffe03f */
[----:B------:R-:W-:Y:S05]  /*7a20*/  @P0 IADD3 R5, P6, R144, R4, RZ ;  /* 0x0000000490050210 */ /* 0x000fea0007fde0ff */
[----:B------:R-:W-:Y:S01]  /*7a30*/  @P0 IMAD.X R3, R3, 0x1, R142, P6 ;  /* 0x0000000103030824 */ /* 0x000fe200030e068e */
[C---:B------:R-:W-:Y:S04]  /*7a40*/  @P0 LEA R4, P6, R5.reuse, c[0x0][0x220], 0x1 ;  /* 0x0000880005040a11 */ /* 0x040fe800078c08ff */
[----:B------:R-:W-:Y:S01]  /*7a50*/  @P0 LEA.HI.X R5, R5, c[0x0][0x224], R3, 0x1, P6 ;  /* 0x0000890005050a11 */ /* 0x000fe200030f0c03 */
[----:B------:R-:W-:Y:S01]  /*7a60*/  @P4 IMAD.SHL.U32 R3, R248, 0x2, RZ ;  /* 0x00000002f8034824 */ /* 0x000fe200078e00ff */
[C---:B------:R-:W-:Y:S04]  /*7a70*/  LOP3.LUT P6, RZ, R241.reuse, 0x1, RZ, 0xc0, !PT ;  /* 0x00000001f1ff7812 */ /* 0x040fe800078cc0ff */
[----:B------:R-:W-:Y:S01]  /*7a80*/  @!PT LDS RZ, [RZ] ;  /* 0x00000000fffff984 */ /* 0x000fe20000000800 */
[----:B------:R-:W-:Y:S01]  /*7a90*/  @!PT LDS RZ, [RZ] ;  /* 0x00000000fffff984 */ /* 0x000fe20000000800 */
[----:B------:R-:W-:Y:S01]  /*7aa0*/  @!PT LDS RZ, [RZ] ;  /* 0x00000000fffff984 */ /* 0x000fe20000000800 */
[----:B------:R1:W-:Y:S01]  /*7ab0*/  @P4 LDGSTS.E.BYPASS.LTC128B.128 [R3+0x3c80], [R8.64], !P2 ;  /* 0x03c8000008034fae */ /* 0x0003e2000d101d48 */
[----:B------:R-:W-:Y:S03]  /*7ac0*/  ISETP.NE.AND P2, PT, R10, RZ, PT ;  /* 0x000000ff0a00720c */ /* 0x000fe60003f45270 */
[----:B------:R1:W-:Y:S05]  /*7ad0*/  @P4 LDGSTS.E.BYPASS.LTC128B.128 [R3+0x4880], [R8.64+0x40], !P1 ;  /* 0x0488004008034fae */ /* 0x0003ea000c901d48 */
[----:B------:R1:W-:Y:S01]  /*7ae0*/  @P4 LDGSTS.E.BYPASS.LTC128B.128 [R3+0x5480], [R8.64+0x80], !P6 ;  /* 0x0548008008034fae */ /* 0x0003e2000f101d48 */
[----:B------:R-:W-:Y:S01]  /*7af0*/  LOP3.LUT P4, RZ, R241, 0x4, RZ, 0xc0, !PT ;  /* 0x00000004f1ff7812 */ /* 0x000fe2000788c0ff */
[----:B-1----:R-:W-:Y:S11]  /*7b00*/  @P0 IMAD.SHL.U32 R3, R248, 0x2, RZ ;  /* 0x00000002f8030824 */ /* 0x002ff600078e00ff */
[----:B------:R-:W-:Y:S01]  /*7b10*/  @!UPT UIADD3 URZ, URZ, URZ, URZ ;  /* 0x0000003f3f3ff290 */ /* 0x000fe2000fffe03f */
[----:B------:R1:W-:Y:S04]  /*7b20*/  @P0 LDGSTS.E.BYPASS.LTC128B.128 [R3+0x4480], [R4.64], !P4 ;  /* 0x0448000004030fae */ /* 0x0003e8000e101d48 */
[----:B------:R1:W-:Y:S01]  /*7b30*/  @P0 LDGSTS.E.BYPASS.LTC128B.128 [R3+0x5080], [R4.64+0x40], !P1 ;  /* 0x0508004004030fae */ /* 0x0003e2000c901d48 */
[----:B------:R-:W-:Y:S03]  /*7b40*/  ISETP.NE.AND P1, PT, R11, RZ, PT ;  /* 0x000000ff0b00720c */ /* 0x000fe60003f25270 */
[----:B------:R1:W-:Y:S05]  /*7b50*/  @P0 LDGSTS.E.BYPASS.LTC128B.128 [R3+0x5c80], [R4.64+0x80], !P6 ;  /* 0x05c8008004030fae */ /* 0x0003ea000f101d48 */
.L_x_238:
[----:B------:R-:W-:Y:S05]  /*7b60*/  BSYNC B0 ;  /* 0x0000000000007941 */ /* 0x000fea0003800000 */
.L_x_237:
[----:B------:R-:W0:Y:S01]  /*7b70*/  LDGDEPBAR ;  /* 0x00000000000079af */ /* 0x000e220000000000 */
[----:B------:R-:W-:Y:S01]  /*7b80*/  IADD3 R35, R35, -0x1, RZ ;  /* 0xffffffff23237810 */ /* 0x000fe20007ffe0ff */
[----:B------:R-:W-:-:S05]  /*7b90*/  @P5 BRA `(.L_x_239) ;  /* 0xffffb85000005947 */ /* 0x000fca000383ffff */
[----:B------:R-:W-:Y:S01]  /*7ba0*/  WARPSYNC 0xffffffff ;  /* 0xffffffff00007948 */ /* 0x000fe20003800000 */
[----:B------:R-:W-:Y:S06]  /*7bb0*/  BAR.SYNC.DEFER_BLOCKING 0x0 ;  /* 0x0000000000007b1d */ /* 0x000fec0000010000 */
.L_x_212:
[----:B------:R-:W-:Y:S01]  /*7bc0*/  ISETP.GE.AND P0, PT, R138, 0x1, PT ;  /* 0x000000018a00780c */ /* 0x000fe20003f06270 */
[----:B------:R-:W-:Y:S01]  /*7bd0*/  BSSY B0, `(.L_x_240) ;  /* 0x000001f000007945 */ /* 0x000fe20003800000 */
[----:B------:R-:W-:-:S11]  /*7be0*/  MOV R0, RZ ;  /* 0x000000ff00007202 */ /* 0x000fd60000000f00 */
[----:B------:R-:W-:Y:S05]  /*7bf0*/  @!P0 BRA `(.L_x_241) ;  /* 0x000001c000008947 */ /* 0x000fea0003800000 */
[----:B------:R-:W-:Y:S01]  /*7c00*/  IABS R2, R130 ;  /* 0x0000008200027213 */ /* 0x000fe20000000000 */
[----:B-12---:R-:W-:Y:S01]  /*7c10*/  IMAD.MOV.U32 R4, RZ, RZ, RZ ;  /* 0x000000ffff047224 */ /* 0x006fe200078e00ff */
[----:B------:R-:W-:Y:S02]  /*7c20*/  IADD3 R6, R139, -0x1, R130 ;  /* 0xffffffff8b067810 */ /* 0x000fe40007ffe082 */
[----:B------:R-:W1:Y:S02]  /*7c30*/  I2F.RP R0, R2 ;  /* 0x0000000200007306 */ /* 0x000e640000209400 */
[----:B------:R-:W-:-:S06]  /*7c40*/  IABS R9, R6 ;  /* 0x0000000600097213 */ /* 0x000fcc0000000000 */
[----:B-1----:R-:W1:Y:S02]  /*7c50*/  MUFU.RCP R0, R0 ;  /* 0x0000000000007308 */ /* 0x002e640000001000 */
[----:B-1----:R-:W-:-:S06]  /*7c60*/  IADD3 R0, R0, 0xffffffe, RZ ;  /* 0x0ffffffe00007810 */ /* 0x002fcc0007ffe0ff */
[----:B---3--:R-:W1:Y:S02]  /*7c70*/  F2I.FTZ.U32.TRUNC.NTZ R5, R0 ;  /* 0x0000000000057305 */ /* 0x008e64000021f000 */
        /* <DEDUP_REMOVED lines=20> */
.L_x_241:
[----:B------:R-:W-:Y:S05]  /*7dc0*/  BSYNC B0 ;  /* 0x0000000000007941 */ /* 0x000fea0003800000 */
.L_x_240:
[----:B----4-:R-:W4:Y:S01]  /*7dd0*/  LDL R2, [R1+0xa8] ;  /* 0x0000a80001027983 */ /* 0x010f220000100800 */
        /* <DEDUP_REMOVED lines=50> */
[----:B----4-:R-:W-:-:S04]  /*8100*/  IMAD R251, R2, R0, RZ ;  /* 0x0000000002fb7224 */ /* 0x010fc800078e02ff */
[--C-:B------:R-:W-:Y:S01]  /*8110*/  IMAD.IADD R2, R251, 0x1, R0.reuse ;  /* 0x00000001fb027824 */ /* 0x100fe200078e0200 */
[----:B------:R-:W-:-:S04]  /*8120*/  PRMT R0, RZ, 0x7610, R0 ;  /* 0x00007610ff007816 */ /* 0x000fc80000000000 */
[----:B------:R-:W-:-:S04]  /*8130*/  IMNMX R219, R139, R2, PT ;  /* 0x000000028bdb7217 */ /* 0x000fc80003800200 */
[----:B------:R-:W-:-:S13]  /*8140*/  ISETP.GT.AND P0, PT, R219, R251, PT ;  /* 0x000000fbdb00720c */ /* 0x000fda0003f04270 */
[----:B------:R-:W-:Y:S05]  /*8150*/  @!P0 BRA `(.L_x_242) ;  /* 0x0000cf3000008947 */ /* 0x000fea0003800000 */
[----:B-1----:R-:W4:Y:S04]  /*8160*/  LDL R3, [R1+0x44] ;  /* 0x0000440001037983 */ /* 0x002f280000100800 */
[----:B--2---:R-:W2:Y:S04]  /*8170*/  LDL R4, [R1+0x48] ;  /* 0x0000480001047983 */ /* 0x004ea80000100800 */
[----:B---3--:R-:W3:Y:S04]  /*8180*/  LDL R6, [R1+0x58] ;  /* 0x0000580001067983 */ /* 0x008ee80000100800 */
[----:B------:R-:W3:Y:S04]  /*8190*/  LDL R10, [R1+0x54] ;  /* 0x00005400010a7983 */ /* 0x000ee80000100800 */
[----:B------:R-:W3:Y:S04]  /*81a0*/  LDL R5, [R1+0xa0] ;  /* 0x0000a00001057983 */ /* 0x000ee80000100800 */
[----:B------:R-:W3:Y:S01]  /*81b0*/  LDL R9, [R1+0x4c] ;  /* 0x00004c0001097983 */ /* 0x000ee20000100800 */
[----:B------:R-:W-:-:S04]  /*81c0*/  ISETP.NE.U32.AND P0, PT, RZ, c[0x0][0x340], PT ;  /* 0x0000d000ff007a0c */ /* 0x000fc80003f05070 */
[----:B------:R-:W-:Y:S01]  /*81d0*/  ISETP.NE.AND.EX P2, PT, RZ, c[0x0][0x344], PT, P0 ;  /* 0x0000d100ff007a0c */ /* 0x000fe20003f45300 */
[----:B------:R-:W1:Y:S01]  /*81e0*/  S2R R11, SR_TID.X ;  /* 0x00000000000b7919 */ /* 0x000e620000002100 */
[----:B------:R-:W-:-:S05]  /*81f0*/  SHF.R.S32.HI R0, RZ, 0x1f, R162 ;  /* 0x0000001fff007819 */ /* 0x000fca00000114a2 */
[----:B------:R-:W-:Y:S01]  /*8200*/  IMAD R0, R0, c[0x0][0x178], RZ ;  /* 0x00005e0000007a24 */ /* 0x000fe200078e02ff */
[----:B-1----:R-:W-:-:S05]  /*8210*/  SHF.R.S32.HI R8, RZ, 0x1f, R11 ;  /* 0x0000001fff087819 */ /* 0x002fca000001140b */
[----:B----4-:R-:W-:-:S04]  /*8220*/  @P2 IADD3 R2, P0, R3, c[0x0][0x340], RZ ;  /* 0x0000d00003022a10 */ /* 0x010fc80007f1e0ff */
[----:B--2---:R-:W-:-:S05]  /*8230*/  @P2 IADD3.X R3, R4, c[0x0][0x344], RZ, P0, !PT ;  /* 0x0000d10004032a10 */ /* 0x004fca00007fe4ff */
[----:B------:R1:W5:Y:S01]  /*8240*/  @P2 LDG.E R13, [R2.64] ;  /* 0x00000008020d2981 */ /* 0x000362000c1e1900 */
[----:B------:R-:W-:Y:S01]  /*8250*/  LEA.HI R8, R8, R11, RZ, 0x2 ;  /* 0x0000000b08087211 */ /* 0x000fe200078f10ff */
[----:B------:R-:W-:-:S03]  /*8260*/  IMAD.MOV.U32 R4, RZ, RZ, c[0x0][0x2c4] ;  /* 0x0000b100ff047624 */ /* 0x000fc600078e00ff */
[----:B------:R-:W-:Y:S02]  /*8270*/  LOP3.LUT R8, R8, 0xfffffffc, RZ, 0xc0, !PT ;  /* 0xfffffffc08087812 */ /* 0x000fe400078ec0ff */
[----:B------:R-:W-:Y:S01]  /*8280*/  ISETP.NE.AND P1, PT, R4, 0x1, PT ;  /* 0x000000010400780c */ /* 0x000fe20003f25270 */
[----:B------:R-:W-:Y:S02]  /*8290*/  IMAD R0, R162, c[0x0][0x17c], R0 ;  /* 0x00005f00a2007a24 */ /* 0x000fe400078e0200 */
[----:B------:R-:W-:Y:S01]  /*82a0*/  IMAD.IADD R8, R11, 0x1, -R8 ;  /* 0x000000010b087824 */ /* 0x000fe200078e0a08 */
[----:B------:R-:W-:-:S03]  /*82b0*/  ISETP.NE.U32.AND P0, PT, RZ, c[0x0][0x348], PT ;  /* 0x0000d200ff007a0c */ /* 0x000fc60003f05070 */
[----:B------:R-:W-:Y:S01]  /*82c0*/  IMAD R4, R8, 0x20, R247 ;  /* 0x0000002008047824 */ /* 0x000fe200078e02f7 */
[----:B---3--:R-:W-:Y:S02]  /*82d0*/  LOP3.LUT R65, R6, 0xffff, RZ, 0xc0, !PT ;  /* 0x0000ffff06417812 */ /* 0x008fe400078ec0ff */
[----:B------:R-:W-:Y:S01]  /*82e0*/  ISETP.NE.AND.EX P0, PT, RZ, c[0x0][0x34c], PT, P0 ;  /* 0x0000d300ff007a0c */ /* 0x000fe20003f05300 */
[----:B------:R-:W-:Y:S02]  /*82f0*/  IMAD R4, R10, 0x80, R4 ;  /* 0x000000800a047824 */ /* 0x000fe400078e0204 */
[----:B-1----:R-:W-:Y:S01]  /*8300*/  IMAD.WIDE.U32 R2, R162, c[0x0][0x178], RZ ;  /* 0x00005e00a2027a25 */ /* 0x002fe200078e00ff */
[----:B------:R-:W-:-:S04]  /*8310*/  SEL R6, R5, RZ, !P0 ;  /* 0x000000ff05067207 */ /* 0x000fc80004000000 */
[----:B------:R-:W-:Y:S01]  /*8320*/  IADD3 R3, R3, R0, RZ ;  /* 0x0000000003037210 */ /* 0x000fe20007ffe0ff */
[----:B------:R-:W-:Y:S01]  /*8330*/  @P1 IMAD.HI.U32 R8, R4, c[0x0][0x2c8], RZ ;  /* 0x0000b20004081a27 */ /* 0x000fe200078e00ff */
[----:B------:R-:W-:-:S03]  /*8340*/  SEL R5, R9, RZ, !P0 ;  /* 0x000000ff09057207 */ /* 0x000fc60004000000 */
[----:B------:R-:W-:-:S04]  /*8350*/  IMAD.WIDE.U32 R2, R65, c[0x0][0x1b8], R2 ;  /* 0x00006e0041027a25 */ /* 0x000fc800078e0002 */
[----:B------:R-:W-:Y:S01]  /*8360*/  IMAD.MOV.U32 R0, RZ, RZ, R4 ;  /* 0x000000ffff007224 */ /* 0x000fe200078e0004 */
[----:B------:R-:W-:Y:S01]  /*8370*/  @P1 SHF.R.U32.HI R0, RZ, c[0x0][0x2cc], R8 ;  /* 0x0000b300ff001a19 */ /* 0x000fe20000011608 */
[----:B------:R-:W-:Y:S02]  /*8380*/  IMAD R3, R65, c[0x0][0x1bc], R3 ;  /* 0x00006f0041037a24 */ /* 0x000fe400078e0203 */
[----:B------:R-:W-:Y:S02]  /*8390*/  IMAD R6, R6, c[0x0][0x1c0], RZ ;  /* 0x0000700006067a24 */ /* 0x000fe400078e02ff */
[----:B------:R-:W-:Y:S01]  /*83a0*/  IMAD.WIDE.U32 R2, R5, c[0x0][0x1c0], R2 ;  /* 0x0000700005027a25 */ /* 0x000fe200078e0002 */
[----:B------:R-:W-:-:S03]  /*83b0*/  SHF.R.S32.HI R8, RZ, 0x1f, R0 ;  /* 0x0000001fff087819 */ /* 0x000fc60000011400 */
[----:B------:R-:W-:Y:S01]  /*83c0*/  IMAD R6, R5, c[0x0][0x1c4], R6 ;  /* 0x0000710005067a24 */ /* 0x000fe200078e0206 */
[----:B------:R-:W-:-:S05]  /*83d0*/  IADD3 R5, -R0, RZ, RZ ;  /* 0x000000ff00057210 */ /* 0x000fca0007ffe1ff */
[----:B------:R-:W-:Y:S02]  /*83e0*/  IMAD R4, R5, c[0x0][0x2c4], R4 ;  /* 0x0000b10005047a24 */ /* 0x000fe400078e0204 */
[----:B------:R-:W-:Y:S02]  /*83f0*/  IMAD R5, R8, c[0x0][0x1b0], RZ ;  /* 0x00006c0008057a24 */ /* 0x000fe400078e02ff */
[----:B------:R-:W-:Y:S02]  /*8400*/  IMAD.IADD R3, R3, 0x1, R6 ;  /* 0x0000000103037824 */ /* 0x000fe400078e0206 */
[C---:B------:R-:W-:Y:S01]  /*8410*/  IMAD R6, R0.reuse, c[0x0][0x1b4], R5 ;  /* 0x00006d0000067a24 */ /* 0x040fe200078e0205 */
[----:B------:R-:W-:Y:S01]  /*8420*/  SHF.R.S32.HI R5, RZ, 0x1f, R4 ;  /* 0x0000001fff057819 */ /* 0x000fe20000011404 */
[----:B------:R-:W-:-:S04]  /*8430*/  IMAD.WIDE.U32 R2, R0, c[0x0][0x1b0], R2 ;  /* 0x00006c0000027a25 */ /* 0x000fc800078e0002 */
[----:B------:R-:W-:Y:S02]  /*8440*/  IMAD R0, R5, c[0x0][0x1a8], RZ ;  /* 0x00006a0005007a24 */ /* 0x000fe400078e02ff */
[----:B------:R-:W-:Y:S02]  /*8450*/  IMAD.IADD R3, R3, 0x1, R6 ;  /* 0x0000000103037824 */ /* 0x000fe400078e0206 */
[C---:B------:R-:W-:Y:S02]  /*8460*/  IMAD R0, R4.reuse, c[0x0][0x1ac], R0 ;  /* 0x00006b0004007a24 */ /* 0x040fe400078e0200 */
[----:B------:R-:W-:Y:S01]  /*8470*/  IMAD.WIDE.U32 R2, R4, c[0x0][0x1a8], R2 ;  /* 0x00006a0004027a25 */ /* 0x000fe200078e0002 */
[----:B------:R-:W-:-:S04]  /*8480*/  ISETP.GE.AND P4, PT, R228, c[0x0][0x198], PT ;  /* 0x00006600e4007a0c */ /* 0x000fc80003f86270 */
[----:B------:R-:W-:Y:S02]  /*8490*/  IADD3 R0, R3, R0, RZ ;  /* 0x0000000003007210 */ /* 0x000fe40007ffe0ff */
[----:B------:R-:W-:Y:S01]  /*84a0*/  LEA R12, P0, R2, c[0x0][0x160], 0x1 ;  /* 0x00005800020c7a11 */ /* 0x000fe200078008ff */
[----:B------:R-:W-:Y:S01]  /*84b0*/  IMAD R5, R10, 0x80, R247 ;  /* 0x000000800a057824 */ /* 0x000fe200078e02f7 */
[----:B------:R-:W-:Y:S02]  /*84c0*/  ISETP.GE.AND P6, PT, R238, c[0x0][0x198], PT ;  /* 0x00006600ee007a0c */ /* 0x000fe40003fc6270 */
[----:B------:R-:W-:Y:S02]  /*84d0*/  ISETP.GE.AND P5, PT, R230, c[0x0][0x198], PT ;  /* 0x00006600e6007a0c */ /* 0x000fe40003fa6270 */
[----:B------:R-:W-:Y:S02]  /*84e0*/  LEA.HI.X R6, R2, c[0x0][0x164], R0, 0x1, P0 ;  /* 0x0000590002067a11 */ /* 0x000fe400000f0c00 */
[----:B------:R-:W-:-:S02]  /*84f0*/  IADD3 R143, R219, -0x1, RZ ;  /* 0xffffffffdb8f7810 */ /* 0x000fc40007ffe0ff */
[----:B------:R-:W-:Y:S01]  /*8500*/  @!P2 MOV R13, R9 ;  /* 0x00000009000da202 */ /* 0x000fe20000000f00 */
[----:B------:R-:W-:Y:S05]  /*8510*/  BRA.DIV ~URZ, `(.L_x_243) ;  /* 0x000115a27f007947 */ /* 0x000fea000b800000 */
[----:B------:R1:W2:Y:S02]  /*8520*/  SHFL.IDX PT, R4, R6, RZ, 0x1c1f ;  /* 0x001c1fff06047589 */ /* 0x0002a400000e0000 */
.L_x_390:
[----:B------:R-:W-:Y:S05]  /*8530*/  BRA.DIV ~URZ, `(.L_x_244) ;  /* 0x000115f27f007947 */ /* 0x000fea000b800000 */
[----:B------:R3:W4:Y:S02]  /*8540*/  SHFL.IDX PT, R0, R12, RZ, 0x1c1f ;  /* 0x001c1fff0c007589 */ /* 0x00072400000e0000 */
.L_x_391:
[----:B------:R-:W-:Y:S01]  /*8550*/  IMAD R36, R163, c[0x0][0x2c4], RZ ;  /* 0x0000b100a3247a24 */ /* 0x000fe200078e02ff */
[----:B------:R-:W-:Y:S04]  /*8560*/  BSSY B0, `(.L_x_245) ;  /* 0x0000010000007945 */ /* 0x000fe80003800000 */
[----:B------:R-:W-:-:S13]  /*8570*/  ISETP.GE.AND P0, PT, R5, R36, PT ;  /* 0x000000240500720c */ /* 0x000fda0003f06270 */
[----:B------:R-:W-:Y:S05]  /*8580*/  @P0 BRA `(.L_x_246) ;  /* 0x000000d000000947 */ /* 0x000fea0003800000 */
[-C--:B----4-:R-:W-:Y:S02]  /*8590*/  LEA R10, P2, R228, R0.reuse, 0x1 ;  /* 0x00000000e40a7211 */ /* 0x090fe400078408ff */
[-C--:B------:R-:W-:Y:S02]  /*85a0*/  LEA R8, P1, R238, R0.reuse, 0x1 ;  /* 0x00000000ee087211 */ /* 0x080fe400078208ff */
[----:B------:R-:W-:Y:S01]  /*85b0*/  LEA R2, P0, R230, R0, 0x1 ;  /* 0x00000000e6027211 */ /* 0x000fe200078008ff */
[----:B------:R-:W-:Y:S01]  /*85c0*/  IMAD.SHL.U32 R0, R248, 0x2, RZ ;  /* 0x00000002f8007824 */ /* 0x000fe200078e00ff */
        /* <DEDUP_REMOVED lines=9> */
.L_x_246:
[----:B------:R-:W-:Y:S05]  /*8660*/  BSYNC B0 ;  /* 0x0000000000007941 */ /* 0x000fea0003800000 */
.L_x_245:
[----:B------:R-:W-:Y:S05]  /*8670*/  BRA.DIV ~URZ, `(.L_x_247) ;  /* 0x000115127f007947 */ /* 0x000fea000b800000 */
[----:B--2---:R2:W1:Y:S04]  /*8680*/  SHFL.IDX PT, R4, R6, 0x1, 0x1c1f ;  /* 0x003c1f0006047f89 */ /* 0x00446800000e0000 */
[----:B----4-:R2:W4:Y:S02]  /*8690*/  SHFL.IDX PT, R0, R12, 0x1, 0x1c1f ;  /* 0x003c1f000c007f89 */ /* 0x01052400000e0000 */
.L_x_392:
[----:B------:R-:W-:Y:S01]  /*86a0*/  IADD3 R2, R5, 0x20, RZ ;  /* 0x0000002005027810 */ /* 0x000fe20007ffe0ff */
[----:B------:R-:W-:Y:S03]  /*86b0*/  BSSY B0, `(.L_x_248) ;  /* 0x0000010000007945 */ /* 0x000fe60003800000 */
[----:B------:R-:W-:-:S13]  /*86c0*/  ISETP.GE.AND P0, PT, R2, R36, PT ;  /* 0x000000240200720c */ /* 0x000fda0003f06270 */
[----:B------:R-:W-:Y:S05]  /*86d0*/  @P0 BRA `(.L_x_249) ;  /* 0x000000d000000947 */ /* 0x000fea0003800000 */
[-C--:B----4-:R-:W-:Y:S02]  /*86e0*/  LEA R10, P2, R228, R0.reuse, 0x1 ;  /* 0x00000000e40a7211 */ /* 0x090fe400078408ff */
[-C--:B------:R-:W-:Y:S02]  /*86f0*/  LEA R8, P1, R238, R0.reuse, 0x1 ;  /* 0x00000000ee087211 */ /* 0x080fe400078208ff */
[----:B------:R-:W-:Y:S01]  /*8700*/  LEA R2, P0, R230, R0, 0x1 ;  /* 0x00000000e6027211 */ /* 0x000fe200078008ff */
[----:B------:R-:W-:Y:S01]  /*8710*/  IMAD.SHL.U32 R0, R248, 0x2, RZ ;  /* 0x00000002f8007824 */ /* 0x000fe200078e00ff */
[-C--:B-1----:R-:W-:Y:S02]  /*8720*/  LEA.HI.X R11, R228, R4.reuse, R229, 0x1, P2 ;  /* 0x00000004e40b7211 */ /* 0x082fe400010f0ce5 */
        /* <DEDUP_REMOVED lines=8> */
.L_x_249:
[----:B------:R-:W-:Y:S05]  /*87b0*/  BSYNC B0 ;  /* 0x0000000000007941 */ /* 0x000fea0003800000 */
.L_x_248:
[----:B------:R-:W-:Y:S05]  /*87c0*/  BRA.DIV ~URZ, `(.L_x_250) ;  /* 0x000114827f007947 */ /* 0x000fea000b800000 */
[----:B-1----:R1:W2:Y:S02]  /*87d0*/  SHFL.IDX PT, R4, R6, 0x2, 0x1c1f ;  /* 0x005c1f0006047f89 */ /* 0x0022a400000e0000 */
.L_x_393:
[----:B------:R-:W-:Y:S05]  /*87e0*/  BRA.DIV ~URZ, `(.L_x_251) ;  /* 0x000114d27f007947 */ /* 0x000fea000b800000 */
[----:B----4-:R4:W1:Y:S02]  /*87f0*/  SHFL.IDX PT, R0, R12, 0x2, 0x1c1f ;  /* 0x005c1f000c007f89 */ /* 0x01086400000e0000 */
.L_x_394:
[----:B------:R-:W-:Y:S01]  /*8800*/  IADD3 R2, R5, 0x40, RZ ;  /* 0x0000004005027810 */ /* 0x000fe20007ffe0ff */
[----:B------:R-:W-:Y:S03]  /*8810*/  BSSY B0, `(.L_x_252) ;  /* 0x0000010000007945 */ /* 0x000fe60003800000 */
[----:B------:R-:W-:-:S13]  /*8820*/  ISETP.GE.AND P0, PT, R2, R36, PT ;  /* 0x000000240200720c */ /* 0x000fda0003f06270 */
[----:B------:R-:W-:Y:S05]  /*8830*/  @P0 BRA `(.L_x_253) ;  /* 0x000000d000000947 */ /* 0x000fea0003800000 */
[-C--:B-1----:R-:W-:Y:S02]  /*8840*/  LEA R10, P2, R228, R0.reuse, 0x1 ;  /* 0x00000000e40a7211 */ /* 0x082fe400078408ff */
        /* <DEDUP_REMOVED lines=12> */
.L_x_253:
[----:B------:R-:W-:Y:S05]  /*8910*/  BSYNC B0 ;  /* 0x0000000000007941 */ /* 0x000fea0003800000 */
.L_x_252:
[----:B------:R-:W-:Y:S05]  /*8920*/  BRA.DIV ~URZ, `(.L_x_254) ;  /* 0x000113f27f007947 */ /* 0x000fea000b800000 */
[----:B-12---:R-:W1:Y:S04]  /*8930*/  SHFL.IDX PT, R6, R6, 0x3, 0x1c1f ;  /* 0x007c1f0006067f89 */ /* 0x006e6800000e0000 */
[----:B------:R2:W3:Y:S02]  /*8940*/  SHFL.IDX PT, R2, R12, 0x3, 0x1c1f ;  /* 0x007c1f000c027f89 */ /* 0x0004e400000e0000 */
.L_x_395:
[----:B--2---:R-:W2:Y:S04]  /*8950*/  LDL R8, [R1+0x40] ;  /* 0x0000400001087983 */ /* 0x004ea80000100800 */
[----:B------:R-:W4:Y:S01]  /*8960*/  S2R R4, SR_TID.X ;  /* 0x0000000000047919 */ /* 0x000f220000002100 */
[----:B------:R-:W-:Y:S01]  /*8970*/  IADD3 R0, R5, 0x60, RZ ;  /* 0x0000006005007810 */ /* 0x000fe20007ffe0ff */
[----:B------:R-:W-:-:S03]  /*8980*/  IMAD.MOV.U32 R142, RZ, RZ, 0x30 ;  /* 0x00000030ff8e7424 */ /* 0x000fc600078e00ff */
[----:B------:R-:W-:Y:S01]  /*8990*/  ISETP.GE.AND P0, PT, R0, R36, PT ;  /* 0x000000240000720c */ /* 0x000fe20003f06270 */
[----:B------:R-:W-:Y:S01]  /*89a0*/  IMAD.MOV.U32 R0, RZ, RZ, c[0x0][0x2b8] ;  /* 0x0000ae00ff007624 */ /* 0x000fe200078e00ff */
[----:B----4-:R-:W-:-:S04]  /*89b0*/  SHF.R.S32.HI R3, RZ, 0x1f, R4 ;  /* 0x0000001fff037819 */ /* 0x010fc80000011404 */
[----:B------:R-:W-:-:S04]  /*89c0*/  LEA.HI R3, R3, R4, RZ, 0x2 ;  /* 0x0000000403037211 */ /* 0x000fc800078f10ff */
[----:B------:R-:W-:Y:S01]  /*89d0*/  LOP3.LUT R3, R3, 0xfffffffc, RZ, 0xc0, !PT ;  /* 0xfffffffc03037812 */ /* 0x000fe200078ec0ff */
[----:B------:R-:W-:-:S04]  /*89e0*/  IMAD R142, R219, R142, -0x30 ;  /* 0xffffffd0db8e7424 */ /* 0x000fc800078e028e */
[----:B------:R-:W-:Y:S01]  /*89f0*/  IMAD.IADD R3, R4, 0x1, -R3 ;  /* 0x0000000104037824 */ /* 0x000fe200078e0a03 */
[----:B------:R-:W-:-:S03]  /*8a00*/  ISETP.NE.AND P3, PT, R0, 0x1, PT ;  /* 0x000000010000780c */ /* 0x000fc60003f65270 */
[----:B------:R-:W-:Y:S01]  /*8a10*/  IMAD R16, R3, 0x20, R247 ;  /* 0x0000002003107824 */ /* 0x000fe200078e02f7 */
[----:B-----5:R-:W-:-:S03]  /*8a20*/  SHF.R.S32.HI R0, RZ, 0x1f, R13 ;  /* 0x0000001fff007819 */ /* 0x020fc6000001140d */
[----:B------:R-:W-:Y:S01]  /*8a30*/  IMAD.IADD R3, R16, 0x1, R142 ;  /* 0x0000000110037824 */ /* 0x000fe200078e028e */
[----:B---3--:R-:W-:-:S04]  /*8a40*/  @!P0 LEA R4, P2, R228, R2, 0x1 ;  /* 0x00000002e4048211 */ /* 0x008fc800078408ff */
[----:B------:R-:W-:Y:S01]  /*8a50*/  ISETP.GE.AND P1, PT, R3, R138, PT ;  /* 0x0000008a0300720c */ /* 0x000fe20003f26270 */
[----:B------:R-:W-:Y:S01]  /*8a60*/  @!P0 IMAD.SHL.U32 R12, R248, 0x2, RZ ;  /* 0x00000002f80c8824 */ /* 0x000fe200078e00ff */
[----:B-1----:R-:W-:Y:S01]  /*8a70*/  @!P0 LEA.HI.X R5, R228, R6, R229, 0x1, P2 ;  /* 0x00000006e4058211 */ /* 0x002fe200010f0ce5 */
[----:B------:R-:W-:-:S04]  /*8a80*/  IMAD.WIDE.U32 R18, R13, c[0x0][0x2b0], RZ ;  /* 0x0000ac000d127a25 */ /* 0x000fc800078e00ff */
[----:B------:R-:W-:Y:S01]  /*8a90*/  @!PT LDS RZ, [RZ] ;  /* 0x00000000fffff984 */ /* 0x000fe20000000800 */
[----:B------:R-:W-:Y:S01]  /*8aa0*/  @!PT LDS RZ, [RZ] ;  /* 0x00000000fffff984 */ /* 0x000fe20000000800 */
[----:B------:R-:W-:Y:S01]  /*8ab0*/  @!PT LDS RZ, [RZ] ;  /* 0x00000000fffff984 */ /* 0x000fe20000000800 */
[----:B------:R1:W-:Y:S01]  /*8ac0*/  @!P0 LDGSTS.E.BYPASS.LTC128B.128 [R12+0x7880], [R4.64], !P4 ;  /* 0x07880000040c8fae */ /* 0x0003e2000e101d48 */
[----:B------:R-:W-:Y:S01]  /*8ad0*/  ISETP.GT.OR P1, PT, R16, 0x2f, P1 ;  /* 0x0000002f1000780c */ /* 0x000fe20000f24670 */
[----:B------:R-:W-:Y:S02]  /*8ae0*/  IMAD.MOV.U32 R218, RZ, RZ, RZ ;  /* 0x000000ffffda7224 */ /* 0x000fe400078e00ff */
[----:B--2---:R-:W-:Y:S02]  /*8af0*/  IMAD.IADD R3, R3, 0x1, R8 ;  /* 0x0000000103037824 */ /* 0x004fe400078e0208 */
[----:B------:R-:W-:Y:S02]  /*8b00*/  IMAD R8, R0, c[0x0][0x2b0], RZ ;  /* 0x0000ac0000087a24 */ /* 0x000fe400078e02ff */
[----:B------:R-:W-:-:S04]  /*8b10*/  @P3 IMAD.HI.U32 R9, R3, c[0x0][0x2bc], RZ ;  /* 0x0000af0003093a27 */ /* 0x000fc800078e00ff */
[----:B------:R-:W-:Y:S02]  /*8b20*/  IMAD R8, R13, c[0x0][0x2b4], R8 ;  /* 0x0000ad000d087a24 */ /* 0x000fe400078e0208 */
[----:B------:R-:W-:Y:S01]  /*8b30*/  IMAD.MOV.U32 R0, RZ, RZ, R3 ;  /* 0x000000ffff007224 */ /* 0x000fe200078e0003 */
[----:B------:R-:W-:Y:S01]  /*8b40*/  @P3 SHF.R.U32.HI R0, RZ, c[0x0][0x2c0], R9 ;  /* 0x0000b000ff003a19 */ /* 0x000fe20000011609 */
[----:B------:R-:W-:Y:S01]  /*8b50*/  IMAD.IADD R14, R19, 0x1, R8 ;  /* 0x00000001130e7824 */ /* 0x000fe200078e0208 */
[-C--:B------:R-:W-:Y:S02]  /*8b60*/  @!P0 LEA R10, P3, R238, R2.reuse, 0x1 ;  /* 0x00000002ee0a8211 */ /* 0x080fe400078608ff */
[----:B------:R-:W-:Y:S02]  /*8b70*/  @!P0 LEA R8, P4, R230, R2, 0x1 ;  /* 0x00000002e6088211 */ /* 0x000fe400078808ff */
        /* <DEDUP_REMOVED lines=12> */
[----:B------:R-:W-:-:S04]  /*8c40*/  IMAD.MOV R0, RZ, RZ, -R0 ;  /* 0x000000ffff007224 */ /* 0x000fc800078e0a00 */
[----:B------:R-:W-:-:S05]  /*8c50*/  IMAD R227, R0, c[0x0][0x2b8], R3 ;  /* 0x0000ae0000e37a24 */ /* 0x000fca00078e0203 */
[----:B------:R-:W-:Y:S01]  /*8c60*/  SHF.R.S32.HI R66, RZ, 0x1f, R227 ;  /* 0x0000001fff427819 */ /* 0x000fe200000114e3 */
[----:B------:R-:W-:-:S04]  /*8c70*/  IMAD.WIDE.U32 R2, R227, c[0x0][0x1e0], RZ ;  /* 0x00007800e3027a25 */ /* 0x000fc800078e00ff */
[----:B------:R-:W-:-:S04]  /*8c80*/  IMAD R0, R66, c[0x0][0x1e0], RZ ;  /* 0x0000780042007a24 */ /* 0x000fc800078e02ff */
[----:B------:R-:W-:Y:S01]  /*8c90*/  IMAD R0, R227, c[0x0][0x1e4], R0 ;  /* 0x00007900e3007a24 */ /* 0x000fe200078e0200 */
[----:B------:R-:W-:Y:S03]  /*8ca0*/  STL.64 [R1+0x30], R18 ;  /* 0x0000301201007387 */ /* 0x000fe60000100a00 */
[----:B------:R-:W-:Y:S01]  /*8cb0*/  IMAD.IADD R3, R3, 0x1, R0 ;  /* 0x0000000103037824 */ /* 0x000fe200078e0200 */
[----:B------:R2:W-:Y:S01]  /*8cc0*/  STL [R1+0x3c], R14 ;  /* 0x00003c0e01007387 */ /* 0x0005e20000100800 */
[----:B------:R-:W-:-:S05]  /*8cd0*/  IMAD R140, R143, -0x30, R138 ;  /* 0xffffffd08f8c7824 */ /* 0x000fca00078e028a */
[----:B-1----:R-:W-:Y:S01]  /*8ce0*/  IMNMX R4, R140, 0x30, PT ;  /* 0x000000308c047817 */ /* 0x002fe20003800200 */
[----:B--2---:R-:W-:-:S04]  /*8cf0*/  IMAD.WIDE.U32 R14, R65, c[0x0][0x1e8], RZ ;  /* 0x00007a00410e7a25 */ /* 0x004fc800078e00ff */
[----:B------:R-:W-:Y:S02]  /*8d00*/  IMAD R13, R65, c[0x0][0x1ec], R15 ;  /* 0x00007b00410d7a24 */ /* 0x000fe400078e020f */
[----:B------:R-:W-:-:S05]  /*8d10*/  IMAD.IADD R4, R4, 0x1, -R247 ;  /* 0x0000000104047824 */ /* 0x000fca00078e0af7 */
[----:B------:R-:W-:Y:S02]  /*8d20*/  ISETP.GE.AND P1, PT, R4, 0x1, PT ;  /* 0x000000010400780c */ /* 0x000fe40003f26270 */
[----:B------:R-:W-:Y:S02]  /*8d30*/  ISETP.GE.AND P6, PT, R230, c[0x0][0x1d4], PT ;  /* 0x00007500e6007a0c */ /* 0x000fe40003fc6270 */
[----:B------:R-:W-:Y:S02]  /*8d40*/  ISETP.GE.AND P5, PT, R228, c[0x0][0x1d4], PT ;  /* 0x00007500e4007a0c */ /* 0x000fe40003fa6270 */
[----:B------:R-:W-:Y:S01]  /*8d50*/  P2R R141, PR, RZ, 0x40 ;  /* 0x00000040ff8d7803 */ /* 0x000fe20000000000 */
[----:B------:R-:W-:Y:S01]  /*8d60*/  STL.64 [R1+0x28], R14 ;  /* 0x0000280e01007387 */ /* 0x000fe20000100a00 */
[----:B------:R-:W-:-:S03]  /*8d70*/  ISETP.GE.AND P4, PT, R238, c[0x0][0x1d4], PT ;  /* 0x00007500ee007a0c */ /* 0x000fc60003f86270 */
[----:B------:R-:W-:Y:S01]  /*8d80*/  STL [R1+0x38], R13 ;  /* 0x0000380d01007387 */ /* 0x000fe20000100800 */
[----:B----4-:R-:W-:Y:S01]  /*8d90*/  SHF.R.S32.HI R67, RZ, 0x1f, R218 ;  /* 0x0000001fff437819 */ /* 0x010fe200000114da */
[----:B------:R-:W-:-:S04]  /*8da0*/  IMAD.WIDE.U32 R2, R218, c[0x0][0x1f0], R2 ;  /* 0x00007c00da027a25 */ /* 0x000fc800078e0002 */
[----:B------:R-:W-:Y:S01]  /*8db0*/  IMAD R0, R67, c[0x0][0x1f0], RZ ;  /* 0x00007c0043007a24 */ /* 0x000fe200078e02ff */
[----:B------:R-:W-:-:S03]  /*8dc0*/  IADD3 R2, P0, R2, R14, RZ ;  /* 0x0000000e02027210 */ /* 0x000fc60007f1e0ff */
[----:B------:R-:W-:-:S05]  /*8dd0*/  IMAD R0, R218, c[0x0][0x1f4], R0 ;  /* 0x00007d00da007a24 */ /* 0x000fca00078e0200 */
[----:B------:R-:W-:Y:S02]  /*8de0*/  IADD3.X R3, R13, R3, R0, P0, !PT ;  /* 0x000000030d037210 */ /* 0x000fe400007fe400 */
[----:B------:R-:W-:-:S04]  /*8df0*/  LEA R0, P0, R2, c[0x0][0x1c8], 0x1 ;  /* 0x0000720002007a11 */ /* 0x000fc800078008ff */
[----:B------:R-:W-:Y:S02]  /*8e00*/  LEA.HI.X R5, R2, c[0x0][0x1cc], R3, 0x1, P0 ;  /* 0x0000730002057a11 */ /* 0x000fe400000f0c03 */
[----:B------:R-:W3:Y:S04]  /*8e10*/  SHFL.IDX PT, R2, R0, RZ, 0x1c1f ;  /* 0x001c1fff00027589 */ /* 0x000ee800000e0000 */
[----:B------:R-:W1:Y:S04]  /*8e20*/  SHFL.IDX PT, R0, R0, 0x1, 0x1c1f ;  /* 0x003c1f0000007f89 */ /* 0x000e6800000e0000 */
[----:B------:R-:W2:Y:S04]  /*8e30*/  SHFL.IDX PT, R3, R5, RZ, 0x1c1f ;  /* 0x001c1fff05037589 */ /* 0x000ea800000e0000 */
[----:B------:R-:W4:Y:S01]  /*8e40*/  SHFL.IDX PT, R5, R5, 0x1, 0x1c1f ;  /* 0x003c1f0005057f89 */ /* 0x000f2200000e0000 */
[----:B------:R-:W-:Y:S01]  /*8e50*/  ISETP.GE.AND P0, PT, R4, 0x21, PT ;  /* 0x000000210400780c */ /* 0x000fe20003f06270 */
[----:B------:R-:W-:Y:S01]  /*8e60*/  @P1 IMAD.SHL.U32 R4, R248, 0x2, RZ ;  /* 0x00000002f8041824 */ /* 0x000fe200078e00ff */
[----:B---3--:R-:W-:-:S11]  /*8e70*/  @P1 LEA R8, P2, R228, R2, 0x1 ;  /* 0x00000002e4081211 */ /* 0x008fd600078408ff */
[----:B-1----:R-:W-:Y:S02]  /*8e80*/  @P0 LEA R10, P6, R228, R0, 0x1 ;  /* 0x00000000e40a0211 */ /* 0x002fe400078c08ff */
[----:B------:R-:W-:Y:S02]  /*8e90*/  @P1 LEA R14, P3, R238, R2, 0x1 ;  /* 0x00000002ee0e1211 */ /* 0x000fe400078608ff */
[C-C-:B--2---:R-:W-:Y:S02]  /*8ea0*/  @P1 LEA.HI.X R9, R228.reuse, R3, R229.reuse, 0x1, P2 ;  /* 0x00000003e4091211 */ /* 0x144fe400010f0ce5 */
[----:B----4-:R-:W-:-:S03]  /*8eb0*/  @P0 LEA.HI.X R11, R228, R5, R229, 0x1, P6 ;  /* 0x00000005e40b0211 */ /* 0x010fc600030f0ce5 */
[----:B------:R1:W-:Y:S01]  /*8ec0*/  @P1 LDGSTS.E.BYPASS.LTC128B.128 [R4+0x3c80], [R8.64], !P5 ;  /* 0x03c8000008041fae */ /* 0x0003e2000e901d48 */
[----:B------:R-:W-:Y:S02]  /*8ed0*/  ISETP.NE.AND P6, PT, R141, RZ, PT ;  /* 0x000000ff8d00720c */ /* 0x000fe40003fc5270 */
[----:B------:R-:W-:Y:S02]  /*8ee0*/  @P1 LEA R12, P2, R230, R2, 0x1 ;  /* 0x00000002e60c1211 */ /* 0x000fe400078408ff */
[-C--:B------:R-:W-:Y:S02]  /*8ef0*/  @P1 LEA.HI.X R15, R238, R3.reuse, R250, 0x1, P3 ;  /* 0x00000003ee0f1211 */ /* 0x080fe400018f0cfa */
[C-C-:B------:R-:W-:Y:S02]  /*8f00*/  @P1 LEA.HI.X R13, R230.reuse, R3, R249.reuse, 0x1, P2 ;  /* 0x00000003e60d1211 */ /* 0x140fe400010f0cf9 */
[CC--:B------:R-:W-:Y:S01]  /*8f10*/  @P0 LEA R2, P2, R230.reuse, R0.reuse, 0x1 ;  /* 0x00000000e6020211 */ /* 0x0c0fe200078408ff */
[----:B------:R2:W-:Y:S03]  /*8f20*/  @P1 LDGSTS.E.BYPASS.LTC128B.128 [R4+0x4880], [R14.64], !P4 ;  /* 0x048800000e041fae */ /* 0x0005e6000e101d48 */
[----:B------:R-:W-:Y:S01]  /*8f30*/  @P0 LEA.HI.X R3, R230, R5, R249, 0x1, P2 ;  /* 0x00000005e6030211 */ /* 0x000fe200010f0cf9 */
[----:B------:R2:W-:Y:S01]  /*8f40*/  @P1 LDGSTS.E.BYPASS.LTC128B.128 [R4+0x5480], [R12.64], !P6 ;  /* 0x054800000c041fae */ /* 0x0005e2000f101d48 */
[----:B-1----:R-:W-:Y:S01]  /*8f50*/  @P0 LEA R8, P3, R238, R0, 0x1 ;  /* 0x00000000ee080211 */ /* 0x002fe200078608ff */
[----:B------:R-:W-:-:S03]  /*8f60*/  @P0 IMAD.SHL.U32 R0, R248, 0x2, RZ ;  /* 0x00000002f8000824 */ /* 0x000fc600078e00ff */
[----:B------:R-:W-:Y:S02]  /*8f70*/  @P0 LEA.HI.X R9, R238, R5, R250, 0x1, P3 ;  /* 0x00000005ee090211 */ /* 0x000fe400018f0cfa */
[----:B------:R2:W-:Y:S04]  /*8f80*/  @P0 LDGSTS.E.BYPASS.LTC128B.128 [R0+0x4480], [R10.64], !P5 ;  /* 0x044800000a000fae */ /* 0x0005e8000e901d48 */
[----:B------:R2:W-:Y:S04]  /*8f90*/  @P0 LDGSTS.E.BYPASS.LTC128B.128 [R0+0x5080], [R8.64], !P4 ;  /* 0x0508000008000fae */ /* 0x0005e8000e101d48 */
[----:B------:R2:W-:Y:S01]  /*8fa0*/  @P0 LDGSTS.E.BYPASS.LTC128B.128 [R0+0x5c80], [R2.64], !P6 ;  /* 0x05c8000002000fae */ /* 0x0005e2000f101d48 */
[----:B------:R-:W-:-:S03]  /*8fb0*/  ISETP.LT.AND P0, PT, RZ, c[0x0][0x27c], PT ;  /* 0x00009f00ff007a0c */ /* 0x000fc60003f01270 */
[----:B------:R-:W0:Y:S01]  /*8fc0*/  LDGDEPBAR ;  /* 0x00000000000079af */ /* 0x000e220000000000 */
[----:B------:R-:W-:-:S09]  /*8fd0*/  ISETP.GT.AND P3, PT, R16, 0x2f, PT ;  /* 0x0000002f1000780c */ /* 0x000fd20003f64270 */
[----:B------:R-:W-:Y:S05]  /*8fe0*/  @P0 BRA `(.L_x_255) ;  /* 0x0000002000000947 */ /* 0x000fea0003800000 */
[----:B------:R-:W-:-:S04]  /*8ff0*/  DEPBAR.LE SB0, 0x1 ;  /* 0x000080400000791a */ /* 0x000fc80000000000 */
[----:B------:R-:W-:Y:S05]  /*9000*/  BRA `(.L_x_256) ;  /* 0x0000579000007947 */ /* 0x000fea0003800000 */
.L_x_255:
[----:B------:R-:W3:Y:S01]  /*9010*/  LDL R68, [R1+0x54] ;  /* 0x0000540001447983 */ /* 0x000ee20000100800 */
[----:B--2---:R-:W-:Y:S01]  /*9020*/  SHF.R.S32.HI R0, RZ, 0x1f, R131 ;  /* 0x0000001fff007819 */ /* 0x004fe20000011483 */
[----:B------:R-:W-:Y:S01]  /*9030*/  ULDC.U8 UR4, c[0x0][0x298] ;  /* 0x0000a60000047ab9 */ /* 0x000fe20000000000 */
[C---:B------:R-:W-:Y:S01]  /*9040*/  IMAD.WIDE.U32 R2, R131.reuse, c[0x0][0x280], RZ ;  /* 0x0000a00083027a25 */ /* 0x040fe200078e00ff */
[----:B------:R-:W-:Y:S01]  /*9050*/  ISETP.NE.AND P2, PT, RZ, UR4, PT ;  /* 0x00000004ff007c0c */ /* 0x000fe2000bf45270 */
[----:B------:R-:W-:Y:S02]  /*9060*/  BSSY B2, `(.L_x_256) ;  /* 0x0000573000027945 */ /* 0x000fe40003800000 */
[----:B------:R-:W-:Y:S01]  /*9070*/  IMAD R6, R0, c[0x0][0x280], RZ ;  /* 0x0000a00000067a24 */ /* 0x000fe200078e02ff */
[----:B------:R-:W-:Y:S01]  /*9080*/  LEA R8, P1, R2, c[0x0][0x270], 0x1 ;  /* 0x00009c0002087a11 */ /* 0x000fe200078208ff */
[----:B------:R-:W-:Y:S02]  /*9090*/  IMAD R0, R0, c[0x0][0x290], RZ ;  /* 0x0000a40000007a24 */ /* 0x000fe400078e02ff */
[----:B------:R-:W-:-:S02]  /*90a0*/  IMAD R6, R131, c[0x0][0x284], R6 ;  /* 0x0000a10083067a24 */ /* 0x000fc400078e0206 */
[----:B------:R-:W-:-:S03]  /*90b0*/  IMAD.WIDE.U32 R4, R131, c[0x0][0x290], RZ ;  /* 0x0000a40083047a25 */ /* 0x000fc600078e00ff */
[----:B------:R-:W-:Y:S01]  /*90c0*/  IADD3 R3, R6, R3, RZ ;  /* 0x0000000306037210 */ /* 0x000fe20007ffe0ff */
[----:B------:R-:W-:Y:S01]  /*90d0*/  IMAD R0, R131, c[0x0][0x294], R0 ;  /* 0x0000a50083007a24 */ /* 0x000fe200078e0200 */
[----:B------:R-:W-:-:S04]  /*90e0*/  LEA R9, P0, R4, c[0x0][0x288], 0x1 ;  /* 0x0000a20004097a11 */ /* 0x000fc800078008ff */
[----:B------:R-:W-:Y:S02]  /*90f0*/  IADD3 R5, R0, R5, RZ ;  /* 0x0000000500057210 */ /* 0x000fe40007ffe0ff */
[----:B------:R-:W-:Y:S02]  /*9100*/  LEA.HI.X R0, R2, c[0x0][0x274], R3, 0x1, P1 ;  /* 0x00009d0002007a11 */ /* 0x000fe400008f0c03 */
[----:B------:R-:W-:Y:S02]  /*9110*/  LEA.HI.X R2, R4, c[0x0][0x28c], R5, 0x1, P0 ;  /* 0x0000a30004027a11 */ /* 0x000fe400000f0c05 */
[----:B---3--:R-:W-:Y:S01]  /*9120*/  LEA R6, R68, R112, 0x7 ;  /* 0x0000007044067211 */ /* 0x008fe200078e38ff */
[----:B------:R-:W-:Y:S05]  /*9130*/  @!P2 BRA `(.L_x_257) ;  /* 0x00002a700000a947 */ /* 0x000fea0003800000 */
[----:B------:R-:W-:Y:S01]  /*9140*/  ISETP.GE.AND P0, PT, R6, R36, PT ;  /* 0x000000240600720c */ /* 0x000fe20003f06270 */
[----:B------:R-:W1:Y:S01]  /*9150*/  SHFL.IDX PT, R3, R2, RZ, 0x1e1f ;  /* 0x001e1fff02037589 */ /* 0x000e6200000e0000 */
[----:B------:R-:W-:Y:S01]  /*9160*/  BSSY B0, `(.L_x_258) ;  /* 0x000004f000007945 */ /* 0x000fe20003800000 */
[----:B------:R-:W-:Y:S01]  /*9170*/  CS2R R30, SRZ ;  /* 0x00000000001e7805 */ /* 0x000fe2000001ff00 */
[----:B------:R-:W-:Y:S01]  /*9180*/  CS2R R28, SRZ ;  /* 0x00000000001c7805 */ /* 0x000fe2000001ff00 */
[----:B------:R-:W2:Y:S01]  /*9190*/  SHFL.IDX PT, R5, R0, RZ, 0x1e1f ;  /* 0x001e1fff00057589 */ /* 0x000ea200000e0000 */
[----:B------:R-:W-:Y:S01]  /*91a0*/  CS2R R26, SRZ ;  /* 0x00000000001a7805 */ /* 0x000fe2000001ff00 */
[----:B------:R-:W-:Y:S01]  /*91b0*/  CS2R R24, SRZ ;  /* 0x0000000000187805 */ /* 0x000fe2000001ff00 */
[----:B------:R-:W-:Y:S01]  /*91c0*/  CS2R R22, SRZ ;  /* 0x0000000000167805 */ /* 0x000fe2000001ff00 */
[----:B------:R-:W3:Y:S01]  /*91d0*/  SHFL.IDX PT, R4, R8, RZ, 0x1e1f ;  /* 0x001e1fff08047589 */ /* 0x000ee200000e0000 */
[----:B------:R-:W-:Y:S01]  /*91e0*/  CS2R R20, SRZ ;  /* 0x0000000000147805 */ /* 0x000fe2000001ff00 */
[----:B------:R-:W-:Y:S01]  /*91f0*/  CS2R R18, SRZ ;  /* 0x0000000000127805 */ /* 0x000fe2000001ff00 */
[----:B------:R-:W-:Y:S01]  /*9200*/  CS2R R16, SRZ ;  /* 0x0000000000107805 */ /* 0x000fe2000001ff00 */
[----:B------:R4:W1:Y:S01]  /*9210*/  SHFL.IDX PT, R2, R9, RZ, 0x1e1f ;  /* 0x001e1fff09027589 */ /* 0x00086200000e0000 */
[----:B------:R-:W-:Y:S01]  /*9220*/  CS2R R14, SRZ ;  /* 0x00000000000e7805 */ /* 0x000fe2000001ff00 */
[----:B------:R-:W-:Y:S01]  /*9230*/  CS2R R12, SRZ ;  /* 0x00000000000c7805 */ /* 0x000fe2000001ff00 */
[----:B------:R-:W-:Y:S01]  /*9240*/  CS2R R10, SRZ ;  /* 0x00000000000a7805 */ /* 0x000fe2000001ff00 */
[----:B----4-:R-:W-:Y:S01]  /*9250*/  CS2R R8, SRZ ;  /* 0x0000000000087805 */ /* 0x010fe2000001ff00 */
[----:B------:R-:W-:Y:S05]  /*9260*/  @P0 BRA `(.L_x_259) ;  /* 0x000003e000000947 */ /* 0x000fea0003800000 */
[----:B-123--:R-:W2:Y:S04]  /*9270*/  LDL R40, [R1+0x110] ;  /* 0x0001100001287983 */ /* 0x00eea80000100800 */
[----:B------:R-:W3:Y:S04]  /*9280*/  LDL R39, [R1+0x10c] ;  /* 0x00010c0001277983 */ /* 0x000ee80000100800 */
[----:B------:R-:W4:Y:S04]  /*9290*/  LDL R38, [R1+0x114] ;  /* 0x0001140001267983 */ /* 0x000f280000100800 */
[----:B------:R-:W4:Y:S04]  /*92a0*/  LDL R37, [R1+0x108] ;  /* 0x0001080001257983 */ /* 0x000f280000100800 */
[----:B------:R-:W4:Y:S04]  /*92b0*/  LDL R35, [R1+0x118] ;  /* 0x0001180001237983 */ /* 0x000f280000100800 */
[----:B------:R-:W4:Y:S04]  /*92c0*/  LDL R33, [R1+0x104] ;  /* 0x0001040001217983 */ /* 0x000f280000100800 */
[----:B------:R-:W4:Y:S04]  /*92d0*/  LDL R32, [R1+0x11c] ;  /* 0x00011c0001207983 */ /* 0x000f280000100800 */
[----:B------:R-:W4:Y:S01]  /*92e0*/  LDL R34, [R1+0x100] ;  /* 0x0001000001227983 */ /* 0x000f220000100800 */
[----:B------:R-:W-:Y:S01]  /*92f0*/  ISETP.GE.AND P0, PT, R114, c[0x0][0x27c], PT ;  /* 0x00009f0072007a0c */ /* 0x000fe20003f06270 */
[----:B------:R-:W-:Y:S01]  /*9300*/  CS2R R20, SRZ ;  /* 0x0000000000147805 */ /* 0x000fe2000001ff00 */
[----:B------:R-:W-:Y:S01]  /*9310*/  ISETP.GE.AND P1, PT, R167, c[0x0][0x27c], PT ;  /* 0x00009f00a7007a0c */ /* 0x000fe20003f26270 */
[----:B------:R-:W4:Y:S01]  /*9320*/  LDL R6, [R1+0x120] ;  /* 0x0001200001067983 */ /* 0x000f220000100800 */
[----:B------:R-:W-:-:S03]  /*9330*/  CS2R R8, SRZ ;  /* 0x0000000000087805 */ /* 0x000fc6000001ff00 */
[----:B------:R-:W4:Y:S06]  /*9340*/  LDL R0, [R1+0xfc] ;  /* 0x0000fc0001007983 */ /* 0x000f2c0000100800 */
[----:B------:R-:W-:-:S04]  /*9350*/  @!P0 IMAD.WIDE R12, R114, 0x2, R4 ;  /* 0x00000002720c8825 */ /* 0x000fc800078e0204 */
[----:B------:R-:W-:Y:S01]  /*9360*/  @!P0 IMAD.WIDE R10, R114, 0x2, R2 ;  /* 0x00000002720a8825 */ /* 0x000fe200078e0202 */
[----:B------:R1:W5:Y:S04]  /*9370*/  @!P0 LD.E.64 R20, [R12.64] ;  /* 0x000000080c148980 */ /* 0x000368000c101b00 */
[----:B------:R1:W5:Y:S01]  /*9380*/  @!P0 LD.E.64 R8, [R10.64] ;  /* 0x000000080a088980 */ /* 0x000362000c101b00 */
[----:B------:R-:W-:Y:S01]  /*9390*/  ISETP.GE.AND P0, PT, R164, c[0x0][0x27c], PT ;  /* 0x00009f00a4007a0c */ /* 0x000fe20003f06270 */
[----:B------:R-:W-:Y:S01]  /*93a0*/  CS2R R22, SRZ ;  /* 0x0000000000167805 */ /* 0x000fe2000001ff00 */
[----:B------:R-:W-:Y:S01]  /*93b0*/  CS2R R24, SRZ ;  /* 0x0000000000187805 */ /* 0x000fe2000001ff00 */
[----:B-1----:R-:W-:Y:S01]  /*93c0*/  CS2R R10, SRZ ;  /* 0x00000000000a7805 */ /* 0x002fe2000001ff00 */
[----:B------:R-:W-:Y:S01]  /*93d0*/  CS2R R26, SRZ ;  /* 0x00000000001a7805 */ /* 0x000fe2000001ff00 */
[----:B------:R-:W-:Y:S01]  /*93e0*/  CS2R R28, SRZ ;  /* 0x00000000001c7805 */ /* 0x000fe2000001ff00 */
[----:B------:R-:W-:Y:S01]  /*93f0*/  CS2R R30, SRZ ;  /* 0x00000000001e7805 */ /* 0x000fe2000001ff00 */
[----:B--2---:R-:W-:-:S05]  /*9400*/  @!P1 IADD3 R14, P2, R4, R40, RZ ;  /* 0x00000028040e9210 */ /* 0x004fca0007f5e0ff */
[----:B---3--:R-:W-:Y:S01]  /*9410*/  @!P1 IMAD.X R15, R5, 0x1, R39, P2 ;  /* 0x00000001050f9824 */ /* 0x008fe200010e0627 */
[----:B------:R-:W-:-:S04]  /*9420*/  @!P1 IADD3 R12, P2, R2, R40, RZ ;  /* 0x00000028020c9210 */ /* 0x000fc80007f5e0ff */
[----:B------:R1:W5:Y:S01]  /*9430*/  @!P1 LD.E.64 R22, [R14.64] ;  /* 0x000000080e169980 */ /* 0x000362000c101b00 */
[----:B------:R-:W-:-:S05]  /*9440*/  @!P1 IMAD.X R13, R3, 0x1, R39, P2 ;  /* 0x00000001030d9824 */ /* 0x000fca00010e0627 */
[----:B------:R2:W5:Y:S01]  /*9450*/  @!P1 LD.E.64 R10, [R12.64] ;  /* 0x000000080c0a9980 */ /* 0x000562000c101b00 */
[----:B----4-:R-:W-:Y:S02]  /*9460*/  @!P0 IADD3 R16, P1, R4, R38, RZ ;  /* 0x0000002604108210 */ /* 0x010fe40007f3e0ff */
[----:B------:R-:W-:-:S03]  /*9470*/  ISETP.GE.AND P2, PT, R166, c[0x0][0x27c], PT ;  /* 0x00009f00a6007a0c */ /* 0x000fc60003f46270 */
[----:B------:R-:W-:-:S05]  /*9480*/  @!P0 IMAD.X R17, R5, 0x1, R37, P1 ;  /* 0x0000000105118824 */ /* 0x000fca00008e0625 */
[----:B------:R3:W5:Y:S01]  /*9490*/  @!P0 LD.E.64 R24, [R16.64] ;  /* 0x0000000810188980 */ /* 0x000762000c101b00 */
[----:B-1----:R-:W-:-:S05]  /*94a0*/  @!P0 IADD3 R14, P1, R2, R38, RZ ;  /* 0x00000026020e8210 */ /* 0x002fca0007f3e0ff */
[----:B------:R-:W-:Y:S01]  /*94b0*/  @!P0 IMAD.X R15, R3, 0x1, R37, P1 ;  /* 0x00000001030f8824 */ /* 0x000fe200008e0625 */
[----:B--2---:R-:W-:Y:S01]  /*94c0*/  CS2R R12, SRZ ;  /* 0x00000000000c7805 */ /* 0x004fe2000001ff00 */
[----:B------:R-:W-:Y:S02]  /*94d0*/  ISETP.GE.AND P1, PT, R113, c[0x0][0x27c], PT ;  /* 0x00009f0071007a0c */ /* 0x000fe40003f26270 */
[----:B------:R-:W-:-:S03]  /*94e0*/  @!P2 IADD3 R18, P6, R4, R35, RZ ;  /* 0x000000230412a210 */ /* 0x000fc60007fde0ff */
[----:B------:R1:W5:Y:S01]  /*94f0*/  @!P0 LD.E.64 R12, [R14.64] ;  /* 0x000000080e0c8980 */ /* 0x000362000c101b00 */
[----:B---3--:R-:W-:Y:S01]  /*9500*/  @!P2 IADD3 R16, P0, R2, R35, RZ ;  /* 0x000000230210a210 */ /* 0x008fe20007f1e0ff */
[----:B------:R-:W-:-:S04]  /*9510*/  @!P2 IMAD.X R19, R5, 0x1, R33, P6 ;  /* 0x000000010513a824 */ /* 0x000fc800030e0621 */
[----:B------:R-:W-:Y:S01]  /*9520*/  @!P2 IMAD.X R17, R3, 0x1, R33, P0 ;  /* 0x000000010311a824 */ /* 0x000fe200000e0621 */
[----:B------:R2:W5:Y:S01]  /*9530*/  @!P2 LD.E.64 R26, [R18.64] ;  /* 0x00000008121aa980 */ /* 0x000562000c101b00 */
[----:B------:R-:W-:Y:S01]  /*9540*/  ISETP.GE.AND P0, PT, R165, c[0x0][0x27c], PT ;  /* 0x00009f00a5007a0c */ /* 0x000fe20003f06270 */
[----:B-1----:R-:W-:-:S06]  /*9550*/  CS2R R14, SRZ ;  /* 0x00000000000e7805 */ /* 0x002fcc000001ff00 */
[----:B------:R1:W5:Y:S02]  /*9560*/  @!P2 LD.E.64 R14, [R16.64] ;  /* 0x00000008100ea980 */ /* 0x000364000c101b00 */
[----:B-1----:R-:W-:-:S05]  /*9570*/  @!P1 IADD3 R16, P2, R4, R32, RZ ;  /* 0x0000002004109210 */ /* 0x002fca0007f5e0ff */
[----:B------:R-:W-:Y:S01]  /*9580*/  @!P1 IMAD.X R17, R5, 0x1, R34, P2 ;  /* 0x0000000105119824 */ /* 0x000fe200010e0622 */
[----:B------:R-:W-:Y:S01]  /*9590*/  @!P1 IADD3 R32, P2, R2, R32, RZ ;  /* 0x0000002002209210 */ /* 0x000fe20007f5e0ff */
[----:B--2---:R-:W-:-:S03]  /*95a0*/  CS2R R18, SRZ ;  /* 0x0000000000127805 */ /* 0x004fc6000001ff00 */
[----:B------:R1:W5:Y:S01]  /*95b0*/  @!P1 LD.E.64 R28, [R16.64] ;  /* 0x00000008101c9980 */ /* 0x000362000c101b00 */
[----:B------:R-:W-:Y:S01]  /*95c0*/  @!P1 IMAD.X R33, R3, 0x1, R34, P2 ;  /* 0x0000000103219824 */ /* 0x000fe200010e0622 */
[----:B------:R-:W-:-:S05]  /*95d0*/  @!P0 IADD3 R4, P2, R4, R6, RZ ;  /* 0x0000000604048210 */ /* 0x000fca0007f5e0ff */
[----:B------:R-:W-:Y:S01]  /*95e0*/  @!P0 IMAD.X R5, R5, 0x1, R0, P2 ;  /* 0x0000000105058824 */ /* 0x000fe200010e0600 */
[----:B------:R-:W-:-:S04]  /*95f0*/  @!P0 IADD3 R2, P2, R2, R6, RZ ;  /* 0x0000000602028210 */ /* 0x000fc80007f5e0ff */
[----:B------:R2:W5:Y:S01]  /*9600*/  @!P0 LD.E.64 R30, [R4.64] ;  /* 0x00000008041e8980 */ /* 0x000562000c101b00 */
[----:B------:R-:W-:-:S05]  /*9610*/  @!P0 IMAD.X R3, R3, 0x1, R0, P2 ;  /* 0x0000000103038824 */ /* 0x000fca00010e0600 */
[----:B------:R2:W5:Y:S01]  /*9620*/  @!P0 LD.E.64 R18, [R2.64] ;  /* 0x0000000802128980 */ /* 0x000562000c101b00 */
[----:B-1----:R-:W-:-:S06]  /*9630*/  CS2R R16, SRZ ;  /* 0x0000000000107805 */ /* 0x002fcc000001ff00 */
[----:B------:R2:W5:Y:S02]  /*9640*/  @!P1 LD.E.64 R16, [R32.64] ;  /* 0x0000000820109980 */ /* 0x000564000c101b00 */
.L_x_259:
[----:B-123--:R-:W-:Y:S05]  /*9650*/  BSYNC B0 ;  /* 0x0000000000007941 */ /* 0x00efea0003800000 */
.L_x_258:
[----:B-----5:R-:W-:Y:S01]  /*9660*/  IMAD.MOV.U32 R55, RZ, RZ, R21 ;  /* 0x000000ffff377224 */ /* 0x020fe200078e0015 */
[--C-:B------:R-:W-:Y:S01]  /*9670*/  SHF.R.U64 R46, R24, 0x10, R25.reuse ;  /* 0x00000010182e7819 */ /* 0x100fe20000001219 */
[--C-:B------:R-:W-:Y:S01]  /*9680*/  IMAD.MOV.U32 R48, RZ, RZ, R25.reuse ;  /* 0x000000ffff307224 */ /* 0x100fe200078e0019 */
[----:B------:R-:W-:Y:S01]  /*9690*/  SHF.R.U32.HI R43, RZ, 0x10, R25 ;  /* 0x00000010ff2b7819 */ /* 0x000fe20000011619 */
[----:B------:R-:W-:Y:S01]  /*96a0*/  IMAD.MOV.U32 R37, RZ, RZ, R30 ;  /* 0x000000ffff257224 */ /* 0x000fe200078e001e */
[--C-:B------:R-:W-:Y:S01]  /*96b0*/  SHF.R.U64 R33, R30, 0x10, R31.reuse ;  /* 0x000000101e217819 */ /* 0x100fe2000000121f */
[----:B------:R-:W-:Y:S01]  /*96c0*/  IMAD.MOV.U32 R35, RZ, RZ, R31 ;  /* 0x000000ffff237224 */ /* 0x000fe200078e001f */
[----:B------:R-:W-:Y:S01]  /*96d0*/  SHF.R.U64 R25, R10, 0x10, R11 ;  /* 0x000000100a197819 */ /* 0x000fe2000000120b */
[----:B------:R-:W-:Y:S01]  /*96e0*/  IMAD.MOV.U32 R52, RZ, RZ, R23 ;  /* 0x000000ffff347224 */ /* 0x000fe200078e0017 */
[----:B------:R-:W-:Y:S01]  /*96f0*/  SHF.R.U32.HI R30, RZ, 0x10, R31 ;  /* 0x00000010ff1e7819 */ /* 0x000fe2000001161f */
[----:B------:R-:W-:Y:S01]  /*9700*/  IMAD.MOV.U32 R49, RZ, RZ, R24 ;  /* 0x000000ffff317224 */ /* 0x000fe200078e0018 */
[--C-:B------:R-:W-:Y:S01]  /*9710*/  SHF.R.U64 R50, R22, 0x10, R23.reuse ;  /* 0x0000001016327819 */ /* 0x100fe20000001217 */
[----:B------:R-:W-:Y:S01]  /*9720*/  IMAD.MOV.U32 R45, RZ, RZ, R26 ;  /* 0x000000ffff2d7224 */ /* 0x000fe200078e001a */
[----:B------:R-:W-:Y:S01]  /*9730*/  SHF.R.U32.HI R47, RZ, 0x10, R23 ;  /* 0x00000010ff2f7819 */ /* 0x000fe20000011617 */
[----:B------:R-:W-:Y:S01]  /*9740*/  IMAD.MOV.U32 R31, RZ, RZ, R9 ;  /* 0x000000ffff1f7224 */ /* 0x000fe200078e0009 */
[----:B------:R-:W-:Y:S01]  /*9750*/  SHF.R.U64 R42, R26, 0x10, R27 ;  /* 0x000000101a2a7819 */ /* 0x000fe2000000121b */
[----:B------:R-:W-:Y:S01]  /*9760*/  IMAD.MOV.U32 R23, RZ, RZ, R13 ;  /* 0x000000ffff177224 */ /* 0x000fe200078e000d */
[----:B------:R-:W-:Y:S01]  /*9770*/  SHF.R.U32.HI R26, RZ, 0x10, R9 ;  /* 0x00000010ff1a7819 */ /* 0x000fe20000011609 */
[----:B------:R-:W-:Y:S01]  /*9780*/  IMAD.MOV.U32 R5, RZ, RZ, R19 ;  /* 0x000000ffff057224 */ /* 0x000fe200078e0013 */
[----:B------:R-:W-:Y:S01]  /*9790*/  PRMT R25, R25, 0x5410, R55 ;  /* 0x0000541019197816 */ /* 0x000fe20000000037 */
[----:B------:R-:W-:Y:S01]  /*97a0*/  IMAD.MOV.U32 R41, RZ, RZ, R28 ;  /* 0x000000ffff297224 */ /* 0x000fe200078e001c */
[----:B------:R-:W-:Y:S01]  /*97b0*/  PRMT R26, R26, 0x5410, R50 ;  /* 0x000054101a1a7816 */ /* 0x000fe20000000032 */
[----:B------:R-:W-:Y:S01]  /*97c0*/  IMAD.MOV.U32 R40, RZ, RZ, R29 ;  /* 0x000000ffff287224 */ /* 0x000fe200078e001d */
[----:B------:R-:W-:Y:S01]  /*97d0*/  PRMT R31, R31, 0x5410, R49 ;  /* 0x000054101f1f7816 */ /* 0x000fe20000000031 */
[----:B------:R-:W-:Y:S01]  /*97e0*/  IMAD.MOV.U32 R32, RZ, RZ, R8 ;  /* 0x000000ffff207224 */ /* 0x000fe200078e0008 */
[----:B------:R-:W-:Y:S01]  /*97f0*/  PRMT R23, R23, 0x5410, R25 ;  /* 0x0000541017177816 */ /* 0x000fe20000000019 */
[----:B------:R-:W-:Y:S01]  /*9800*/  IMAD.MOV.U32 R56, RZ, RZ, R20 ;  /* 0x000000ffff387224 */ /* 0x000fe200078e0014 */
[----:B------:R-:W-:Y:S01]  /*9810*/  SHF.R.U64 R2, R12, 0x10, R13 ;  /* 0x000000100c027819 */ /* 0x000fe2000000120d */
[----:B------:R-:W-:Y:S01]  /*9820*/  IMAD.MOV.U32 R44, RZ, RZ, R27 ;  /* 0x000000ffff2c7224 */ /* 0x000fe200078e001b */
[--C-:B------:R-:W-:Y:S01]  /*9830*/  SHF.R.U64 R3, R18, 0x10, R19.reuse ;  /* 0x0000001012037819 */ /* 0x100fe20000001213 */
[----:B------:R-:W-:Y:S01]  /*9840*/  IMAD.MOV.U32 R53, RZ, RZ, R22 ;  /* 0x000000ffff357224 */ /* 0x000fe200078e0016 */
[----:B------:R-:W-:Y:S01]  /*9850*/  SHF.R.U32.HI R0, RZ, 0x10, R19 ;  /* 0x00000010ff007819 */ /* 0x000fe20000011613 */
[----:B------:R-:W-:Y:S01]  /*9860*/  IMAD.MOV.U32 R24, RZ, RZ, R12 ;  /* 0x000000ffff187224 */ /* 0x000fe200078e000c */
[----:B------:R-:W-:Y:S01]  /*9870*/  PRMT R19, R26, 0x5410, R31 ;  /* 0x000054101a137816 */ /* 0x000fe2000000001f */
[----:B------:R-:W-:Y:S01]  /*9880*/  IMAD.MOV.U32 R6, RZ, RZ, R18 ;  /* 0x000000ffff067224 */ /* 0x000fe200078e0012 */
[----:B------:R-:W-:Y:S01]  /*9890*/  PRMT R26, R23, 0x7610, R26 ;  /* 0x00007610171a7816 */ /* 0x000fe2000000001a */
[----:B------:R-:W-:-:S04]  /*98a0*/  DEPBAR.LE SB0, 0x1 ;  /* 0x000080400000791a */ /* 0x000fc80000000000 */
[----:B------:R-:W-:Y:S01]  /*98b0*/  PRMT R23, R2, 0x7610, R23 ;  /* 0x0000761002177816 */ /* 0x000fe20000000017 */
[----:B------:R-:W-:Y:S01]  /*98c0*/  IMAD R2, R68, -0x80, R36 ;  /* 0xffffff8044027824 */ /* 0x000fe200078e0224 */
[--C-:B------:R-:W-:Y:S01]  /*98d0*/  SHF.R.U64 R38, R28, 0x10, R29.reuse ;  /* 0x000000101c267819 */ /* 0x100fe2000000121d */
[----:B------:R-:W-:Y:S01]  /*98e0*/  IMAD.MOV.U32 R28, RZ, RZ, R10 ;  /* 0x000000ffff1c7224 */ /* 0x000fe200078e000a */
[----:B------:R-:W-:Y:S01]  /*98f0*/  SHF.R.U32.HI R34, RZ, 0x10, R29 ;  /* 0x00000010ff227819 */ /* 0x000fe2000001161d */
[----:B------:R-:W-:Y:S01]  /*9900*/  IMAD.MOV.U32 R10, RZ, RZ, R17 ;  /* 0x000000ffff0a7224 */ /* 0x000fe200078e0011 */
[----:B------:R-:W-:Y:S01]  /*9910*/  SHF.R.U64 R29, R8, 0x10, R9 ;  /* 0x00000010081d7819 */ /* 0x000fe20000001209 */
[----:B------:R-:W-:Y:S01]  /*9920*/  BSSY B1, `(.L_x_260) ;  /* 0x000012a000017945 */ /* 0x000fe20003800000 */
[--C-:B------:R-:W-:Y:S02]  /*9930*/  SHF.R.U64 R8, R16, 0x10, R17.reuse ;  /* 0x0000001010087819 */ /* 0x100fe40000001211 */
[----:B------:R-:W-:-:S02]  /*9940*/  SHF.R.U32.HI R4, RZ, 0x10, R17 ;  /* 0x00000010ff047819 */ /* 0x000fc40000011611 */
[----:B------:R-:W-:Y:S02]  /*9950*/  IMNMX R17, R2, 0x80, PT ;  /* 0x0000008002117817 */ /* 0x000fe40003800200 */
[----:B------:R-:W-:Y:S01]  /*9960*/  SHF.R.U64 R54, R20, 0x10, R21 ;  /* 0x0000001014367819 */ /* 0x000fe20000001215 */
[----:B------:R-:W-:Y:S01]  /*9970*/  IMAD.MOV.U32 R20, RZ, RZ, R15 ;  /* 0x000000ffff147224 */ /* 0x000fe200078e000f */
[----:B------:R-:W-:Y:S02]  /*9980*/  ISETP.GE.AND P0, PT, R112, R17, PT ;  /* 0x000000117000720c */ /* 0x000fe40003f06270 */
[----:B------:R-:W-:Y:S01]  /*9990*/  SHF.R.U32.HI R39, RZ, 0x10, R27 ;  /* 0x00000010ff277819 */ /* 0x000fe2000001161b */
[----:B------:R-:W-:Y:S01]  /*99a0*/  IMAD.MOV.U32 R27, RZ, RZ, R11 ;  /* 0x000000ffff1b7224 */ /* 0x000fe200078e000b */
[----:B------:R-:W-:Y:S01]  /*99b0*/  SHF.R.U32.HI R51, RZ, 0x10, R21 ;  /* 0x00000010ff337819 */ /* 0x000fe20000011615 */
[----:B------:R-:W-:Y:S01]  /*99c0*/  IMAD.MOV.U32 R21, RZ, RZ, R14 ;  /* 0x000000ffff157224 */ /* 0x000fe200078e000e */
[----:B------:R-:W-:Y:S01]  /*99d0*/  SHF.R.U32.HI R22, RZ, 0x10, R11 ;  /* 0x00000010ff167819 */ /* 0x000fe2000001160b */
[----:B------:R-:W-:Y:S01]  /*99e0*/  IMAD.MOV.U32 R11, RZ, RZ, R16 ;  /* 0x000000ffff0b7224 */ /* 0x000fe200078e0010 */
[----:B------:R-:W-:-:S02]  /*99f0*/  PRMT R29, R29, 0x5410, R52 ;  /* 0x000054101d1d7816 */ /* 0x000fc40000000034 */
[----:B------:R-:W-:Y:S02]  /*9a00*/  PRMT R32, R32, 0x5410, R43 ;  /* 0x0000541020207816 */ /* 0x000fe4000000002b */
[----:B------:R-:W-:Y:S02]  /*9a10*/  PRMT R37, R37, 0x5410, R44 ;  /* 0x0000541025257816 */ /* 0x000fe4000000002c */
[----:B------:R-:W-:Y:S02]  /*9a20*/  PRMT R20, R20, 0x5410, R54 ;  /* 0x0000541014147816 */ /* 0x000fe40000000036 */
[----:B------:R-:W-:Y:S02]  /*9a30*/  PRMT R28, R28, 0x5410, R47 ;  /* 0x000054101c1c7816 */ /* 0x000fe4000000002f */
[----:B------:R-:W-:Y:S02]  /*9a40*/  PRMT R33, R33, 0x5410, R48 ;  /* 0x0000541021217816 */ /* 0x000fe40000000030 */
[----:B------:R-:W-:-:S02]  /*9a50*/  PRMT R30, R30, 0x5410, R46 ;  /* 0x000054101e1e7816 */ /* 0x000fc4000000002e */
[----:B------:R-:W-:Y:S02]  /*9a60*/  PRMT R35, R35, 0x5410, R45 ;  /* 0x0000541023237816 */ /* 0x000fe4000000002d */
[----:B------:R-:W-:Y:S02]  /*9a70*/  PRMT R34, R34, 0x5410, R42 ;  /* 0x0000541022227816 */ /* 0x000fe4000000002a */
[----:B------:R-:W-:Y:S02]  /*9a80*/  SHF.R.U32.HI R13, RZ, 0x10, R13 ;  /* 0x00000010ff0d7819 */ /* 0x000fe4000001160d */
[--C-:B------:R-:W-:Y:S02]  /*9a90*/  SHF.R.U64 R12, R14, 0x10, R15.reuse ;  /* 0x000000100e0c7819 */ /* 0x100fe4000000120f */
[----:B------:R-:W-:Y:S02]  /*9aa0*/  SHF.R.U32.HI R9, RZ, 0x10, R15 ;  /* 0x00000010ff097819 */ /* 0x000fe4000001160f */
        /* <DEDUP_REMOVED lines=20> */
[----:B------:R-:W-:Y:S01]  /*9bf0*/  PRMT R35, R3, 0x7610, R35 ;  /* 0x0000761003237816 */ /* 0x000fe20000000023 */
[----:B------:R-:W-:Y:S06]  /*9c00*/  BAR.SYNC.DEFER_BLOCKING 0x0 ;  /* 0x0000000000007b1d */ /* 0x000fec0000010000 */
[----:B------:R-:W-:Y:S05]  /*9c10*/  @P0 BRA `(.L_x_261) ;  /* 0x00000fa000000947 */ /* 0x000fea0003800000 */
[----:B------:R-:W-:Y:S01]  /*9c20*/  ISETP.GE.AND P0, PT, R114, c[0x0][0x27c], PT ;  /* 0x00009f0072007a0c */ /* 0x000fe20003f06270 */
[----:B------:R-:W-:-:S12]  /*9c30*/  BSSY B0, `(.L_x_262) ;  /* 0x0000028000007945 */ /* 0x000fd80003800000 */
[----:B------:R-:W-:Y:S05]  /*9c40*/  @P0 BRA `(.L_x_263) ;  /* 0x0000026000000947 */ /* 0x000fea0003800000 */
[----:B------:R-:W1:Y:S01]  /*9c50*/  LDS.128 R8, [R242+0x4800] ;  /* 0x00480000f2087984 */ /* 0x000e620000000c00 */
[--C-:B------:R-:W-:Y:S02]  /*9c60*/  HADD2.F32 R12, -RZ, R18.reuse.H0_H0 ;  /* 0x20000012ff0c7230 */ /* 0x100fe40000004100 */
[----:B------:R-:W-:Y:S02]  /*9c70*/  HADD2.F32 R0, -RZ, R18.H1_H1 ;  /* 0x30000012ff007230 */ /* 0x000fe40000004100 */
[----:B------:R-:W-:Y:S02]  /*9c80*/  HADD2.F32 R3, -RZ, R21.H1_H1 ;  /* 0x30000015ff037230 */ /* 0x000fe40000004100 */
[----:B------:R-:W-:Y:S02]  /*9c90*/  HADD2.F32 R2, -RZ, R20.H1_H1 ;  /* 0x30000014ff027230 */ /* 0x000fe40000004100 */
[--C-:B-1----:R-:W-:Y:S02]  /*9ca0*/  HADD2.F32 R13, -RZ, R8.reuse.H0_H0 ;  /* 0x20000008ff0d7230 */ /* 0x102fe40000004100 */
[----:B------:R-:W-:-:S02]  /*9cb0*/  HADD2.F32 R6, -RZ, R8.H1_H1 ;  /* 0x30000008ff067230 */ /* 0x000fc40000004100 */
[--C-:B------:R-:W-:Y:S01]  /*9cc0*/  HADD2.F32 R5, -RZ, R9.reuse.H1_H1 ;  /* 0x30000009ff057230 */ /* 0x100fe20000004100 */
[-C--:B------:R-:W-:Y:S01]  /*9cd0*/  FMUL.FTZ R14, R13, R12.reuse ;  /* 0x0000000c0d0e7220 */ /* 0x080fe20000410000 */
[----:B------:R-:W-:Y:S01]  /*9ce0*/  HADD2.F32 R4, -RZ, R9.H0_H0 ;  /* 0x20000009ff047230 */ /* 0x000fe20000004100 */
[----:B------:R-:W-:Y:S01]  /*9cf0*/  FMUL.FTZ R15, R6, R12 ;  /* 0x0000000c060f7220 */ /* 0x000fe20000410000 */
[--C-:B------:R-:W-:Y:S01]  /*9d00*/  HADD2.F32 R9, -RZ, R10.reuse.H0_H0 ;  /* 0x2000000aff097230 */ /* 0x100fe20000004100 */
[-C--:B------:R-:W-:Y:S01]  /*9d10*/  FMUL.FTZ R12, R5, R0.reuse ;  /* 0x00000000050c7220 */ /* 0x080fe20000410000 */
[--C-:B------:R-:W-:Y:S01]  /*9d20*/  HADD2.F32 R8, -RZ, R11.reuse.H0_H0 ;  /* 0x2000000bff087230 */ /* 0x100fe20000004100 */
[----:B------:R-:W-:Y:S01]  /*9d30*/  FMUL.FTZ R0, R4, R0 ;  /* 0x0000000004007220 */ /* 0x000fe20000410000 */
[----:B------:R-:W-:Y:S01]  /*9d40*/  HADD2.F32 R10, -RZ, R10.H1_H1 ;  /* 0x3000000aff0a7230 */ /* 0x000fe20000004100 */
[-C--:B------:R-:W-:Y:S01]  /*9d50*/  FFMA.FTZ R16, R13, R3.reuse, -R15 ;  /* 0x000000030d107223 */ /* 0x080fe2000001080f */
[----:B------:R-:W-:Y:S01]  /*9d60*/  HADD2.F32 R11, -RZ, R11.H1_H1 ;  /* 0x3000000bff0b7230 */ /* 0x000fe20000004100 */
[----:B------:R-:W-:Y:S01]  /*9d70*/  FFMA.FTZ R15, R6, R3, R14 ;  /* 0x00000003060f7223 */ /* 0x000fe2000001000e */
[----:B------:R-:W-:Y:S01]  /*9d80*/  HADD2.F32 R3, -RZ, R25.H1_H1 ;  /* 0x30000019ff037230 */ /* 0x000fe20000004100 */
[-C--:B------:R-:W-:Y:S01]  /*9d90*/  FFMA.FTZ R14, R4, R2.reuse, -R12 ;  /* 0x00000002040e7223 */ /* 0x080fe2000001080c */
[--C-:B------:R-:W-:Y:S01]  /*9da0*/  HADD2.F32 R4, -RZ, R19.reuse.H1_H1 ;  /* 0x30000013ff047230 */ /* 0x100fe20000004100 */
[----:B------:R-:W-:Y:S01]  /*9db0*/  FFMA.FTZ R13, R5, R2, R0 ;  /* 0x00000002050d7223 */ /* 0x000fe20000010000 */
[----:B------:R-:W-:-:S02]  /*9dc0*/  HADD2.F32 R0, -RZ, R19.H0_H0 ;  /* 0x20000013ff007230 */ /* 0x000fc40000004100 */
[----:B------:R-:W-:Y:S01]  /*9dd0*/  HADD2.F32 R2, -RZ, R24.H1_H1 ;  /* 0x30000018ff027230 */ /* 0x000fe20000004100 */
[----:B------:R-:W-:Y:S02]  /*9de0*/  FMUL.FTZ R12, R10, R4 ;  /* 0x000000040a0c7220 */ /* 0x000fe40000410000 */
[----:B------:R-:W-:Y:S02]  /*9df0*/  FMUL.FTZ R6, R11, R0 ;  /* 0x000000000b067220 */ /* 0x000fe40000410000 */
[C---:B------:R-:W-:Y:S02]  /*9e00*/  FMUL.FTZ R4, R9.reuse, R4 ;  /* 0x0000000409047220 */ /* 0x040fe40000410000 */
[C---:B------:R-:W-:Y:S02]  /*9e10*/  FMUL.FTZ R5, R8.reuse, R0 ;  /* 0x0000000008057220 */ /* 0x040fe40000410000 */
[-C--:B------:R-:W-:Y:S01]  /*9e20*/  FFMA.FTZ R12, R9, R3.reuse, -R12 ;  /* 0x00000003090c7223 */ /* 0x080fe2000001080c */
[----:B------:R-:W-:Y:S01]  /*9e30*/  F2FP.PACK_AB R9, R13, R14 ;  /* 0x0000000e0d09723e */ /* 0x000fe200000000ff */
[----:B------:R-:W-:Y:S01]  /*9e40*/  FFMA.FTZ R0, R8, R2, -R6 ;  /* 0x0000000208007223 */ /* 0x000fe20000010806 */
[----:B------:R-:W-:Y:S01]  /*9e50*/  F2FP.PACK_AB R8, R15, R16 ;  /* 0x000000100f08723e */ /* 0x000fe200000000ff */
[----:B------:R-:W-:-:S02]  /*9e60*/  FFMA.FTZ R3, R10, R3, R4 ;  /* 0x000000030a037223 */ /* 0x000fc40000010004 */
[----:B------:R-:W-:-:S03]  /*9e70*/  FFMA.FTZ R2, R11, R2, R5 ;  /* 0x000000020b027223 */ /* 0x000fc60000010005 */
[----:B------:R-:W-:Y:S02]  /*9e80*/  F2FP.PACK_AB R10, R3, R12 ;  /* 0x0000000c030a723e */ /* 0x000fe400000000ff */
[----:B------:R-:W-:-:S05]  /*9e90*/  F2FP.PACK_AB R11, R2, R0 ;  /* 0x00000000020b723e */ /* 0x000fca00000000ff */
[----:B------:R1:W-:Y:S02]  /*9ea0*/  STS.128 [R242+0x4800], R8 ;  /* 0x00480008f2007388 */ /* 0x0003e40000000c00 */
.L_x_263:
[----:B------:R-:W-:Y:S05]  /*9eb0*/  BSYNC B0 ;  /* 0x0000000000007941 */ /* 0x000fea0003800000 */
.L_x_262:
[----:B------:R-:W-:Y:S01]  /*9ec0*/  ISETP.GE.AND P0, PT, R167, c[0x0][0x27c], PT ;  /* 0x00009f00a7007a0c */ /* 0x000fe20003f06270 */
[----:B------:R-:W-:-:S12]  /*9ed0*/  BSSY B0, `(.L_x_264) ;  /* 0x0000028000007945 */ /* 0x000fd80003800000 */
[----:B------:R-:W-:Y:S05]  /*9ee0*/  @P0 BRA `(.L_x_265) ;  /* 0x0000026000000947 */ /* 0x000fea0003800000 */
[----:B-1----:R-:W1:Y:S01]  /*9ef0*/  LDS.128 R8, [R243+0x4800] ;  /* 0x00480000f3087984 */ /* 0x002e620000000c00 */
[----:B------:R-:W-:Y:S02]  /*9f00*/  HADD2.F32 R12, -RZ, R22.H1_H1 ;  /* 0x30000016ff0c7230 */ /* 0x000fe40000004100 */
        /* <DEDUP_REMOVED lines=19> */
[----:B------:R-:W-:Y:S01]  /*a040*/  HADD2.F32 R4, -RZ, R27.H0_H0 ;  /* 0x2000001bff047230 */ /* 0x000fe20000004100 */
        /* <DEDUP_REMOVED lines=16> */
.L_x_265:
[----:B------:R-:W-:Y:S05]  /*a150*/  BSYNC B0 ;  /* 0x0000000000007941 */ /* 0x000fea0003800000 */
.L_x_264:
[----:B------:R-:W-:Y:S01]  /*a160*/  ISETP.GE.AND P0, PT, R164, c[0x0][0x27c], PT ;  /* 0x00009f00a4007a0c */ /* 0x000fe20003f06270 */
[----:B------:R-:W-:-:S12]  /*a170*/  BSSY B0, `(.L_x_266) ;  /* 0x0000028000007945 */ /* 0x000fd80003800000 */
[----:B------:R-:W-:Y:S05]  /*a180*/  @P0 BRA `(.L_x_267) ;  /* 0x0000026000000947 */ /* 0x000fea0003800000 */
[----:B-1----:R-:W1:Y:S01]  /*a190*/  LDS.128 R8, [R242+0x6800] ;  /* 0x00680000f2087984 */ /* 0x002e620000000c00 */
[----:B------:R-:W-:Y:S02]  /*a1a0*/  HADD2.F32 R12, -RZ, R24.H0_H0 ;  /* 0x20000018ff0c7230 */ /* 0x000fe40000004100 */
[----:B------:R-:W-:Y:S02]  /*a1b0*/  HADD2.F32 R0, -RZ, R23.H0_H0 ;  /* 0x20000017ff007230 */ /* 0x000fe40000004100 */
        /* <DEDUP_REMOVED lines=35> */
.L_x_267:
[----:B------:R-:W-:Y:S05]  /*a3f0*/  BSYNC B0 ;  /* 0x0000000000007941 */ /* 0x000fea0003800000 */
.L_x_266:
        /* <DEDUP_REMOVED lines=27> */
[----:B------:R-:W-:Y:S01]  /*a5b0*/  HADD2.F32 R2, -RZ, R39.H0_H0 ;  /* 0x20000027ff027230 */ /* 0x000fe20000004100 */
        /* <DEDUP_REMOVED lines=13> */
.L_x_269:
[----:B------:R-:W-:Y:S05]  /*a690*/  BSYNC B0 ;  /* 0x0000000000007941 */ /* 0x000fea0003800000 */
.L_x_268:
[----:B------:R-:W-:Y:S01]  /*a6a0*/  ISETP.GE.AND P0, PT, R113, c[0x0][0x27c], PT ;  /* 0x00009f0071007a0c */ /* 0x000fe20003f06270 */
[----:B------:R-:W-:-:S12]  /*a6b0*/  BSSY B0, `(.L_x_270) ;  /* 0x0000028000007945 */ /* 0x000fd80003800000 */
[----:B------:R-:W-:Y:S05]  /*a6c0*/  @P0 BRA `(.L_x_271) ;  /* 0x0000026000000947 */ /* 0x000fea0003800000 */
[----:B-1----:R-:W1:Y:S01]  /*a6d0*/  LDS.128 R8, [R242+0x8800] ;  /* 0x00880000f2087984 */ /* 0x002e620000000c00 */
[----:B------:R-:W-:Y:S02]  /*a6e0*/  HADD2.F32 R12, -RZ, R30.H0_H0 ;  /* 0x2000001eff0c7230 */ /* 0x000fe40000004100 */
[----:B------:R-:W-:Y:S02]  /*a6f0*/  HADD2.F32 R0, -RZ, R31.H0_H0 ;  /* 0x2000001fff007230 */ /* 0x000fe40000004100 */
[--C-:B------:R-:W-:Y:S02]  /*a700*/  HADD2.F32 R3, -RZ, R38.reuse.H1_H1 ;  /* 0x30000026ff037230 */ /* 0x100fe40000004100 */
[----:B------:R-:W-:Y:S02]  /*a710*/  HADD2.F32 R2, -RZ, R38.H0_H0 ;  /* 0x20000026ff027230 */ /* 0x000fe40000004100 */
        /* <DEDUP_REMOVED lines=14> */
[----:B------:R-:W-:Y:S01]  /*a800*/  HADD2.F32 R3, -RZ, R40.H0_H0 ;  /* 0x20000028ff037230 */ /* 0x000fe20000004100 */
        /* <DEDUP_REMOVED lines=18> */
.L_x_271:
[----:B------:R-:W-:Y:S05]  /*a930*/  BSYNC B0 ;  /* 0x0000000000007941 */ /* 0x000fea0003800000 */
.L_x_270:
[----:B------:R-:W-:-:S13]  /*a940*/  ISETP.GE.AND P0, PT, R165, c[0x0][0x27c], PT ;  /* 0x00009f00a5007a0c */ /* 0x000fda0003f06270 */
[----:B------:R-:W-:Y:S05]  /*a950*/  @P0 BRA `(.L_x_261) ;  /* 0x0000026000000947 */ /* 0x000fea0003800000 */
[----:B-1----:R-:W1:Y:S01]  /*a960*/  LDS.128 R8, [R243+0x8800] ;  /* 0x00880000f3087984 */ /* 0x002e620000000c00 */
[----:B------:R-:W-:Y:S02]  /*a970*/  HADD2.F32 R12, -RZ, R34.H0_H0 ;  /* 0x20000022ff0c7230 */ /* 0x000fe40000004100 */
[----:B------:R-:W-:Y:S02]  /*a980*/  HADD2.F32 R0, -RZ, R35.H0_H0 ;  /* 0x20000023ff007230 */ /* 0x000fe40000004100 */
[----:B------:R-:W-:Y:S02]  /*a990*/  HADD2.F32 R3, -RZ, R40.H1_H1 ;  /* 0x30000028ff037230 */ /* 0x000fe40000004100 */
        /* <DEDUP_REMOVED lines=34> */
.L_x_261:
[----:B------:R-:W-:Y:S05]  /*abc0*/  BSYNC B1 ;  /* 0x0000000000017941 */ /* 0x000fea0003800000 */
.L_x_260:
[----:B------:R-:W-:-:S04]  /*abd0*/  IADD3 R0, R112, 0x40, RZ ;  /* 0x0000004070007810 */ /* 0x000fc80007ffe0ff */
[----:B------:R-:W-:-:S13]  /*abe0*/  ISETP.GE.AND P0, PT, R0, R17, PT ;  /* 0x000000110000720c */ /* 0x000fda0003f06270 */
[----:B------:R-:W-:Y:S05]  /*abf0*/  @P0 BRA `(.L_x_272) ;  /* 0x00003b9000000947 */ /* 0x000fea0003800000 */
[----:B------:R-:W-:Y:S01]  /*ac00*/  ISETP.GE.AND P0, PT, R114, c[0x0][0x27c], PT ;  /* 0x00009f0072007a0c */ /* 0x000fe20003f06270 */
[----:B------:R-:W-:-:S12]  /*ac10*/  BSSY B0, `(.L_x_273) ;  /* 0x0000028000007945 */ /* 0x000fd80003800000 */
[----:B------:R-:W-:Y:S05]  /*ac20*/  @P0 BRA `(.L_x_274) ;  /* 0x0000026000000947 */ /* 0x000fea0003800000 */
[----:B-1----:R-:W1:Y:S01]  /*ac30*/  LDS.128 R8, [R242+0x5800] ;  /* 0x00580000f2087984 */ /* 0x002e620000000c00 */
[--C-:B------:R-:W-:Y:S02]  /*ac40*/  HADD2.F32 R12, -RZ, R18.reuse.H0_H0 ;  /* 0x20000012ff0c7230 */ /* 0x100fe40000004100 */
[----:B------:R-:W-:Y:S02]  /*ac50*/  HADD2.F32 R0, -RZ, R18.H1_H1 ;  /* 0x30000012ff007230 */ /* 0x000fe40000004100 */
[----:B------:R-:W-:Y:S02]  /*ac60*/  HADD2.F32 R3, -RZ, R21.H1_H1 ;  /* 0x30000015ff037230 */ /* 0x000fe40000004100 */
[----:B------:R-:W-:Y:S02]  /*ac70*/  HADD2.F32 R2, -RZ, R20.H1_H1 ;  /* 0x30000014ff027230 */ /* 0x000fe40000004100 */
[--C-:B-1----:R-:W-:Y:S02]  /*ac80*/  HADD2.F32 R13, -RZ, R8.reuse.H0_H0 ;  /* 0x20000008ff0d7230 */ /* 0x102fe40000004100 */
[----:B------:R-:W-:-:S02]  /*ac90*/  HADD2.F32 R6, -RZ, R8.H1_H1 ;  /* 0x30000008ff067230 */ /* 0x000fc40000004100 */
[--C-:B------:R-:W-:Y:S01]  /*aca0*/  HADD2.F32 R5, -RZ, R9.reuse.H1_H1 ;  /* 0x30000009ff057230 */ /* 0x100fe20000004100 */
[C---:B------:R-:W-:Y:S01]  /*acb0*/  FMUL.FTZ R14, R12.reuse, R13 ;  /* 0x0000000d0c0e7220 */ /* 0x040fe20000410000 */
[----:B------:R-:W-:Y:S01]  /*acc0*/  HADD2.F32 R4, -RZ, R9.H0_H0 ;  /* 0x20000009ff047230 */ /* 0x000fe20000004100 */
[----:B------:R-:W-:Y:S01]  /*acd0*/  FMUL.FTZ R15, R12, R6 ;  /* 0x000000060c0f7220 */ /* 0x000fe20000410000 */
[--C-:B------:R-:W-:Y:S01]  /*ace0*/  HADD2.F32 R9, -RZ, R10.reuse.H0_H0 ;  /* 0x2000000aff097230 */ /* 0x100fe20000004100 */
[C---:B------:R-:W-:Y:S01]  /*acf0*/  FMUL.FTZ R12, R0.reuse, R5 ;  /* 0x00000005000c7220 */ /* 0x040fe20000410000 */
[--C-:B------:R-:W-:Y:S01]  /*ad00*/  HADD2.F32 R8, -RZ, R11.reuse.H0_H0 ;  /* 0x2000000bff087230 */ /* 0x100fe20000004100 */
[----:B------:R-:W-:Y:S01]  /*ad10*/  FMUL.FTZ R0, R0, R4 ;  /* 0x0000000400007220 */ /* 0x000fe20000410000 */
[----:B------:R-:W-:Y:S01]  /*ad20*/  HADD2.F32 R10, -RZ, R10.H1_H1 ;  /* 0x3000000aff0a7230 */ /* 0x000fe20000004100 */
[C---:B------:R-:W-:Y:S01]  /*ad30*/  FFMA.FTZ R16, R3.reuse, R13, -R15 ;  /* 0x0000000d03107223 */ /* 0x040fe2000001080f */
[----:B------:R-:W-:Y:S01]  /*ad40*/  HADD2.F32 R11, -RZ, R11.H1_H1 ;  /* 0x3000000bff0b7230 */ /* 0x000fe20000004100 */
[----:B------:R-:W-:Y:S01]  /*ad50*/  FFMA.FTZ R15, R3, R6, R14 ;  /* 0x00000006030f7223 */ /* 0x000fe2000001000e */
[----:B------:R-:W-:Y:S01]  /*ad60*/  HADD2.F32 R3, -RZ, R25.H1_H1 ;  /* 0x30000019ff037230 */ /* 0x000fe20000004100 */
[C---:B------:R-:W-:Y:S01]  /*ad70*/  FFMA.FTZ R14, R2.reuse, R4, -R12 ;  /* 0x00000004020e7223 */ /* 0x040fe2000001080c */
[--C-:B------:R-:W-:Y:S01]  /*ad80*/  HADD2.F32 R4, -RZ, R19.reuse.H1_H1 ;  /* 0x30000013ff047230 */ /* 0x100fe20000004100 */
[----:B------:R-:W-:Y:S01]  /*ad90*/  FFMA.FTZ R13, R2, R5, R0 ;  /* 0x00000005020d7223 */ /* 0x000fe20000010000 */
[----:B------:R-:W-:-:S02]  /*ada0*/  HADD2.F32 R0, -RZ, R19.H0_H0 ;  /* 0x20000013ff007230 */ /* 0x000fc40000004100 */
[----:B------:R-:W-:Y:S01]  /*adb0*/  HADD2.F32 R2, -RZ, R24.H1_H1 ;  /* 0x30000018ff027230 */ /* 0x000fe20000004100 */
[----:B------:R-:W-:Y:S02]  /*adc0*/  FMUL.FTZ R12, R4, R10 ;  /* 0x0000000a040c7220 */ /* 0x000fe40000410000 */
[----:B------:R-:W-:Y:S02]  /*add0*/  FMUL.FTZ R6, R0, R11 ;  /* 0x0000000b00067220 */ /* 0x000fe40000410000 */
[-C--:B------:R-:W-:Y:S02]  /*ade0*/  FMUL.FTZ R4, R4, R9.reuse ;  /* 0x0000000904047220 */ /* 0x080fe40000410000 */
[----:B------:R-:W-:Y:S02]  /*adf0*/  FMUL.FTZ R5, R0, R8 ;  /* 0x0000000800057220 */ /* 0x000fe40000410000 */
[----:B------:R-:W-:Y:S01]  /*ae00*/  FFMA.FTZ R12, R3, R9, -R12 ;  /* 0x00000009030c7223 */ /* 0x000fe2000001080c */
        /* <DEDUP_REMOVED lines=8> */
.L_x_274:
[----:B------:R-:W-:Y:S05]  /*ae90*/  BSYNC B0 ;  /* 0x0000000000007941 */ /* 0x000fea0003800000 */
.L_x_273:
        /* <DEDUP_REMOVED lines=24> */
[----:B------:R-:W-:Y:S01]  /*b020*/  HADD2.F32 R4, -RZ, R27.H0_H0 ;  /* 0x2000001bff047230 */ /* 0x000fe20000004100 */
        /* <DEDUP_REMOVED lines=16> */
.L_x_276:
[----:B------:R-:W-:Y:S05]  /*b130*/  BSYNC B0 ;  /* 0x0000000000007941 */ /* 0x000fea0003800000 */
.L_x_275:
        /* <DEDUP_REMOVED lines=41> */
.L_x_278:
[----:B------:R-:W-:Y:S05]  /*b3d0*/  BSYNC B0 ;  /* 0x0000000000007941 */ /* 0x000fea0003800000 */
.L_x_277:
        /* <DEDUP_REMOVED lines=27> */
[----:B------:R-:W-:Y:S01]  /*b590*/  HADD2.F32 R2, -RZ, R39.H0_H0 ;  /* 0x20000027ff027230 */ /* 0x000fe20000004100 */
        /* <DEDUP_REMOVED lines=13> */
.L_x_280:
[----:B------:R-:W-:Y:S05]  /*b670*/  BSYNC B0 ;  /* 0x0000000000007941 */ /* 0x000fea0003800000 */
.L_x_279:
        /* <DEDUP_REMOVED lines=22> */
[----:B------:R-:W-:Y:S01]  /*b7e0*/  HADD2.F32 R3, -RZ, R40.H0_H0 ;  /* 0x20000028ff037230 */ /* 0x000fe20000004100 */
        /* <DEDUP_REMOVED lines=18> */
.L_x_282:
[----:B------:R-:W-:Y:S05]  /*b910*/  BSYNC B0 ;  /* 0x0000000000007941 */ /* 0x000fea0003800000 */
.L_x_281:
        /* <DEDUP_REMOVED lines=39> */
[----:B------:R1:W-:Y:S01]  /*bb90*/  STS.128 [R243+0x9800], R8 ;  /* 0x00980008f3007388 */ /* 0x0003e20000000c00 */
[----:B------:R-:W-:Y:S05]  /*bba0*/  BRA `(.L_x_272) ;  /* 0x00002be000007947 */ /* 0x000fea0003800000 */
.L_x_257:
        /* <DEDUP_REMOVED lines=19> */
[----:B-123--:R-:W2:Y:S01]  /*bce0*/  LDL R37, [R1] ;  /* 0x0000000001257983 */ /* 0x00eea20000100800 */
[C---:B------:R-:W-:Y:S01]  /*bcf0*/  ISETP.GE.AND P0, PT, R104.reuse, c[0x0][0x27c], PT ;  /* 0x00009f0068007a0c */ /* 0x040fe20003f06270 */
[----:B------:R-:W-:Y:S01]  /*bd00*/  CS2R R26, SRZ ;  /* 0x00000000001a7805 */ /* 0x000fe2000001ff00 */
[----:B------:R-:W-:Y:S01]  /*bd10*/  IADD3 R8, R104, 0x10, RZ ;  /* 0x0000001068087810 */ /* 0x000fe20007ffe0ff */
[----:B------:R-:W-:Y:S01]  /*bd20*/  CS2R R24, SRZ ;  /* 0x0000000000187805 */ /* 0x000fe2000001ff00 */
[----:B------:R-:W-:Y:S01]  /*bd30*/  CS2R R14, SRZ ;  /* 0x00000000000e7805 */ /* 0x000fe2000001ff00 */
[----:B------:R-:W-:Y:S01]  /*bd40*/  CS2R R12, SRZ ;  /* 0x00000000000c7805 */ /* 0x000fe2000001ff00 */
[----:B------:R-:W-:Y:S01]  /*bd50*/  ISETP.GE.AND P2, PT, R8, c[0x0][0x27c], PT ;  /* 0x00009f0008007a0c */ /* 0x000fe20003f46270 */
[----:B------:R-:W-:Y:S01]  /*bd60*/  CS2R R30, SRZ ;  /* 0x00000000001e7805 */ /* 0x000fe2000001ff00 */
[----:B------:R-:W-:-:S05]  /*bd70*/  CS2R R28, SRZ ;  /* 0x00000000001c7805 */ /* 0x000fca000001ff00 */
[C---:B------:R-:W-:Y:S01]  /*bd80*/  @!P0 IMAD.SHL.U32 R6, R104.reuse, 0x2, RZ ;  /* 0x0000000268068824 */ /* 0x040fe200078e00ff */
[----:B------:R-:W-:-:S04]  /*bd90*/  @!P0 SHF.L.U64.HI R0, R104, 0x1, R105 ;  /* 0x0000000168008819 */ /* 0x000fc80000010269 */
[-C--:B------:R-:W-:Y:S02]  /*bda0*/  @!P0 IADD3 R34, P1, R4, R6.reuse, RZ ;  /* 0x0000000604228210 */ /* 0x080fe40007f3e0ff */
[----:B------:R-:W-:Y:S02]  /*bdb0*/  @!P0 IADD3 R32, P6, R2, R6, RZ ;  /* 0x0000000602208210 */ /* 0x000fe40007fde0ff */
[----:B------:R-:W-:Y:S01]  /*bdc0*/  IADD3 R6, R104, 0x20, RZ ;  /* 0x0000002068067810 */ /* 0x000fe20007ffe0ff */
[----:B------:R-:W-:Y:S01]  /*bdd0*/  @!P0 IMAD.X R35, R5, 0x1, R0, P1 ;  /* 0x0000000105238824 */ /* 0x000fe200008e0600 */
[----:B------:R-:W-:Y:S02]  /*bde0*/  @!P0 IADD3.X R33, R3, R0, RZ, P6, !PT ;  /* 0x0000000003218210 */ /* 0x000fe400037fe4ff */
[----:B------:R-:W-:Y:S01]  /*bdf0*/  ISETP.GE.AND P1, PT, R6, c[0x0][0x27c], PT ;  /* 0x00009f0006007a0c */ /* 0x000fe20003f26270 */
[----:B------:R-:W-:Y:S01]  /*be00*/  CS2R R18, SRZ ;  /* 0x0000000000127805 */ /* 0x000fe2000001ff00 */
[----:B------:R-:W-:Y:S01]  /*be10*/  CS2R R16, SRZ ;  /* 0x0000000000107805 */ /* 0x000fe2000001ff00 */
[----:B------:R-:W-:Y:S01]  /*be20*/  CS2R R22, SRZ ;  /* 0x0000000000167805 */ /* 0x000fe2000001ff00 */
[----:B------:R-:W-:-:S06]  /*be30*/  CS2R R20, SRZ ;  /* 0x0000000000147805 */ /* 0x000fcc000001ff00 */
[----:B------:R1:W5:Y:S03]  /*be40*/  @!P0 LD.E.128 R20, [R34.64] ;  /* 0x0000000822148980 */ /* 0x000366000c101d00 */
[----:B------:R-:W-:Y:S01]  /*be50*/  @!P1 SHF.L.U32 R0, R252, 0x3, RZ ;  /* 0x00000003fc009819 */ /* 0x000fe200000006ff */
[----:B--2---:R-:W-:-:S04]  /*be60*/  @!P2 IMAD.SHL.U32 R6, R37, 0x8, RZ ;  /* 0x000000082506a824 */ /* 0x004fc800078e00ff */
[----:B------:R-:W-:-:S04]  /*be70*/  @!P2 IMAD.WIDE R10, R6, 0x2, R4 ;  /* 0x00000002060aa825 */ /* 0x000fc800078e0204 */
[----:B------:R-:W-:Y:S01]  /*be80*/  @!P2 IMAD.WIDE R8, R6, 0x2, R2 ;  /* 0x000000020608a825 */ /* 0x000fe200078e0202 */
[----:B------:R2:W5:Y:S03]  /*be90*/  @!P2 LD.E.128 R24, [R10.64] ;  /* 0x000000080a18a980 */ /* 0x000566000c101d00 */
[C---:B------:R-:W-:Y:S01]  /*bea0*/  @!P1 IMAD.WIDE R4, R0.reuse, 0x2, R4 ;  /* 0x0000000200049825 */ /* 0x040fe200078e0204 */
[----:B------:R3:W5:Y:S03]  /*beb0*/  @!P2 LD.E.128 R12, [R8.64] ;  /* 0x00000008080ca980 */ /* 0x000766000c101d00 */
[----:B------:R-:W-:Y:S01]  /*bec0*/  @!P1 IMAD.WIDE R2, R0, 0x2, R2 ;  /* 0x0000000200029825 */ /* 0x000fe200078e0202 */
[----:B------:R1:W5:Y:S04]  /*bed0*/  @!P1 LD.E.128 R28, [R4.64] ;  /* 0x00000008041c9980 */ /* 0x000368000c101d00 */
[----:B------:R1:W5:Y:S01]  /*bee0*/  @!P1 LD.E.128 R16, [R2.64] ;  /* 0x0000000802109980 */ /* 0x000362000c101d00 */
[----:B--2---:R-:W-:Y:S01]  /*bef0*/  CS2R R10, SRZ ;  /* 0x00000000000a7805 */ /* 0x004fe2000001ff00 */
[----:B---3--:R-:W-:-:S06]  /*bf00*/  CS2R R8, SRZ ;  /* 0x0000000000087805 */ /* 0x008fcc000001ff00 */
[----:B------:R1:W5:Y:S02]  /*bf10*/  @!P0 LD.E.128 R8, [R32.64] ;  /* 0x0000000820088980 */ /* 0x000364000c101d00 */
.L_x_284:
[----:B-123--:R-:W-:Y:S05]  /*bf20*/  BSYNC B0 ;  /* 0x0000000000007941 */ /* 0x00efea0003800000 */
.L_x_283:
[----:B-----5:R-:W-:Y:S01]  /*bf30*/  IMAD.MOV.U32 R52, RZ, RZ, R23 ;  /* 0x000000ffff347224 */ /* 0x020fe200078e0017 */
[----:B------:R-:W-:Y:S01]  /*bf40*/  SHF.R.U64 R54, R20, 0x10, R21 ;  /* 0x0000001014367819 */ /* 0x000fe20000001215 */
[----:B------:R-:W-:Y:S01]  /*bf50*/  IMAD.MOV.U32 R49, RZ, RZ, R24 ;  /* 0x000000ffff317224 */ /* 0x000fe200078e0018 */
[----:B------:R-:W-:Y:S01]  /*bf60*/  SHF.R.U64 R46, R24, 0x10, R25 ;  /* 0x00000010182e7819 */ /* 0x000fe20000001219 */
[----:B------:R-:W-:Y:S01]  /*bf70*/  IMAD.MOV.U32 R53, RZ, RZ, R22 ;  /* 0x000000ffff357224 */ /* 0x000fe200078e0016 */
[----:B------:R-:W-:Y:S01]  /*bf80*/  SHF.R.U64 R2, R12, 0x10, R13 ;  /* 0x000000100c027819 */ /* 0x000fe2000000120d */
[----:B------:R-:W-:Y:S01]  /*bf90*/  IMAD.MOV.U32 R48, RZ, RZ, R25 ;  /* 0x000000ffff307224 */ /* 0x000fe200078e0019 */
[----:B------:R-:W-:Y:S01]  /*bfa0*/  PRMT R46, R46, 0x5410, R54 ;  /* 0x000054102e2e7816 */ /* 0x000fe20000000036 */
[----:B------:R-:W-:Y:S01]  /*bfb0*/  IMAD.MOV.U32 R40, RZ, RZ, R29 ;  /* 0x000000ffff287224 */ /* 0x000fe200078e001d */
[----:B------:R-:W-:Y:S01]  /*bfc0*/  PRMT R49, R49, 0x5410, R52 ;  /* 0x0000541031317816 */ /* 0x000fe20000000034 */
[----:B------:R-:W-:Y:S01]  /*bfd0*/  IMAD.MOV.U32 R56, RZ, RZ, R20 ;  /* 0x000000ffff387224 */ /* 0x000fe200078e0014 */
[----:B------:R-:W-:Y:S01]  /*bfe0*/  PRMT R48, R48, 0x5410, R53 ;  /* 0x0000541030307816 */ /* 0x000fe20000000035 */
[----:B------:R-:W-:Y:S01]  /*bff0*/  IMAD.MOV.U32 R45, RZ, RZ, R26 ;  /* 0x000000ffff2d7224 */ /* 0x000fe200078e001a */
[--C-:B------:R-:W-:Y:S01]  /*c000*/  PRMT R53, R49, 0x5410, R46.reuse ;  /* 0x0000541031357816 */ /* 0x100fe2000000002e */
[----:B------:R-:W-:Y:S01]  /*c010*/  IMAD.MOV.U32 R55, RZ, RZ, R21 ;  /* 0x000000ffff377224 */ /* 0x000fe200078e0015 */
[----:B------:R-:W-:Y:S01]  /*c020*/  PRMT R46, R2, 0x7610, R46 ;  /* 0x00007610022e7816 */ /* 0x000fe2000000002e */
[----:B------:R-:W-:Y:S01]  /*c030*/  IMAD R2, R68, -0x80, R36 ;  /* 0xffffff8044027824 */ /* 0x000fe200078e0224 */
[----:B------:R-:W-:Y:S01]  /*c040*/  SHF.R.U32.HI R34, RZ, 0x10, R29 ;  /* 0x00000010ff227819 */ /* 0x000fe2000001161d */
[----:B------:R-:W-:Y:S01]  /*c050*/  IMAD.MOV.U32 R44, RZ, RZ, R27 ;  /* 0x000000ffff2c7224 */ /* 0x000fe200078e001b */
[----:B------:R-:W-:Y:S01]  /*c060*/  SHF.R.U64 R50, R22, 0x10, R23 ;  /* 0x0000001016327819 */ /* 0x000fe20000001217 */
[----:B------:R-:W-:Y:S01]  /*c070*/  IMAD.MOV.U32 R41, RZ, RZ, R28 ;  /* 0x000000ffff297224 */ /* 0x000fe200078e001c */
[----:B------:R-:W-:Y:S01]  /*c080*/  PRMT R62, R40, 0x5410, R34 ;  /* 0x00005410283e7816 */ /* 0x000fe20000000022 */
[----:B------:R-:W-:Y:S01]  /*c090*/  IMAD.MOV.U32 R37, RZ, RZ, R30 ;  /* 0x000000ffff257224 */ /* 0x000fe200078e001e */
[----:B------:R-:W-:Y:S01]  /*c0a0*/  IMNMX R40, R2, 0x80, PT ;  /* 0x0000008002287817 */ /* 0x000fe20003800200 */
[----:B------:R-:W-:Y:S01]  /*c0b0*/  IMAD.MOV.U32 R35, RZ, RZ, R31 ;  /* 0x000000ffff237224 */ /* 0x000fe200078e001f */
[----:B------:R-:W-:Y:S01]  /*c0c0*/  SHF.R.U32.HI R43, RZ, 0x10, R25 ;  /* 0x00000010ff2b7819 */ /* 0x000fe20000011619 */
[----:B------:R-:W-:Y:S01]  /*c0d0*/  IMAD.MOV.U32 R32, RZ, RZ, R8 ;  /* 0x000000ffff207224 */ /* 0x000fe200078e0008 */
[----:B------:R-:W-:Y:S01]  /*c0e0*/  ISETP.GE.AND P0, PT, R112, R40, PT ;  /* 0x000000287000720c */ /* 0x000fe20003f06270 */
[----:B------:R-:W-:Y:S01]  /*c0f0*/  IMAD.MOV.U32 R24, RZ, RZ, R12 ;  /* 0x000000ffff187224 */ /* 0x000fe200078e000c */
[----:B------:R-:W-:Y:S01]  /*c100*/  SHF.R.U64 R42, R26, 0x10, R27 ;  /* 0x000000101a2a7819 */ /* 0x000fe2000000121b */
[----:B------:R-:W-:Y:S01]  /*c110*/  IMAD.MOV.U32 R20, RZ, RZ, R15 ;  /* 0x000000ffff147224 */ /* 0x000fe200078e000f */
[----:B------:R-:W-:Y:S01]  /*c120*/  SHF.R.U32.HI R39, RZ, 0x10, R27 ;  /* 0x00000010ff277819 */ /* 0x000fe2000001161b */
[----:B------:R-:W-:Y:S01]  /*c130*/  IMAD.MOV.U32 R27, RZ, RZ, R11 ;  /* 0x000000ffff1b7224 */ /* 0x000fe200078e000b */
[----:B------:R-:W-:Y:S01]  /*c140*/  SHF.R.U64 R38, R28, 0x10, R29 ;  /* 0x000000101c267819 */ /* 0x000fe2000000121d */
[----:B------:R-:W-:Y:S01]  /*c150*/  IMAD.MOV.U32 R28, RZ, RZ, R10 ;  /* 0x000000ffff1c7224 */ /* 0x000fe200078e000a */
[----:B------:R-:W-:Y:S01]  /*c160*/  SHF.R.U64 R33, R30, 0x10, R31 ;  /* 0x000000101e217819 */ /* 0x000fe2000000121f */
[----:B------:R-:W-:Y:S01]  /*c170*/  IMAD.MOV.U32 R6, RZ, RZ, R18 ;  /* 0x000000ffff067224 */ /* 0x000fe200078e0012 */
[----:B------:R-:W-:Y:S01]  /*c180*/  SHF.R.U32.HI R51, RZ, 0x10, R21 ;  /* 0x00000010ff337819 */ /* 0x000fe20000011615 */
[----:B------:R-:W-:Y:S01]  /*c190*/  IMAD.MOV.U32 R21, RZ, RZ, R14 ;  /* 0x000000ffff157224 */ /* 0x000fe200078e000e */
[----:B------:R-:W-:Y:S01]  /*c1a0*/  SHF.R.U32.HI R47, RZ, 0x10, R23 ;  /* 0x00000010ff2f7819 */ /* 0x000fe20000011617 */
[----:B------:R-:W-:Y:S01]  /*c1b0*/  IMAD.MOV.U32 R23, RZ, RZ, R13 ;  /* 0x000000ffff177224 */ /* 0x000fe200078e000d */
[----:B------:R-:W-:Y:S01]  /*c1c0*/  SHF.R.U32.HI R30, RZ, 0x10, R31 ;  /* 0x00000010ff1e7819 */ /* 0x000fe2000001161f */
[----:B------:R-:W-:Y:S01]  /*c1d0*/  IMAD.MOV.U32 R31, RZ, RZ, R9 ;  /* 0x000000ffff1f7224 */ /* 0x000fe200078e0009 */
[----:B------:R-:W-:Y:S01]  /*c1e0*/  SHF.R.U64 R25, R10, 0x10, R11 ;  /* 0x000000100a197819 */ /* 0x000fe2000000120b */
[----:B------:R-:W-:Y:S01]  /*c1f0*/  IMAD.MOV.U32 R10, RZ, RZ, R17 ;  /* 0x000000ffff0a7224 */ /* 0x000fe200078e0011 */
[----:B------:R-:W-:Y:S01]  /*c200*/  SHF.R.U32.HI R22, RZ, 0x10, R11 ;  /* 0x00000010ff167819 */ /* 0x000fe2000001160b */
[----:B------:R-:W-:Y:S01]  /*c210*/  IMAD.MOV.U32 R11, RZ, RZ, R16 ;  /* 0x000000ffff0b7224 */ /* 0x000fe200078e0010 */
[----:B------:R-:W-:Y:S01]  /*c220*/  SHF.R.U64 R29, R8, 0x10, R9 ;  /* 0x00000010081d7819 */ /* 0x000fe20000001209 */
[----:B------:R-:W-:Y:S01]  /*c230*/  IMAD.MOV.U32 R5, RZ, RZ, R19 ;  /* 0x000000ffff057224 */ /* 0x000fe200078e0013 */
[----:B------:R-:W-:Y:S01]  /*c240*/  SHF.R.U32.HI R26, RZ, 0x10, R9 ;  /* 0x00000010ff1a7819 */ /* 0x000fe20000011609 */
[----:B------:R-:W-:-:S04]  /*c250*/  DEPBAR.LE SB0, 0x1 ;  /* 0x000080400000791a */ /* 0x000fc80000000000 */
[----:B------:R-:W-:Y:S01]  /*c260*/  PRMT R45, R45, 0x5410, R56 ;  /* 0x000054102d2d7816 */ /* 0x000fe20000000038 */
[----:B------:R-:W-:Y:S01]  /*c270*/  BSSY B1, `(.L_x_285) ;  /* 0x0000136000017945 */ /* 0x000fe20003800000 */
[----:B------:R-:W-:Y:S02]  /*c280*/  SHF.R.U32.HI R13, RZ, 0x10, R13 ;  /* 0x00000010ff0d7819 */ /* 0x000fe4000001160d */
[--C-:B------:R-:W-:Y:S02]  /*c290*/  SHF.R.U64 R12, R14, 0x10, R15.reuse ;  /* 0x000000100e0c7819 */ /* 0x100fe4000000120f */
[----:B------:R-:W-:Y:S02]  /*c2a0*/  SHF.R.U32.HI R9, RZ, 0x10, R15 ;  /* 0x00000010ff097819 */ /* 0x000fe4000001160f */
[--C-:B------:R-:W-:Y:S02]  /*c2b0*/  SHF.R.U64 R8, R16, 0x10, R17.reuse ;  /* 0x0000001010087819 */ /* 0x100fe40000001211 */
[----:B------:R-:W-:-:S02]  /*c2c0*/  SHF.R.U32.HI R4, RZ, 0x10, R17 ;  /* 0x00000010ff047819 */ /* 0x000fc40000011611 */
[--C-:B------:R-:W-:Y:S02]  /*c2d0*/  SHF.R.U64 R3, R18, 0x10, R19.reuse ;  /* 0x0000001012037819 */ /* 0x100fe40000001213 */
[----:B------:R-:W-:Y:S02]  /*c2e0*/  SHF.R.U32.HI R0, RZ, 0x10, R19 ;  /* 0x00000010ff007819 */ /* 0x000fe40000011613 */
        /* <DEDUP_REMOVED lines=20> */
[----:B------:R-:W-:Y:S01]  /*c430*/  PRMT R60, R0, 0x5410, R5 ;  /* 0x00005410003c7816 */ /* 0x000fe20000000005 */
[----:B------:R-:W-:Y:S06]  /*c440*/  BAR.SYNC.DEFER_BLOCKING 0x0 ;  /* 0x0000000000007b1d */ /* 0x000fec0000010000 */
[----:B------:R-:W-:Y:S05]  /*c450*/  @P0 BRA `(.L_x_286) ;  /* 0x0000117000000947 */ /* 0x000fea0003800000 */
[----:B------:R1:W5:Y:S04]  /*c460*/  LDL R70, [R1+0x4] ;  /* 0x0000040001467983 */ /* 0x0003680000100800 */
[----:B------:R1:W5:Y:S01]  /*c470*/  LDL R69, [R1+0x8] ;  /* 0x0000080001457983 */ /* 0x0003620000100800 */
[----:B------:R-:W-:Y:S01]  /*c480*/  ISETP.GE.AND P0, PT, R104, c[0x0][0x27c], PT ;  /* 0x00009f0068007a0c */ /* 0x000fe20003f06270 */
[----:B------:R-:W-:-:S12]  /*c490*/  BSSY B0, `(.L_x_287) ;  /* 0x000005a000007945 */ /* 0x000fd80003800000 */
[----:B------:R-:W-:Y:S05]  /*c4a0*/  @P0 BRA `(.L_x_288) ;  /* 0x0000058000000947 */ /* 0x000fea0003800000 */
[----:B------:R-:W2:Y:S01]  /*c4b0*/  LDL R68, [R1+0xe4] ;  /* 0x0000e40001447983 */ /* 0x000ea20000100800 */
[----:B------:R-:W-:Y:S01]  /*c4c0*/  MOV R0, c[0x0][0x27c] ;  /* 0x00009f0000007a02 */ /* 0x000fe20000000f00 */
[----:B------:R-:W-:-:S03]  /*c4d0*/  HADD2.F32 R5, -RZ, R42.H0_H0 ;  /* 0x2000002aff057230 */ /* 0x000fc60000004100 */
[----:B------:R-:W-:-:S04]  /*c4e0*/  LEA.HI R0, R0, R168, RZ, 0x1d ;  /* 0x000000a800007211 */ /* 0x000fc800078fe8ff */
[----:B------:R-:W-:Y:S02]  /*c4f0*/  SHF.R.S32.HI R3, RZ, 0x1f, R0 ;  /* 0x0000001fff037819 */ /* 0x000fe40000011400 */
[----:B------:R-:W-:Y:S02]  /*c500*/  SHF.L.U32 R2, R0, 0x3, RZ ;  /* 0x0000000300027819 */ /* 0x000fe400000006ff */
[----:B------:R-:W-:Y:S02]  /*c510*/  LEA.HI R0, R3, R0, RZ, 0x2 ;  /* 0x0000000003007211 */ /* 0x000fe400078f10ff */
[----:B-----5:R-:W-:Y:S02]  /*c520*/  LOP3.LUT R2, R70, 0x18, R2, 0xf8, !PT ;  /* 0x0000001846027812 */ /* 0x020fe400078ef802 */
[----:B------:R-:W-:Y:S02]  /*c530*/  SHF.L.U32 R0, R0, 0xa, RZ ;  /* 0x0000000a00007819 */ /* 0x000fe400000006ff */
[----:B------:R-:W-:-:S02]  /*c540*/  LOP3.LUT R2, R2, R69, RZ, 0x3c, !PT ;  /* 0x0000004502027212 */ /* 0x000fc400078e3cff */
[----:B------:R-:W-:-:S04]  /*c550*/  LOP3.LUT R0, R0, 0x7ffff000, RZ, 0xc0, !PT ;  /* 0x7ffff00000007812 */ /* 0x000fc800078ec0ff */
[----:B------:R-:W-:Y:S01]  /*c560*/  IADD3 R0, R2, R0, R7 ;  /* 0x0000000002007210 */ /* 0x000fe20007ffe007 */
[----:B------:R-:W-:-:S03]  /*c570*/  HADD2.F32 R2, -RZ, R41.H0_H0 ;  /* 0x20000029ff027230 */ /* 0x000fc60000004100 */
[----:B------:R-:W-:Y:S01]  /*c580*/  SHF.L.U32 R26, R0, 0x1, RZ ;  /* 0x00000001001a7819 */ /* 0x000fe200000006ff */
[----:B------:R-:W-:-:S04]  /*c590*/  HADD2.F32 R0, -RZ, R41.H1_H1 ;  /* 0x30000029ff007230 */ /* 0x000fc80000004100 */
[----:B------:R-:W3:Y:S02]  /*c5a0*/  LDS.128 R12, [R26+0x6080] ;  /* 0x006080001a0c7984 */ /* 0x000ee40000000c00 */
[--C-:B---3--:R-:W-:Y:S02]  /*c5b0*/  HADD2.F32 R4, -RZ, R12.reuse.H0_H0 ;  /* 0x2000000cff047230 */ /* 0x108fe40000004100 */
[----:B------:R-:W-:Y:S02]  /*c5c0*/  HADD2.F32 R3, -RZ, R12.H1_H1 ;  /* 0x3000000cff037230 */ /* 0x000fe40000004100 */
[----:B------:R-:W-:Y:S01]  /*c5d0*/  HADD2.F32 R6, -RZ, R13.H0_H0 ;  /* 0x2000000dff067230 */ /* 0x000fe20000004100 */
[----:B------:R-:W-:Y:S01]  /*c5e0*/  FMUL.FTZ R36, R4, R2 ;  /* 0x0000000204247220 */ /* 0x000fe20000410000 */
[----:B------:R-:W-:Y:S01]  /*c5f0*/  HADD2.F32 R12, -RZ, R46.H1_H1 ;  /* 0x3000002eff0c7230 */ /* 0x000fe20000004100 */
[----:B------:R-:W-:Y:S01]  /*c600*/  FMUL.FTZ R35, R3, R0 ;  /* 0x0000000003237220 */ /* 0x000fe20000410000 */
[--C-:B------:R-:W-:Y:S01]  /*c610*/  HADD2.F32 R16, -RZ, R15.reuse.H0_H0 ;  /* 0x2000000fff107230 */ /* 0x100fe20000004100 */
[----:B------:R-:W-:Y:S01]  /*c620*/  FMUL.FTZ R33, R6, R5 ;  /* 0x0000000506217220 */ /* 0x000fe20000410000 */
[----:B------:R-:W-:Y:S01]  /*c630*/  HADD2.F32 R15, -RZ, R15.H1_H1 ;  /* 0x3000000fff0f7230 */ /* 0x000fe20000004100 */
[----:B--2---:R-:W2:Y:S02]  /*c640*/  LDS.128 R8, [R68] ;  /* 0x0000000044087984 */ /* 0x004ea40000000c00 */
[----:B--2---:R-:W-:-:S02]  /*c650*/  HADD2.F32 R24, -RZ, R8.H0_H0 ;  /* 0x20000008ff187230 */ /* 0x004fc40000004100 */
[----:B------:R-:W-:Y:S02]  /*c660*/  HADD2.F32 R23, -RZ, R8.H1_H1 ;  /* 0x30000008ff177230 */ /* 0x000fe40000004100 */
[--C-:B------:R-:W-:Y:S01]  /*c670*/  HADD2.F32 R20, -RZ, R10.reuse.H0_H0 ;  /* 0x2000000aff147230 */ /* 0x100fe20000004100 */
[----:B------:R-:W-:Y:S01]  /*c680*/  FMUL.FTZ R8, R24, R2 ;  /* 0x0000000218087220 */ /* 0x000fe20000410000 */
[----:B------:R-:W-:Y:S01]  /*c690*/  HADD2.F32 R17, -RZ, R10.H1_H1 ;  /* 0x3000000aff117230 */ /* 0x000fe20000004100 */
[----:B------:R-:W-:Y:S01]  /*c6a0*/  FMUL.FTZ R2, R23, R0 ;  /* 0x0000000017027220 */ /* 0x000fe20000410000 */
[----:B------:R-:W-:Y:S02]  /*c6b0*/  HADD2.F32 R10, -RZ, R13.H1_H1 ;  /* 0x3000000dff0a7230 */ /* 0x000fe40000004100 */
[----:B------:R-:W-:Y:S01]  /*c6c0*/  HADD2.F32 R13, -RZ, R45.H1_H1 ;  /* 0x3000002dff0d7230 */ /* 0x000fe20000004100 */
[-C--:B------:R-:W-:Y:S01]  /*c6d0*/  FFMA.FTZ R38, R3, R12.reuse, R2 ;  /* 0x0000000c03267223 */ /* 0x080fe20000010002 */
[----:B------:R-:W-:Y:S01]  /*c6e0*/  HADD2.F32 R22, -RZ, R9.H0_H0 ;  /* 0x20000009ff167230 */ /* 0x000fe20000004100 */
[----:B------:R-:W-:Y:S01]  /*c6f0*/  FFMA.FTZ R12, R23, R12, -R35 ;  /* 0x0000000c170c7223 */ /* 0x000fe20000010823 */
[--C-:B------:R-:W-:Y:S01]  /*c700*/  HADD2.F32 R19, -RZ, R11.reuse.H0_H0 ;  /* 0x2000000bff137230 */ /* 0x100fe20000004100 */
[----:B------:R-:W-:Y:S01]  /*c710*/  FFMA.FTZ R39, R4, R13, R8 ;  /* 0x0000000d04277223 */ /* 0x000fe20000010008 */
[----:B------:R-:W-:Y:S01]  /*c720*/  HADD2.F32 R18, -RZ, R11.H1_H1 ;  /* 0x3000000bff127230 */ /* 0x000fe20000004100 */
[----:B------:R-:W-:Y:S01]  /*c730*/  FMUL.FTZ R4, R22, R5 ;  /* 0x0000000516047220 */ /* 0x000fe20000410000 */
[----:B------:R-:W-:-:S02]  /*c740*/  HADD2.F32 R11, -RZ, R47.H1_H1 ;  /* 0x3000002fff0b7230 */ /* 0x000fc40000004100 */
[----:B------:R-:W-:Y:S02]  /*c750*/  HADD2.F32 R21, -RZ, R9.H1_H1 ;  /* 0x30000009ff157230 */ /* 0x000fe40000004100 */
[----:B------:R-:W-:Y:S01]  /*c760*/  HADD2.F32 R2, -RZ, R42.H1_H1 ;  /* 0x3000002aff027230 */ /* 0x000fe20000004100 */
[----:B------:R-:W-:Y:S01]  /*c770*/  FFMA.FTZ R37, R6, R11, R4 ;  /* 0x0000000b06257223 */ /* 0x000fe20000010004 */
[----:B------:R-:W-:Y:S02]  /*c780*/  HADD2.F32 R0, -RZ, R43.H0_H0 ;  /* 0x2000002bff007230 */ /* 0x000fe40000004100 */
[----:B------:R-:W-:Y:S01]  /*c790*/  HADD2.F32 R8, -RZ, R51.H0_H0 ;  /* 0x20000033ff087230 */ /* 0x000fe20000004100 */
[----:B------:R-:W-:Y:S01]  /*c7a0*/  FMUL.FTZ R5, R21, R2 ;  /* 0x0000000215057220 */ /* 0x000fe20000410000 */
[----:B------:R-:W-:Y:S01]  /*c7b0*/  HADD2.F32 R9, -RZ, R14.H0_H0 ;  /* 0x2000000eff097230 */ /* 0x000fe20000004100 */
[----:B------:R-:W-:Y:S01]  /*c7c0*/  FMUL.FTZ R4, R20, R0 ;  /* 0x0000000014047220 */ /* 0x000fe20000410000 */
[----:B------:R-:W-:Y:S01]  /*c7d0*/  HADD2.F32 R6, -RZ, R48.H1_H1 ;  /* 0x30000030ff067230 */ /* 0x000fe20000004100 */
[C---:B------:R-:W-:Y:S01]  /*c7e0*/  FFMA.FTZ R34, R10.reuse, R8, R5 ;  /* 0x000000080a227223 */ /* 0x040fe20000010005 */
[----:B------:R-:W-:Y:S01]  /*c7f0*/  HADD2.F32 R3, -RZ, R43.H1_H1 ;  /* 0x3000002bff037230 */ /* 0x000fe20000004100 */
[----:B------:R-:W-:Y:S01]  /*c800*/  FMUL.FTZ R30, R10, R2 ;  /* 0x000000020a1e7220 */ /* 0x000fe20000410000 */
[----:B------:R-:W-:Y:S01]  /*c810*/  HADD2.F32 R14, -RZ, R14.H1_H1 ;  /* 0x3000000eff0e7230 */ /* 0x000fe20000004100 */
[----:B------:R-:W-:Y:S01]  /*c820*/  FFMA.FTZ R32, R9, R6, R4 ;  /* 0x0000000609207223 */ /* 0x000fe20000010004 */
[----:B------:R-:W-:Y:S01]  /*c830*/  HADD2.F32 R5, -RZ, R50.H0_H0 ;  /* 0x20000032ff057230 */ /* 0x000fe20000004100 */
[----:B------:R-:W-:Y:S01]  /*c840*/  FMUL.FTZ R4, R17, R3 ;  /* 0x0000000311047220 */ /* 0x000fe20000410000 */
[--C-:B------:R-:W-:Y:S01]  /*c850*/  HADD2.F32 R2, -RZ, R44.reuse.H1_H1 ;  /* 0x3000002cff027230 */ /* 0x100fe20000004100 */
[----:B------:R-:W-:Y:S01]  /*c860*/  FMUL.FTZ R28, R9, R0 ;  /* 0x00000000091c7220 */ /* 0x000fe20000410000 */
[----:B------:R-:W-:Y:S01]  /*c870*/  HADD2.F32 R0, -RZ, R44.H0_H0 ;  /* 0x2000002cff007230 */ /* 0x000fe20000004100 */
[----:B------:R-:W-:Y:S01]  /*c880*/  FFMA.FTZ R29, R14, R5, R4 ;  /* 0x000000050e1d7223 */ /* 0x000fe20000010004 */
[----:B------:R-:W-:Y:S01]  /*c890*/  HADD2.F32 R4, -RZ, R49.H1_H1 ;  /* 0x30000031ff047230 */ /* 0x000fe20000004100 */
[----:B------:R-:W-:-:S02]  /*c8a0*/  FMUL.FTZ R10, R19, R2 ;  /* 0x00000002130a7220 */ /* 0x000fc40000410000 */
[----:B------:R-:W-:Y:S01]  /*c8b0*/  FMUL.FTZ R27, R14, R3 ;  /* 0x000000030e1b7220 */ /* 0x000fe20000410000 */
[----:B------:R-:W-:Y:S01]  /*c8c0*/  HADD2.F32 R3, -RZ, R47.H0_H0 ;  /* 0x2000002fff037230 */ /* 0x000fe20000004100 */
[----:B------:R-:W-:Y:S02]  /*c8d0*/  FMUL.FTZ R9, R18, R0 ;  /* 0x0000000012097220 */ /* 0x000fe40000410000 */
[C---:B------:R-:W-:Y:S02]  /*c8e0*/  FFMA.FTZ R31, R16.reuse, R4, R10 ;  /* 0x00000004101f7223 */ /* 0x040fe4000001000a */
[----:B------:R-:W-:Y:S02]  /*c8f0*/  FMUL.FTZ R25, R16, R2 ;  /* 0x0000000210197220 */ /* 0x000fe40000410000 */
[----:B------:R-:W-:Y:S02]  /*c900*/  FMUL.FTZ R10, R15, R0 ;  /* 0x000000000f0a7220 */ /* 0x000fe40000410000 */
[----:B------:R-:W-:-:S02]  /*c910*/  FFMA.FTZ R14, R24, R13, -R36 ;  /* 0x0000000d180e7223 */ /* 0x000fc40000010824 */
[----:B------:R-:W-:Y:S01]  /*c920*/  FFMA.FTZ R16, R15, R3, R9 ;  /* 0x000000030f107223 */ /* 0x000fe20000010009 */
[----:B------:R-:W-:Y:S01]  /*c930*/  F2FP.PACK_AB R9, R34, R37 ;  /* 0x000000252209723e */ /* 0x000fe200000000ff */
[----:B------:R-:W-:Y:S01]  /*c940*/  FFMA.FTZ R13, R22, R11, -R33 ;  /* 0x0000000b160d7223 */ /* 0x000fe20000010821 */
[----:B------:R-:W-:Y:S01]  /*c950*/  F2FP.PACK_AB R12, R12, R14 ;  /* 0x0000000e0c0c723e */ /* 0x000fe200000000ff */
[----:B------:R-:W-:Y:S01]  /*c960*/  FFMA.FTZ R11, R21, R8, -R30 ;  /* 0x00000008150b7223 */ /* 0x000fe2000001081e */
[----:B------:R-:W-:Y:S01]  /*c970*/  F2FP.PACK_AB R8, R38, R39 ;  /* 0x000000272608723e */ /* 0x000fe200000000ff */
[----:B------:R-:W-:Y:S02]  /*c980*/  FFMA.FTZ R6, R20, R6, -R28 ;  /* 0x0000000614067223 */ /* 0x000fe4000001081c */
[----:B------:R-:W-:Y:S01]  /*c990*/  FFMA.FTZ R2, R17, R5, -R27 ;  /* 0x0000000511027223 */ /* 0x000fe2000001081b */
[----:B------:R-:W-:Y:S01]  /*c9a0*/  F2FP.PACK_AB R13, R11, R13 ;  /* 0x0000000d0b0d723e */ /* 0x000fe200000000ff */
[----:B------:R-:W-:Y:S01]  /*c9b0*/  FFMA.FTZ R0, R19, R4, -R25 ;  /* 0x0000000413007223 */ /* 0x000fe20000010819 */
[----:B------:R-:W-:Y:S01]  /*c9c0*/  F2FP.PACK_AB R11, R16, R31 ;  /* 0x0000001f100b723e */ /* 0x000fe200000000ff */
[----:B------:R-:W-:Y:S01]  /*c9d0*/  FFMA.FTZ R3, R18, R3, -R10 ;  /* 0x0000000312037223 */ /* 0x000fe2000001080a */
[----:B------:R-:W-:-:S02]  /*c9e0*/  F2FP.PACK_AB R14, R2, R6 ;  /* 0x00000006020e723e */ /* 0x000fc400000000ff */
[----:B------:R-:W-:Y:S02]  /*c9f0*/  F2FP.PACK_AB R10, R29, R32 ;  /* 0x000000201d0a723e */ /* 0x000fe400000000ff */
[----:B------:R-:W-:-:S05]  /*ca00*/  F2FP.PACK_AB R15, R3, R0 ;  /* 0x00000000030f723e */ /* 0x000fca00000000ff */
[----:B------:R2:W-:Y:S04]  /*ca10*/  STS.128 [R68], R12 ;  /* 0x0000000c44007388 */ /* 0x0005e80000000c00 */
[----:B------:R2:W-:Y:S02]  /*ca20*/  STS.128 [R26+0x6080], R8 ;  /* 0x006080081a007388 */ /* 0x0005e40000000c00 */
.L_x_288:
[----:B------:R-:W-:Y:S05]  /*ca30*/  BSYNC B0 ;  /* 0x0000000000007941 */ /* 0x000fea0003800000 */
.L_x_287:
[----:B------:R-:W-:Y:S01]  /*ca40*/  IADD3 R0, R104, 0x10, RZ ;  /* 0x0000001068007810 */ /* 0x000fe20007ffe0ff */
[----:B------:R-:W-:Y:S03]  /*ca50*/  BSSY B0, `(.L_x_289) ;  /* 0x000005c000007945 */ /* 0x000fe60003800000 */
[----:B------:R-:W-:-:S13]  /*ca60*/  ISETP.GE.AND P0, PT, R0, c[0x0][0x27c], PT ;  /* 0x00009f0000007a0c */ /* 0x000fda0003f06270 */
[----:B------:R-:W-:Y:S05]  /*ca70*/  @P0 BRA `(.L_x_290) ;  /* 0x0000059000000947 */ /* 0x000fea0003800000 */
[----:B------:R-:W3:Y:S04]  /*ca80*/  LDL R2, [R1] ;  /* 0x0000000001027983 */ /* 0x000ee80000100800 */
[----:B--2---:R-:W2:Y:S01]  /*ca90*/  LDL R68, [R1+0xf4] ;  /* 0x0000f40001447983 */ /* 0x004ea20000100800 */
[----:B------:R-:W-:Y:S01]  /*caa0*/  MOV R0, c[0x0][0x27c] ;  /* 0x00009f0000007a02 */ /* 0x000fe20000000f00 */
[----:B------:R-:W-:-:S03]  /*cab0*/  HADD2.F32 R5, -RZ, R48.H0_H0 ;  /* 0x20000030ff057230 */ /* 0x000fc60000004100 */
[----:B---3--:R-:W-:-:S04]  /*cac0*/  LEA.HI R0, R0, R2, RZ, 0x1d ;  /* 0x0000000200007211 */ /* 0x008fc800078fe8ff */
[----:B------:R-:W-:Y:S01]  /*cad0*/  SHF.R.S32.HI R2, RZ, 0x1f, R0 ;  /* 0x0000001fff027819 */ /* 0x000fe20000011400 */
[----:B--2---:R-:W2:Y:S01]  /*cae0*/  LDS.128 R8, [R68] ;  /* 0x0000000044087984 */ /* 0x004ea20000000c00 */
        /* <DEDUP_REMOVED lines=9> */
[----:B------:R-:W-:-:S04]  /*cb80*/  HADD2.F32 R0, -RZ, R46.H0_H0 ;  /* 0x2000002eff007230 */ /* 0x000fc80000004100 */
[----:B------:R-:W3:Y:S01]  /*cb90*/  LDS.128 R12, [R26+0x6080] ;  /* 0x006080001a0c7984 */ /* 0x000ee20000000c00 */
[--C-:B--2---:R-:W-:Y:S02]  /*cba0*/  HADD2.F32 R24, -RZ, R8.reuse.H0_H0 ;  /* 0x20000008ff187230 */ /* 0x104fe40000004100 */
[----:B------:R-:W-:Y:S02]  /*cbb0*/  HADD2.F32 R23, -RZ, R8.H1_H1 ;  /* 0x30000008ff177230 */ /* 0x000fe40000004100 */
[--C-:B------:R-:W-:Y:S01]  /*cbc0*/  HADD2.F32 R20, -RZ, R10.reuse.H0_H0 ;  /* 0x2000000aff147230 */ /* 0x100fe20000004100 */
[----:B------:R-:W-:Y:S01]  /*cbd0*/  FMUL.FTZ R8, R24, R2 ;  /* 0x0000000218087220 */ /* 0x000fe20000410000 */
[----:B------:R-:W-:Y:S02]  /*cbe0*/  HADD2.F32 R17, -RZ, R10.H1_H1 ;  /* 0x3000000aff117230 */ /* 0x000fe40000004100 */
[----:B------:R-:W-:Y:S02]  /*cbf0*/  HADD2.F32 R22, -RZ, R9.H0_H0 ;  /* 0x20000009ff167230 */ /* 0x000fe40000004100 */
[----:B------:R-:W-:-:S02]  /*cc00*/  HADD2.F32 R19, -RZ, R11.H0_H0 ;  /* 0x2000000bff137230 */ /* 0x000fc40000004100 */
[----:B------:R-:W-:Y:S02]  /*cc10*/  HADD2.F32 R18, -RZ, R11.H1_H1 ;  /* 0x3000000bff127230 */ /* 0x000fe40000004100 */
[----:B------:R-:W-:Y:S02]  /*cc20*/  HADD2.F32 R11, -RZ, R54.H0_H0 ;  /* 0x20000036ff0b7230 */ /* 0x000fe40000004100 */
[----:B------:R-:W-:Y:S02]  /*cc30*/  HADD2.F32 R21, -RZ, R9.H1_H1 ;  /* 0x30000009ff157230 */ /* 0x000fe40000004100 */
[--C-:B---3--:R-:W-:Y:S02]  /*cc40*/  HADD2.F32 R4, -RZ, R12.reuse.H0_H0 ;  /* 0x2000000cff047230 */ /* 0x108fe40000004100 */
[----:B------:R-:W-:Y:S02]  /*cc50*/  HADD2.F32 R3, -RZ, R12.H1_H1 ;  /* 0x3000000cff037230 */ /* 0x000fe40000004100 */
[--C-:B------:R-:W-:Y:S01]  /*cc60*/  HADD2.F32 R6, -RZ, R13.reuse.H0_H0 ;  /* 0x2000000dff067230 */ /* 0x100fe20000004100 */
[----:B------:R-:W-:Y:S01]  /*cc70*/  FMUL.FTZ R36, R4, R2 ;  /* 0x0000000204247220 */ /* 0x000fe20000410000 */
[----:B------:R-:W-:Y:S01]  /*cc80*/  HADD2.F32 R10, -RZ, R13.H1_H1 ;  /* 0x3000000dff0a7230 */ /* 0x000fe20000004100 */
[-C--:B------:R-:W-:Y:S01]  /*cc90*/  FMUL.FTZ R2, R23, R0.reuse ;  /* 0x0000000017027220 */ /* 0x080fe20000410000 */
[--C-:B------:R-:W-:Y:S01]  /*cca0*/  HADD2.F32 R13, -RZ, R53.reuse.H0_H0 ;  /* 0x20000035ff0d7230 */ /* 0x100fe20000004100 */
[C---:B------:R-:W-:Y:S01]  /*ccb0*/  FMUL.FTZ R35, R3.reuse, R0 ;  /* 0x0000000003237220 */ /* 0x040fe20000410000 */
[----:B------:R-:W-:Y:S01]  /*ccc0*/  HADD2.F32 R12, -RZ, R53.H1_H1 ;  /* 0x30000035ff0c7230 */ /* 0x000fe20000004100 */
[----:B------:R-:W-:Y:S01]  /*ccd0*/  FMUL.FTZ R33, R6, R5 ;  /* 0x0000000506217220 */ /* 0x000fe20000410000 */
[----:B------:R-:W-:Y:S01]  /*cce0*/  HADD2.F32 R0, -RZ, R50.H1_H1 ;  /* 0x30000032ff007230 */ /* 0x000fe20000004100 */
[----:B------:R-:W-:Y:S01]  /*ccf0*/  FFMA.FTZ R39, R4, R13, R8 ;  /* 0x0000000d04277223 */ /* 0x000fe20000010008 */
[----:B------:R-:W-:Y:S01]  /*cd00*/  HADD2.F32 R8, -RZ, R54.H1_H1 ;  /* 0x30000036ff087230 */ /* 0x000fe20000004100 */
[-C--:B------:R-:W-:Y:S01]  /*cd10*/  FFMA.FTZ R38, R3, R12.reuse, R2 ;  /* 0x0000000c03267223 */ /* 0x080fe20000010002 */
[----:B------:R-:W-:Y:S01]  /*cd20*/  HADD2.F32 R2, -RZ, R49.H0_H0 ;  /* 0x20000031ff027230 */ /* 0x000fe20000004100 */
[----:B------:R-:W-:Y:S01]  /*cd30*/  FMUL.FTZ R4, R22, R5 ;  /* 0x0000000516047220 */ /* 0x000fe20000410000 */
[--C-:B------:R-:W-:Y:S01]  /*cd40*/  HADD2.F32 R9, -RZ, R14.reuse.H0_H0 ;  /* 0x2000000eff097230 */ /* 0x100fe20000004100 */
[----:B------:R-:W-:Y:S01]  /*cd50*/  FFMA.FTZ R12, R23, R12, -R35 ;  /* 0x0000000c170c7223 */ /* 0x000fe20000010823 */
[----:B------:R-:W-:Y:S01]  /*cd60*/  HADD2.F32 R3, -RZ, R51.H1_H1 ;  /* 0x30000033ff037230 */ /* 0x000fe20000004100 */
[----:B------:R-:W-:Y:S01]  /*cd70*/  FFMA.FTZ R37, R6, R11, R4 ;  /* 0x0000000b06257223 */ /* 0x000fe20000010004 */
[----:B------:R-:W-:Y:S01]  /*cd80*/  HADD2.F32 R6, -RZ, R55.H0_H0 ;  /* 0x20000037ff067230 */ /* 0x000fe20000004100 */
[----:B------:R-:W-:Y:S01]  /*cd90*/  FMUL.FTZ R5, R21, R2 ;  /* 0x0000000215057220 */ /* 0x000fe20000410000 */
[----:B------:R-:W-:Y:S01]  /*cda0*/  HADD2.F32 R14, -RZ, R14.H1_H1 ;  /* 0x3000000eff0e7230 */ /* 0x000fe20000004100 */
[----:B------:R-:W-:Y:S01]  /*cdb0*/  FMUL.FTZ R4, R20, R0 ;  /* 0x0000000014047220 */ /* 0x000fe20000410000 */
[----:B------:R-:W-:Y:S01]  /*cdc0*/  HADD2.F32 R16, -RZ, R15.H0_H0 ;  /* 0x2000000fff107230 */ /* 0x000fe20000004100 */
[C---:B------:R-:W-:Y:S01]  /*cdd0*/  FFMA.FTZ R34, R10.reuse, R8, R5 ;  /* 0x000000080a227223 */ /* 0x040fe20000010005 */
[----:B------:R-:W-:Y:S01]  /*cde0*/  HADD2.F32 R5, -RZ, R55.H1_H1 ;  /* 0x30000037ff057230 */ /* 0x000fe20000004100 */
[----:B------:R-:W-:Y:S01]  /*cdf0*/  FFMA.FTZ R32, R9, R6, R4 ;  /* 0x0000000609207223 */ /* 0x000fe20000010004 */
[----:B------:R-:W-:Y:S01]  /*ce00*/  HADD2.F32 R15, -RZ, R15.H1_H1 ;  /* 0x3000000fff0f7230 */ /* 0x000fe20000004100 */
[----:B------:R-:W-:Y:S01]  /*ce10*/  FMUL.FTZ R30, R10, R2 ;  /* 0x000000020a1e7220 */ /* 0x000fe20000410000 */
[----:B------:R-:W-:Y:S01]  /*ce20*/  HADD2.F32 R2, -RZ, R52.H1_H1 ;  /* 0x30000034ff027230 */ /* 0x000fe20000004100 */
[----:B------:R-:W-:-:S02]  /*ce30*/  FMUL.FTZ R4, R17, R3 ;  /* 0x0000000311047220 */ /* 0x000fc40000410000 */
[----:B------:R-:W-:Y:S01]  /*ce40*/  FMUL.FTZ R28, R9, R0 ;  /* 0x00000000091c7220 */ /* 0x000fe20000410000 */
[----:B------:R-:W-:Y:S01]  /*ce50*/  HADD2.F32 R0, -RZ, R52.H0_H0 ;  /* 0x20000034ff007230 */ /* 0x000fe20000004100 */
[C---:B------:R-:W-:Y:S01]  /*ce60*/  FFMA.FTZ R29, R14.reuse, R5, R4 ;  /* 0x000000050e1d7223 */ /* 0x040fe20000010004 */
[--C-:B------:R-:W-:Y:S01]  /*ce70*/  HADD2.F32 R4, -RZ, R56.reuse.H1_H1 ;  /* 0x30000038ff047230 */ /* 0x100fe20000004100 */
[----:B------:R-:W-:Y:S02]  /*ce80*/  FMUL.FTZ R10, R19, R2 ;  /* 0x00000002130a7220 */ /* 0x000fe40000410000 */
[----:B------:R-:W-:Y:S01]  /*ce90*/  FMUL.FTZ R27, R14, R3 ;  /* 0x000000030e1b7220 */ /* 0x000fe20000410000 */
[----:B------:R-:W-:Y:S01]  /*cea0*/  HADD2.F32 R3, -RZ, R56.H0_H0 ;  /* 0x20000038ff037230 */ /* 0x000fe20000004100 */
[----:B------:R-:W-:Y:S02]  /*ceb0*/  FMUL.FTZ R9, R18, R0 ;  /* 0x0000000012097220 */ /* 0x000fe40000410000 */
[----:B------:R-:W-:-:S02]  /*cec0*/  FFMA.FTZ R31, R16, R4, R10 ;  /* 0x00000004101f7223 */ /* 0x000fc4000001000a */
[----:B------:R-:W-:Y:S02]  /*ced0*/  FMUL.FTZ R25, R16, R2 ;  /* 0x0000000210197220 */ /* 0x000fe40000410000 */
[C---:B------:R-:W-:Y:S02]  /*cee0*/  FMUL.FTZ R10, R15.reuse, R0 ;  /* 0x000000000f0a7220 */ /* 0x040fe40000410000 */
[----:B------:R-:W-:Y:S02]  /*cef0*/  FFMA.FTZ R14, R24, R13, -R36 ;  /* 0x0000000d180e7223 */ /* 0x000fe40000010824 */
[----:B------:R-:W-:Y:S01]  /*cf00*/  FFMA.FTZ R16, R15, R3, R9 ;  /* 0x000000030f107223 */ /* 0x000fe20000010009 */
[----:B------:R-:W-:Y:S01]  /*cf10*/  F2FP.PACK_AB R9, R34, R37 ;  /* 0x000000252209723e */ /* 0x000fe200000000ff */
[----:B------:R-:W-:Y:S01]  /*cf20*/  FFMA.FTZ R13, R22, R11, -R33 ;  /* 0x0000000b160d7223 */ /* 0x000fe20000010821 */
[----:B------:R-:W-:Y:S01]  /*cf30*/  F2FP.PACK_AB R12, R12, R14 ;  /* 0x0000000e0c0c723e */ /* 0x000fe200000000ff */
[----:B------:R-:W-:Y:S01]  /*cf40*/  FFMA.FTZ R11, R21, R8, -R30 ;  /* 0x00000008150b7223 */ /* 0x000fe2000001081e */
[----:B------:R-:W-:Y:S01]  /*cf50*/  F2FP.PACK_AB R8, R38, R39 ;  /* 0x000000272608723e */ /* 0x000fe200000000ff */
[----:B------:R-:W-:-:S02]  /*cf60*/  FFMA.FTZ R6, R20, R6, -R28 ;  /* 0x0000000614067223 */ /* 0x000fc4000001081c */
[----:B------:R-:W-:Y:S01]  /*cf70*/  FFMA.FTZ R2, R17, R5, -R27 ;  /* 0x0000000511027223 */ /* 0x000fe2000001081b */
[----:B------:R-:W-:Y:S01]  /*cf80*/  F2FP.PACK_AB R13, R11, R13 ;  /* 0x0000000d0b0d723e */ /* 0x000fe200000000ff */
[----:B------:R-:W-:Y:S01]  /*cf90*/  FFMA.FTZ R0, R19, R4, -R25 ;  /* 0x0000000413007223 */ /* 0x000fe20000010819 */
[----:B------:R-:W-:Y:S01]  /*cfa0*/  F2FP.PACK_AB R11, R16, R31 ;  /* 0x0000001f100b723e */ /* 0x000fe200000000ff */
[----:B------:R-:W-:Y:S01]  /*cfb0*/  FFMA.FTZ R3, R18, R3, -R10 ;  /* 0x0000000312037223 */ /* 0x000fe2000001080a */
[----:B------:R-:W-:Y:S02]  /*cfc0*/  F2FP.PACK_AB R14, R2, R6 ;  /* 0x00000006020e723e */ /* 0x000fe400000000ff */
[----:B------:R-:W-:Y:S02]  /*cfd0*/  F2FP.PACK_AB R10, R29, R32 ;  /* 0x000000201d0a723e */ /* 0x000fe400000000ff */
[----:B------:R-:W-:-:S05]  /*cfe0*/  F2FP.PACK_AB R15, R3, R0 ;  /* 0x00000000030f723e */ /* 0x000fca00000000ff */
[----:B------:R2:W-:Y:S04]  /*cff0*/  STS.128 [R68], R12 ;  /* 0x0000000c44007388 */ /* 0x0005e80000000c00 */
[----:B------:R2:W-:Y:S02]  /*d000*/  STS.128 [R26+0x6080], R8 ;  /* 0x006080081a007388 */ /* 0x0005e40000000c00 */
.L_x_290:
[----:B------:R-:W-:Y:S05]  /*d010*/  BSYNC B0 ;  /* 0x0000000000007941 */ /* 0x000fea0003800000 */
.L_x_289:
[----:B------:R-:W-:-:S04]  /*d020*/  IADD3 R0, R104, 0x20, RZ ;  /* 0x0000002068007810 */ /* 0x000fc80007ffe0ff */
[----:B------:R-:W-:-:S13]  /*d030*/  ISETP.GE.AND P0, PT, R0, c[0x0][0x27c], PT ;  /* 0x00009f0000007a0c */ /* 0x000fda0003f06270 */
[----:B------:R-:W-:Y:S05]  /*d040*/  @P0 BRA `(.L_x_286) ;  /* 0x0000058000000947 */ /* 0x000fea0003800000 */
[----:B--2---:R-:W2:Y:S01]  /*d050*/  LDL R68, [R1+0xec] ;  /* 0x0000ec0001447983 */ /* 0x004ea20000100800 */
        /* <DEDUP_REMOVED lines=32> */
[----:B------:R-:W-:Y:S01]  /*d260*/  HADD2.F32 R13, -RZ, R61.H0_H0 ;  /* 0x2000003dff0d7230 */ /* 0x000fe20000004100 */
[-C--:B------:R-:W-:Y:S01]  /*d270*/  FFMA.FTZ R38, R3, R12.reuse, R2 ;  /* 0x0000000c03267223 */ /* 0x080fe20000010002 */
[----:B------:R-:W-:Y:S01]  /*d280*/  HADD2.F32 R22, -RZ, R9.H0_H0 ;  /* 0x20000009ff167230 */ /* 0x000fe20000004100 */
[----:B------:R-:W-:Y:S01]  /*d290*/  FFMA.FTZ R12, R23, R12, -R35 ;  /* 0x0000000c170c7223 */ /* 0x000fe20000010823 */
[--C-:B------:R-:W-:Y:S01]  /*d2a0*/  HADD2.F32 R19, -RZ, R11.reuse.H0_H0 ;  /* 0x2000000bff137230 */ /* 0x100fe20000004100 */
[----:B------:R-:W-:Y:S01]  /*d2b0*/  FFMA.FTZ R39, R4, R13, R8 ;  /* 0x0000000d04277223 */ /* 0x000fe20000010008 */
[----:B------:R-:W-:Y:S01]  /*d2c0*/  HADD2.F32 R18, -RZ, R11.H1_H1 ;  /* 0x3000000bff127230 */ /* 0x000fe20000004100 */
[----:B------:R-:W-:Y:S01]  /*d2d0*/  FMUL.FTZ R4, R22, R5 ;  /* 0x0000000516047220 */ /* 0x000fe20000410000 */
[----:B------:R-:W-:-:S02]  /*d2e0*/  HADD2.F32 R11, -RZ, R62.H0_H0 ;  /* 0x2000003eff0b7230 */ /* 0x000fc40000004100 */
[----:B------:R-:W-:Y:S02]  /*d2f0*/  HADD2.F32 R21, -RZ, R9.H1_H1 ;  /* 0x30000009ff157230 */ /* 0x000fe40000004100 */
[----:B------:R-:W-:Y:S01]  /*d300*/  HADD2.F32 R2, -RZ, R58.H1_H1 ;  /* 0x3000003aff027230 */ /* 0x000fe20000004100 */
[----:B------:R-:W-:Y:S01]  /*d310*/  FFMA.FTZ R37, R6, R11, R4 ;  /* 0x0000000b06257223 */ /* 0x000fe20000010004 */
[----:B------:R-:W-:Y:S02]  /*d320*/  HADD2.F32 R0, -RZ, R59.H0_H0 ;  /* 0x2000003bff007230 */ /* 0x000fe40000004100 */
[----:B------:R-:W-:Y:S01]  /*d330*/  HADD2.F32 R8, -RZ, R62.H1_H1 ;  /* 0x3000003eff087230 */ /* 0x000fe20000004100 */
[----:B------:R-:W-:Y:S01]  /*d340*/  FMUL.FTZ R5, R21, R2 ;  /* 0x0000000215057220 */ /* 0x000fe20000410000 */
[--C-:B------:R-:W-:Y:S01]  /*d350*/  HADD2.F32 R9, -RZ, R14.reuse.H0_H0 ;  /* 0x2000000eff097230 */ /* 0x100fe20000004100 */
[----:B------:R-:W-:Y:S01]  /*d360*/  FMUL.FTZ R4, R20, R0 ;  /* 0x0000000014047220 */ /* 0x000fe20000410000 */
[----:B------:R-:W-:Y:S01]  /*d370*/  HADD2.F32 R6, -RZ, R63.H0_H0 ;  /* 0x2000003fff067230 */ /* 0x000fe20000004100 */
[C---:B------:R-:W-:Y:S01]  /*d380*/  FFMA.FTZ R34, R10.reuse, R8, R5 ;  /* 0x000000080a227223 */ /* 0x040fe20000010005 */
[----:B------:R-:W-:Y:S01]  /*d390*/  HADD2.F32 R3, -RZ, R59.H1_H1 ;  /* 0x3000003bff037230 */ /* 0x000fe20000004100 */
[----:B------:R-:W-:Y:S01]  /*d3a0*/  FMUL.FTZ R30, R10, R2 ;  /* 0x000000020a1e7220 */ /* 0x000fe20000410000 */
[----:B------:R-:W-:Y:S01]  /*d3b0*/  HADD2.F32 R14, -RZ, R14.H1_H1 ;  /* 0x3000000eff0e7230 */ /* 0x000fe20000004100 */
[----:B------:R-:W-:Y:S01]  /*d3c0*/  FFMA.FTZ R32, R9, R6, R4 ;  /* 0x0000000609207223 */ /* 0x000fe20000010004 */
[----:B------:R-:W-:Y:S01]  /*d3d0*/  HADD2.F32 R5, -RZ, R63.H1_H1 ;  /* 0x3000003fff057230 */ /* 0x000fe20000004100 */
        /* <DEDUP_REMOVED lines=31> */
.L_x_286:
[----:B------:R-:W-:Y:S05]  /*d5d0*/  BSYNC B1 ;  /* 0x0000000000017941 */ /* 0x000fea0003800000 */
.L_x_285:
[----:B------:R-:W-:-:S04]  /*d5e0*/  IADD3 R0, R112, 0x40, RZ ;  /* 0x0000004070007810 */ /* 0x000fc80007ffe0ff */
[----:B------:R-:W-:-:S13]  /*d5f0*/  ISETP.GE.AND P0, PT, R0, R40, PT ;  /* 0x000000280000720c */ /* 0x000fda0003f06270 */
[----:B------:R-:W-:Y:S05]  /*d600*/  @P0 BRA `(.L_x_272) ;  /* 0x0000118000000947 */ /* 0x000fea0003800000 */
[----:B-----5:R3:W5:Y:S04]  /*d610*/  LDL R70, [R1+0xd8] ;  /* 0x0000d80001467983 */ /* 0x0207680000100800 */
[----:B------:R3:W5:Y:S04]  /*d620*/  LDL R69, [R1+0xdc] ;  /* 0x0000dc0001457983 */ /* 0x0007680000100800 */
[----:B--2---:R3:W5:Y:S01]  /*d630*/  LDL R68, [R1+0xe0] ;  /* 0x0000e00001447983 */ /* 0x0047620000100800 */
        /* <DEDUP_REMOVED lines=18> */
[----:B------:R-:W4:Y:S02]  /*d760*/  LDS.128 R12, [R26+0x6080] ;  /* 0x006080001a0c7984 */ /* 0x000f240000000c00 */
[--C-:B----4-:R-:W-:Y:S02]  /*d770*/  HADD2.F32 R4, -RZ, R12.reuse.H0_H0 ;  /* 0x2000000cff047230 */ /* 0x110fe40000004100 */
        /* <DEDUP_REMOVED lines=17> */
[C---:B------:R-:W-:Y:S01]  /*d890*/  FFMA.FTZ R38, R12.reuse, R3, R2 ;  /* 0x000000030c267223 */ /* 0x040fe20000010002 */
        /* <DEDUP_REMOVED lines=16> */
[-C--:B------:R-:W-:Y:S01]  /*d9a0*/  FFMA.FTZ R34, R8, R10.reuse, R5 ;  /* 0x0000000a08227223 */ /* 0x080fe20000010005 */
        /* <DEDUP_REMOVED lines=15> */
[-C--:B------:R-:W-:Y:S02]  /*daa0*/  FFMA.FTZ R31, R4, R16.reuse, R10 ;  /* 0x00000010041f7223 */ /* 0x080fe4000001000a */
        /* <DEDUP_REMOVED lines=20> */
.L_x_292:
[----:B------:R-:W-:Y:S05]  /*dbf0*/  BSYNC B0 ;  /* 0x0000000000007941 */ /* 0x000fea0003800000 */
.L_x_291:
[----:B------:R-:W-:Y:S01]  /*dc00*/  IADD3 R0, R104, 0x10, RZ ;  /* 0x0000001068007810 */ /* 0x000fe20007ffe0ff */
[----:B------:R-:W-:Y:S03]  /*dc10*/  BSSY B0, `(.L_x_293) ;  /* 0x000005c000007945 */ /* 0x000fe60003800000 */
[----:B------:R-:W-:-:S13]  /*dc20*/  ISETP.GE.AND P0, PT, R0, c[0x0][0x27c], PT ;  /* 0x00009f0000007a0c */ /* 0x000fda0003f06270 */
[----:B------:R-:W-:Y:S05]  /*dc30*/  @P0 BRA `(.L_x_294) ;  /* 0x0000059000000947 */ /* 0x000fea0003800000 */
[----:B------:R-:W4:Y:S04]  /*dc40*/  LDL R2, [R1] ;  /* 0x0000000001027983 */ /* 0x000f280000100800 */
[----:B--2---:R-:W2:Y:S01]  /*dc50*/  LDL R40, [R1+0xf0] ;  /* 0x0000f00001287983 */ /* 0x004ea20000100800 */
[----:B------:R-:W-:Y:S01]  /*dc60*/  MOV R0, c[0x0][0x27c] ;  /* 0x00009f0000007a02 */ /* 0x000fe20000000f00 */
[----:B------:R-:W-:-:S03]  /*dc70*/  HADD2.F32 R5, -RZ, R48.H0_H0 ;  /* 0x20000030ff057230 */ /* 0x000fc60000004100 */
[----:B----4-:R-:W-:-:S04]  /*dc80*/  LEA.HI R0, R0, R2, RZ, 0x1d ;  /* 0x0000000200007211 */ /* 0x010fc800078fe8ff */
        /* <DEDUP_REMOVED lines=12> */
[----:B------:R-:W4:Y:S01]  /*dd50*/  LDS.128 R12, [R26+0x6080] ;  /* 0x006080001a0c7984 */ /* 0x000f220000000c00 */
        /* <DEDUP_REMOVED lines=10> */
[--C-:B----4-:R-:W-:Y:S02]  /*de00*/  HADD2.F32 R4, -RZ, R12.reuse.H0_H0 ;  /* 0x2000000cff047230 */ /* 0x110fe40000004100 */
[----:B------:R-:W-:Y:S02]  /*de10*/  HADD2.F32 R3, -RZ, R12.H1_H1 ;  /* 0x3000000cff037230 */ /* 0x000fe40000004100 */
[--C-:B------:R-:W-:Y:S01]  /*de20*/  HADD2.F32 R6, -RZ, R13.reuse.H0_H0 ;  /* 0x2000000dff067230 */ /* 0x100fe20000004100 */
[----:B------:R-:W-:Y:S01]  /*de30*/  FMUL.FTZ R36, R2, R4 ;  /* 0x0000000402247220 */ /* 0x000fe20000410000 */
[----:B------:R-:W-:Y:S01]  /*de40*/  HADD2.F32 R10, -RZ, R13.H1_H1 ;  /* 0x3000000dff0a7230 */ /* 0x000fe20000004100 */
[C---:B------:R-:W-:Y:S01]  /*de50*/  FMUL.FTZ R2, R0.reuse, R23 ;  /* 0x0000001700027220 */ /* 0x040fe20000410000 */
[--C-:B------:R-:W-:Y:S01]  /*de60*/  HADD2.F32 R13, -RZ, R53.reuse.H0_H0 ;  /* 0x20000035ff0d7230 */ /* 0x100fe20000004100 */
[-C--:B------:R-:W-:Y:S01]  /*de70*/  FMUL.FTZ R35, R0, R3.reuse ;  /* 0x0000000300237220 */ /* 0x080fe20000410000 */
[----:B------:R-:W-:Y:S01]  /*de80*/  HADD2.F32 R12, -RZ, R53.H1_H1 ;  /* 0x30000035ff0c7230 */ /* 0x000fe20000004100 */
[----:B------:R-:W-:Y:S01]  /*de90*/  FMUL.FTZ R33, R5, R6 ;  /* 0x0000000605217220 */ /* 0x000fe20000410000 */
[----:B------:R-:W-:Y:S01]  /*dea0*/  HADD2.F32 R0, -RZ, R50.H1_H1 ;  /* 0x30000032ff007230 */ /* 0x000fe20000004100 */
[----:B------:R-:W-:Y:S01]  /*deb0*/  FFMA.FTZ R39, R13, R4, R8 ;  /* 0x000000040d277223 */ /* 0x000fe20000010008 */
[----:B------:R-:W-:Y:S01]  /*dec0*/  HADD2.F32 R8, -RZ, R54.H1_H1 ;  /* 0x30000036ff087230 */ /* 0x000fe20000004100 */
[C---:B------:R-:W-:Y:S01]  /*ded0*/  FFMA.FTZ R38, R12.reuse, R3, R2 ;  /* 0x000000030c267223 */ /* 0x040fe20000010002 */
        /* <DEDUP_REMOVED lines=11> */
[-C--:B------:R-:W-:Y:S01]  /*df90*/  FFMA.FTZ R34, R8, R10.reuse, R5 ;  /* 0x0000000a08227223 */ /* 0x080fe20000010005 */
        /* <DEDUP_REMOVED lines=8> */
[-C--:B------:R-:W-:Y:S01]  /*e020*/  FFMA.FTZ R29, R5, R14.reuse, R4 ;  /* 0x0000000e051d7223 */ /* 0x080fe20000010004 */
[--C-:B------:R-:W-:Y:S01]  /*e030*/  HADD2.F32 R4, -RZ, R56.reuse.H1_H1 ;  /* 0x30000038ff047230 */ /* 0x100fe20000004100 */
[----:B------:R-:W-:Y:S02]  /*e040*/  FMUL.FTZ R10, R2, R19 ;  /* 0x00000013020a7220 */ /* 0x000fe40000410000 */
[----:B------:R-:W-:Y:S01]  /*e050*/  FMUL.FTZ R27, R3, R14 ;  /* 0x0000000e031b7220 */ /* 0x000fe20000410000 */
[----:B------:R-:W-:Y:S01]  /*e060*/  HADD2.F32 R3, -RZ, R56.H0_H0 ;  /* 0x20000038ff037230 */ /* 0x000fe20000004100 */
[----:B------:R-:W-:Y:S02]  /*e070*/  FMUL.FTZ R9, R0, R18 ;  /* 0x0000001200097220 */ /* 0x000fe40000410000 */
[----:B------:R-:W-:-:S02]  /*e080*/  FFMA.FTZ R31, R4, R16, R10 ;  /* 0x00000010041f7223 */ /* 0x000fc4000001000a */
[----:B------:R-:W-:Y:S02]  /*e090*/  FMUL.FTZ R25, R2, R16 ;  /* 0x0000001002197220 */ /* 0x000fe40000410000 */
[-C--:B------:R-:W-:Y:S02]  /*e0a0*/  FMUL.FTZ R10, R0, R15.reuse ;  /* 0x0000000f000a7220 */ /* 0x080fe40000410000 */
        /* <DEDUP_REMOVED lines=18> */
.L_x_294:
[----:B------:R-:W-:Y:S05]  /*e1d0*/  BSYNC B0 ;  /* 0x0000000000007941 */ /* 0x000fea0003800000 */
.L_x_293:
        /* <DEDUP_REMOVED lines=37> */
[C---:B------:R-:W-:Y:S01]  /*e430*/  FFMA.FTZ R38, R12.reuse, R3, R2 ;  /* 0x000000030c267223 */ /* 0x040fe20000010002 */
        /* <DEDUP_REMOVED lines=16> */
[-C--:B------:R-:W-:Y:S01]  /*e540*/  FFMA.FTZ R34, R8, R10.reuse, R5 ;  /* 0x0000000a08227223 */ /* 0x080fe20000010005 */
        /* <DEDUP_REMOVED lines=36> */
.L_x_272:
[----:B------:R-:W-:Y:S05]  /*e790*/  BSYNC B2 ;  /* 0x0000000000027941 */ /* 0x000fea0003800000 */
.L_x_256:
[----:B--2---:R-:W-:Y:S01]  /*e7a0*/  IMAD R0, R66, c[0x0][0x208], RZ ;  /* 0x0000820042007a24 */ /* 0x004fe200078e02ff */
[----:B------:R-:W-:-:S04]  /*e7b0*/  DEPBAR.LE SB0, 0x0 ;  /* 0x000080000000791a */ /* 0x000fc80000000000 */
[C---:B------:R-:W-:Y:S01]  /*e7c0*/  IMAD.WIDE.U32 R2, R227.reuse, c[0x0][0x208], RZ ;  /* 0x00008200e3027a25 */ /* 0x040fe200078e00ff */
[----:B------:R-:W-:Y:S01]  /*e7d0*/  BAR.SYNC.DEFER_BLOCKING 0x0 ;  /* 0x0000000000007b1d */ /* 0x000fe20000010000 */
[----:B------:R-:W-:Y:S02]  /*e7e0*/  ISETP.GE.AND P6, PT, R228, c[0x0][0x1d4], PT ;  /* 0x00007500e4007a0c */ /* 0x000fe40003fc6270 */
[----:B------:R-:W-:Y:S01]  /*e7f0*/  IMAD R0, R227, c[0x0][0x20c], R0 ;  /* 0x00008300e3007a24 */ /* 0x000fe200078e0200 */
[----:B------:R-:W-:Y:S01]  /*e800*/  ISETP.GE.AND P2, PT, R238, c[0x0][0x1d4], PT ;  /* 0x00007500ee007a0c */ /* 0x000fe20003f46270 */
[----:B-1----:R-:W-:Y:S01]  /*e810*/  IMAD.WIDE.U32 R8, R65, c[0x0][0x210], RZ ;  /* 0x0000840041087a25 */ /* 0x002fe200078e00ff */
[----:B------:R-:W-:Y:S03]  /*e820*/  BSSY B0, `(.L_x_295) ;  /* 0x000003f000007945 */ /* 0x000fe60003800000 */
[----:B------:R-:W-:Y:S01]  /*e830*/  IMAD.IADD R3, R3, 0x1, R0 ;  /* 0x0000000103037824 */ /* 0x000fe200078e0200 */
[----:B------:R-:W-:Y:S01]  /*e840*/  STL.64 [R1+0x18], R8 ;  /* 0x0000180801007387 */ /* 0x000fe20000100a00 */
[----:B------:R-:W-:-:S02]  /*e850*/  IMAD R0, R67, c[0x0][0x218], RZ ;  /* 0x0000860043007a24 */ /* 0x000fc400078e02ff */
[----:B------:R-:W-:-:S04]  /*e860*/  IMAD.WIDE.U32 R2, R218, c[0x0][0x218], R2 ;  /* 0x00008600da027a25 */ /* 0x000fc800078e0002 */
[----:B------:R-:W-:Y:S01]  /*e870*/  IMAD R4, R218, c[0x0][0x21c], R0 ;  /* 0x00008700da047a24 */ /* 0x000fe200078e0200 */
[----:B------:R-:W-:Y:S01]  /*e880*/  IADD3 R0, P0, R2, R8, RZ ;  /* 0x0000000802007210 */ /* 0x000fe20007f1e0ff */
[----:B------:R-:W-:Y:S02]  /*e890*/  IMAD R5, R65, c[0x0][0x214], R9 ;  /* 0x0000850041057a24 */ /* 0x000fe400078e0209 */
[----:B------:R-:W-:-:S03]  /*e8a0*/  IMAD.SHL.U32 R207, R248, 0x2, RZ ;  /* 0x00000002f8cf7824 */ /* 0x000fc600078e00ff */
[----:B------:R-:W-:Y:S01]  /*e8b0*/  IADD3.X R2, R5, R3, R4, P0, !PT ;  /* 0x0000000305027210 */ /* 0x000fe200007fe404 */
[----:B------:R-:W-:Y:S01]  /*e8c0*/  IMAD.IADD R4, R140, 0x1, -R247 ;  /* 0x000000018c047824 */ /* 0x000fe200078e0af7 */
[C---:B------:R-:W-:Y:S01]  /*e8d0*/  LEA R6, P0, R0.reuse, c[0x0][0x1f8], 0x1 ;  /* 0x00007e0000067a11 */ /* 0x040fe200078008ff */
[----:B------:R1:W-:Y:S03]  /*e8e0*/  STL [R1+0x20], R5 ;  /* 0x0000200501007387 */ /* 0x0003e60000100800 */
[----:B------:R-:W-:Y:S01]  /*e8f0*/  LEA.HI.X R3, R0, c[0x0][0x1fc], R2, 0x1, P0 ;  /* 0x00007f0000037a11 */ /* 0x000fe200000f0c02 */
[----:B------:R-:W-:Y:S01]  /*e900*/  LDSM.16.M88.4 R16, [R196] ;  /* 0x00000000c410783b */ /* 0x000fe20000000200 */
[----:B------:R-:W-:-:S03]  /*e910*/  ISETP.LT.OR P1, PT, R4, 0x1, P6 ;  /* 0x000000010400780c */ /* 0x000fc60003721670 */
[----:B------:R-:W2:Y:S04]  /*e920*/  SHFL.IDX PT, R0, R6, RZ, 0x1c1f ;  /* 0x001c1fff06007589 */ /* 0x000ea800000e0000 */
[----:B------:R-:W4:Y:S04]  /*e930*/  SHFL.IDX PT, R2, R3, RZ, 0x1c1f ;  /* 0x001c1fff03027589 */ /* 0x000f2800000e0000 */
[----:B------:R3:W3:Y:S04]  /*e940*/  LDSM.16.M88.4 R12, [R196+0x1000] ;  /* 0x00100000c40c783b */ /* 0x0006e80000000200 */
[----:B------:R3:W3:Y:S04]  /*e950*/  LDSM.16.M88.4 R24, [R169] ;  /* 0x00000000a918783b */ /* 0x0006e80000000200 */
[----:B------:R3:W3:Y:S04]  /*e960*/  LDSM.16.M88.4 R28, [R169+0x400] ;  /* 0x00040000a91c783b */ /* 0x0006e80000000200 */
[----:B-1----:R-:W1:Y:S01]  /*e970*/  S2R R5, SR_TID.X ;  /* 0x0000000000057919 */ /* 0x002e620000002100 */
[----:B--2---:R-:W-:-:S03]  /*e980*/  LEA R22, P0, R228, R0, 0x1 ;  /* 0x00000000e4167211 */ /* 0x004fc600078008ff */
[----:B------:R2:W1:Y:S01]  /*e990*/  LDSM.16.M88.4 R44, [R169+0x800] ;  /* 0x00080000a92c783b */ /* 0x0004620000000200 */
[----:B----4-:R-:W-:-:S03]  /*e9a0*/  LEA.HI.X R23, R228, R2, R229, 0x1, P0 ;  /* 0x00000002e4177211 */ /* 0x010fc600000f0ce5 */
[----:B------:R2:W4:Y:S01]  /*e9b0*/  LDSM.16.M88.4 R40, [R197] ;  /* 0x00000000c528783b */ /* 0x0005220000000200 */
[----:B------:R-:W-:-:S03]  /*e9c0*/  LEA R20, P0, R238, R0, 0x1 ;  /* 0x00000000ee147211 */ /* 0x000fc600078008ff */
[----:B------:R2:W1:Y:S01]  /*e9d0*/  LDSM.16.M88.4 R8, [R197+0x1000] ;  /* 0x00100000c508783b */ /* 0x0004620000000200 */
[----:B------:R-:W-:Y:S02]  /*e9e0*/  LEA.HI.X R21, R238, R2, R250, 0x1, P0 ;  /* 0x00000002ee157211 */ /* 0x000fe400000f0cfa */
[----:B------:R-:W-:Y:S01]  /*e9f0*/  ISETP.LT.OR P0, PT, R4, 0x1, P2 ;  /* 0x000000010400780c */ /* 0x000fe20001701670 */
[----:B------:R2:W1:Y:S04]  /*ea00*/  LDSM.16.M88.4 R48, [R198] ;  /* 0x00000000c630783b */ /* 0x0004680000000200 */
[----:B------:R2:W1:Y:S04]  /*ea10*/  LDSM.16.M88.4 R80, [R206] ;  /* 0x00000000ce50783b */ /* 0x0004680000000200 */
[----:B------:R2:W1:Y:S04]  /*ea20*/  LDSM.16.M88.4 R96, [R205] ;  /* 0x00000000cd60783b */ /* 0x0004680000000200 */
[----:B------:R-:W-:Y:S01]  /*ea30*/  @!PT LDS RZ, [RZ] ;  /* 0x00000000fffff984 */ /* 0x000fe20000000800 */
[----:B------:R-:W-:Y:S01]  /*ea40*/  @!PT LDS RZ, [RZ] ;  /* 0x00000000fffff984 */ /* 0x000fe20000000800 */
[----:B------:R-:W-:Y:S01]  /*ea50*/  @!PT LDS RZ, [RZ] ;  /* 0x00000000fffff984 */ /* 0x000fe20000000800 */
[----:B------:R2:W-:Y:S01]  /*ea60*/  LDGSTS.E.BYPASS.LTC128B.128 [R207+0x1880], [R22.64], !P1 ;  /* 0x0188000016cf7fae */ /* 0x0005e2000c901d48 */
[----:B------:R-:W-:-:S03]  /*ea70*/  ISETP.GE.AND P1, PT, R230, c[0x0][0x1d4], PT ;  /* 0x00007500e6007a0c */ /* 0x000fc60003f26270 */
[----:B------:R2:W-:Y:S02]  /*ea80*/  LDGSTS.E.BYPASS.LTC128B.128 [R207+0x2480], [R20.64], !P0 ;  /* 0x0248000014cf7fae */ /* 0x0005e4000c101d48 */
        /* <DEDUP_REMOVED lines=8> */
[----:B------:R1:W4:Y:S02]  /*eb10*/  SHFL.IDX PT, R0, R6, 0x1, 0x1c1f ;  /* 0x003c1f0006007f89 */ /* 0x00032400000e0000 */
.L_x_396:
[----:B----4-:R-:W-:Y:S02]  /*eb20*/  LEA R2, P0, R228, R0, 0x1 ;  /* 0x00000000e4027211 */ /* 0x010fe400078008ff */
[----:B------:R-:W-:Y:S02]  /*eb30*/  ISETP.LT.OR P2, PT, R4, 0x21, P2 ;  /* 0x000000210400780c */ /* 0x000fe40001741670 */
[----:B-1-3--:R-:W-:Y:S02]  /*eb40*/  LEA.HI.X R3, R228, R5, R229, 0x1, P0 ;  /* 0x00000005e4037211 */ /* 0x00afe400000f0ce5 */
[----:B------:R-:W-:-:S02]  /*eb50*/  ISETP.LT.OR P0, PT, R4, 0x21, P6 ;  /* 0x000000210400780c */ /* 0x000fc40003701670 */
[----:B------:R-:W-:-:S11]  /*eb60*/  ISETP.LT.OR P1, PT, R4, 0x21, P1 ;  /* 0x000000210400780c */ /* 0x000fd60000f21670 */
[----:B------:R-:W-:Y:S01]  /*eb70*/  @!PT LDS RZ, [RZ] ;  /* 0x00000000fffff984 */ /* 0x000fe20000000800 */
[----:B------:R-:W-:Y:S01]  /*eb80*/  @!PT LDS RZ, [RZ] ;  /* 0x00000000fffff984 */ /* 0x000fe20000000800 */
[----:B------:R-:W-:Y:S01]  /*eb90*/  @!PT LDS RZ, [RZ] ;  /* 0x00000000fffff984 */ /* 0x000fe20000000800 */
[----:B------:R1:W-:Y:S01]  /*eba0*/  LDGSTS.E.BYPASS.LTC128B.128 [R207+0x2080], [R2.64], !P0 ;  /* 0x0208000002cf7fae */ /* 0x0003e2000c101d48 */
[----:B--2---:R-:W-:-:S04]  /*ebb0*/  LEA R20, P0, R238, R0, 0x1 ;  /* 0x00000000ee147211 */ /* 0x004fc800078008ff */
[----:B------:R-:W-:-:S05]  /*ebc0*/  LEA.HI.X R21, R238, R5, R250, 0x1, P0 ;  /* 0x00000005ee157211 */ /* 0x000fca00000f0cfa */
[----:B------:R2:W-:Y:S01]  /*ebd0*/  LDGSTS.E.BYPASS.LTC128B.128 [R207+0x2c80], [R20.64], !P2 ;  /* 0x02c8000014cf7fae */ /* 0x0005e2000d101d48 */
[----:B-1----:R-:W-:-:S04]  /*ebe0*/  LEA R2, P0, R230, R0, 0x1 ;  /* 0x00000000e6027211 */ /* 0x002fc800078008ff */
[----:B------:R-:W-:-:S05]  /*ebf0*/  LEA.HI.X R3, R230, R5, R249, 0x1, P0 ;  /* 0x00000005e6037211 */ /* 0x000fca00000f0cf9 */
[----:B------:R2:W-:Y:S04]  /*ec00*/  LDGSTS.E.BYPASS.LTC128B.128 [R207+0x3880], [R2.64], !P1 ;  /* 0x0388000002cf7fae */ /* 0x0005e8000c901d48 */
.L_x_296:
[----:B---34-:R-:W-:Y:S05]  /*ec10*/  BSYNC B0 ;  /* 0x0000000000007941 */ /* 0x018fea0003800000 */
.L_x_295:
[----:B------:R-:W0:Y:S01]  /*ec20*/  LDGDEPBAR ;  /* 0x00000000000079af */ /* 0x000e220000000000 */
[----:B------:R-:W-:Y:S01]  /*ec30*/  WARPSYNC 0xffffffff ;  /* 0xffffffff00007948 */ /* 0x000fe20003800000 */
[-C--:B--2---:R-:W-:Y:S01]  /*ec40*/  HMMA.16816.F32 R20, R16, R24.reuse, RZ ;  /* 0x000000181014723c */ /* 0x084fe200000018ff */
[----:B------:R-:W-:Y:S01]  /*ec50*/  ISETP.GT.AND P0, PT, R143, R251, PT ;  /* 0x000000fb8f00720c */ /* 0x000fe20003f04270 */
[----:B------:R-:W-:Y:S01]  /*ec60*/  LDSM.16.M88.4 R60, [R169+0xc00] ;  /* 0x000c0000a93c783b */ /* 0x000fe20000000200 */
[----:B------:R-:W-:Y:S03]  /*ec70*/  BSSY B1, `(.L_x_298) ;  /* 0x000010f000017945 */ /* 0x000fe60003800000 */
[----:B------:R-:W1:Y:S02]  /*ec80*/  LDSM.16.M88.4 R36, [R196+0x2000] ;  /* 0x00200000c424783b */ /* 0x000e640000000200 */
[C---:B------:R-:W-:Y:S02]  /*ec90*/  HMMA.16816.F32 R56, R12.reuse, R24, RZ ;  /* 0x000000180c38723c */ /* 0x040fe400000018ff */
[----:B------:R-:W2:Y:S04]  /*eca0*/  LDSM.16.M88.4 R32, [R196+0x3000] ;  /* 0x00300000c420783b */ /* 0x000ea80000000200 */
[----:B------:R-:W-:Y:S02]  /*ecb0*/  LDSM.16.M88.4 R52, [R204] ;  /* 0x00000000cc34783b */ /* 0x000fe40000000200 */
[C---:B------:R-:W-:Y:S08]  /*ecc0*/  HMMA.16816.F32 R88, R12.reuse, R28, RZ ;  /* 0x0000001c0c58723c */ /* 0x040ff000000018ff */
[C---:B------:R-:W-:Y:S08]  /*ecd0*/  HMMA.16816.F32 R72, R12.reuse, R44, RZ ;  /* 0x0000002c0c48723c */ /* 0x040ff000000018ff */
[C---:B------:R-:W-:Y:S08]  /*ece0*/  HMMA.16816.F32 R92, R12.reuse, R26, RZ ;  /* 0x0000001a0c5c723c */ /* 0x040ff000000018ff */
[C---:B------:R-:W-:Y:S08]  /*ecf0*/  HMMA.16816.F32 R84, R12.reuse, R30, RZ ;  /* 0x0000001e0c54723c */ /* 0x040ff000000018ff */
[----:B-----5:R-:W-:Y:S08]  /*ed00*/  HMMA.16816.F32 R68, R12, R46, RZ ;  /* 0x0000002e0c44723c */ /* 0x020ff000000018ff */
[----:B------:R-:W-:Y:S01]  /*ed10*/  HMMA.16816.F32 R12, R40, R48, R20 ;  /* 0x00000030280c723c */ /* 0x000fe20000001814 */
[----:B------:R-:W-:Y:S07]  /*ed20*/  LDSM.16.M88.4 R20, [R196+0x4000] ;  /* 0x00400000c414783b */ /* 0x000fee0000000200 */
[C---:B------:R-:W-:Y:S08]  /*ed30*/  HMMA.16816.F32 R64, R16.reuse, R28, RZ ;  /* 0x0000001c1040723c */ /* 0x040ff000000018ff */
[----:B------:R-:W-:Y:S01]  /*ed40*/  HMMA.16816.F32 R116, R16, R30, RZ ;  /* 0x0000001e1074723c */ /* 0x000fe200000018ff */
[----:B------:R-:W3:Y:S07]  /*ed50*/  LDSM.16.M88.4 R28, [R197+0x2000] ;  /* 0x00200000c51c783b */ /* 0x000eee0000000200 */
[----:B------:R-:W-:Y:S08]  /*ed60*/  HMMA.16816.F32 R56, R8, R48, R56 ;  /* 0x000000300838723c */ /* 0x000ff00000001838 */
[----:B------:R-:W-:Y:S01]  /*ed70*/  HMMA.16816.F32 R76, R16, R26, RZ ;  /* 0x0000001a104c723c */ /* 0x000fe200000018ff */
[----:B------:R-:W4:Y:S07]  /*ed80*/  LDSM.16.M88.4 R24, [R197+0x3000] ;  /* 0x00300000c518783b */ /* 0x000f2e0000000200 */
[C---:B------:R-:W-:Y:S08]  /*ed90*/  HMMA.16816.F32 R124, R8.reuse, R80, R88 ;  /* 0x00000050087c723c */ /* 0x040ff00000001858 */
[C---:B------:R-:W-:Y:S08]  /*eda0*/  HMMA.16816.F32 R132, R8.reuse, R96, R72 ;  /* 0x000000600884723c */ /* 0x040ff00000001848 */
[C---:B------:R-:W-:Y:S08]  /*edb0*/  HMMA.16816.F32 R92, R8.reuse, R50, R92 ;  /* 0x00000032085c723c */ /* 0x040ff0000000185c */
[C---:B------:R-:W-:Y:S08]  /*edc0*/  HMMA.16816.F32 R128, R8.reuse, R82, R84 ;  /* 0x000000520880723c */ /* 0x040ff00000001854 */
[----:B------:R-:W-:Y:S08]  /*edd0*/  HMMA.16816.F32 R136, R8, R98, R68 ;  /* 0x000000620888723c */ /* 0x000ff00000001844 */
[----:B-1----:R-:W-:Y:S01]  /*ede0*/  HMMA.16816.F32 R8, R36, R60, R12 ;  /* 0x0000003c2408723c */ /* 0x002fe2000000180c */
[----:B------:R-:W-:Y:S07]  /*edf0*/  LDSM.16.M88.4 R12, [R197+0x4000] ;  /* 0x00400000c50c783b */ /* 0x000fee0000000200 */
[C---:B------:R-:W-:Y:S08]  /*ee00*/  HMMA.16816.F32 R100, R16.reuse, R44, RZ ;  /* 0x0000002c1064723c */ /* 0x040ff000000018ff */
[----:B------:R-:W-:Y:S01]  /*ee10*/  HMMA.16816.F32 R120, R16, R46, RZ ;  /* 0x0000002e1078723c */ /* 0x000fe200000018ff */
[----:B------:R-:W1:Y:S04]  /*ee20*/  LDSM.16.M88.4 R44, [R169+0x1800] ;  /* 0x00180000a92c783b */ /* 0x000e680000000200 */
[----:B------:R-:W1:Y:S03]  /*ee30*/  LDSM.16.M88.4 R16, [R196+0x5000] ;  /* 0x00500000c410783b */ /* 0x000e660000000200 */
[----:B--2---:R-:W-:Y:S08]  /*ee40*/  HMMA.16816.F32 R56, R32, R60, R56 ;  /* 0x0000003c2038723c */ /* 0x004ff00000001838 */
[----:B------:R-:W-:Y:S01]  /*ee50*/  HMMA.16816.F32 R76, R40, R50, R76 ;  /* 0x00000032284c723c */ /* 0x000fe2000000184c */
[----:B------:R-:W2:Y:S07]  /*ee60*/  LDSM.16.M88.4 R48, [R201] ;  /* 0x00000000c930783b */ /* 0x000eae0000000200 */
[----:B---3--:R-:W-:Y:S01]  /*ee70*/  HMMA.16816.F32 R68, R28, R52, R8 ;  /* 0x000000341c44723c */ /* 0x008fe20000001808 */
[----:B------:R-:W-:Y:S07]  /*ee80*/  LDSM.16.M88.4 R8, [R197+0x5000] ;  /* 0x00500000c508783b */ /* 0x000fee0000000200 */
[----:B------:R-:W-:Y:S08]  /*ee90*/  HMMA.16816.F32 R108, R40, R80, R64 ;  /* 0x00000050286c723c */ /* 0x000ff00000001840 */
[----:B----4-:R-:W-:Y:S01]  /*eea0*/  HMMA.16816.F32 R64, R24, R52, R56 ;  /* 0x000000341840723c */ /* 0x010fe20000001838 */
[----:B------:R-:W3:Y:S07]  /*eeb0*/  LDSM.16.M88.4 R56, [R169+0x1000] ;  /* 0x00100000a938783b */ /* 0x000eee0000000200 */
[----:B------:R-:W-:Y:S08]  /*eec0*/  HMMA.16816.F32 R76, R36, R62, R76 ;  /* 0x0000003e244c723c */ /* 0x000ff0000000184c */
[----:B------:R-:W-:Y:S08]  /*eed0*/  HMMA.16816.F32 R88, R40, R82, R116 ;  /* 0x000000522858723c */ /* 0x000ff00000001874 */
[----:B------:R-:W-:Y:S01]  /*eee0*/  HMMA.16816.F32 R80, R32, R62, R92 ;  /* 0x0000003e2050723c */ /* 0x000fe2000000185c */
[----:B------:R-:W4:Y:S07]  /*eef0*/  LDSM.16.M88.4 R60, [R203] ;  /* 0x00000000cb3c783b */ /* 0x000f2e0000000200 */
[-C--:B-1----:R-:W-:Y:S08]  /*ef00*/  HMMA.16816.F32 R72, R20, R44.reuse, R68 ;  /* 0x0000002c1448723c */ /* 0x082ff00000001844 */
[----:B------:R-:W-:Y:S08]  /*ef10*/  HMMA.16816.F32 R64, R16, R44, R64 ;  /* 0x0000002c1040723c */ /* 0x000ff00000001840 */
[-C--:B------:R-:W-:Y:S08]  /*ef20*/  HMMA.16816.F32 R68, R28, R54.reuse, R76 ;  /* 0x000000361c44723c */ /* 0x080ff0000000184c */
[----:B------:R-:W-:Y:S01]  /*ef30*/  HMMA.16816.F32 R76, R24, R54, R80 ;  /* 0x00000036184c723c */ /* 0x000fe20000001850 */
[----:B------:R-:W1:Y:S07]  /*ef40*/  LDSM.16.M88.4 R52, [R169+0x1c00] ;  /* 0x001c0000a934783b */ /* 0x000e6e0000000200 */
[----:B--2---:R-:W-:Y:S08]  /*ef50*/  HMMA.16816.F32 R84, R12, R48, R72 ;  /* 0x000000300c54723c */ /* 0x004ff00000001848 */
[----:B---3--:R-:W-:Y:S08]  /*ef60*/  HMMA.16816.F32 R72, R36, R56, R108 ;  /* 0x000000382448723c */ /* 0x008ff0000000186c */
[C---:B------:R-:W-:Y:S08]  /*ef70*/  HMMA.16816.F32 R100, R40.reuse, R96, R100 ;  /* 0x000000602864723c */ /* 0x040ff00000001864 */
[----:B------:R-:W-:Y:S01]  /*ef80*/  HMMA.16816.F32 R120, R40, R98, R120 ;  /* 0x000000622878723c */ /* 0x000fe20000001878 */
[----:B------:R-:W-:-:S04]  /*ef90*/  FMUL.FTZ R0, R84, c[0x0][0x320] ;  /* 0x0000c80054007a20 */ /* 0x000fc80000410000 */
[----:B------:R2:W3:Y:S03]  /*efa0*/  MUFU.TANH R109, R0 ;  /* 0x00000000006d7308 */ /* 0x0004e60000002400 */
[----:B------:R-:W-:Y:S08]  /*efb0*/  HMMA.16816.F32 R80, R8, R48, R64 ;  /* 0x000000300850723c */ /* 0x000ff00000001840 */
[----:B------:R-:W-:Y:S01]  /*efc0*/  HMMA.16816.F32 R40, R32, R56, R124 ;  /* 0x000000382028723c */ /* 0x000fe2000000187c */
[----:B--2---:R-:W-:-:S07]  /*efd0*/  FMUL.FTZ R0, R85, c[0x0][0x320] ;  /* 0x0000c80055007a20 */ /* 0x004fce0000410000 */
[-C--:B------:R-:W-:Y:S01]  /*efe0*/  HMMA.16816.F32 R64, R20, R46.reuse, R68 ;  /* 0x0000002e1440723c */ /* 0x080fe20000001844 */
[----:B------:R2:W1:Y:S07]  /*eff0*/  MUFU.TANH R108, R0 ;  /* 0x00000000006c7308 */ /* 0x00046e0000002400 */
[----:B------:R-:W-:Y:S08]  /*f000*/  HMMA.16816.F32 R68, R16, R46, R76 ;  /* 0x0000002e1044723c */ /* 0x000ff0000000184c */
[----:B----4-:R-:W-:Y:S01]  /*f010*/  HMMA.16816.F32 R72, R28, R60, R72 ;  /* 0x0000003c1c48723c */ /* 0x010fe20000001848 */
[----:B--2---:R-:W-:-:S04]  /*f020*/  FMUL.FTZ R0, R86, c[0x0][0x320] ;  /* 0x0000c80056007a20 */ /* 0x004fc80000410000 */
[----:B------:R2:W4:Y:S03]  /*f030*/  MUFU.TANH R107, R0 ;  /* 0x00000000006b7308 */ /* 0x0005260000002400 */
[----:B------:R-:W-:Y:S01]  /*f040*/  HMMA.16816.F32 R44, R24, R60, R40 ;  /* 0x0000003c182c723c */ /* 0x000fe20000001828 */
[----:B------:R-:W-:Y:S07]  /*f050*/  LDSM.16.M88.4 R40, [R200] ;  /* 0x00000000c828783b */ /* 0x000fee0000000200 */
[----:B------:R-:W-:Y:S01]  /*f060*/  HMMA.16816.F32 R76, R12, R50, R64 ;  /* 0x000000320c4c723c */ /* 0x000fe20000001840 */
[----:B--2---:R-:W-:-:S07]  /*f070*/  FMUL.FTZ R0, R87, c[0x0][0x320] ;  /* 0x0000c80057007a20 */ /* 0x004fce0000410000 */
[----:B------:R-:W-:Y:S01]  /*f080*/  HMMA.16816.F32 R64, R36, R58, R88 ;  /* 0x0000003a2440723c */ /* 0x000fe20000001858 */
[----:B------:R2:W2:Y:S07]  /*f090*/  MUFU.TANH R106, R0 ;  /* 0x00000000006a7308 */ /* 0x0004ae0000002400 */
[----:B------:R-:W-:Y:S01]  /*f0a0*/  HMMA.16816.F32 R84, R8, R50, R68 ;  /* 0x000000320854723c */ /* 0x000fe20000001844 */
[----:B------:R-:W3:Y:S07]  /*f0b0*/  LDSM.16.M88.4 R48, [R169+0x1400] ;  /* 0x00140000a930783b */ /* 0x000eee0000000200 */
[----:B-1----:R-:W-:Y:S01]  /*f0c0*/  HMMA.16816.F32 R68, R20, R52, R72 ;  /* 0x000000341444723c */ /* 0x002fe20000001848 */
[----:B--2---:R-:W-:-:S04]  /*f0d0*/  FMUL.FTZ R0, R80, c[0x0][0x320] ;  /* 0x0000c80050007a20 */ /* 0x004fc80000410000 */
[----:B------:R1:W2:Y:S03]  /*f0e0*/  MUFU.TANH R99, R0 ;  /* 0x0000000000637308 */ /* 0x0002a60000002400 */
[----:B------:R-:W-:Y:S01]  /*f0f0*/  HMMA.16816.F32 R72, R32, R58, R128 ;  /* 0x0000003a2048723c */ /* 0x000fe20000001880 */
[----:B------:R-:W2:Y:S07]  /*f100*/  LDSM.16.M88.4 R56, [R202] ;  /* 0x00000000ca38783b */ /* 0x000eae0000000200 */
        /* <DEDUP_REMOVED lines=8> */
[----:B---3--:R-:W-:Y:S08]  /*f190*/  HMMA.16816.F32 R64, R32, R48, R132 ;  /* 0x000000302040723c */ /* 0x008ff00000001884 */
[----:B------:R-:W-:Y:S01]  /*f1a0*/  HMMA.16816.F32 R72, R16, R54, R72 ;  /* 0x000000361048723c */ /* 0x000fe20000001848 */
[----:B-1----:R-:W-:-:S07]  /*f1b0*/  FMUL.FTZ R0, R83, c[0x0][0x320] ;  /* 0x0000c80053007a20 */ /* 0x002fce0000410000 */
[----:B------:R-:W-:Y:S01]  /*f1c0*/  HMMA.16816.F32 R80, R8, R40, R44 ;  /* 0x000000280850723c */ /* 0x000fe2000000182c */
[----:B------:R1:W3:Y:S01]  /*f1d0*/  MUFU.TANH R95, R0 ;  /* 0x00000000005f7308 */ /* 0x0002e20000002400 */
[----:B------:R-:W3:Y:S06]  /*f1e0*/  LDSM.16.M88.4 R44, [R169+0x2000] ;  /* 0x00200000a92c783b */ /* 0x000eec0000000200 */
[----:B--2---:R-:W-:Y:S08]  /*f1f0*/  HMMA.16816.F32 R64, R24, R56, R64 ;  /* 0x000000381840723c */ /* 0x004ff00000001840 */
[----:B------:R-:W-:Y:S01]  /*f200*/  HMMA.16816.F32 R72, R8, R42, R72 ;  /* 0x0000002a0848723c */ /* 0x000fe20000001848 */
[----:B-1----:R-:W-:-:S04]  /*f210*/  FMUL.FTZ R0, R76, c[0x0][0x320] ;  /* 0x0000c8004c007a20 */ /* 0x002fc80000410000 */
[----:B------:R1:W2:Y:S03]  /*f220*/  MUFU.TANH R96, R0 ;  /* 0x0000000000607308 */ /* 0x0002a60000002400 */
        /* <DEDUP_REMOVED lines=9> */
[----:B-1----:R-:W-:-:S04]  /*f2c0*/  FMUL.FTZ R0, R84, c[0x0][0x320] ;  /* 0x0000c80054007a20 */ /* 0x002fc80000410000 */
[----:B------:R1:W1:Y:S11]  /*f2d0*/  MUFU.TANH R91, R0 ;  /* 0x00000000005b7308 */ /* 0x0002760000002400 */
[----:B------:R-:W-:Y:S08]  /*f2e0*/  @!UPT UIADD3 URZ, URZ, URZ, URZ ;  /* 0x0000003f3f3ff290 */ /* 0x000ff0000fffe03f */
[----:B------:R-:W-:Y:S01]  /*f2f0*/  HMMA.16816.F32 R52, R28, R56, R68 ;  /* 0x000000381c34723c */ /* 0x000fe20000001844 */
[----:B-1----:R-:W-:-:S07]  /*f300*/  FMUL.FTZ R0, R85, c[0x0][0x320] ;  /* 0x0000c80055007a20 */ /* 0x002fce0000410000 */
[----:B------:R-:W-:Y:S01]  /*f310*/  HMMA.16816.F32 R68, R12, R42, R60 ;  /* 0x0000002a0c44723c */ /* 0x000fe2000000183c */
[----:B------:R1:W1:Y:S07]  /*f320*/  MUFU.TANH R90, R0 ;  /* 0x00000000005a7308 */ /* 0x00026e0000002400 */
[----:B------:R-:W-:Y:S01]  /*f330*/  HMMA.16816.F32 R60, R36, R50, R120 ;  /* 0x00000032243c723c */ /* 0x000fe20000001878 */
[----:B------:R-:W2:Y:S01]  /*f340*/  LDSM.16.M88.4 R36, [R199] ;  /* 0x00000000c724783b */ /* 0x000ea20000000200 */
[----:B------:R-:W-:-:S06]  /*f350*/  DEPBAR.LE SB0, 0x0 ;  /* 0x000080000000791a */ /* 0x000fcc0000000000 */
[----:B---3--:R-:W-:Y:S01]  /*f360*/  HMMA.16816.F32 R52, R20, R44, R52 ;  /* 0x0000002c1434723c */ /* 0x008fe20000001834 */
[----:B-1----:R-:W-:-:S04]  /*f370*/  FMUL.FTZ R0, R86, c[0x0][0x320] ;  /* 0x0000c80056007a20 */ /* 0x002fc80000410000 */
[----:B------:R1:W3:Y:S03]  /*f380*/  MUFU.TANH R89, R0 ;  /* 0x0000000000597308 */ /* 0x0002e60000002400 */
[----:B------:R-:W-:Y:S08]  /*f390*/  HMMA.16816.F32 R40, R16, R44, R64 ;  /* 0x0000002c1028723c */ /* 0x000ff00000001840 */
[----:B------:R-:W-:Y:S01]  /*f3a0*/  HMMA.16816.F32 R28, R28, R58, R60 ;  /* 0x0000003a1c1c723c */ /* 0x000fe2000000183c */
[----:B-1----:R-:W-:-:S07]  /*f3b0*/  FMUL.FTZ R0, R87, c[0x0][0x320] ;  /* 0x0000c80057007a20 */ /* 0x002fce0000410000 */
[----:B------:R-:W-:Y:S01]  /*f3c0*/  HMMA.16816.F32 R56, R24, R58, R32 ;  /* 0x0000003a1838723c */ /* 0x000fe20000001820 */
[----:B------:R1:W1:Y:S07]  /*f3d0*/  MUFU.TANH R86, R0 ;  /* 0x0000000000567308 */ /* 0x00026e0000002400 */
[----:B--2---:R-:W-:Y:S08]  /*f3e0*/  HMMA.16816.F32 R52, R12, R36, R52 ;  /* 0x000000240c34723c */ /* 0x004ff00000001834 */
[----:B------:R-:W-:Y:S01]  /*f3f0*/  HMMA.16816.F32 R20, R20, R46, R28 ;  /* 0x0000002e1414723c */ /* 0x000fe2000000181c */
[----:B-1----:R-:W-:-:S04]  /*f400*/  FMUL.FTZ R0, R76, c[0x0][0x320] ;  /* 0x0000c8004c007a20 */ /* 0x002fc80000410000 */
[----:B------:R1:W2:Y:S03]  /*f410*/  MUFU.TANH R88, R0 ;  /* 0x0000000000587308 */ /* 0x0002a60000002400 */
[----:B------:R-:W-:Y:S08]  /*f420*/  HMMA.16816.F32 R24, R8, R36, R40 ;  /* 0x000000240818723c */ /* 0x000ff00000001828 */
[----:B------:R-:W-:Y:S01]  /*f430*/  HMMA.16816.F32 R16, R16, R46, R56 ;  /* 0x0000002e1010723c */ /* 0x000fe20000001838 */
[----:B-1----:R-:W-:-:S07]  /*f440*/  FMUL.FTZ R0, R77, c[0x0][0x320] ;  /* 0x0000c8004d007a20 */ /* 0x002fce0000410000 */
[-C--:B------:R-:W-:Y:S01]  /*f450*/  HMMA.16816.F32 R12, R12, R38.reuse, R20 ;  /* 0x000000260c0c723c */ /* 0x080fe20000001814 */
[----:B------:R1:W1:Y:S11]  /*f460*/  MUFU.TANH R87, R0 ;  /* 0x0000000000577308 */ /* 0x0002760000002400 */
[----:B------:R-:W-:Y:S04]  /*f470*/  @!UPT UIADD3 URZ, URZ, URZ, URZ ;  /* 0x0000003f3f3ff290 */ /* 0x000fe8000fffe03f */
        /* <DEDUP_REMOVED lines=63> */
[----:B--234-:R-:W2:Y:S04]  /*f870*/  LDL R3, [R1+0x40] ;  /* 0x0000400001037983 */ /* 0x01cea80000100800 */
[----:B------:R-:W3:Y:S04]  /*f880*/  LDL.64 R148, [R1+0x30] ;  /* 0x0000300001947983 */ /* 0x000ee80000100a00 */
[----:B------:R-:W4:Y:S04]  /*f890*/  LDL R4, [R1+0x3c] ;  /* 0x00003c0001047983 */ /* 0x000f280000100800 */
[----:B------:R-:W5:Y:S01]  /*f8a0*/  S2R R5, SR_TID.X ;  /* 0x0000000000057919 */ /* 0x000f620000002100 */
[----:B-1----:R-:W-:-:S03]  /*f8b0*/  IMAD.MOV.U32 R0, RZ, RZ, 0x1 ;  /* 0x00000001ff007424 */ /* 0x002fc600078e00ff */
[----:B------:R-:W3:Y:S02]  /*f8c0*/  LDL.64 R146, [R1+0x28] ;  /* 0x0000280001927983 */ /* 0x000ee40000100a00 */
[----:B------:R-:W-:Y:S02]  /*f8d0*/  ISETP.NE.AND P0, PT, R0, c[0x0][0x2b8], PT ;  /* 0x0000ae0000007a0c */ /* 0x000fe40003f05270 */
[----:B------:R-:W4:Y:S01]  /*f8e0*/  LDL R144, [R1+0x38] ;  /* 0x0000380001907983 */ /* 0x000f220000100800 */
[----:B-----5:R-:W-:-:S04]  /*f8f0*/  SHF.R.S32.HI R2, RZ, 0x1f, R5 ;  /* 0x0000001fff027819 */ /* 0x020fc80000011405 */
[----:B------:R-:W-:-:S04]  /*f900*/  LEA.HI R2, R2, R5, RZ, 0x2 ;  /* 0x0000000502027211 */ /* 0x000fc800078f10ff */
[----:B------:R-:W-:-:S05]  /*f910*/  LOP3.LUT R2, R2, 0xfffffffc, RZ, 0xc0, !PT ;  /* 0xfffffffc02027812 */ /* 0x000fca00078ec0ff */
[----:B------:R-:W-:-:S04]  /*f920*/  IMAD.IADD R2, R5, 0x1, -R2 ;  /* 0x0000000105027824 */ /* 0x000fc800078e0a02 */
[----:B------:R-:W-:Y:S02]  /*f930*/  IMAD R2, R2, 0x20, R247 ;  /* 0x0000002002027824 */ /* 0x000fe400078e02f7 */
[----:B------:R-:W-:-:S03]  /*f940*/  IMAD.MOV.U32 R218, RZ, RZ, RZ ;  /* 0x000000ffffda7224 */ /* 0x000fc600078e00ff */
[----:B--2---:R-:W-:-:S04]  /*f950*/  IADD3 R2, R2, R142, R3 ;  /* 0x0000008e02027210 */ /* 0x004fc80007ffe003 */
[----:B------:R-:W-:-:S05]  /*f960*/  IADD3 R2, R2, -0x30, RZ ;  /* 0xffffffd002027810 */ /* 0x000fca0007ffe0ff */
[----:B------:R-:W-:-:S04]  /*f970*/  @P0 IMAD.HI.U32 R3, R2, c[0x0][0x2bc], RZ ;  /* 0x0000af0002030a27 */ /* 0x000fc800078e00ff */
[----:B------:R-:W-:Y:S01]  /*f980*/  IMAD.MOV.U32 R0, RZ, RZ, R2 ;  /* 0x000000ffff007224 */ /* 0x000fe200078e0002 */
[----:B------:R-:W-:-:S04]  /*f990*/  @P0 SHF.R.U32.HI R0, RZ, c[0x0][0x2c0], R3 ;  /* 0x0000b000ff000a19 */ /* 0x000fc80000011603 */
[----:B---3--:R-:W-:-:S04]  /*f9a0*/  @!P3 IADD3 R3, P0, R0, R148, RZ ;  /* 0x000000940003b210 */ /* 0x008fc80007f1e0ff */
[----:B----4-:R-:W-:Y:S02]  /*f9b0*/  @!P3 LEA.HI.X.SX32 R5, R0, R4, 0x1, P0 ;  /* 0x000000040005b211 */ /* 0x010fe400000f0eff */
[----:B------:R-:W-:-:S04]  /*f9c0*/  @!P3 LEA R4, P0, R3, c[0x0][0x2a0], 0x2 ;  /* 0x0000a8000304ba11 */ /* 0x000fc800078010ff */
[----:B------:R-:W-:-:S05]  /*f9d0*/  @!P3 LEA.HI.X R5, R3, c[0x0][0x2a4], R5, 0x2, P0 ;  /* 0x0000a9000305ba11 */ /* 0x000fca00000f1405 */
[----:B------:R-:W2:Y:S01]  /*f9e0*/  @!P3 LDG.E R218, [R4.64] ;  /* 0x0000000804dab981 */ /* 0x000ea2000c1e1900 */
[----:B------:R-:W-:-:S04]  /*f9f0*/  IMAD.MOV R0, RZ, RZ, -R0 ;  /* 0x000000ffff007224 */ /* 0x000fc800078e0a00 */
[----:B------:R-:W-:-:S05]  /*fa00*/  IMAD R227, R0, c[0x0][0x2b8], R2 ;  /* 0x0000ae0000e37a24 */ /* 0x000fca00078e0202 */
[----:B------:R-:W-:Y:S01]  /*fa10*/  SHF.R.S32.HI R0, RZ, 0x1f, R227 ;  /* 0x0000001fff007819 */ /* 0x000fe200000114e3 */
[----:B------:R-:W-:-:S04]  /*fa20*/  IMAD.WIDE.U32 R2, R227, c[0x0][0x1e0], RZ ;  /* 0x00007800e3027a25 */ /* 0x000fc800078e00ff */
[----:B------:R-:W-:-:S04]  /*fa30*/  IMAD R0, R0, c[0x0][0x1e0], RZ ;  /* 0x0000780000007a24 */ /* 0x000fc800078e02ff */
[----:B------:R-:W-:-:S04]  /*fa40*/  IMAD R0, R227, c[0x0][0x1e4], R0 ;  /* 0x00007900e3007a24 */ /* 0x000fc800078e0200 */
[----:B------:R-:W-:Y:S01]  /*fa50*/  IMAD.IADD R3, R3, 0x1, R0 ;  /* 0x0000000103037824 */ /* 0x000fe200078e0200 */
[----:B------:R-:W-:-:S04]  /*fa60*/  IADD3 R12, -R247, 0x30, RZ ;  /* 0x00000030f70c7810 */ /* 0x000fc80007ffe1ff */
[----:B------:R-:W-:Y:S02]  /*fa70*/  ISETP.GE.AND P0, PT, R12, 0x1, PT ;  /* 0x000000010c00780c */ /* 0x000fe40003f06270 */
[----:B--2---:R-:W-:Y:S01]  /*fa80*/  SHF.R.S32.HI R0, RZ, 0x1f, R218 ;  /* 0x0000001fff007819 */ /* 0x004fe200000114da */
        /* <DEDUP_REMOVED lines=9> */
.L_x_397:
[----:B------:R-:W-:Y:S05]  /*fb20*/  BRA.DIV ~URZ, `(.L_x_301) ;  /* 0x0000a3f27f007947 */ /* 0x000fea000b800000 */
[----:B------:R3:W4:Y:S02]  /*fb30*/  SHFL.IDX PT, R0, R6, RZ, 0x1c1f ;  /* 0x001c1fff06007589 */ /* 0x00072400000e0000 */
.L_x_398:
[----:B------:R-:W-:Y:S01]  /*fb40*/  BSSY B0, `(.L_x_302) ;  /* 0x000000f000007945 */ /* 0x000fe20003800000 */
[----:B------:R-:W-:Y:S05]  /*fb50*/  @!P0 BRA `(.L_x_303) ;  /* 0x000000d000008947 */ /* 0x000fea0003800000 */
[----:B------:R-:W-:Y:S02]  /*fb60*/  ISETP.NE.AND P6, PT, R141, RZ, PT ;  /* 0x000000ff8d00720c */ /* 0x000fe40003fc5270 */
[-C--:B----4-:R-:W-:Y:S02]  /*fb70*/  LEA R10, P2, R228, R0.reuse, 0x1 ;  /* 0x00000000e40a7211 */ /* 0x090fe400078408ff */
[-C--:B------:R-:W-:Y:S02]  /*fb80*/  LEA R8, P1, R238, R0.reuse, 0x1 ;  /* 0x00000000ee087211 */ /* 0x080fe400078208ff */
[----:B------:R-:W-:Y:S02]  /*fb90*/  LEA R2, P0, R230, R0, 0x1 ;  /* 0x00000000e6027211 */ /* 0x000fe400078008ff */
[----:B--2---:R-:W-:-:S02]  /*fba0*/  LEA.HI.X R11, R228, R4, R229, 0x1, P2 ;  /* 0x00000004e40b7211 */ /* 0x004fc400010f0ce5 */
        /* <DEDUP_REMOVED lines=8> */
.L_x_303:
[----:B------:R-:W-:Y:S05]  /*fc30*/  BSYNC B0 ;  /* 0x0000000000007941 */ /* 0x000fea0003800000 */
.L_x_302:
[----:B------:R-:W-:Y:S01]  /*fc40*/  ISETP.GE.AND P0, PT, R12, 0x21, PT ;  /* 0x000000210c00780c */ /* 0x000fe20003f06270 */
[----:B------:R-:W-:Y:S06]  /*fc50*/  BRA.DIV ~URZ, `(.L_x_304) ;  /* 0x0000a3227f007947 */ /* 0x000fec000b800000 */
[----:B--2---:R2:W1:Y:S04]  /*fc60*/  SHFL.IDX PT, R4, R5, 0x1, 0x1c1f ;  /* 0x003c1f0005047f89 */ /* 0x00446800000e0000 */
[----:B----4-:R2:W4:Y:S02]  /*fc70*/  SHFL.IDX PT, R0, R6, 0x1, 0x1c1f ;  /* 0x003c1f0006007f89 */ /* 0x01052400000e0000 */
.L_x_399:
[----:B------:R-:W-:Y:S05]  /*fc80*/  @!P0 BRA `(.L_x_299) ;  /* 0x000000d000008947 */ /* 0x000fea0003800000 */
[----:B------:R-:W-:Y:S02]  /*fc90*/  ISETP.NE.AND P6, PT, R141, RZ, PT ;  /* 0x000000ff8d00720c */ /* 0x000fe40003fc5270 */
[----:B----4-:R-:W-:-:S02]  /*fca0*/  LEA R10, P2, R228, R0, 0x1 ;  /* 0x00000000e40a7211 */ /* 0x010fc400078408ff */
[-C--:B------:R-:W-:Y:S02]  /*fcb0*/  LEA R8, P1, R238, R0.reuse, 0x1 ;  /* 0x00000000ee087211 */ /* 0x080fe400078208ff */
[----:B------:R-:W-:Y:S02]  /*fcc0*/  LEA R2, P0, R230, R0, 0x1 ;  /* 0x00000000e6027211 */ /* 0x000fe400078008ff */
        /* <DEDUP_REMOVED lines=9> */
.L_x_299:
[----:B--234-:R-:W-:Y:S05]  /*fd60*/  BSYNC B1 ;  /* 0x0000000000017941 */ /* 0x01cfea0003800000 */
.L_x_298:
[----:B-1----:R-:W2:Y:S04]  /*fd70*/  LDL R0, [R1+0x9c] ;  /* 0x00009c0001007983 */ /* 0x002ea80000100800 */
[----:B------:R-:W0:Y:S01]  /*fd80*/  LDGDEPBAR ;  /* 0x00000000000079af */ /* 0x000e220000000000 */
[----:B--2---:R-:W-:-:S05]  /*fd90*/  IMAD.IADD R0, R140, 0x1, -R0 ;  /* 0x000000018c007824 */ /* 0x004fca00078e0a00 */
[C---:B------:R-:W-:Y:S02]  /*fda0*/  ISETP.GT.AND P1, PT, R0.reuse, RZ, PT ;  /* 0x000000ff0000720c */ /* 0x040fe40003f24270 */
[----:B------:R-:W-:Y:S02]  /*fdb0*/  ISETP.GT.AND P0, PT, R0, 0x1, PT ;  /* 0x000000010000780c */ /* 0x000fe40003f04270 */
        /* <DEDUP_REMOVED lines=10> */
[----:B------:R-:W-:Y:S02]  /*fe60*/  ISETP.GT.AND P6, PT, R0, 0x8, PT ;  /* 0x000000080000780c */ /* 0x000fe40003fc4270 */
        /* <DEDUP_REMOVED lines=93> */
.L_x_400:
[----:B-12---:R-:W-:Y:S01]  /*10440*/  FMNMX.FTZ R4, R4, R0, !PT ;  /* 0x0000000004047209 */ /* 0x006fe20007810000 */
[----:B------:R-:W-:Y:S05]  /*10450*/  BRA.DIV ~URZ, `(.L_x_306) ;  /* 0x00009c227f007947 */ /* 0x000fea000b800000 */
[----:B------:R-:W1:Y:S04]  /*10460*/  SHFL.BFLY PT, R0, R5, 0x2, 0x1f ;  /* 0x0c401f0005007f89 */ /* 0x000e6800000e0000 */
        /* <DEDUP_REMOVED lines=12> */
.L_x_401:
        /* <DEDUP_REMOVED lines=14> */
[----:B------:R-:W2:Y:S01]  /*10610*/  LDSM.16.MT88.4 R52, [R170] ;  /* 0x00000000aa34783b */ /* 0x000ea20000004200 */
[--C-:B------:R-:W-:Y:S02]  /*10620*/  FFMA.FTZ R5, R25, c[0x0][0x2d0], -R3.reuse ;  /* 0x0000b40019057a23 */ /* 0x100fe40000010803 */
[--C-:B------:R-:W-:Y:S01]  /*10630*/  FFMA.FTZ R61, R61, c[0x0][0x2d0], -R3.reuse ;  /* 0x0000b4003d3d7a23 */ /* 0x100fe20000010803 */
[----:B------:R-:W-:Y:S01]  /*10640*/  LDSM.16.MT88.4 R88, [R170+0xc00] ;  /* 0x000c0000aa58783b */ /* 0x000fe20000004200 */
[----:B------:R-:W-:-:S02]  /*10650*/  FFMA.FTZ R60, R60, c[0x0][0x2d0], -R3 ;  /* 0x0000b4003c3c7a23 */ /* 0x000fc40000010803 */
[----:B------:R4:W-:Y:S01]  /*10660*/  MUFU.EX2 R147, R2 ;  /* 0x0000000200937308 */ /* 0x0009e20000000800 */
[----:B------:R-:W-:Y:S01]  /*10670*/  LDSM.16.MT88.4 R76, [R171+0x400] ;  /* 0x00040000ab4c783b */ /* 0x000fe20000004200 */
[--C-:B------:R-:W-:Y:S02]  /*10680*/  FFMA.FTZ R63, R47, c[0x0][0x2d0], -R4.reuse ;  /* 0x0000b4002f3f7a23 */ /* 0x100fe40000010804 */
[--C-:B------:R-:W-:Y:S01]  /*10690*/  FFMA.FTZ R62, R46, c[0x0][0x2d0], -R4.reuse ;  /* 0x0000b4002e3e7a23 */ /* 0x100fe20000010804 */
[----:B------:R-:W5:Y:S01]  /*106a0*/  LDSM.16.MT88.4 R64, [R170+0x400] ;  /* 0x00040000aa40783b */ /* 0x000f620000004200 */
[----:B-1----:R-:W-:Y:S02]  /*106b0*/  FFMA.FTZ R0, R11, c[0x0][0x2d0], -R4 ;  /* 0x0000b4000b007a23 */ /* 0x002fe40000010804 */
[----:B------:R1:W-:Y:S01]  /*106c0*/  MUFU.EX2 R145, R5 ;  /* 0x0000000500917308 */ /* 0x0003e20000000800 */
[----:B------:R-:W3:Y:S04]  /*106d0*/  LDSM.16.MT88.4 R80, [R170+0x1000] ;  /* 0x00100000aa50783b */ /* 0x000ee80000004200 */
[----:B------:R-:W2:Y:S01]  /*106e0*/  LDSM.16.MT88.4 R68, [R171+0xc00] ;  /* 0x000c0000ab44783b */ /* 0x000ea20000004200 */
[----:B----4-:R-:W-:-:S02]  /*106f0*/  FMUL.FTZ R2, R106, c[0x0][0x2d0] ;  /* 0x0000b4006a027a20 */ /* 0x010fc40000410000 */
[----:B------:R4:W-:Y:S03]  /*10700*/  MUFU.EX2 R110, R0 ;  /* 0x00000000006e7308 */ /* 0x0009e60000000800 */
[----:B------:R-:W-:Y:S02]  /*10710*/  FSEL R2, R2, RZ, P0 ;  /* 0x000000ff02027208 */ /* 0x000fe40000000000 */
[----:B------:R-:W-:-:S03]  /*10720*/  FSETP.NEU.FTZ.AND P0, PT, R6, -INF , PT ;  /* 0xff8000000600780b */ /* 0x000fc60003f1d000 */
[----:B------:R-:W-:Y:S01]  /*10730*/  MUFU.EX2 R63, R63 ;  /* 0x0000003f003f7308 */ /* 0x000fe20000000800 */
[----:B-1----:R-:W-:Y:S02]  /*10740*/  FFMA.FTZ R5, R32, c[0x0][0x2d0], -R2 ;  /* 0x0000b40020057a23 */ /* 0x002fe40000010802 */
[----:B----4-:R-:W-:-:S05]  /*10750*/  FFMA.FTZ R0, R12, c[0x0][0x2d0], -R4 ;  /* 0x0000b4000c007a23 */ /* 0x010fca0000010804 */
[----:B------:R1:W-:Y:S08]  /*10760*/  MUFU.EX2 R134, R5 ;  /* 0x0000000500867308 */ /* 0x0003f00000000800 */
[----:B------:R4:W-:Y:S01]  /*10770*/  MUFU.EX2 R117, R0 ;  /* 0x0000000000757308 */ /* 0x0009e20000000800 */
[----:B-1----:R-:W-:-:S07]  /*10780*/  FFMA.FTZ R5, R35, c[0x0][0x2d0], -R2 ;  /* 0x0000b40023057a23 */ /* 0x002fce0000010802 */
[----:B------:R-:W-:Y:S01]  /*10790*/  MUFU.EX2 R62, R62 ;  /* 0x0000003e003e7308 */ /* 0x000fe20000000800 */
[----:B----4-:R-:W-:-:S07]  /*107a0*/  FFMA.FTZ R0, R13, c[0x0][0x2d0], -R4 ;  /* 0x0000b4000d007a23 */ /* 0x010fce0000010804 */
[----:B------:R-:W-:Y:S08]  /*107b0*/  MUFU.EX2 R135, R5 ;  /* 0x0000000500877308 */ /* 0x000ff00000000800 */
[----:B------:R1:W-:Y:S02]  /*107c0*/  MUFU.EX2 R132, R0 ;  /* 0x0000000000847308 */ /* 0x0003e40000000800 */
[----:B-1----:R-:W-:-:S06]  /*107d0*/  FFMA.FTZ R0, R14, c[0x0][0x2d0], -R4 ;  /* 0x0000b4000e007a23 */ /* 0x002fcc0000010804 */
[----:B------:R1:W-:Y:S02]  /*107e0*/  MUFU.EX2 R133, R0 ;  /* 0x0000000000857308 */ /* 0x0003e40000000800 */
[----:B-1----:R-:W-:-:S06]  /*107f0*/  FFMA.FTZ R0, R15, c[0x0][0x2d0], -R4 ;  /* 0x0000b4000f007a23 */ /* 0x002fcc0000010804 */
[----:B------:R1:W4:Y:S02]  /*10800*/  MUFU.EX2 R144, R0 ;  /* 0x0000000000907308 */ /* 0x0003240000000800 */
[----:B-1----:R-:W-:Y:S01]  /*10810*/  FFMA.FTZ R0, R19, c[0x0][0x2d0], -R4 ;  /* 0x0000b40013007a23 */ /* 0x002fe20000010804 */
[----:B----4-:R-:W-:-:S05]  /*10820*/  F2FP.PACK_AB R12, R144, R133 ;  /* 0x00000085900c723e */ /* 0x010fca00000000ff */
[----:B------:R1:W4:Y:S02]  /*10830*/  MUFU.EX2 R152, R0 ;  /* 0x0000000000987308 */ /* 0x0003240000000800 */
[----:B-1----:R-:W-:Y:S01]  /*10840*/  FFMA.FTZ R0, R17, c[0x0][0x2d0], -R3 ;  /* 0x0000b40011007a23 */ /* 0x002fe20000010803 */
[----:B----4-:R-:W-:-:S05]  /*10850*/  F2FP.PACK_AB R14, R152, R147 ;  /* 0x00000093980e723e */ /* 0x010fca00000000ff */
[----:B------:R1:W-:Y:S02]  /*10860*/  MUFU.EX2 R102, R0 ;  /* 0x0000000000667308 */ /* 0x0003e40000000800 */
[----:B-1----:R-:W-:-:S06]  /*10870*/  FFMA.FTZ R0, R18, c[0x0][0x2d0], -R3 ;  /* 0x0000b40012007a23 */ /* 0x002fcc0000010803 */
[----:B------:R1:W4:Y:S02]  /*10880*/  MUFU.EX2 R101, R0 ;  /* 0x0000000000657308 */ /* 0x0003240000000800 */
[----:B-1----:R-:W-:Y:S01]  /*10890*/  FFMA.FTZ R0, R20, c[0x0][0x2d0], -R3 ;  /* 0x0000b40014007a23 */ /* 0x002fe20000010803 */
[----:B------:R-:W-:-:S05]  /*108a0*/  F2FP.PACK_AB R20, R110, R111 ;  /* 0x0000006f6e14723e */ /* 0x000fca00000000ff */
[----:B------:R1:W-:Y:S02]  /*108b0*/  MUFU.EX2 R103, R0 ;  /* 0x0000000000677308 */ /* 0x0003e40000000800 */
[----:B-1----:R-:W-:Y:S01]  /*108c0*/  FFMA.FTZ R0, R21, c[0x0][0x2d0], -R3 ;  /* 0x0000b40015007a23 */ /* 0x002fe20000010803 */
[----:B----4-:R-:W-:-:S05]  /*108d0*/  F2FP.PACK_AB R21, R101, R102 ;  /* 0x000000666515723e */ /* 0x010fca00000000ff */
[----:B------:R1:W4:Y:S02]  /*108e0*/  MUFU.EX2 R118, R0 ;  /* 0x0000000000767308 */ /* 0x0003240000000800 */
[----:B-1----:R-:W-:Y:S01]  /*108f0*/  FFMA.FTZ R0, R22, c[0x0][0x2d0], -R3 ;  /* 0x0000b40016007a23 */ /* 0x002fe20000010803 */
[----:B------:R-:W-:-:S05]  /*10900*/  F2FP.PACK_AB R22, R132, R117 ;  /* 0x000000758416723e */ /* 0x000fca00000000ff */
[----:B------:R1:W-:Y:S02]  /*10910*/  MUFU.EX2 R119, R0 ;  /* 0x0000000000777308 */ /* 0x0003e40000000800 */
[----:B-1----:R-:W-:Y:S01]  /*10920*/  FFMA.FTZ R0, R23, c[0x0][0x2d0], -R3 ;  /* 0x0000b40017007a23 */ /* 0x002fe20000010803 */
[----:B----4-:R-:W-:-:S05]  /*10930*/  F2FP.PACK_AB R23, R118, R103 ;  /* 0x000000677617723e */ /* 0x010fca00000000ff */
[----:B------:R1:W4:Y:S02]  /*10940*/  MUFU.EX2 R127, R0 ;  /* 0x00000000007f7308 */ /* 0x0003240000000800 */
[----:B--23--:R-:W-:Y:S01]  /*10950*/  HMMA.16816.F32 R8, R20, R52, RZ ;  /* 0x000000341408723c */ /* 0x00cfe200000018ff */
[----:B-1----:R-:W-:Y:S01]  /*10960*/  FFMA.FTZ R0, R27, c[0x0][0x2d0], -R3 ;  /* 0x0000b4001b007a23 */ /* 0x002fe20000010803 */
[----:B----4-:R-:W-:-:S04]  /*10970*/  F2FP.PACK_AB R13, R127, R119 ;  /* 0x000000777f0d723e */ /* 0x010fc800000000ff */
[----:B------:R1:W2:Y:S02]  /*10980*/  MUFU.EX2 R146, R0 ;  /* 0x0000000000927308 */ /* 0x0002a40000000800 */
[----:B-1----:R-:W-:Y:S01]  /*10990*/  FFMA.FTZ R0, R24, c[0x0][0x2d0], -R2 ;  /* 0x0000b40018007a23 */ /* 0x002fe20000010802 */
[----:B--2---:R-:W-:-:S05]  /*109a0*/  F2FP.PACK_AB R15, R146, R145 ;  /* 0x00000091920f723e */ /* 0x004fca00000000ff */
[----:B------:R1:W-:Y:S10]  /*109b0*/  MUFU.EX2 R96, R0 ;  /* 0x0000000000607308 */ /* 0x0003f40000000800 */
[----:B-----5:R-:W-:Y:S07]  /*109c0*/  HMMA.16816.F32 R140, R12, R64, R8 ;  /* 0x000000400c8c723c */ /* 0x020fee0000001808 */
[----:B------:R-:W-:Y:S01]  /*109d0*/  F2FP.PACK_AB R10, R135, R134 ;  /* 0x00000086870a723e */ /* 0x000fe200000000ff */
[----:B-1----:R-:W-:-:S04]  /*109e0*/  FFMA.FTZ R0, R26, c[0x0][0x2d0], -R2 ;  /* 0x0000b4001a007a23 */ /* 0x002fc80000010802 */
        /* <DEDUP_REMOVED lines=11> */
[----:B-1----:R-:W-:Y:S01]  /*10aa0*/  FMUL.FTZ R0, R6, c[0x0][0x2d0] ;  /* 0x0000b40006007a20 */ /* 0x002fe20000410000 */
[----:B--2---:R-:W-:-:S04]  /*10ab0*/  F2FP.PACK_AB R8, R116, R109 ;  /* 0x0000006d7408723e */ /* 0x004fc800000000ff */
[----:B------:R-:W-:Y:S02]  /*10ac0*/  FSEL R0, R0, RZ, P0 ;  /* 0x000000ff00007208 */ /* 0x000fe40000000000 */
[----:B------:R-:W-:-:S03]  /*10ad0*/  ISETP.GE.AND P0, PT, R219, R251, PT ;  /* 0x000000fbdb00720c */ /* 0x000fc60003f06270 */
[----:B------:R-:W-:-:S04]  /*10ae0*/  FFMA.FTZ R5, R33, c[0x0][0x2d0], -R0 ;  /* 0x0000b40021057a23 */ /* 0x000fc80000010800 */
[----:B------:R1:W-:Y:S02]  /*10af0*/  MUFU.EX2 R93, R5 ;  /* 0x00000005005d7308 */ /* 0x0003e40000000800 */
[----:B-1----:R-:W-:-:S06]  /*10b00*/  FFMA.FTZ R5, R34, c[0x0][0x2d0], -R0 ;  /* 0x0000b40022057a23 */ /* 0x002fcc0000010800 */
[----:B------:R1:W2:Y:S02]  /*10b10*/  MUFU.EX2 R92, R5 ;  /* 0x00000005005c7308 */ /* 0x0002a40000000800 */
[----:B-1----:R-:W-:Y:S01]  /*10b20*/  FFMA.FTZ R5, R37, c[0x0][0x2d0], -R0 ;  /* 0x0000b40025057a23 */ /* 0x002fe20000010800 */
[----:B--2---:R-:W-:-:S05]  /*10b30*/  F2FP.PACK_AB R17, R92, R93 ;  /* 0x0000005d5c11723e */ /* 0x004fca00000000ff */
[----:B------:R1:W-:Y:S02]  /*10b40*/  MUFU.EX2 R94, R5 ;  /* 0x00000005005e7308 */ /* 0x0003e40000000800 */
[--C-:B-1----:R-:W-:Y:S02]  /*10b50*/  FFMA.FTZ R5, R39, c[0x0][0x2d0], -R0.reuse ;  /* 0x0000b40027057a23 */ /* 0x102fe40000010800 */
[----:B------:R-:W-:Y:S04]  /*10b60*/  HMMA.16816.F32 R36, R20, R88, RZ ;  /* 0x000000581424723c */ /* 0x000fe800000018ff */
[----:B------:R1:W2:Y:S02]  /*10b70*/  MUFU.EX2 R97, R5 ;  /* 0x0000000500617308 */ /* 0x0002a40000000800 */
[----:B-1----:R-:W-:Y:S01]  /*10b80*/  FFMA.FTZ R5, R41, c[0x0][0x2d0], -R0 ;  /* 0x0000b40029057a23 */ /* 0x002fe20000010800 */
[----:B--2---:R-:W-:-:S05]  /*10b90*/  F2FP.PACK_AB R19, R97, R94 ;  /* 0x0000005e6113723e */ /* 0x004fca00000000ff */
[----:B------:R1:W-:Y:S11]  /*10ba0*/  MUFU.EX2 R99, R5 ;  /* 0x0000000500637308 */ /* 0x0003f60000000800 */
[----:B------:R-:W-:Y:S01]  /*10bb0*/  @!UPT UIADD3 URZ, URZ, URZ, URZ ;  /* 0x0000003f3f3ff290 */ /* 0x000fe2000fffe03f */
[----:B------:R-:W-:Y:S01]  /*10bc0*/  HMMA.16816.F32 R156, R12, R80, R36 ;  /* 0x000000500c9c723c */ /* 0x000fe20000001824 */
[----:B------:R-:W-:Y:S07]  /*10bd0*/  LDSM.16.MT88.4 R36, [R170+0x1800] ;  /* 0x00180000aa24783b */ /* 0x000fee0000004200 */
[----:B------:R-:W-:Y:S01]  /*10be0*/  HMMA.16816.F32 R28, R16, R56, RZ ;  /* 0x00000038101c723c */ /* 0x000fe200000018ff */
[----:B-1----:R-:W-:-:S07]  /*10bf0*/  FFMA.FTZ R5, R43, c[0x0][0x2d0], -R0 ;  /* 0x0000b4002b057a23 */ /* 0x002fce0000010800 */
[----:B------:R-:W-:Y:S01]  /*10c00*/  HMMA.16816.F32 R40, R20, R56, RZ ;  /* 0x000000381428723c */ /* 0x000fe200000018ff */
[----:B------:R1:W2:Y:S06]  /*10c10*/  MUFU.EX2 R125, R5 ;  /* 0x00000005007d7308 */ /* 0x0002ac0000000800 */
[--C-:B------:R-:W-:Y:S01]  /*10c20*/  FFMA.FTZ R57, R45, c[0x0][0x2d0], -R3.reuse ;  /* 0x0000b4002d397a23 */ /* 0x100fe20000010803 */
[----:B------:R-:W-:Y:S01]  /*10c30*/  HMMA.16816.F32 R24, R16, R88, RZ ;  /* 0x000000581018723c */ /* 0x000fe200000018ff */
[----:B------:R-:W-:Y:S02]  /*10c40*/  FFMA.FTZ R56, R44, c[0x0][0x2d0], -R3 ;  /* 0x0000b4002c387a23 */ /* 0x000fe40000010803 */
[----:B------:R-:W-:-:S02]  /*10c50*/  FADD.FTZ R3, R111, R110 ;  /* 0x0000006e6f037221 */ /* 0x000fc40000010000 */
[----:B------:R-:W-:Y:S02]  /*10c60*/  MUFU.EX2 R57, R57 ;  /* 0x0000003900397308 */ /* 0x000fe40000000800 */
[----:B------:R-:W-:Y:S01]  /*10c70*/  FADD.FTZ R3, R117, R3 ;  /* 0x0000000375037221 */ /* 0x000fe20000010000 */
[----:B------:R-:W-:Y:S01]  /*10c80*/  HMMA.16816.F32 R32, R16, R52, RZ ;  /* 0x000000341020723c */ /* 0x000fe200000018ff */
[----:B-1----:R-:W-:Y:S01]  /*10c90*/  FFMA.FTZ R5, R49, c[0x0][0x2d0], -R0 ;  /* 0x0000b40031057a23 */ /* 0x002fe20000010800 */
[----:B--2---:R-:W-:Y:S01]  /*10ca0*/  F2FP.PACK_AB R9, R125, R99 ;  /* 0x000000637d09723e */ /* 0x004fe200000000ff */
[----:B------:R-:W-:Y:S02]  /*10cb0*/  FADD.FTZ R3, R132, R3 ;  /* 0x0000000384037221 */ /* 0x000fe40000010000 */
[----:B------:R-:W-:Y:S02]  /*10cc0*/  MUFU.EX2 R56, R56 ;  /* 0x0000003800387308 */ /* 0x000fe40000000800 */
[--C-:B------:R-:W-:Y:S01]  /*10cd0*/  FFMA.FTZ R53, R75, c[0x0][0x2d0], -R2.reuse ;  /* 0x0000b4004b357a23 */ /* 0x100fe20000010802 */
[----:B------:R-:W-:Y:S01]  /*10ce0*/  HMMA.16816.F32 R148, R12, R76, R40 ;  /* 0x0000004c0c94723c */ /* 0x000fe20000001828 */
[----:B------:R-:W1:Y:S01]  /*10cf0*/  LDSM.16.MT88.4 R40, [R171+0x1000] ;  /* 0x00100000ab28783b */ /* 0x000e620000004200 */
[----:B------:R-:W-:-:S02]  /*10d00*/  FFMA.FTZ R52, R74, c[0x0][0x2d0], -R2 ;  /* 0x0000b4004a347a23 */ /* 0x000fc40000010802 */
[----:B------:R-:W-:Y:S01]  /*10d10*/  FADD.FTZ R3, R133, R3 ;  /* 0x0000000385037221 */ /* 0x000fe20000010000 */
[----:B------:R2:W-:Y:S08]  /*10d20*/  MUFU.EX2 R124, R5 ;  /* 0x00000005007c7308 */ /* 0x0005f00000000800 */
[----:B------:R-:W-:Y:S01]  /*10d30*/  MUFU.EX2 R53, R53 ;  /* 0x0000003500357308 */ /* 0x000fe20000000800 */
[----:B--2---:R-:W-:-:S07]  /*10d40*/  FFMA.FTZ R5, R50, c[0x0][0x2d0], -R0 ;  /* 0x0000b40032057a23 */ /* 0x004fce0000010800 */
[----:B------:R-:W-:Y:S08]  /*10d50*/  MUFU.EX2 R52, R52 ;  /* 0x0000003400347308 */ /* 0x000ff00000000800 */
[----:B------:R-:W2:Y:S02]  /*10d60*/  MUFU.EX2 R126, R5 ;  /* 0x00000005007e7308 */ /* 0x000ea40000000800 */
[----:B--2---:R-:W-:Y:S01]  /*10d70*/  F2FP.PACK_AB R11, R126, R124 ;  /* 0x0000007c7e0b723e */ /* 0x004fe200000000ff */
[----:B------:R-:W-:-:S06]  /*10d80*/  FADD.FTZ R5, R144, R3 ;  /* 0x0000000390057221 */ /* 0x000fcc0000010000 */
[----:B------:R-:W-:Y:S08]  /*10d90*/  HMMA.16816.F32 R128, R8, R76, R28 ;  /* 0x0000004c0880723c */ /* 0x000ff0000000181c */
[----:B------:R-:W-:Y:S08]  /*10da0*/  HMMA.16816.F32 R28, R20, R68, RZ ;  /* 0x00000044141c723c */ /* 0x000ff000000018ff */
[C---:B------:R-:W-:Y:S08]  /*10db0*/  HMMA.16816.F32 R120, R8.reuse, R80, R24 ;  /* 0x000000500878723c */ /* 0x040ff00000001818 */
[----:B------:R-:W-:Y:S07]  /*10dc0*/  HMMA.16816.F32 R136, R8, R64, R32 ;  /* 0x000000400888723c */ /* 0x000fee0000001820 */
[--C-:B------:R-:W-:Y:S01]  /*10dd0*/  FFMA.FTZ R65, R51, c[0x0][0x2d0], -R4.reuse ;  /* 0x0000b40033417a23 */ /* 0x100fe20000010804 */
[----:B-1----:R-:W-:Y:S01]  /*10de0*/  HMMA.16816.F32 R188, R12, R40, R28 ;  /* 0x000000280cbc723c */ /* 0x002fe2000000181c */
[----:B------:R-:W1:Y:S01]  /*10df0*/  LDSM.16.MT88.4 R28, [R170+0x1c00] ;  /* 0x001c0000aa1c783b */ /* 0x000e620000004200 */
[----:B------:R-:W-:-:S02]  /*10e00*/  FFMA.FTZ R64, R48, c[0x0][0x2d0], -R4 ;  /* 0x0000b40030407a23 */ /* 0x000fc40000010804 */
[----:B------:R-:W-:-:S04]  /*10e10*/  FADD.FTZ R4, R93, R92 ;  /* 0x0000005c5d047221 */ /* 0x000fc80000010000 */
[----:B------:R-:W-:Y:S01]  /*10e20*/  HMMA.16816.F32 R24, R16, R68, RZ ;  /* 0x000000441018723c */ /* 0x000fe200000018ff */
[----:B------:R-:W-:-:S06]  /*10e30*/  FADD.FTZ R4, R94, R4 ;  /* 0x000000045e047221 */ /* 0x000fcc0000010000 */
[--C-:B------:R-:W-:Y:S01]  /*10e40*/  FFMA.FTZ R68, R87, c[0x0][0x2d0], -R0.reuse ;  /* 0x0000b40057447a23 */ /* 0x100fe20000010800 */
[----:B------:R-:W-:Y:S01]  /*10e50*/  HMMA.16816.F32 R32, R20, R36, RZ ;  /* 0x000000241420723c */ /* 0x000fe200000018ff */
[----:B------:R-:W-:Y:S11]  /*10e60*/  FFMA.FTZ R69, R86, c[0x0][0x2d0], -R0 ;  /* 0x0000b40056457a23 */ /* 0x000ff60000010800 */
[----:B------:R-:W-:Y:S04]  /*10e70*/  @!UPT UIADD3 URZ, URZ, URZ, URZ ;  /* 0x0000003f3f3ff290 */ /* 0x000fe8000fffe03f */
[----:B------:R-:W-:Y:S07]  /*10e80*/  HMMA.16816.F32 R184, R8, R40, R24 ;  /* 0x0000002808b8723c */ /* 0x000fee0000001818 */
[--C-:B------:R-:W-:Y:S01]  /*10e90*/  FFMA.FTZ R41, R73, c[0x0][0x2d0], -R2.reuse ;  /* 0x0000b40049297a23 */ /* 0x100fe20000010802 */
[----:B------:R-:W-:Y:S01]  /*10ea0*/  HMMA.16816.F32 R24, R16, R36, RZ ;  /* 0x000000241018723c */ /* 0x000fe200000018ff */
[----:B------:R-:W-:Y:S01]  /*10eb0*/  FFMA.FTZ R40, R72, c[0x0][0x2d0], -R2 ;  /* 0x0000b40048287a23 */ /* 0x000fe20000010802 */
[----:B------:R-:W-:Y:S01]  /*10ec0*/  MUFU.EX2 R37, R65 ;  /* 0x0000004100257308 */ /* 0x000fe20000000800 */
[----:B------:R-:W-:-:S02]  /*10ed0*/  FFMA.FTZ R72, R85, c[0x0][0x2d0], -R0 ;  /* 0x0000b40055487a23 */ /* 0x000fc40000010800 */
[----:B------:R-:W-:Y:S02]  /*10ee0*/  FFMA.FTZ R73, R84, c[0x0][0x2d0], -R0 ;  /* 0x0000b40054497a23 */ /* 0x000fe40000010800 */
[----:B------:R-:W-:Y:S01]  /*10ef0*/  FADD.FTZ R0, R96, R95 ;  /* 0x0000005f60007221 */ /* 0x000fe20000010000 */
[----:B-1----:R-:W-:Y:S01]  /*10f00*/  HMMA.16816.F32 R176, R12, R28, R32 ;  /* 0x0000001c0cb0723c */ /* 0x002fe20000001820 */
[----:B------:R-:W1:Y:S01]  /*10f10*/  LDSM.16.MT88.4 R32, [R171+0x1800] ;  /* 0x00180000ab20783b */ /* 0x000e620000004200 */
[----:B------:R-:W-:Y:S01]  /*10f20*/  FADD.FTZ R2, R102, R101 ;  /* 0x0000006566027221 */ /* 0x000fe20000010000 */
[----:B------:R-:W2:Y:S01]  /*10f30*/  MUFU.EX2 R36, R64 ;  /* 0x0000004000247308 */ /* 0x000ea20000000800 */
[----:B------:R-:W-:Y:S01]  /*10f40*/  FADD.FTZ R0, R98, R0 ;  /* 0x0000000062007221 */ /* 0x000fe20000010000 */
[----:B------:R-:W-:Y:S01]  /*10f50*/  F2FP.PACK_AB R102, R62, R63 ;  /* 0x0000003f3e66723e */ /* 0x000fe200000000ff */
[----:B------:R-:W-:Y:S01]  /*10f60*/  FADD.FTZ R2, R103, R2 ;  /* 0x0000000267027221 */ /* 0x000fe20000010000 */
[----:B------:R-:W-:Y:S01]  /*10f70*/  F2FP.PACK_AB R103, R56, R57 ;  /* 0x000000393867723e */ /* 0x000fe200000000ff */
[----:B------:R-:W-:Y:S01]  /*10f80*/  FADD.FTZ R0, R100, R0 ;  /* 0x0000000064007221 */ /* 0x000fe20000010000 */
[----:B------:R-:W-:Y:S01]  /*10f90*/  HMMA.16816.F32 R84, R16, R54, RZ ;  /* 0x000000361054723c */ /* 0x000fe200000018ff */
[----:B------:R-:W-:Y:S01]  /*10fa0*/  FADD.FTZ R2, R118, R2 ;  /* 0x0000000276027221 */ /* 0x000fe20000010000 */
[----:B------:R-:W-:Y:S01]  /*10fb0*/  MUFU.EX2 R41, R41 ;  /* 0x0000002900297308 */ /* 0x000fe20000000800 */
[----:B------:R-:W-:Y:S01]  /*10fc0*/  FADD.FTZ R0, R109, R0 ;  /* 0x000000006d007221 */ /* 0x000fe20000010000 */
[----:B------:R-:W-:Y:S01]  /*10fd0*/  F2FP.PACK_AB R96, R52, R53 ;  /* 0x000000353460723e */ /* 0x000fe200000000ff */
[----:B------:R-:W-:-:S02]  /*10fe0*/  FADD.FTZ R2, R119, R2 ;  /* 0x0000000277027221 */ /* 0x000fc40000010000 */
[----:B------:R-:W-:Y:S01]  /*10ff0*/  FADD.FTZ R3, R116, R0 ;  /* 0x0000000074037221 */ /* 0x000fe20000010000 */
[----:B------:R-:W-:Y:S01]  /*11000*/  HMMA.16816.F32 R180, R8, R28, R24 ;  /* 0x0000001c08b4723c */ /* 0x000fe20000001818 */
[----:B------:R-:W3:Y:S01]  /*11010*/  LDSM.16.MT88.4 R24, [R171+0x1c00] ;  /* 0x001c0000ab18783b */ /* 0x000ee20000004200 */
[----:B------:R-:W-:Y:S01]  /*11020*/  FADD.FTZ R0, R147, R5 ;  /* 0x0000000593007221 */ /* 0x000fe20000010000 */
[----:B--2---:R-:W-:Y:S01]  /*11030*/  F2FP.PACK_AB R100, R36, R37 ;  /* 0x000000252464723e */ /* 0x004fe200000000ff */
[----:B------:R-:W-:Y:S01]  /*11040*/  FADD.FTZ R5, R134, R3 ;  /* 0x0000000386057221 */ /* 0x000fe20000010000 */
[----:B------:R-:W-:Y:S01]  /*11050*/  LDSM.16.MT88.4 R116, [R170+0x1400] ;  /* 0x00140000aa74783b */ /* 0x000fe20000004200 */
[----:B------:R-:W-:Y:S01]  /*11060*/  FADD.FTZ R0, R152, R0 ;  /* 0x0000000098007221 */ /* 0x000fe20000010000 */
[----:B------:R-:W2:Y:S01]  /*11070*/  MUFU.EX2 R29, R40 ;  /* 0x00000028001d7308 */ /* 0x000ea20000000800 */
[----:B------:R-:W-:Y:S02]  /*11080*/  FADD.FTZ R28, R97, R4 ;  /* 0x00000004611c7221 */ /* 0x000fe40000010000 */
[----:B------:R-:W-:-:S02]  /*11090*/  FADD.FTZ R0, R37, R0 ;  /* 0x0000000025007221 */ /* 0x000fc40000010000 */
[----:B------:R-:W-:Y:S02]  /*110a0*/  FADD.FTZ R4, R127, R2 ;  /* 0x000000027f047221 */ /* 0x000fe40000010000 */
[----:B------:R-:W-:Y:S02]  /*110b0*/  FADD.FTZ R2, R99, R28 ;  /* 0x0000001c63027221 */ /* 0x000fe40000010000 */
[----:B------:R-:W-:Y:S01]  /*110c0*/  FADD.FTZ R0, R36, R0 ;  /* 0x0000000024007221 */ /* 0x000fe20000010000 */
[----:B------:R-:W-:Y:S01]  /*110d0*/  HMMA.16816.F32 R84, R8, R66, R84 ;  /* 0x000000420854723c */ /* 0x000fe20000001854 */
[----:B------:R-:W-:Y:S01]  /*110e0*/  FADD.FTZ R2, R125, R2 ;  /* 0x000000027d027221 */ /* 0x000fe20000010000 */
[----:B------:R-:W-:Y:S01]  /*110f0*/  MUFU.EX2 R28, R68 ;  /* 0x00000044001c7308 */ /* 0x000fe20000000800 */
[----:B------:R-:W-:Y:S02]  /*11100*/  FADD.FTZ R4, R145, R4 ;  /* 0x0000000491047221 */ /* 0x000fe40000010000 */
[----:B------:R-:W-:Y:S01]  /*11110*/  FADD.FTZ R0, R63, R0 ;  /* 0x000000003f007221 */ /* 0x000fe20000010000 */
[----:B--2---:R-:W-:Y:S01]  /*11120*/  F2FP.PACK_AB R98, R29, R41 ;  /* 0x000000291d62723e */ /* 0x004fe200000000ff */
[----:B------:R-:W-:Y:S01]  /*11130*/  FADD.FTZ R3, R124, R2 ;  /* 0x000000027c037221 */ /* 0x000fe20000010000 */
[----:B-1----:R-:W-:Y:S01]  /*11140*/  HMMA.16816.F32 R48, R20, R32, RZ ;  /* 0x000000201430723c */ /* 0x002fe200000018ff */
[----:B------:R-:W-:-:S02]  /*11150*/  FADD.FTZ R2, R146, R4 ;  /* 0x0000000492027221 */ /* 0x000fc40000010000 */
[----:B------:R-:W-:Y:S01]  /*11160*/  FADD.FTZ R220, R62, R0 ;  /* 0x000000003edc7221 */ /* 0x000fe20000010000 */
[----:B------:R-:W-:Y:S01]  /*11170*/  MUFU.EX2 R4, R73 ;  /* 0x0000004900047308 */ /* 0x000fe20000000800 */
[----:B------:R-:W-:Y:S02]  /*11180*/  FADD.FTZ R5, R135, R5 ;  /* 0x0000000587057221 */ /* 0x000fe40000010000 */
[----:B------:R-:W-:Y:S01]  /*11190*/  FADD.FTZ R3, R126, R3 ;  /* 0x000000037e037221 */ /* 0x000fe20000010000 */
[----:B------:R-:W-:Y:S01]  /*111a0*/  HMMA.16816.F32 R44, R16, R32, RZ ;  /* 0x00000020102c723c */ /* 0x000fe200000018ff */
[----:B------:R-:W1:Y:S01]  /*111b0*/  LDSM.16.MT88.4 R132, [R170+0x800] ;  /* 0x00080000aa84783b */ /* 0x000e620000004200 */
[----:B------:R-:W-:Y:S02]  /*111c0*/  FADD.FTZ R0, R53, R5 ;  /* 0x0000000535007221 */ /* 0x000fe40000010000 */
[----:B------:R-:W2:Y:S01]  /*111d0*/  MUFU.EX2 R33, R61 ;  /* 0x0000003d00217308 */ /* 0x000ea20000000800 */
[----:B------:R-:W4:Y:S01]  /*111e0*/  LDSM.16.MT88.4 R124, [R171+0x800] ;  /* 0x00080000ab7c783b */ /* 0x000f220000004200 */
[----:B------:R-:W-:-:S04]  /*111f0*/  FADD.FTZ R0, R52, R0 ;  /* 0x0000000034007221 */ /* 0x000fc80000010000 */
[----:B------:R-:W-:Y:S02]  /*11200*/  FADD.FTZ R0, R41, R0 ;  /* 0x0000000029007221 */ /* 0x000fe40000010000 */
[----:B------:R-:W5:Y:S02]  /*11210*/  MUFU.EX2 R32, R60 ;  /* 0x0000003c00207308 */ /* 0x000f640000000800 */
[----:B------:R-:W-:Y:S02]  /*11220*/  FADD.FTZ R232, R29, R0 ;  /* 0x000000001de87221 */ /* 0x000fe40000010000 */
[----:B---3--:R-:W-:Y:S01]  /*11230*/  HMMA.16816.F32 R92, R12, R24, R48 ;  /* 0x000000180c5c723c */ /* 0x008fe20000001830 */
[----:B--2---:R-:W-:-:S07]  /*11240*/  FADD.FTZ R2, R33, R2 ;  /* 0x0000000221027221 */ /* 0x004fce0000010000 */
[----:B------:R-:W-:Y:S01]  /*11250*/  HMMA.16816.F32 R172, R8, R24, R44 ;  /* 0x0000001808ac723c */ /* 0x000fe2000000182c */
[----:B------:R-:W2:Y:S01]  /*11260*/  MUFU.EX2 R24, R72 ;  /* 0x0000004800187308 */ /* 0x000ea20000000800 */
[C---:B-----5:R-:W-:Y:S01]  /*11270*/  F2FP.PACK_AB R101, R32.reuse, R33 ;  /* 0x000000212065723e */ /* 0x060fe200000000ff */
[----:B------:R-:W-:-:S05]  /*11280*/  FADD.FTZ R2, R32, R2 ;  /* 0x0000000220027221 */ /* 0x000fca0000010000 */
[----:B------:R-:W-:Y:S01]  /*11290*/  HMMA.16816.F32 R60, R16, R90, RZ ;  /* 0x0000005a103c723c */ /* 0x000fe200000018ff */
[----:B------:R-:W3:Y:S01]  /*112a0*/  MUFU.EX2 R25, R69 ;  /* 0x0000004500197308 */ /* 0x000ee20000000800 */
[----:B------:R-:W-:-:S04]  /*112b0*/  FADD.FTZ R2, R57, R2 ;  /* 0x0000000239027221 */ /* 0x000fc80000010000 */
[----:B------:R-:W-:Y:S02]  /*112c0*/  FADD.FTZ R231, R56, R2 ;  /* 0x0000000238e77221 */ /* 0x000fe40000010000 */
[----:B------:R-:W-:Y:S01]  /*112d0*/  HMMA.16816.F32 R48, R16, R70, RZ ;  /* 0x000000461030723c */ /* 0x000fe200000018ff */
[----:B--2---:R-:W-:Y:S01]  /*112e0*/  F2FP.PACK_AB R99, R4, R24 ;  /* 0x000000180463723e */ /* 0x004fe200000000ff */
[----:B------:R-:W-:-:S06]  /*112f0*/  FADD.FTZ R2, R28, R3 ;  /* 0x000000031c027221 */ /* 0x000fcc0000010000 */
[----:B------:R-:W-:Y:S01]  /*11300*/  HMMA.16816.F32 R72, R16, R58, RZ ;  /* 0x0000003a1048723c */ /* 0x000fe200000018ff */
[C---:B---3--:R-:W-:Y:S01]  /*11310*/  F2FP.PACK_AB R97, R25.reuse, R28 ;  /* 0x0000001c1961723e */ /* 0x048fe200000000ff */
[----:B------:R-:W-:-:S04]  /*11320*/  FADD.FTZ R2, R25, R2 ;  /* 0x0000000219027221 */ /* 0x000fc80000010000 */
[----:B------:R-:W-:Y:S02]  /*11330*/  FADD.FTZ R0, R24, R2 ;  /* 0x0000000218007221 */ /* 0x000fe40000010000 */
[----:B------:R-:W-:Y:S02]  /*11340*/  HMMA.16816.F32 R44, R16, R38, RZ ;  /* 0x00000026102c723c */ /* 0x000fe400000018ff */
[----:B------:R-:W-:-:S06]  /*11350*/  FADD.FTZ R233, R4, R0 ;  /* 0x0000000004e97221 */ /* 0x000fcc0000010000 */
[----:B------:R-:W-:Y:S08]  /*11360*/  HMMA.16816.F32 R16, R16, R34, RZ ;  /* 0x000000221010723c */ /* 0x000ff000000018ff */
[C---:B------:R-:W-:Y:S08]  /*11370*/  HMMA.16816.F32 R72, R8.reuse, R78, R72 ;  /* 0x0000004e0848723c */ /* 0x040ff00000001848 */
[C---:B------:R-:W-:Y:S08]  /*11380*/  HMMA.16816.F32 R60, R8.reuse, R82, R60 ;  /* 0x00000052083c723c */ /* 0x040ff0000000183c */
[C---:B------:R-:W-:Y:S08]  /*11390*/  HMMA.16816.F32 R48, R8.reuse, R42, R48 ;  /* 0x0000002a0830723c */ /* 0x040ff00000001830 */
[C---:B------:R-:W-:Y:S08]  /*113a0*/  HMMA.16816.F32 R44, R8.reuse, R30, R44 ;  /* 0x0000001e082c723c */ /* 0x040ff0000000182c */
[----:B------:R-:W-:Y:S08]  /*113b0*/  HMMA.16816.F32 R16, R8, R26, R16 ;  /* 0x0000001a0810723c */ /* 0x000ff00000001810 */
[C---:B------:R-:W-:Y:S08]  /*113c0*/  HMMA.16816.F32 R8, R20.reuse, R54, RZ ;  /* 0x000000361408723c */ /* 0x040ff000000018ff */
[----:B------:R-:W-:Y:S08]  /*113d0*/  HMMA.16816.F32 R36, R20, R38, RZ ;  /* 0x000000261424723c */ /* 0x000ff000000018ff */
[----:B-1----:R-:W-:Y:S08]  /*113e0*/  HMMA.16816.F32 R140, R100, R132, R140 ;  /* 0x00000084648c723c */ /* 0x002ff0000000188c */
[----:B------:R-:W-:Y:S01]  /*113f0*/  HMMA.16816.F32 R144, R12, R66, R8 ;  /* 0x000000420c90723c */ /* 0x000fe20000001808 */
[----:B------:R-:W1:Y:S07]  /*11400*/  LDSM.16.MT88.4 R64, [R171+0x1400] ;  /* 0x00140000ab40783b */ /* 0x000e6e0000004200 */
[----:B------:R-:W-:Y:S08]  /*11410*/  HMMA.16816.F32 R8, R20, R58, RZ ;  /* 0x0000003a1408723c */ /* 0x000ff000000018ff */
[----:B------:R-:W-:Y:S08]  /*11420*/  HMMA.16816.F32 R36, R12, R30, R36 ;  /* 0x0000001e0c24723c */ /* 0x000ff00000001824 */
[----:B------:R-:W-:Y:S08]  /*11430*/  HMMA.16816.F32 R136, R96, R132, R136 ;  /* 0x000000846088723c */ /* 0x000ff00000001888 */
[----:B------:R-:W-:Y:S08]  /*11440*/  HMMA.16816.F32 R152, R12, R78, R8 ;  /* 0x0000004e0c98723c */ /* 0x000ff00000001808 */
[----:B------:R-:W-:Y:S08]  /*11450*/  HMMA.16816.F32 R8, R20, R90, RZ ;  /* 0x0000005a1408723c */ /* 0x000ff000000018ff */
[C---:B------:R-:W-:Y:S08]  /*11460*/  HMMA.16816.F32 R144, R100.reuse, R134, R144 ;  /* 0x000000866490723c */ /* 0x040ff00000001890 */
[----:B----4-:R-:W-:Y:S08]  /*11470*/  HMMA.16816.F32 R148, R100, R124, R148 ;  /* 0x0000007c6494723c */ /* 0x010ff00000001894 */
[----:B------:R-:W-:Y:S01]  /*11480*/  HMMA.16816.F32 R160, R12, R82, R8 ;  /* 0x000000520ca0723c */ /* 0x000fe20000001808 */
[----:B------:R-:W2:Y:S07]  /*11490*/  LDSM.16.MT88.4 R80, [R170+0x2000] ;  /* 0x00200000aa50783b */ /* 0x000eae0000004200 */
[C---:B------:R-:W-:Y:S08]  /*114a0*/  HMMA.16816.F32 R8, R20.reuse, R70, RZ ;  /* 0x000000461408723c */ /* 0x040ff000000018ff */
[----:B------:R-:W-:Y:S08]  /*114b0*/  HMMA.16816.F32 R20, R20, R34, RZ ;  /* 0x000000221414723c */ /* 0x000ff000000018ff */
[----:B------:R-:W-:Y:S08]  /*114c0*/  HMMA.16816.F32 R128, R96, R124, R128 ;  /* 0x0000007c6080723c */ /* 0x000ff00000001880 */
[C---:B------:R-:W-:Y:S08]  /*114d0*/  HMMA.16816.F32 R8, R12.reuse, R42, R8 ;  /* 0x0000002a0c08723c */ /* 0x040ff00000001808 */
[----:B------:R-:W-:Y:S08]  /*114e0*/  HMMA.16816.F32 R20, R12, R26, R20 ;  /* 0x0000001a0c14723c */ /* 0x000ff00000001814 */
[C---:B------:R-:W-:Y:S08]  /*114f0*/  HMMA.16816.F32 R152, R100.reuse, R126, R152 ;  /* 0x0000007e6498723c */ /* 0x040ff00000001898 */
[C---:B-1----:R-:W-:Y:S01]  /*11500*/  HMMA.16816.F32 R68, R100.reuse, R66, R8 ;  /* 0x000000426444723c */ /* 0x042fe20000001808 */
[----:B------:R-:W1:Y:S07]  /*11510*/  LDSM.16.MT88.4 R8, [R171+0x2000] ;  /* 0x00200000ab08783b */ /* 0x000e6e0000004200 */
[-C--:B------:R-:W-:Y:S08]  /*11520*/  HMMA.16816.F32 R156, R100, R116.reuse, R156 ;  /* 0x00000074649c723c */ /* 0x080ff0000000189c */
[----:B------:R-:W-:Y:S08]  /*11530*/  HMMA.16816.F32 R120, R96, R116, R120 ;  /* 0x000000746078723c */ /* 0x000ff00000001878 */
[----:B------:R-:W-:Y:S08]  /*11540*/  HMMA.16816.F32 R160, R100, R118, R160 ;  /* 0x0000007664a0723c */ /* 0x000ff000000018a0 */
[C---:B------:R-:W-:Y:S08]  /*11550*/  HMMA.16816.F32 R132, R96.reuse, R134, R84 ;  /* 0x000000866084723c */ /* 0x040ff00000001854 */
[C---:B------:R-:W-:Y:S08]  /*11560*/  HMMA.16816.F32 R124, R96.reuse, R126, R72 ;  /* 0x0000007e607c723c */ /* 0x040ff00000001848 */
[----:B------:R-:W-:Y:S08]  /*11570*/  HMMA.16816.F32 R116, R96, R118, R60 ;  /* 0x000000766074723c */ /* 0x000ff0000000183c */
[-C--:B------:R-:W-:Y:S08]  /*11580*/  HMMA.16816.F32 R56, R100, R64.reuse, R188 ;  /* 0x000000406438723c */ /* 0x080ff000000018bc */
[----:B------:R-:W-:Y:S08]  /*11590*/  HMMA.16816.F32 R60, R96, R64, R184 ;  /* 0x00000040603c723c */ /* 0x000ff000000018b8 */
[C---:B--2---:R-:W-:Y:S08]  /*115a0*/  HMMA.16816.F32 R72, R100.reuse, R80, R176 ;  /* 0x000000506448723c */ /* 0x044ff000000018b0 */
[C---:B-1----:R-:W-:Y:S08]  /*115b0*/  HMMA.16816.F32 R88, R100.reuse, R8, R92 ;  /* 0x000000086458723c */ /* 0x042ff0000000185c */
[----:B------:R-:W-:Y:S08]  /*115c0*/  HMMA.16816.F32 R84, R100, R82, R36 ;  /* 0x000000526454723c */ /* 0x000ff00000001824 */
[C---:B------:R-:W-:Y:S08]  /*115d0*/  HMMA.16816.F32 R76, R96.reuse, R80, R180 ;  /* 0x00000050604c723c */ /* 0x040ff000000018b4 */
[C---:B------:R-:W-:Y:S08]  /*115e0*/  HMMA.16816.F32 R64, R96.reuse, R66, R48 ;  /* 0x000000426040723c */ /* 0x040ff00000001830 */
[C---:B------:R-:W-:Y:S08]  /*115f0*/  HMMA.16816.F32 R80, R96.reuse, R82, R44 ;  /* 0x000000526050723c */ /* 0x040ff0000000182c */
[----:B------:R-:W-:Y:S08]  /*11600*/  HMMA.16816.F32 R92, R96, R8, R172 ;  /* 0x00000008605c723c */ /* 0x000ff000000018ac */
[-C--:B------:R-:W-:Y:S08]  /*11610*/  HMMA.16816.F32 R100, R100, R10.reuse, R20 ;  /* 0x0000000a6464723c */ /* 0x080ff00000001814 */
[----:B------:R-:W-:Y:S01]  /*11620*/  HMMA.16816.F32 R96, R96, R10, R16 ;  /* 0x0000000a6060723c */ /* 0x000fe20000001810 */
[----:B------:R-:W-:Y:S07]  /*11630*/  @!UPT UIADD3 URZ, URZ, URZ, URZ ;  /* 0x0000003f3f3ff290 */ /* 0x000fee000fffe03f */
[----:B------:R-:W-:Y:S11]  /*11640*/  @!P0 BRA `(.L_x_307) ;  /* 0x000030e000008947 */ /* 0x000ff60003800000 */
.L_x_319:
[----:B------:R-:W2:Y:S01]  /*11650*/  LDL.64 R8, [R1+0x18] ;  /* 0x0000180001087983 */ /* 0x000ea20000100a00 */
[----:B------:R-:W-:Y:S04]  /*11660*/  DEPBAR.LE SB0, 0x0 ;  /* 0x000080000000791a */ /* 0x000fe80000000000 */
[----:B------:R-:W3:Y:S01]  /*11670*/  LDL R5, [R1+0x20] ;  /* 0x0000200001057983 */ /* 0x000ee20000100800 */
[----:B------:R-:W-:Y:S01]  /*11680*/  WARPSYNC 0xffffffff ;  /* 0xffffffff00007948 */ /* 0x000fe20003800000 */
[----:B------:R-:W-:Y:S01]  /*11690*/  SHF.R.S32.HI R0, RZ, 0x1f, R227 ;  /* 0x0000001fff007819 */ /* 0x000fe200000114e3 */
[C---:B------:R-:W-:Y:S01]  /*116a0*/  IMAD.WIDE.U32 R2, R227.reuse, c[0x0][0x208], RZ ;  /* 0x00008200e3027a25 */ /* 0x040fe200078e00ff */
[----:B------:R-:W-:Y:S01]  /*116b0*/  BAR.SYNC.DEFER_BLOCKING 0x0 ;  /* 0x0000000000007b1d */ /* 0x000fe20000010000 */
[----:B------:R-:W-:Y:S02]  /*116c0*/  SHF.R.S32.HI R4, RZ, 0x1f, R218 ;  /* 0x0000001fff047819 */ /* 0x000fe400000114da */
[----:B------:R-:W-:Y:S01]  /*116d0*/  IMAD R0, R0, c[0x0][0x208], RZ ;  /* 0x0000820000007a24 */ /* 0x000fe200078e02ff */
[----:B------:R-:W-:Y:S01]  /*116e0*/  ISETP.GE.AND P2, PT, R230, c[0x0][0x1d4], PT ;  /* 0x00007500e6007a0c */ /* 0x000fe20003f46270 */
[----:B------:R-:W-:Y:S01]  /*116f0*/  IMAD.MOV.U32 R109, RZ, RZ, R108 ;  /* 0x000000ffff6d7224 */ /* 0x000fe200078e006c */
[----:B------:R-:W-:Y:S01]  /*11700*/  MOV R110, R107 ;  /* 0x0000006b006e7202 */ /* 0x000fe20000000f00 */
[----:B------:R-:W-:Y:S01]  /*11710*/  IMAD R0, R227, c[0x0][0x20c], R0 ;  /* 0x00008300e3007a24 */ /* 0x000fe200078e0200 */
[----:B------:R-:W-:Y:S01]  /*11720*/  MOV R111, R106 ;  /* 0x0000006a006f7202 */ /* 0x000fe20000000f00 */
[----:B------:R-:W-:Y:S02]  /*11730*/  IMAD R4, R4, c[0x0][0x218], RZ ;  /* 0x0000860004047a24 */ /* 0x000fe400078e02ff */
[----:B------:R-:W-:Y:S02]  /*11740*/  IMAD.IADD R3, R3, 0x1, R0 ;  /* 0x0000000103037824 */ /* 0x000fe400078e0200 */
[C---:B------:R-:W-:Y:S02]  /*11750*/  IMAD R4, R218.reuse, c[0x0][0x21c], R4 ;  /* 0x00008700da047a24 */ /* 0x040fe400078e0204 */
[----:B------:R-:W-:Y:S01]  /*11760*/  IMAD.WIDE.U32 R2, R218, c[0x0][0x218], R2 ;  /* 0x00008600da027a25 */ /* 0x000fe200078e0002 */
[----:B------:R1:W4:Y:S04]  /*11770*/  LDSM.16.M88.4 R52, [R196] ;  /* 0x00000000c434783b */ /* 0x0003280000000200 */
[----:B------:R1:W1:Y:S04]  /*11780*/  LDSM.16.M88.4 R48, [R196+0x1000] ;  /* 0x00100000c430783b */ /* 0x0002680000000200 */
[----:B------:R1:W1:Y:S04]  /*11790*/  LDSM.16.M88.4 R20, [R169] ;  /* 0x00000000a914783b */ /* 0x0002680000000200 */
[----:B------:R1:W1:Y:S04]  /*117a0*/  LDSM.16.M88.4 R36, [R169+0x400] ;  /* 0x00040000a924783b */ /* 0x0002680000000200 */
[----:B------:R1:W1:Y:S04]  /*117b0*/  LDSM.16.M88.4 R172, [R169+0x800] ;  /* 0x00080000a9ac783b */ /* 0x0002680000000200 */
[----:B------:R1:W1:Y:S04]  /*117c0*/  LDSM.16.M88.4 R176, [R197] ;  /* 0x00000000c5b0783b */ /* 0x0002680000000200 */
[----:B------:R1:W1:Y:S04]  /*117d0*/  LDSM.16.M88.4 R184, [R197+0x1000] ;  /* 0x00100000c5b8783b */ /* 0x0002680000000200 */
[----:B------:R1:W1:Y:S04]  /*117e0*/  LDSM.16.M88.4 R180, [R198] ;  /* 0x00000000c6b4783b */ /* 0x0002680000000200 */
[----:B------:R1:W1:Y:S04]  /*117f0*/  LDSM.16.M88.4 R188, [R206] ;  /* 0x00000000cebc783b */ /* 0x0002680000000200 */
[----:B------:R1:W1:Y:S01]  /*11800*/  LDSM.16.M88.4 R192, [R205] ;  /* 0x00000000cdc0783b */ /* 0x0002620000000200 */
[----:B--2---:R-:W-:Y:S04]  /*11810*/  IADD3 R0, P0, R8, R2, RZ ;  /* 0x0000000208007210 */ /* 0x004fe80007f1e0ff */
[----:B---3--:R-:W-:Y:S02]  /*11820*/  IADD3.X R2, R5, R3, R4, P0, !PT ;  /* 0x0000000305027210 */ /* 0x008fe400007fe404 */
[C---:B------:R-:W-:Y:S04]  /*11830*/  LEA R9, P0, R0.reuse, c[0x0][0x1f8], 0x1 ;  /* 0x00007e0000097a11 */ /* 0x040fe800078008ff */
[----:B------:R-:W-:Y:S01]  /*11840*/  LEA.HI.X R8, R0, c[0x0][0x1fc], R2, 0x1, P0 ;  /* 0x00007f0000087a11 */ /* 0x000fe200000f0c02 */
[----:B------:R-:W-:-:S06]  /*11850*/  BRA.DIV ~URZ, `(.L_x_308) ;  /* 0x00008a527f007947 */ /* 0x000fcc000b800000 */
[----:B-1--4-:R1:W2:Y:S02]  /*11860*/  SHFL.IDX PT, R0, R8, RZ, 0x1c1f ;  /* 0x001c1fff08007589 */ /* 0x0122a400000e0000 */
.L_x_402:
[----:B------:R-:W3:Y:S01]  /*11870*/  SHFL.IDX PT, R2, R9, RZ, 0x1c1f ;  /* 0x001c1fff09027589 */ /* 0x000ee200000e0000 */
[----:B------:R-:W-:Y:S03]  /*11880*/  BSSY B0, `(.L_x_309) ;  /* 0x000001e000007945 */ /* 0x000fe60003800000 */
[----:B------:R-:W4:Y:S01]  /*11890*/  S2R R10, SR_TID.X ;  /* 0x00000000000a7919 */ /* 0x000f220000002100 */
[C---:B---3--:R-:W-:Y:S04]  /*118a0*/  LEA R4, P0, R228.reuse, R2, 0x1 ;  /* 0x00000002e4047211 */ /* 0x048fe800078008ff */
[----:B--2---:R-:W-:Y:S05]  /*118b0*/  LEA.HI.X R5, R228, R0, R229, 0x1, P0 ;  /* 0x00000000e4057211 */ /* 0x004fea00000f0ce5 */
[----:B------:R-:W-:Y:S01]  /*118c0*/  @!PT LDS RZ, [RZ] ;  /* 0x00000000fffff984 */ /* 0x000fe20000000800 */
[----:B------:R-:W-:Y:S01]  /*118d0*/  @!PT LDS RZ, [RZ] ;  /* 0x00000000fffff984 */ /* 0x000fe20000000800 */
[----:B------:R2:W-:Y:S02]  /*118e0*/  LDGSTS.E.BYPASS.LTC128B.128 [R207+0x1880], [R4.64], !P5 ;  /* 0x0188000004cf7fae */ /* 0x0005e4000e901d48 */
[C---:B--2---:R-:W-:Y:S04]  /*118f0*/  LEA R4, P0, R238.reuse, R2, 0x1 ;  /* 0x00000002ee047211 */ /* 0x044fe800078008ff */
[----:B------:R-:W-:Y:S02]  /*11900*/  LEA.HI.X R5, R238, R0, R250, 0x1, P0 ;  /* 0x00000000ee057211 */ /* 0x000fe400000f0cfa */
[C---:B------:R-:W-:Y:S03]  /*11910*/  LEA R2, P0, R230.reuse, R2, 0x1 ;  /* 0x00000002e6027211 */ /* 0x040fe600078008ff */
[----:B------:R2:W-:Y:S01]  /*11920*/  LDGSTS.E.BYPASS.LTC128B.128 [R207+0x2480], [R4.64], !P4 ;  /* 0x0248000004cf7fae */ /* 0x0005e2000e101d48 */
[----:B------:R-:W-:Y:S02]  /*11930*/  LEA.HI.X R3, R230, R0, R249, 0x1, P0 ;  /* 0x00000000e6037211 */ /* 0x000fe400000f0cf9 */
[----:B----4-:R-:W-:Y:S03]  /*11940*/  ISETP.GT.AND P0, PT, R10, 0x3f, PT ;  /* 0x0000003f0a00780c */ /* 0x010fe60003f04270 */
[----:B------:R2:W-:Y:S10]  /*11950*/  LDGSTS.E.BYPASS.LTC128B.128 [R207+0x3080], [R2.64], !P2 ;  /* 0x0308000002cf7fae */ /* 0x0005f4000d101d48 */
[----:B------:R-:W-:-:S05]  /*11960*/  @P0 BRA `(.L_x_310) ;  /* 0x000000f000000947 */ /* 0x000fca0003800000 */
[----:B------:R-:W-:-:S05]  /*11970*/  BRA.DIV ~URZ, `(.L_x_311) ;  /* 0x000089927f007947 */ /* 0x000fca000b800000 */
[----:B--2---:R2:W3:Y:S04]  /*11980*/  SHFL.IDX PT, R4, R8, 0x1, 0x1c1f ;  /* 0x003c1f0008047f89 */ /* 0x0044e800000e0000 */
[----:B------:R2:W4:Y:S02]  /*11990*/  SHFL.IDX PT, R0, R9, 0x1, 0x1c1f ;  /* 0x003c1f0009007f89 */ /* 0x00052400000e0000 */
.L_x_403:
[C---:B----4-:R-:W-:Y:S04]  /*119a0*/  LEA R2, P0, R228.reuse, R0, 0x1 ;  /* 0x00000000e4027211 */ /* 0x050fe800078008ff */
[----:B---3--:R-:W-:Y:S02]  /*119b0*/  LEA.HI.X R3, R228, R4, R229, 0x1, P0 ;  /* 0x00000004e4037211 */ /* 0x008fe400000f0ce5 */
[C---:B-12---:R-:W-:Y:S03]  /*119c0*/  LEA R8, P0, R238.reuse, R0, 0x1 ;  /* 0x00000000ee087211 */ /* 0x046fe600078008ff */
[----:B------:R-:W-:Y:S01]  /*119d0*/  @!PT LDS RZ, [RZ] ;  /* 0x00000000fffff984 */ /* 0x000fe20000000800 */
[----:B------:R-:W-:Y:S01]  /*119e0*/  @!PT LDS RZ, [RZ] ;  /* 0x00000000fffff984 */ /* 0x000fe20000000800 */
[----:B------:R-:W-:Y:S01]  /*119f0*/  @!PT LDS RZ, [RZ] ;  /* 0x00000000fffff984 */ /* 0x000fe20000000800 */
[----:B------:R1:W-:Y:S01]  /*11a00*/  LDGSTS.E.BYPASS.LTC128B.128 [R207+0x2080], [R2.64], !P5 ;  /* 0x0208000002cf7fae */ /* 0x0003e2000e901d48 */
[----:B------:R-:W-:Y:S05]  /*11a10*/  LEA.HI.X R9, R238, R4, R250, 0x1, P0 ;  /* 0x00000004ee097211 */ /* 0x000fea00000f0cfa */
[----:B------:R2:W-:Y:S01]  /*11a20*/  LDGSTS.E.BYPASS.LTC128B.128 [R207+0x2c80], [R8.64], !P4 ;  /* 0x02c8000008cf7fae */ /* 0x0005e2000e101d48 */
[C---:B-1----:R-:W-:Y:S04]  /*11a30*/  LEA R2, P0, R230.reuse, R0, 0x1 ;  /* 0x00000000e6027211 */ /* 0x042fe800078008ff */
[----:B------:R-:W-:Y:S05]  /*11a40*/  LEA.HI.X R3, R230, R4, R249, 0x1, P0 ;  /* 0x00000004e6037211 */ /* 0x000fea00000f0cf9 */
[----:B------:R2:W-:Y:S04]  /*11a50*/  LDGSTS.E.BYPASS.LTC128B.128 [R207+0x3880], [R2.64], !P2 ;  /* 0x0388000002cf7fae */ /* 0x0005e8000d101d48 */
.L_x_310:
[----:B------:R-:W-:Y:S05]  /*11a60*/  BSYNC B0 ;  /* 0x0000000000007941 */ /* 0x000fea0003800000 */
.L_x_309:
[----:B------:R-:W0:Y:S01]  /*11a70*/  LDGDEPBAR ;  /* 0x00000000000079af */ /* 0x000e220000000000 */
[----:B------:R-:W-:Y:S01]  /*11a80*/  WARPSYNC 0xffffffff ;  /* 0xffffffff00007948 */ /* 0x000fe20003800000 */
[-C--:B-12---:R-:W-:Y:S01]  /*11a90*/  HMMA.16816.F32 R8, R52, R20.reuse, RZ ;  /* 0x000000143408723c */ /* 0x086fe200000018ff */
[----:B------:R-:W-:Y:S02]  /*11aa0*/  BSSY B0, `(.L_x_312) ;  /* 0x000010c000007945 */ /* 0x000fe40003800000 */
[----:B------:R-:W-:Y:S05]  /*11ab0*/  ISETP.GT.AND P0, PT, R219, R251, PT ;  /* 0x000000fbdb00720c */ /* 0x000fea0003f04270 */
        /* <DEDUP_REMOVED lines=89> */
[----:B------:R1:W1:Y:S02]  /*12050*/  MUFU.TANH R193, R0 ;  /* 0x0000000000c17308 */ /* 0x0002640000002400 */
[----:B------:R-:W-:Y:S08]  /*12060*/  FMUL.FTZ R4, R21, c[0x0][0x320] ;  /* 0x0000c80015047a20 */ /* 0x000ff00000410000 */
[----:B------:R5:W2:Y:S01]  /*12070*/  MUFU.TANH R216, R2 ;  /* 0x0000000200d87308 */ /* 0x000aa20000002400 */
[----:B---3--:R-:W-:Y:S09]  /*12080*/  FMUL.FTZ R3, R22, c[0x0][0x320] ;  /* 0x0000c80016037a20 */ /* 0x008ff20000410000 */
[----:B------:R-:W3:Y:S01]  /*12090*/  MUFU.TANH R188, R3 ;  /* 0x0000000300bc7308 */ /* 0x000ee20000002400 */
[----:B-1----:R-:W-:Y:S09]  /*120a0*/  FMUL.FTZ R0, R10, c[0x0][0x320] ;  /* 0x0000c8000a007a20 */ /* 0x002ff20000410000 */
[----:B------:R1:W1:Y:S01]  /*120b0*/  MUFU.TANH R210, R0 ;  /* 0x0000000000d27308 */ /* 0x0002620000002400 */
[----:B-----5:R-:W-:Y:S09]  /*120c0*/  FMUL.FTZ R2, R23, c[0x0][0x320] ;  /* 0x0000c80017027a20 */ /* 0x020ff20000410000 */
[----:B------:R-:W2:Y:S10]  /*120d0*/  MUFU.TANH R189, R2 ;  /* 0x0000000200bd7308 */ /* 0x000eb40000002400 */
[----:B------:R-:W2:Y:S01]  /*120e0*/  MUFU.TANH R181, R4 ;  /* 0x0000000400b57308 */ /* 0x000ea20000002400 */
[----:B-1----:R-:W-:Y:S02]  /*120f0*/  FMUL.FTZ R0, R11, c[0x0][0x320] ;  /* 0x0000c8000b007a20 */ /* 0x002fe40000410000 */
[----:B------:R-:W1:Y:S07]  /*12100*/  LDSM.16.M88.4 R8, [R200] ;  /* 0x00000000c808783b */ /* 0x000e6e0000000200 */
[----:B------:R5:W1:Y:S02]  /*12110*/  MUFU.TANH R209, R0 ;  /* 0x0000000000d17308 */ /* 0x000a640000002400 */
[----:B-----5:R-:W-:Y:S08]  /*12120*/  FMUL.FTZ R0, R12, c[0x0][0x320] ;  /* 0x0000c8000c007a20 */ /* 0x020ff00000410000 */
[----:B------:R5:W2:Y:S01]  /*12130*/  MUFU.TANH R215, R0 ;  /* 0x0000000000d77308 */ /* 0x000aa20000002400 */
[-C--:B-1----:R-:W-:Y:S08]  /*12140*/  HMMA.16816.F32 R24, R176, R8.reuse, R24 ;  /* 0x00000008b018723c */ /* 0x082ff00000001818 */
[C---:B------:R-:W-:Y:S04]  /*12150*/  HMMA.16816.F32 R28, R184.reuse, R8, R28 ;  /* 0x00000008b81c723c */ /* 0x040fe8000000181c */
[----:B-----5:R-:W-:Y:S04]  /*12160*/  FMUL.FTZ R0, R13, c[0x0][0x320] ;  /* 0x0000c8000d007a20 */ /* 0x020fe80000410000 */
[-C--:B------:R-:W-:Y:S01]  /*12170*/  HMMA.16816.F32 R32, R184, R10.reuse, R32 ;  /* 0x0000000ab820723c */ /* 0x080fe20000001820 */
[----:B------:R-:W1:Y:S01]  /*12180*/  LDSM.16.M88.4 R12, [R199] ;  /* 0x00000000c70c783b */ /* 0x000e620000000200 */
[----:B------:R-:W-:Y:S04]  /*12190*/  DEPBAR.LE SB0, 0x0 ;  /* 0x000080000000791a */ /* 0x000fe80000000000 */
[----:B------:R5:W1:Y:S02]  /*121a0*/  MUFU.TANH R214, R0 ;  /* 0x0000000000d67308 */ /* 0x000a640000002400 */
[C---:B------:R-:W-:Y:S01]  /*121b0*/  HMMA.16816.F32 R36, R176.reuse, R10, R36 ;  /* 0x0000000ab024723c */ /* 0x040fe20000001824 */
[----:B------:R-:W-:Y:S07]  /*121c0*/  BAR.SYNC.DEFER_BLOCKING 0x0 ;  /* 0x0000000000007b1d */ /* 0x000fee0000010000 */
[----:B------:R-:W-:Y:S04]  /*121d0*/  FMUL.FTZ R3, R30, c[0x0][0x320] ;  /* 0x0000c8001e037a20 */ /* 0x000fe80000410000 */
[----:B------:R-:W-:Y:S01]  /*121e0*/  FMUL.FTZ R2, R31, c[0x0][0x320] ;  /* 0x0000c8001f027a20 */ /* 0x000fe20000410000 */
[----:B------:R2:W2:Y:S10]  /*121f0*/  MUFU.TANH R192, R3 ;  /* 0x0000000300c07308 */ /* 0x0004b40000002400 */
[----:B------:R3:W3:Y:S01]  /*12200*/  MUFU.TANH R190, R2 ;  /* 0x0000000200be7308 */ /* 0x0006e20000002400 */
[----:B-----5:R-:W-:Y:S02]  /*12210*/  FMUL.FTZ R0, R16, c[0x0][0x320] ;  /* 0x0000c80010007a20 */ /* 0x020fe40000410000 */
[----:B------:R-:W-:Y:S07]  /*12220*/  FMUL.FTZ R4, R37, c[0x0][0x320] ;  /* 0x0000c80025047a20 */ /* 0x000fee0000410000 */
[----:B------:R5:W4:Y:S01]  /*12230*/  MUFU.TANH R195, R0 ;  /* 0x0000000000c37308 */ /* 0x000b220000002400 */
[-C--:B-1----:R-:W-:Y:S03]  /*12240*/  HMMA.16816.F32 R40, R176, R12.reuse, R40 ;  /* 0x0000000cb028723c */ /* 0x082fe60000001828 */
[----:B--2---:R-:W-:Y:S06]  /*12250*/  FMUL.FTZ R3, R38, c[0x0][0x320] ;  /* 0x0000c80026037a20 */ /* 0x004fec0000410000 */
[----:B------:R1:W2:Y:S01]  /*12260*/  MUFU.TANH R31, R3 ;  /* 0x00000003001f7308 */ /* 0x0002a20000002400 */
[C---:B------:R-:W-:Y:S04]  /*12270*/  HMMA.16816.F32 R44, R184.reuse, R12, R44 ;  /* 0x0000000cb82c723c */ /* 0x040fe8000000182c */
[----:B---3--:R-:W-:Y:S04]  /*12280*/  FMUL.FTZ R2, R39, c[0x0][0x320] ;  /* 0x0000c80027027a20 */ /* 0x008fe80000410000 */
[-C--:B------:R-:W-:Y:S01]  /*12290*/  HMMA.16816.F32 R48, R184, R14.reuse, R48 ;  /* 0x0000000eb830723c */ /* 0x080fe20000001830 */
[----:B------:R3:W1:Y:S03]  /*122a0*/  MUFU.TANH R30, R2 ;  /* 0x00000002001e7308 */ /* 0x0006660000002400 */
[----:B-----5:R-:W-:Y:S04]  /*122b0*/  FMUL.FTZ R0, R17, c[0x0][0x320] ;  /* 0x0000c80011007a20 */ /* 0x020fe80000410000 */
[----:B------:R-:W-:Y:S03]  /*122c0*/  HMMA.16816.F32 R52, R176, R14, R52 ;  /* 0x0000000eb034723c */ /* 0x000fe60000001834 */
[----:B------:R5:W2:Y:S11]  /*122d0*/  MUFU.TANH R208, R0 ;  /* 0x0000000000d07308 */ /* 0x000ab60000002400 */
[----:B------:R-:W-:Y:S10]  /*122e0*/  @!UPT UIADD3 URZ, URZ, URZ, URZ ;  /* 0x0000003f3f3ff290 */ /* 0x000ff4000fffe03f */
[----:B-1----:R-:W-:Y:S02]  /*122f0*/  FMUL.FTZ R3, R52, c[0x0][0x320] ;  /* 0x0000c80034037a20 */ /* 0x002fe40000410000 */
[----:B---3--:R-:W-:Y:S02]  /*12300*/  FMUL.FTZ R2, R53, c[0x0][0x320] ;  /* 0x0000c80035027a20 */ /* 0x008fe40000410000 */
[----:B------:R-:W1:Y:S01]  /*12310*/  MUFU.TANH R13, R3 ;  /* 0x00000003000d7308 */ /* 0x000e620000002400 */
[----:B-----5:R-:W-:Y:S09]  /*12320*/  FMUL.FTZ R0, R18, c[0x0][0x320] ;  /* 0x0000c80012007a20 */ /* 0x020ff20000410000 */
[----:B------:R3:W1:Y:S10]  /*12330*/  MUFU.TANH R213, R0 ;  /* 0x0000000000d57308 */ /* 0x0006740000002400 */
[----:B------:R-:W1:Y:S01]  /*12340*/  MUFU.TANH R12, R2 ;  /* 0x00000002000c7308 */ /* 0x000e620000002400 */
[----:B---3--:R-:W-:Y:S09]  /*12350*/  FMUL.FTZ R0, R19, c[0x0][0x320] ;  /* 0x0000c80013007a20 */ /* 0x008ff20000410000 */
[----:B------:R3:W1:Y:S02]  /*12360*/  MUFU.TANH R212, R0 ;  /* 0x0000000000d47308 */ /* 0x0006640000002400 */
[----:B---3--:R-:W-:Y:S08]  /*12370*/  FMUL.FTZ R0, R20, c[0x0][0x320] ;  /* 0x0000c80014007a20 */ /* 0x008ff00000410000 */
        /* <DEDUP_REMOVED lines=8> */
[----:B------:R-:W3:Y:S10]  /*12400*/  MUFU.TANH R27, R4 ;  /* 0x00000004001b7308 */ /* 0x000ef40000002400 */
[----:B------:R5:W1:Y:S02]  /*12410*/  MUFU.TANH R175, R0 ;  /* 0x0000000000af7308 */ /* 0x000a640000002400 */
[----:B-----5:R-:W-:Y:S08]  /*12420*/  FMUL.FTZ R0, R28, c[0x0][0x320] ;  /* 0x0000c8001c007a20 */ /* 0x020ff00000410000 */
        /* <DEDUP_REMOVED lines=40> */
[----:B------:R1:W1:Y:S01]  /*126b0*/  MUFU.TANH R14, R0 ;  /* 0x00000000000e7308 */ /* 0x0002620000002400 */
[----:B------:R-:W-:-:S05]  /*126c0*/  @!P0 BRA `(.L_x_313) ;  /* 0x0000049000008947 */ /* 0x000fca0003800000 */
[----:B-1234-:R-:W-:Y:S01]  /*126d0*/  IMAD.MOV.U32 R0, RZ, RZ, 0x1 ;  /* 0x00000001ff007424 */ /* 0x01efe200078e00ff */
[----:B------:R-:W2:Y:S01]  /*126e0*/  LDL R226, [R1+0x40] ;  /* 0x0000400001e27983 */ /* 0x000ea20000100800 */
[----:B------:R-:W-:Y:S03]  /*126f0*/  IMAD.MOV.U32 R218, RZ, RZ, RZ ;  /* 0x000000ffffda7224 */ /* 0x000fe600078e00ff */
[----:B------:R-:W-:Y:S01]  /*12700*/  ISETP.NE.AND P0, PT, R0, c[0x0][0x2b8], PT ;  /* 0x0000ae0000007a0c */ /* 0x000fe20003f05270 */
[----:B------:R-:W3:Y:S04]  /*12710*/  LDL.64 R224, [R1+0x30] ;  /* 0x0000300001e07983 */ /* 0x000ee80000100a00 */
[----:B------:R-:W4:Y:S04]  /*12720*/  LDL R217, [R1+0x3c] ;  /* 0x00003c0001d97983 */ /* 0x000f280000100800 */
[----:B------:R-:W1:Y:S04]  /*12730*/  S2R R234, SR_TID.X ;  /* 0x0000000000ea7919 */ /* 0x000e680000002100 */
[----:B------:R-:W5:Y:S04]  /*12740*/  LDL.64 R222, [R1+0x28] ;  /* 0x0000280001de7983 */ /* 0x000f680000100a00 */
[----:B------:R-:W4:Y:S01]  /*12750*/  LDL R5, [R1+0x38] ;  /* 0x0000380001057983 */ /* 0x000f220000100800 */
[----:B-1----:R-:W-:Y:S04]  /*12760*/  SHF.R.S32.HI R221, RZ, 0x1f, R234 ;  /* 0x0000001fffdd7819 */ /* 0x002fe800000114ea */
[----:B------:R-:W-:Y:S04]  /*12770*/  LEA.HI R221, R221, R234, RZ, 0x2 ;  /* 0x000000eadddd7211 */ /* 0x000fe800078f10ff */
[----:B------:R-:W-:Y:S05]  /*12780*/  LOP3.LUT R221, R221, 0xfffffffc, RZ, 0xc0, !PT ;  /* 0xfffffffcdddd7812 */ /* 0x000fea00078ec0ff */
[----:B------:R-:W-:Y:S04]  /*12790*/  IMAD.IADD R221, R234, 0x1, -R221 ;  /* 0x00000001eadd7824 */ /* 0x000fe800078e0add */
[----:B------:R-:W-:Y:S02]  /*127a0*/  IMAD R0, R221, 0x20, R247 ;  /* 0x00000020dd007824 */ /* 0x000fe400078e02f7 */
[----:B--2---:R-:W-:Y:S05]  /*127b0*/  IMAD R2, R219, 0x30, R226 ;  /* 0x00000030db027824 */ /* 0x004fea00078e02e2 */
[----:B------:R-:W-:Y:S05]  /*127c0*/  IADD3 R2, R2, -0x30, R0 ;  /* 0xffffffd002027810 */ /* 0x000fea0007ffe000 */
[----:B------:R-:W-:Y:S04]  /*127d0*/  @P0 IMAD.HI.U32 R3, R2, c[0x0][0x2bc], RZ ;  /* 0x0000af0002030a27 */ /* 0x000fe800078e00ff */
[----:B------:R-:W-:Y:S01]  /*127e0*/  IMAD.MOV.U32 R0, RZ, RZ, R2 ;  /* 0x000000ffff007224 */ /* 0x000fe200078e0002 */
[----:B------:R-:W-:Y:S04]  /*127f0*/  @P0 SHF.R.U32.HI R0, RZ, c[0x0][0x2c0], R3 ;  /* 0x0000b000ff000a19 */ /* 0x000fe80000011603 */
[C---:B---3--:R-:W-:Y:S01]  /*12800*/  @!P3 IADD3 R3, P0, R0.reuse, R224, RZ ;  /* 0x000000e00003b210 */ /* 0x048fe20007f1e0ff */
[----:B------:R-:W-:Y:S03]  /*12810*/  IMAD.MOV R4, RZ, RZ, -R0 ;  /* 0x000000ffff047224 */ /* 0x000fe600078e0a00 */
[----:B----4-:R-:W-:Y:S01]  /*12820*/  @!P3 LEA.HI.X.SX32 R0, R0, R217, 0x1, P0 ;  /* 0x000000d90000b211 */ /* 0x010fe200000f0eff */
[----:B------:R-:W-:Y:S01]  /*12830*/  IMAD R227, R4, c[0x0][0x2b8], R2 ;  /* 0x0000ae0004e37a24 */ /* 0x000fe200078e0202 */
[C---:B------:R-:W-:Y:S04]  /*12840*/  @!P3 LEA R2, P0, R3.reuse, c[0x0][0x2a0], 0x2 ;  /* 0x0000a8000302ba11 */ /* 0x040fe800078010ff */
[----:B------:R-:W-:Y:S02]  /*12850*/  @!P3 LEA.HI.X R3, R3, c[0x0][0x2a4], R0, 0x2, P0 ;  /* 0x0000a9000303ba11 */ /* 0x000fe400000f1400 */
[----:B------:R-:W-:Y:S03]  /*12860*/  SHF.R.S32.HI R0, RZ, 0x1f, R227 ;  /* 0x0000001fff007819 */ /* 0x000fe600000114e3 */
[----:B------:R1:W2:Y:S02]  /*12870*/  @!P3 LDG.E R218, [R2.64] ;  /* 0x0000000802dab981 */ /* 0x0002a4000c1e1900 */
[----:B------:R-:W-:Y:S04]  /*12880*/  IMAD R0, R0, c[0x0][0x1e0], RZ ;  /* 0x0000780000007a24 */ /* 0x000fe800078e02ff */
[C---:B------:R-:W-:Y:S02]  /*12890*/  IMAD R0, R227.reuse, c[0x0][0x1e4], R0 ;  /* 0x00007900e3007a24 */ /* 0x040fe400078e0200 */
[----:B-1----:R-:W-:Y:S04]  /*128a0*/  IMAD.WIDE.U32 R2, R227, c[0x0][0x1e0], RZ ;  /* 0x00007800e3027a25 */ /* 0x002fe800078e00ff */
[----:B------:R-:W-:Y:S01]  /*128b0*/  IMAD.IADD R3, R3, 0x1, R0 ;  /* 0x0000000103037824 */ /* 0x000fe200078e0200 */
[----:B--2---:R-:W-:Y:S03]  /*128c0*/  SHF.R.S32.HI R0, RZ, 0x1f, R218 ;  /* 0x0000001fff007819 */ /* 0x004fe600000114da */
[----:B------:R-:W-:Y:S04]  /*128d0*/  IMAD.WIDE.U32 R2, R218, c[0x0][0x1f0], R2 ;  /* 0x00007c00da027a25 */ /* 0x000fe800078e0002 */
[----:B------:R-:W-:Y:S01]  /*128e0*/  IMAD R4, R0, c[0x0][0x1f0], RZ ;  /* 0x00007c0000047a24 */ /* 0x000fe200078e02ff */
[----:B-----5:R-:W-:Y:S03]  /*128f0*/  IADD3 R0, P0, R222, R2, RZ ;  /* 0x00000002de007210 */ /* 0x020fe60007f1e0ff */
[----:B------:R-:W-:Y:S05]  /*12900*/  IMAD R4, R218, c[0x0][0x1f4], R4 ;  /* 0x00007d00da047a24 */ /* 0x000fea00078e0204 */
[----:B------:R-:W-:Y:S02]  /*12910*/  IADD3.X R2, R5, R3, R4, P0, !PT ;  /* 0x0000000305027210 */ /* 0x000fe400007fe404 */
[C---:B------:R-:W-:Y:S02]  /*12920*/  LEA R11, P0, R0.reuse, c[0x0][0x1c8], 0x1 ;  /* 0x00007200000b7a11 */ /* 0x040fe400078008ff */
[----:B------:R-:W-:Y:S02]  /*12930*/  IADD3 R5, -R247, 0x30, RZ ;  /* 0x00000030f7057810 */ /* 0x000fe40007ffe1ff */
[----:B------:R-:W-:Y:S02]  /*12940*/  LEA.HI.X R10, R0, c[0x0][0x1cc], R2, 0x1, P0 ;  /* 0x00007300000a7a11 */ /* 0x000fe400000f0c02 */
[----:B------:R-:W-:Y:S01]  /*12950*/  ISETP.GE.AND P0, PT, R5, 0x1, PT ;  /* 0x000000010500780c */ /* 0x000fe20003f06270 */
[----:B------:R-:W-:-:S10]  /*12960*/  BRA.DIV ~URZ, `(.L_x_314) ;  /* 0x00007a627f007947 */ /* 0x000fd4000b800000 */
[----:B------:R1:W2:Y:S02]  /*12970*/  SHFL.IDX PT, R4, R10, RZ, 0x1c1f ;  /* 0x001c1fff0a047589 */ /* 0x0002a400000e0000 */
.L_x_404:
[----:B------:R-:W-:-:S05]  /*12980*/  BRA.DIV ~URZ, `(.L_x_315) ;  /* 0x00007ab27f007947 */ /* 0x000fca000b800000 */
[----:B------:R3:W4:Y:S02]  /*12990*/  SHFL.IDX PT, R0, R11, RZ, 0x1c1f ;  /* 0x001c1fff0b007589 */ /* 0x00072400000e0000 */
.L_x_405:
[C---:B----4-:R-:W-:Y:S04]  /*129a0*/  @P0 LEA R2, P1, R228.reuse, R0, 0x1 ;  /* 0x00000000e4020211 */ /* 0x050fe800078208ff */
[----:B--2---:R-:W-:Y:S02]  /*129b0*/  @P0 LEA.HI.X R3, R228, R4, R229, 0x1, P1 ;  /* 0x00000004e4030211 */ /* 0x004fe400008f0ce5 */
[C---:B------:R-:W-:Y:S03]  /*129c0*/  @P0 LEA R8, P1, R238.reuse, R0, 0x1 ;  /* 0x00000000ee080211 */ /* 0x040fe600078208ff */
[----:B------:R-:W-:Y:S01]  /*129d0*/  @!PT LDS RZ, [RZ] ;  /* 0x00000000fffff984 */ /* 0x000fe20000000800 */
[----:B------:R-:W-:Y:S01]  /*129e0*/  @!PT LDS RZ, [RZ] ;  /* 0x00000000fffff984 */ /* 0x000fe20000000800 */
[----:B------:R-:W-:Y:S01]  /*129f0*/  @!PT LDS RZ, [RZ] ;  /* 0x00000000fffff984 */ /* 0x000fe20000000800 */
[----:B------:R2:W-:Y:S01]  /*12a00*/  @P0 LDGSTS.E.BYPASS.LTC128B.128 [R207+0x3c80], [R2.64], !P5 ;  /* 0x03c8000002cf0fae */ /* 0x0005e2000e901d48 */
[----:B------:R-:W-:Y:S05]  /*12a10*/  @P0 LEA.HI.X R9, R238, R4, R250, 0x1, P1 ;  /* 0x00000004ee090211 */ /* 0x000fea00008f0cfa */
[----:B------:R4:W-:Y:S01]  /*12a20*/  @P0 LDGSTS.E.BYPASS.LTC128B.128 [R207+0x4880], [R8.64], !P4 ;  /* 0x0488000008cf0fae */ /* 0x0009e2000e101d48 */
[C---:B--2---:R-:W-:Y:S04]  /*12a30*/  @P0 LEA R2, P1, R230.reuse, R0, 0x1 ;  /* 0x00000000e6020211 */ /* 0x044fe800078208ff */
[----:B------:R-:W-:Y:S05]  /*12a40*/  @P0 LEA.HI.X R3, R230, R4, R249, 0x1, P1 ;  /* 0x00000004e6030211 */ /* 0x000fea00008f0cf9 */
[----:B------:R4:W-:Y:S01]  /*12a50*/  @P0 LDGSTS.E.BYPASS.LTC128B.128 [R207+0x5480], [R2.64], !P2 ;  /* 0x0548000002cf0fae */ /* 0x0009e2000d101d48 */
[----:B------:R-:W-:Y:S01]  /*12a60*/  ISETP.GE.AND P0, PT, R5, 0x21, PT ;  /* 0x000000210500780c */ /* 0x000fe20003f06270 */
[----:B------:R-:W-:-:S06]  /*12a70*/  BRA.DIV ~URZ, `(.L_x_316) ;  /* 0x00007a227f007947 */ /* 0x000fcc000b800000 */
[----:B------:R2:W1:Y:S04]  /*12a80*/  SHFL.IDX PT, R4, R10, 0x1, 0x1c1f ;  /* 0x003c1f000a047f89 */ /* 0x00046800000e0000 */
[----:B------:R2:W3:Y:S02]  /*12a90*/  SHFL.IDX PT, R0, R11, 0x1, 0x1c1f ;  /* 0x003c1f000b007f89 */ /* 0x0004e400000e0000 */
.L_x_406:
[C---:B---34-:R-:W-:Y:S04]  /*12aa0*/  @P0 LEA R2, P1, R228.reuse, R0, 0x1 ;  /* 0x00000000e4020211 */ /* 0x058fe800078208ff */
[----:B-1----:R-:W-:Y:S02]  /*12ab0*/  @P0 LEA.HI.X R3, R228, R4, R229, 0x1, P1 ;  /* 0x00000004e4030211 */ /* 0x002fe400008f0ce5 */
[C---:B------:R-:W-:Y:S03]  /*12ac0*/  @P0 LEA R8, P1, R238.reuse, R0, 0x1 ;  /* 0x00000000ee080211 */ /* 0x040fe600078208ff */
[----:B------:R-:W-:Y:S01]  /*12ad0*/  @!PT LDS RZ, [RZ] ;  /* 0x00000000fffff984 */ /* 0x000fe20000000800 */
[----:B------:R-:W-:Y:S01]  /*12ae0*/  @!PT LDS RZ, [RZ] ;  /* 0x00000000fffff984 */ /* 0x000fe20000000800 */
[----:B------:R-:W-:Y:S01]  /*12af0*/  @!PT LDS RZ, [RZ] ;  /* 0x00000000fffff984 */ /* 0x000fe20000000800 */
[----:B------:R1:W-:Y:S01]  /*12b00*/  @P0 LDGSTS.E.BYPASS.LTC128B.128 [R207+0x4480], [R2.64], !P5 ;  /* 0x0448000002cf0fae */ /* 0x0003e2000e901d48 */
[----:B------:R-:W-:Y:S05]  /*12b10*/  @P0 LEA.HI.X R9, R238, R4, R250, 0x1, P1 ;  /* 0x00000004ee090211 */ /* 0x000fea00008f0cfa */
[----:B------:R3:W-:Y:S01]  /*12b20*/  @P0 LDGSTS.E.BYPASS.LTC128B.128 [R207+0x5080], [R8.64], !P4 ;  /* 0x0508000008cf0fae */ /* 0x0007e2000e101d48 */
[C---:B-1----:R-:W-:Y:S04]  /*12b30*/  @P0 LEA R2, P1, R230.reuse, R0, 0x1 ;  /* 0x00000000e6020211 */ /* 0x042fe800078208ff */
[----:B------:R-:W-:Y:S05]  /*12b40*/  @P0 LEA.HI.X R3, R230, R4, R249, 0x1, P1 ;  /* 0x00000004e6030211 */ /* 0x000fea00008f0cf9 */
[----:B------:R3:W-:Y:S04]  /*12b50*/  @P0 LDGSTS.E.BYPASS.LTC128B.128 [R207+0x5c80], [R2.64], !P2 ;  /* 0x05c8000002cf0fae */ /* 0x0007e8000d101d48 */
.L_x_313:
[----:B--234-:R-:W-:Y:S05]  /*12b60*/  BSYNC B0 ;  /* 0x0000000000007941 */ /* 0x01cfea0003800000 */
.L_x_312:
[----:B------:R-:W-:Y:S01]  /*12b70*/  FMNMX.FTZ R4, R194, R108, !PT ;  /* 0x0000006cc2047209 */ /* 0x000fe20007810000 */
[----:B------:R-:W0:Y:S01]  /*12b80*/  LDGDEPBAR ;  /* 0x00000000000079af */ /* 0x000e220000000000 */
[----:B------:R-:W-:Y:S02]  /*12b90*/  FMNMX.FTZ R3, R210, R107, !PT ;  /* 0x0000006bd2037209 */ /* 0x000fe40007810000 */
        /* <DEDUP_REMOVED lines=48> */
.L_x_407:
[----:B-12---:R-:W-:Y:S01]  /*12ea0*/  FMNMX.FTZ R4, R4, R0, !PT ;  /* 0x0000000004047209 */ /* 0x006fe20007810000 */
[----:B------:R-:W-:-:S05]  /*12eb0*/  BRA.DIV ~URZ, `(.L_x_318) ;  /* 0x000076e27f007947 */ /* 0x000fca000b800000 */
[----:B------:R-:W1:Y:S02]  /*12ec0*/  SHFL.BFLY PT, R0, R4, 0x1, 0x1f ;  /* 0x0c201f0004007f89 */ /* 0x000e6400000e0000 */
[----:B-1----:R-:W-:Y:S02]  /*12ed0*/  FMNMX.FTZ R108, R4, R0, !PT ;  /* 0x00000000046c7209 */ /* 0x002fe40007810000 */
[----:B------:R-:W1:Y:S02]  /*12ee0*/  SHFL.BFLY PT, R0, R5, 0x2, 0x1f ;  /* 0x0c401f0005007f89 */ /* 0x000e6400000e0000 */
[----:B-1----:R-:W-:Y:S05]  /*12ef0*/  FMNMX.FTZ R0, R5, R0, !PT ;  /* 0x0000000005007209 */ /* 0x002fea0007810000 */
        /* <DEDUP_REMOVED lines=8> */
[----:B------:R1:W2:Y:S02]  /*12f80*/  SHFL.BFLY PT, R0, R4, 0x1, 0x1f ;  /* 0x0c201f0004007f89 */ /* 0x0002a400000e0000 */
.L_x_408:
[----:B--2---:R-:W-:Y:S01]  /*12f90*/  FMNMX.FTZ R5, R0, R4, !PT ;  /* 0x0000000400057209 */ /* 0x004fe20007810000 */
[C---:B------:R-:W-:Y:S01]  /*12fa0*/  FMUL.FTZ R2, R108.reuse, c[0x0][0x2d0] ;  /* 0x0000b4006c027a20 */ /* 0x040fe20000410000 */
[----:B------:R-:W-:Y:S01]  /*12fb0*/  WARPSYNC 0xffffffff ;  /* 0xffffffff00007948 */ /* 0x000fe20003800000 */
[----:B------:R-:W-:Y:S01]  /*12fc0*/  FADD.FTZ R0, -R108, R109 ;  /* 0x0000006d6c007221 */ /* 0x000fe20000010100 */
[----:B------:R-:W-:Y:S01]  /*12fd0*/  LDSM.16.MT88.4 R40, [R171] ;  /* 0x00000000ab28783b */ /* 0x000fe20000004200 */
[--C-:B------:R-:W-:Y:S01]  /*12fe0*/  FFMA.FTZ R8, R194, c[0x0][0x2d0], -R2.reuse ;  /* 0x0000b400c2087a23 */ /* 0x100fe20000010802 */
[----:B------:R-:W-:Y:S01]  /*12ff0*/  ISETP.GT.AND P0, PT, R219, R251, PT ;  /* 0x000000fbdb00720c */ /* 0x000fe20003f04270 */
[----:B------:R-:W-:Y:S02]  /*13000*/  FMUL.FTZ R0, R0, c[0x0][0x2d0] ;  /* 0x0000b40000007a20 */ /* 0x000fe40000410000 */
[--C-:B------:R-:W-:Y:S02]  /*13010*/  FFMA.FTZ R3, R193, c[0x0][0x2d0], -R2.reuse ;  /* 0x0000b400c1037a23 */ /* 0x100fe40000010802 */
[--C-:B------:R-:W-:Y:S01]  /*13020*/  FFMA.FTZ R194, R29, c[0x0][0x2d0], -R2.reuse ;  /* 0x0000b4001dc27a23 */ /* 0x100fe20000010802 */
[----:B-1----:R-:W1:Y:S01]  /*13030*/  MUFU.EX2 R4, R0 ;  /* 0x0000000000047308 */ /* 0x002e620000000800 */
[--C-:B------:R-:W-:Y:S02]  /*13040*/  FFMA.FTZ R193, R27, c[0x0][0x2d0], -R2.reuse ;  /* 0x0000b4001bc17a23 */ /* 0x100fe40000010802 */
[--C-:B------:R-:W-:Y:S02]  /*13050*/  FFMA.FTZ R11, R182, c[0x0][0x2d0], -R2.reuse ;  /* 0x0000b400b60b7a23 */ /* 0x100fe40000010802 */
[--C-:B------:R-:W-:Y:S02]  /*13060*/  FFMA.FTZ R10, R181, c[0x0][0x2d0], -R2.reuse ;  /* 0x0000b400b50a7a23 */ /* 0x100fe40000010802 */
[--C-:B------:R-:W-:Y:S02]  /*13070*/  FFMA.FTZ R109, R173, c[0x0][0x2d0], -R2.reuse ;  /* 0x0000b400ad6d7a23 */ /* 0x100fe40000010802 */
[--C-:B------:R-:W-:Y:S01]  /*13080*/  FFMA.FTZ R217, R172, c[0x0][0x2d0], -R2.reuse ;  /* 0x0000b400acd97a23 */ /* 0x100fe20000010802 */
[----:B------:R-:W-:Y:S01]  /*13090*/  MUFU.EX2 R3, R3 ;  /* 0x0000000300037308 */ /* 0x000fe20000000800 */
[--C-:B------:R-:W-:Y:S02]  /*130a0*/  FFMA.FTZ R226, R21, c[0x0][0x2d0], -R2.reuse ;  /* 0x0000b40015e27a23 */ /* 0x100fe40000010802 */
[--C-:B------:R-:W-:Y:S02]  /*130b0*/  FFMA.FTZ R225, R20, c[0x0][0x2d0], -R2.reuse ;  /* 0x0000b40014e17a23 */ /* 0x100fe40000010802 */
[--C-:B------:R-:W-:Y:S02]  /*130c0*/  FFMA.FTZ R224, R13, c[0x0][0x2d0], -R2.reuse ;  /* 0x0000b4000de07a23 */ /* 0x100fe40000010802 */
[----:B------:R-:W-:Y:S03]  /*130d0*/  FFMA.FTZ R223, R12, c[0x0][0x2d0], -R2 ;  /* 0x0000b4000cdf7a23 */ /* 0x000fe60000010802 */
[----:B------:R-:W2:Y:S10]  /*130e0*/  MUFU.EX2 R2, R8 ;  /* 0x0000000800027308 */ /* 0x000eb40000000800 */
[----:B------:R-:W-:Y:S10]  /*130f0*/  MUFU.EX2 R13, R10 ;  /* 0x0000000a000d7308 */ /* 0x000ff40000000800 */
[----:B------:R-:W-:Y:S01]  /*13100*/  MUFU.EX2 R109, R109 ;  /* 0x0000006d006d7308 */ /* 0x000fe20000000800 */
[C---:B-1----:R-:W-:Y:S02]  /*13110*/  FMUL.FTZ R52, R4.reuse, R160 ;  /* 0x000000a004347220 */ /* 0x042fe40000410000 */
[C---:B------:R-:W-:Y:S01]  /*13120*/  FMUL.FTZ R53, R4.reuse, R161 ;  /* 0x000000a104357220 */ /* 0x040fe20000410000 */
[----:B--2---:R-:W-:Y:S01]  /*13130*/  F2FP.PACK_AB R172, R3, R2 ;  /* 0x0000000203ac723e */ /* 0x004fe200000000ff */
[----:B------:R-:W-:Y:S02]  /*13140*/  FFMA.FTZ R0, R4, R220, R2 ;  /* 0x000000dc04007223 */ /* 0x000fe40000010002 */
[----:B------:R-:W-:Y:S02]  /*13150*/  FMUL.FTZ R2, R107, c[0x0][0x2d0] ;  /* 0x0000b4006b027a20 */ /* 0x000fe40000410000 */
[----:B------:R-:W-:Y:S02]  /*13160*/  FADD.FTZ R12, R3, R0 ;  /* 0x00000000030c7221 */ /* 0x000fe40000010000 */
[----:B------:R-:W-:Y:S02]  /*13170*/  FADD.FTZ R0, -R107, R110 ;  /* 0x0000006e6b007221 */ /* 0x000fe40000010100 */
[--C-:B------:R-:W-:Y:S01]  /*13180*/  FFMA.FTZ R9, R210, c[0x0][0x2d0], -R2.reuse ;  /* 0x0000b400d2097a23 */ /* 0x100fe20000010802 */
[----:B------:R-:W-:Y:S01]  /*13190*/  MUFU.EX2 R110, R193 ;  /* 0x000000c1006e7308 */ /* 0x000fe20000000800 */
[----:B------:R-:W-:Y:S02]  /*131a0*/  FMUL.FTZ R0, R0, c[0x0][0x2d0] ;  /* 0x0000b40000007a20 */ /* 0x000fe40000410000 */
[--C-:B------:R-:W-:Y:S02]  /*131b0*/  FFMA.FTZ R8, R209, c[0x0][0x2d0], -R2.reuse ;  /* 0x0000b400d1087a23 */ /* 0x100fe40000010802 */
[--C-:B------:R-:W-:Y:S02]  /*131c0*/  FFMA.FTZ R27, R188, c[0x0][0x2d0], -R2.reuse ;  /* 0x0000b400bc1b7a23 */ /* 0x100fe40000010802 */
[--C-:B------:R-:W-:Y:S02]  /*131d0*/  FFMA.FTZ R36, R189, c[0x0][0x2d0], -R2.reuse ;  /* 0x0000b400bd247a23 */ /* 0x100fe40000010802 */
[--C-:B------:R-:W-:Y:S01]  /*131e0*/  FFMA.FTZ R185, R31, c[0x0][0x2d0], -R2.reuse ;  /* 0x0000b4001fb97a23 */ /* 0x100fe20000010802 */
[----:B------:R-:W1:Y:S01]  /*131f0*/  MUFU.EX2 R3, R0 ;  /* 0x0000000000037308 */ /* 0x000e620000000800 */
[--C-:B------:R-:W-:Y:S02]  /*13200*/  FFMA.FTZ R184, R30, c[0x0][0x2d0], -R2.reuse ;  /* 0x0000b4001eb87a23 */ /* 0x100fe40000010802 */
[--C-:B------:R-:W-:Y:S02]  /*13210*/  FFMA.FTZ R222, R24, c[0x0][0x2d0], -R2.reuse ;  /* 0x0000b40018de7a23 */ /* 0x100fe40000010802 */
[--C-:B------:R-:W-:Y:S02]  /*13220*/  FFMA.FTZ R187, R180, c[0x0][0x2d0], -R2.reuse ;  /* 0x0000b400b4bb7a23 */ /* 0x100fe40000010802 */
[--C-:B------:R-:W-:Y:S02]  /*13230*/  FFMA.FTZ R186, R175, c[0x0][0x2d0], -R2.reuse ;  /* 0x0000b400afba7a23 */ /* 0x100fe40000010802 */
[--C-:B------:R-:W-:Y:S01]  /*13240*/  FFMA.FTZ R221, R23, c[0x0][0x2d0], -R2.reuse ;  /* 0x0000b40017dd7a23 */ /* 0x100fe20000010802 */
[----:B------:R-:W2:Y:S01]  /*13250*/  MUFU.EX2 R9, R9 ;  /* 0x0000000900097308 */ /* 0x000ea20000000800 */
[--C-:B------:R-:W-:Y:S02]  /*13260*/  FFMA.FTZ R220, R15, c[0x0][0x2d0], -R2.reuse ;  /* 0x0000b4000fdc7a23 */ /* 0x100fe40000010802 */
[----:B------:R-:W-:Y:S02]  /*13270*/  FFMA.FTZ R210, R14, c[0x0][0x2d0], -R2 ;  /* 0x0000b4000ed27a23 */ /* 0x000fe40000010802 */
[C---:B------:R-:W-:Y:S02]  /*13280*/  FMUL.FTZ R56, R4.reuse, R56 ;  /* 0x0000003804387220 */ /* 0x040fe40000410000 */
[C---:B------:R-:W-:Y:S02]  /*13290*/  FMUL.FTZ R57, R4.reuse, R57 ;  /* 0x0000003904397220 */ /* 0x040fe40000410000 */
[C---:B------:R-:W-:Y:S01]  /*132a0*/  FMUL.FTZ R68, R4.reuse, R68 ;  /* 0x0000004404447220 */ /* 0x040fe20000410000 */
[----:B------:R-:W3:Y:S01]  /*132b0*/  MUFU.EX2 R2, R8 ;  /* 0x0000000800027308 */ /* 0x000ee20000000800 */
[C---:B------:R-:W-:Y:S02]  /*132c0*/  FMUL.FTZ R69, R4.reuse, R69 ;  /* 0x0000004504457220 */ /* 0x040fe40000410000 */
[----:B------:R-:W-:Y:S02]  /*132d0*/  FMUL.FTZ R72, R4, R72 ;  /* 0x0000004804487220 */ /* 0x000fe40000410000 */
[C---:B-1----:R-:W-:Y:S02]  /*132e0*/  FMUL.FTZ R38, R3.reuse, R154 ;  /* 0x0000009a03267220 */ /* 0x042fe40000410000 */
[C---:B------:R-:W-:Y:S02]  /*132f0*/  FMUL.FTZ R39, R3.reuse, R155 ;  /* 0x0000009b03277220 */ /* 0x040fe40000410000 */
[C---:B------:R-:W-:Y:S01]  /*13300*/  FMUL.FTZ R54, R3.reuse, R162 ;  /* 0x000000a203367220 */ /* 0x040fe20000410000 */
[----:B------:R-:W1:Y:S01]  /*13310*/  MUFU.EX2 R14, R11 ;  /* 0x0000000b000e7308 */ /* 0x000e620000000800 */
[C---:B------:R-:W-:Y:S02]  /*13320*/  FMUL.FTZ R55, R3.reuse, R163 ;  /* 0x000000a303377220 */ /* 0x040fe40000410000 */
[----:B------:R-:W-:Y:S01]  /*13330*/  LDSM.16.MT88.4 R160, [R170+0x1400] ;  /* 0x00140000aaa0783b */ /* 0x000fe20000004200 */
[C---:B--2---:R-:W-:Y:S02]  /*13340*/  FFMA.FTZ R0, R3.reuse, R231, R9 ;  /* 0x000000e703007223 */ /* 0x044fe40000010009 */
[C---:B------:R-:W-:Y:S02]  /*13350*/  FMUL.FTZ R58, R3.reuse, R58 ;  /* 0x0000003a033a7220 */ /* 0x040fe40000410000 */
[C---:B------:R-:W-:Y:S02]  /*13360*/  FMUL.FTZ R59, R3.reuse, R59 ;  /* 0x0000003b033b7220 */ /* 0x040fe40000410000 */
[C---:B------:R-:W-:Y:S01]  /*13370*/  FMUL.FTZ R70, R3.reuse, R70 ;  /* 0x0000004603467220 */ /* 0x040fe20000410000 */
[----:B------:R-:W-:Y:S01]  /*13380*/  MUFU.EX2 R234, R185 ;  /* 0x000000b900ea7308 */ /* 0x000fe20000000800 */
[----:B------:R-:W-:Y:S02]  /*13390*/  FMUL.FTZ R71, R3, R71 ;  /* 0x0000004703477220 */ /* 0x000fe40000410000 */
[C---:B---3--:R-:W-:Y:S01]  /*133a0*/  FADD.FTZ R37, R2.reuse, R0 ;  /* 0x0000000002257221 */ /* 0x048fe20000010000 */
[----:B------:R-:W-:Y:S01]  /*133b0*/  F2FP.PACK_AB R173, R2, R9 ;  /* 0x0000000902ad723e */ /* 0x000fe200000000ff */
[C---:B------:R-:W-:Y:S02]  /*133c0*/  FADD.FTZ R0, -R106.reuse, R111 ;  /* 0x0000006f6a007221 */ /* 0x040fe40000010100 */
[----:B------:R-:W-:Y:S02]  /*133d0*/  FMUL.FTZ R8, R106, c[0x0][0x2d0] ;  /* 0x0000b4006a087a20 */ /* 0x000fe40000410000 */
[----:B------:R-:W-:Y:S01]  /*133e0*/  FMUL.FTZ R0, R0, c[0x0][0x2d0] ;  /* 0x0000b40000007a20 */ /* 0x000fe20000410000 */
[----:B------:R-:W-:Y:S01]  /*133f0*/  MUFU.EX2 R111, R194 ;  /* 0x000000c2006f7308 */ /* 0x000fe20000000800 */
[--C-:B------:R-:W-:Y:S02]  /*13400*/  FFMA.FTZ R9, R215, c[0x0][0x2d0], -R8.reuse ;  /* 0x0000b400d7097a23 */ /* 0x100fe40000010808 */
[--C-:B------:R-:W-:Y:S02]  /*13410*/  FFMA.FTZ R23, R195, c[0x0][0x2d0], -R8.reuse ;  /* 0x0000b400c3177a23 */ /* 0x100fe40000010808 */
[--C-:B------:R-:W-:Y:S02]  /*13420*/  FFMA.FTZ R21, R208, c[0x0][0x2d0], -R8.reuse ;  /* 0x0000b400d0157a23 */ /* 0x100fe40000010808 */
[--C-:B------:R-:W-:Y:S02]  /*13430*/  FFMA.FTZ R177, R32, c[0x0][0x2d0], -R8.reuse ;  /* 0x0000b40020b17a23 */ /* 0x100fe40000010808 */
[--C-:B------:R-:W-:Y:S01]  /*13440*/  FFMA.FTZ R195, R28, c[0x0][0x2d0], -R8.reuse ;  /* 0x0000b4001cc37a23 */ /* 0x100fe20000010808 */
[----:B------:R2:W3:Y:S01]  /*13450*/  MUFU.EX2 R2, R0 ;  /* 0x0000000000027308 */ /* 0x0004e20000000800 */
[--C-:B------:R-:W-:Y:S02]  /*13460*/  FFMA.FTZ R189, R17, c[0x0][0x2d0], -R8.reuse ;  /* 0x0000b40011bd7a23 */ /* 0x100fe40000010808 */
[--C-:B------:R-:W-:Y:S02]  /*13470*/  FFMA.FTZ R208, R16, c[0x0][0x2d0], -R8.reuse ;  /* 0x0000b40010d07a23 */ /* 0x100fe40000010808 */
[--C-:B------:R-:W-:Y:S02]  /*13480*/  FFMA.FTZ R10, R214, c[0x0][0x2d0], -R8.reuse ;  /* 0x0000b400d60a7a23 */ /* 0x100fe40000010808 */
[--C-:B------:R-:W-:Y:S02]  /*13490*/  FFMA.FTZ R180, R191, c[0x0][0x2d0], -R8.reuse ;  /* 0x0000b400bfb47a23 */ /* 0x100fe40000010808 */
[--C-:B------:R-:W-:Y:S01]  /*134a0*/  FFMA.FTZ R179, R183, c[0x0][0x2d0], -R8.reuse ;  /* 0x0000b400b7b37a23 */ /* 0x100fe20000010808 */
[----:B------:R4:W5:Y:S01]  /*134b0*/  MUFU.EX2 R24, R9 ;  /* 0x0000000900187308 */ /* 0x0009620000000800 */
[--C-:B------:R-:W-:Y:S01]  /*134c0*/  FFMA.FTZ R178, R174, c[0x0][0x2d0], -R8.reuse ;  /* 0x0000b400aeb27a23 */ /* 0x100fe20000010808 */
[C---:B-1----:R-:W-:Y:S01]  /*134d0*/  F2FP.PACK_AB R174, R13.reuse, R14 ;  /* 0x0000000e0dae723e */ /* 0x042fe200000000ff */
[----:B------:R-:W-:Y:S02]  /*134e0*/  FFMA.FTZ R191, R22, c[0x0][0x2d0], -R8 ;  /* 0x0000b40016bf7a23 */ /* 0x000fe40000010808 */
[----:B------:R-:W-:Y:S02]  /*134f0*/  FADD.FTZ R8, R14, R12 ;  /* 0x0000000c0e087221 */ /* 0x000fe40000010000 */
[----:B------:R-:W-:Y:S02]  /*13500*/  FMUL.FTZ R73, R4, R73 ;  /* 0x0000004904497220 */ /* 0x000fe40000410000 */
[----:B------:R-:W-:Y:S01]  /*13510*/  FADD.FTZ R188, R13, R8 ;  /* 0x000000080dbc7221 */ /* 0x000fe20000010000 */
[----:B------:R-:W1:Y:S01]  /*13520*/  MUFU.EX2 R22, R10 ;  /* 0x0000000a00167308 */ /* 0x000e620000000800 */
[C---:B------:R-:W-:Y:S02]  /*13530*/  FMUL.FTZ R74, R3.reuse, R74 ;  /* 0x0000004a034a7220 */ /* 0x040fe40000410000 */
[----:B------:R-:W-:Y:S02]  /*13540*/  FMUL.FTZ R75, R3, R75 ;  /* 0x0000004b034b7220 */ /* 0x000fe40000410000 */
[C---:B--2---:R-:W-:Y:S02]  /*13550*/  FADD.FTZ R0, -R5.reuse, R6 ;  /* 0x0000000605007221 */ /* 0x044fe40000010100 */
[----:B------:R-:W-:Y:S02]  /*13560*/  FMUL.FTZ R6, R5, c[0x0][0x2d0] ;  /* 0x0000b40005067a20 */ /* 0x000fe40000410000 */
[----:B------:R-:W-:Y:S01]  /*13570*/  FMUL.FTZ R0, R0, c[0x0][0x2d0] ;  /* 0x0000b40000007a20 */ /* 0x000fe20000410000 */
[----:B------:R-:W-:Y:S01]  /*13580*/  MUFU.EX2 R214, R36 ;  /* 0x0000002400d67308 */ /* 0x000fe20000000800 */
[C---:B---3--:R-:W-:Y:S02]  /*13590*/  FMUL.FTZ R16, R2.reuse, R132 ;  /* 0x0000008402107220 */ /* 0x048fe40000410000 */
[C---:B------:R-:W-:Y:S02]  /*135a0*/  FMUL.FTZ R17, R2.reuse, R133 ;  /* 0x0000008502117220 */ /* 0x040fe40000410000 */
[----:B----4-:R-:W-:Y:S02]  /*135b0*/  FFMA.FTZ R9, R211, c[0x0][0x2d0], -R6 ;  /* 0x0000b400d3097a23 */ /* 0x010fe40000010806 */
[C---:B-----5:R-:W-:Y:S02]  /*135c0*/  FFMA.FTZ R8, R2.reuse, R232, R24 ;  /* 0x000000e802087223 */ /* 0x060fe40000010018 */
[C---:B------:R-:W-:Y:S01]  /*135d0*/  FMUL.FTZ R28, R2.reuse, R128 ;  /* 0x00000080021c7220 */ /* 0x040fe20000410000 */
[----:B------:R-:W2:Y:S01]  /*135e0*/  MUFU.EX2 R0, R0 ;  /* 0x0000000000007308 */ /* 0x000ea20000000800 */
[C---:B------:R-:W-:Y:S02]  /*135f0*/  FMUL.FTZ R29, R2.reuse, R129 ;  /* 0x00000081021d7220 */ /* 0x040fe40000410000 */
[C---:B------:R-:W-:Y:S02]  /*13600*/  FMUL.FTZ R32, R2.reuse, R124 ;  /* 0x0000007c02207220 */ /* 0x040fe40000410000 */
[C---:B------:R-:W-:Y:S02]  /*13610*/  FMUL.FTZ R44, R2.reuse, R120 ;  /* 0x00000078022c7220 */ /* 0x040fe40000410000 */
[C---:B------:R-:W-:Y:S02]  /*13620*/  FMUL.FTZ R45, R2.reuse, R121 ;  /* 0x00000079022d7220 */ /* 0x040fe40000410000 */
[--C-:B------:R-:W-:Y:S01]  /*13630*/  FFMA.FTZ R183, R33, c[0x0][0x2d0], -R6.reuse ;  /* 0x0000b40021b77a23 */ /* 0x100fe20000010806 */
[----:B------:R-:W-:Y:S01]  /*13640*/  MUFU.EX2 R239, R21 ;  /* 0x0000001500ef7308 */ /* 0x000fe20000000800 */
[C---:B------:R-:W-:Y:S02]  /*13650*/  FMUL.FTZ R33, R2.reuse, R125 ;  /* 0x0000007d02217220 */ /* 0x040fe40000410000 */
[----:B------:R-:W-:Y:S01]  /*13660*/  FMUL.FTZ R48, R2, R116 ;  /* 0x0000007402307220 */ /* 0x000fe20000410000 */
[----:B-1----:R-:W-:Y:S01]  /*13670*/  F2FP.PACK_AB R116, R22, R24 ;  /* 0x000000181674723e */ /* 0x002fe200000000ff */
[C---:B------:R-:W-:Y:S02]  /*13680*/  FMUL.FTZ R49, R2.reuse, R117 ;  /* 0x0000007502317220 */ /* 0x040fe40000410000 */
[C---:B------:R-:W-:Y:S02]  /*13690*/  FMUL.FTZ R60, R2.reuse, R60 ;  /* 0x0000003c023c7220 */ /* 0x040fe40000410000 */
[C---:B------:R-:W-:Y:S01]  /*136a0*/  FMUL.FTZ R61, R2.reuse, R61 ;  /* 0x0000003d023d7220 */ /* 0x040fe20000410000 */
[----:B------:R-:W-:Y:S01]  /*136b0*/  MUFU.EX2 R237, R184 ;  /* 0x000000b800ed7308 */ /* 0x000fe20000000800 */
[C---:B------:R-:W-:Y:S02]  /*136c0*/  FMUL.FTZ R64, R2.reuse, R64 ;  /* 0x0000004002407220 */ /* 0x040fe40000410000 */
[C---:B------:R-:W-:Y:S02]  /*136d0*/  FMUL.FTZ R65, R2.reuse, R65 ;  /* 0x0000004102417220 */ /* 0x040fe40000410000 */
        /* <DEDUP_REMOVED lines=11> */
[----:B------:R-:W-:Y:S02]  /*13790*/  FMUL.FTZ R97, R2, R97 ;  /* 0x0000006102617220 */ /* 0x000fe40000410000 */
[C---:B--2---:R-:W-:Y:S02]  /*137a0*/  FMUL.FTZ R30, R0.reuse, R130 ;  /* 0x00000082001e7220 */ /* 0x044fe40000410000 */
[C---:B------:R-:W-:Y:S02]  /*137b0*/  FMUL.FTZ R31, R0.reuse, R131 ;  /* 0x00000083001f7220 */ /* 0x040fe40000410000 */
[C---:B------:R-:W-:Y:S01]  /*137c0*/  FMUL.FTZ R35, R0.reuse, R127 ;  /* 0x0000007f00237220 */ /* 0x040fe20000410000 */
[----:B------:R-:W-:Y:S01]  /*137d0*/  MUFU.EX2 R2, R9 ;  /* 0x0000000900027308 */ /* 0x000fe20000000800 */
[C---:B------:R-:W-:Y:S01]  /*137e0*/  FMUL.FTZ R46, R0.reuse, R122 ;  /* 0x0000007a002e7220 */ /* 0x040fe20000410000 */
[----:B------:R-:W-:Y:S01]  /*137f0*/  LDSM.16.MT88.4 R128, [R171+0x400] ;  /* 0x00040000ab80783b */ /* 0x000fe20000004200 */
[----:B------:R-:W-:Y:S02]  /*13800*/  FMUL.FTZ R47, R0, R123 ;  /* 0x0000007b002f7220 */ /* 0x000fe40000410000 */
[--C-:B------:R-:W-:Y:S02]  /*13810*/  FFMA.FTZ R20, R216, c[0x0][0x2d0], -R6.reuse ;  /* 0x0000b400d8147a23 */ /* 0x100fe40000010806 */
[--C-:B------:R-:W-:Y:S02]  /*13820*/  FFMA.FTZ R176, R192, c[0x0][0x2d0], -R6.reuse ;  /* 0x0000b400c0b07a23 */ /* 0x100fe40000010806 */
[--C-:B------:R-:W-:Y:S01]  /*13830*/  FFMA.FTZ R192, R25, c[0x0][0x2d0], -R6.reuse ;  /* 0x0000b40019c07a23 */ /* 0x100fe20000010806 */
[----:B------:R-:W1:Y:S01]  /*13840*/  MUFU.EX2 R211, R20 ;  /* 0x0000001400d37308 */ /* 0x000e620000000800 */
[--C-:B------:R-:W-:Y:S01]  /*13850*/  FFMA.FTZ R181, R190, c[0x0][0x2d0], -R6.reuse ;  /* 0x0000b400beb57a23 */ /* 0x100fe20000010806 */
[----:B------:R-:W-:Y:S01]  /*13860*/  LDSM.16.MT88.4 R120, [R170+0xc00] ;  /* 0x000c0000aa78783b */ /* 0x000fe20000004200 */
[--C-:B------:R-:W-:Y:S02]  /*13870*/  FFMA.FTZ R190, R26, c[0x0][0x2d0], -R6.reuse ;  /* 0x0000b4001abe7a23 */ /* 0x100fe40000010806 */
[--C-:B------:R-:W-:Y:S02]  /*13880*/  FFMA.FTZ R182, R34, c[0x0][0x2d0], -R6.reuse ;  /* 0x0000b40022b67a23 */ /* 0x100fe40000010806 */
[C---:B------:R-:W-:Y:S02]  /*13890*/  FMUL.FTZ R34, R0.reuse, R126 ;  /* 0x0000007e00227220 */ /* 0x040fe40000410000 */
[----:B------:R-:W-:Y:S01]  /*138a0*/  FFMA.FTZ R209, R19, c[0x0][0x2d0], -R6 ;  /* 0x0000b40013d17a23 */ /* 0x000fe20000010806 */
[----:B------:R-:W-:Y:S01]  /*138b0*/  LDSM.16.MT88.4 R124, [R170+0x400] ;  /* 0x00040000aa7c783b */ /* 0x000fe20000004200 */
        /* <DEDUP_REMOVED lines=8> */
[C---:B------:R-:W-:Y:S01]  /*13940*/  FMUL.FTZ R63, R0.reuse, R63 ;  /* 0x0000003f003f7220 */ /* 0x040fe20000410000 */
[----:B-1----:R-:W-:Y:S01]  /*13950*/  F2FP.PACK_AB R117, R211, R2 ;  /* 0x00000002d375723e */ /* 0x002fe200000000ff */
        /* <DEDUP_REMOVED lines=12> */
[----:B------:R-:W-:Y:S02]  /*13a20*/  FFMA.FTZ R136, R0, R233, R2 ;  /* 0x000000e900887223 */ /* 0x000fe40000010002 */
[--C-:B------:R-:W-:Y:S02]  /*13a30*/  FFMA.FTZ R11, R213, c[0x0][0x2d0], -R6.reuse ;  /* 0x0000b400d50b7a23 */ /* 0x100fe40000010806 */
[--C-:B------:R-:W-:Y:S02]  /*13a40*/  FFMA.FTZ R10, R212, c[0x0][0x2d0], -R6.reuse ;  /* 0x0000b400d40a7a23 */ /* 0x100fe40000010806 */
[----:B------:R-:W-:Y:S01]  /*13a50*/  FFMA.FTZ R6, R18, c[0x0][0x2d0], -R6 ;  /* 0x0000b40012067a23 */ /* 0x000fe20000010806 */
[----:B------:R1:W-:Y:S01]  /*13a60*/  MUFU.EX2 R212, R11 ;  /* 0x0000000b00d47308 */ /* 0x0003e20000000800 */
[----:B------:R-:W-:Y:S02]  /*13a70*/  FMUL.FTZ R18, R0, R134 ;  /* 0x0000008600127220 */ /* 0x000fe40000410000 */
[----:B------:R-:W-:Y:S01]  /*13a80*/  FADD.FTZ R138, R22, R8 ;  /* 0x00000008168a7221 */ /* 0x000fe20000010000 */
[----:B------:R-:W-:Y:S01]  /*13a90*/  LDSM.16.MT88.4 R132, [R170+0x1000] ;  /* 0x00100000aa84783b */ /* 0x000fe20000004200 */
[C---:B------:R-:W-:Y:S02]  /*13aa0*/  FMUL.FTZ R9, R4.reuse, R141 ;  /* 0x0000008d04097220 */ /* 0x040fe40000410000 */
[C---:B------:R-:W-:Y:S02]  /*13ab0*/  FMUL.FTZ R8, R4.reuse, R140 ;  /* 0x0000008c04087220 */ /* 0x040fe40000410000 */
[C---:B------:R-:W-:Y:S01]  /*13ac0*/  FMUL.FTZ R20, R4.reuse, R144 ;  /* 0x0000009004147220 */ /* 0x040fe20000410000 */
[----:B------:R2:W3:Y:S01]  /*13ad0*/  MUFU.EX2 R0, R27 ;  /* 0x0000001b00007308 */ /* 0x0004e20000000800 */
[C---:B------:R-:W-:Y:S02]  /*13ae0*/  FMUL.FTZ R21, R4.reuse, R145 ;  /* 0x0000009104157220 */ /* 0x040fe40000410000 */
[C---:B------:R-:W-:Y:S02]  /*13af0*/  FMUL.FTZ R22, R3.reuse, R146 ;  /* 0x0000009203167220 */ /* 0x040fe40000410000 */
[C---:B------:R-:W-:Y:S02]  /*13b00*/  FMUL.FTZ R36, R4.reuse, R152 ;  /* 0x0000009804247220 */ /* 0x040fe40000410000 */
[C---:B------:R-:W-:Y:S02]  /*13b10*/  FMUL.FTZ R84, R4.reuse, R84 ;  /* 0x0000005404547220 */ /* 0x040fe40000410000 */
[C---:B------:R-:W-:Y:S01]  /*13b20*/  FMUL.FTZ R85, R4.reuse, R85 ;  /* 0x0000005504557220 */ /* 0x040fe20000410000 */
[----:B------:R-:W4:Y:S01]  /*13b30*/  MUFU.EX2 R240, R10 ;  /* 0x0000000a00f07308 */ /* 0x000f220000000800 */
[C---:B------:R-:W-:Y:S02]  /*13b40*/  FMUL.FTZ R86, R3.reuse, R86 ;  /* 0x0000005603567220 */ /* 0x040fe40000410000 */
[C---:B------:R-:W-:Y:S02]  /*13b50*/  FMUL.FTZ R87, R3.reuse, R87 ;  /* 0x0000005703577220 */ /* 0x040fe40000410000 */
[C---:B-1----:R-:W-:Y:S02]  /*13b60*/  FMUL.FTZ R11, R3.reuse, R143 ;  /* 0x0000008f030b7220 */ /* 0x042fe40000410000 */
[C---:B------:R-:W-:Y:S02]  /*13b70*/  FMUL.FTZ R100, R4.reuse, R100 ;  /* 0x0000006404647220 */ /* 0x040fe40000410000 */
[----:B------:R-:W-:Y:S01]  /*13b80*/  FMUL.FTZ R101, R4, R101 ;  /* 0x0000006504657220 */ /* 0x000fe20000410000 */
[----:B------:R1:W5:Y:S01]  /*13b90*/  MUFU.EX2 R213, R23 ;  /* 0x0000001700d57308 */ /* 0x0003620000000800 */
[C---:B------:R-:W-:Y:S02]  /*13ba0*/  FMUL.FTZ R102, R3.reuse, R102 ;  /* 0x0000006603667220 */ /* 0x040fe40000410000 */
[----:B------:R-:W-:Y:S01]  /*13bb0*/  FMUL.FTZ R103, R3, R103 ;  /* 0x0000006703677220 */ /* 0x000fe20000410000 */
[----:B--2---:R-:W2:Y:S01]  /*13bc0*/  LDSM.16.MT88.4 R24, [R170] ;  /* 0x00000000aa18783b */ /* 0x004ea20000004200 */
[----:B---3--:R-:W-:Y:S01]  /*13bd0*/  F2FP.PACK_AB R175, R214, R0 ;  /* 0x00000000d6af723e */ /* 0x008fe200000000ff */
[----:B------:R-:W-:Y:S02]  /*13be0*/  FADD.FTZ R137, R0, R37 ;  /* 0x0000002500897221 */ /* 0x000fe40000010000 */
[C---:B------:R-:W-:Y:S02]  /*13bf0*/  FMUL.FTZ R37, R4.reuse, R153 ;  /* 0x0000009904257220 */ /* 0x040fe40000410000 */
[----:B------:R-:W-:Y:S01]  /*13c00*/  MUFU.EX2 R140, R187 ;  /* 0x000000bb008c7308 */ /* 0x000fe20000000800 */
[----:B------:R-:W-:Y:S01]  /*13c10*/  FADD.FTZ R0, R109, R188 ;  /* 0x000000bc6d007221 */ /* 0x000fe20000010000 */
[----:B------:R-:W-:Y:S01]  /*13c20*/  LDSM.16.MT88.4 R152, [R171+0x800] ;  /* 0x00080000ab98783b */ /* 0x000fe20000004200 */
[----:B------:R-:W-:Y:S01]  /*13c30*/  FMUL.FTZ R88, R4, R88 ;  /* 0x0000005804587220 */ /* 0x000fe20000410000 */
[----:B----4-:R-:W-:Y:S01]  /*13c40*/  F2FP.PACK_AB R119, R240, R212 ;  /* 0x000000d4f077723e */ /* 0x010fe200000000ff */
[C---:B------:R-:W-:Y:S02]  /*13c50*/  FMUL.FTZ R10, R3.reuse, R142 ;  /* 0x0000008e030a7220 */ /* 0x040fe40000410000 */
[----:B------:R-:W-:Y:S02]  /*13c60*/  FMUL.FTZ R89, R4, R89 ;  /* 0x0000005904597220 */ /* 0x000fe40000410000 */
[C---:B------:R-:W-:Y:S01]  /*13c70*/  FMUL.FTZ R90, R3.reuse, R90 ;  /* 0x0000005a035a7220 */ /* 0x040fe20000410000 */
[----:B------:R-:W3:Y:S01]  /*13c80*/  MUFU.EX2 R2, R217 ;  /* 0x000000d900027308 */ /* 0x000ee20000000800 */
[C---:B------:R-:W-:Y:S02]  /*13c90*/  FMUL.FTZ R91, R3.reuse, R91 ;  /* 0x0000005b035b7220 */ /* 0x040fe40000410000 */
[----:B-1----:R-:W-:Y:S01]  /*13ca0*/  FMUL.FTZ R23, R3, R147 ;  /* 0x0000009303177220 */ /* 0x002fe20000410000 */
[----:B-----5:R-:W-:Y:S01]  /*13cb0*/  F2FP.PACK_AB R118, R239, R213 ;  /* 0x000000d5ef76723e */ /* 0x020fe200000000ff */
[----:B------:R-:W-:Y:S05]  /*13cc0*/  LDSM.16.MT88.4 R144, [R170+0x800] ;  /* 0x00080000aa90783b */ /* 0x000fea0000004200 */
[----:B------:R-:W-:Y:S10]  /*13cd0*/  MUFU.EX2 R233, R186 ;  /* 0x000000ba00e97308 */ /* 0x000ff40000000800 */
[----:B------:R-:W-:Y:S01]  /*13ce0*/  MUFU.EX2 R217, R181 ;  /* 0x000000b500d97308 */ /* 0x000fe20000000800 */
[-C--:B--2---:R-:W-:Y:S05]  /*13cf0*/  HMMA.16816.F32 R8, R172, R24.reuse, R8 ;  /* 0x00000018ac08723c */ /* 0x084fea0000001808 */
[----:B---3--:R-:W-:Y:S04]  /*13d00*/  FADD.FTZ R0, R2, R0 ;  /* 0x0000000002007221 */ /* 0x008fe80000010000 */
[----:B------:R-:W-:Y:S01]  /*13d10*/  MUFU.EX2 R215, R183 ;  /* 0x000000b700d77308 */ /* 0x000fe20000000800 */
[C---:B------:R-:W-:Y:S04]  /*13d20*/  HMMA.16816.F32 R12, R116.reuse, R24, R12 ;  /* 0x00000018740c723c */ /* 0x040fe8000000180c */
[----:B------:R-:W-:Y:S03]  /*13d30*/  FADD.FTZ R0, R111, R0 ;  /* 0x000000006f007221 */ /* 0x000fe60000010000 */
[C---:B------:R-:W-:Y:S01]  /*13d40*/  FMUL.FTZ R24, R4.reuse, R148 ;  /* 0x0000009404187220 */ /* 0x040fe20000410000 */
[-C--:B------:R-:W-:Y:S01]  /*13d50*/  HMMA.16816.F32 R16, R116, R26.reuse, R16 ;  /* 0x0000001a7410723c */ /* 0x080fe20000001810 */
[----:B------:R-:W-:Y:S03]  /*13d60*/  MUFU.EX2 R184, R222 ;  /* 0x000000de00b87308 */ /* 0x000fe60000000800 */
[C---:B------:R-:W-:Y:S04]  /*13d70*/  FMUL.FTZ R25, R4.reuse, R149 ;  /* 0x0000009504197220 */ /* 0x040fe80000410000 */
[C---:B------:R-:W-:Y:S03]  /*13d80*/  HMMA.16816.F32 R20, R172.reuse, R26, R20 ;  /* 0x0000001aac14723c */ /* 0x040fe60000001814 */
[----:B------:R-:W-:Y:S04]  /*13d90*/  MUFU.EX2 R188, R221 ;  /* 0x000000dd00bc7308 */ /* 0x000fe80000000800 */
[C---:B------:R-:W-:Y:S02]  /*13da0*/  FMUL.FTZ R26, R3.reuse, R150 ;  /* 0x00000096031a7220 */ /* 0x040fe40000410000 */
[C---:B------:R-:W-:Y:S04]  /*13db0*/  FMUL.FTZ R27, R3.reuse, R151 ;  /* 0x00000097031b7220 */ /* 0x040fe80000410000 */
[----:B------:R-:W-:Y:S03]  /*13dc0*/  MUFU.EX2 R193, R220 ;  /* 0x000000dc00c17308 */ /* 0x000fe60000000800 */
[-C--:B------:R-:W-:Y:S07]  /*13dd0*/  HMMA.16816.F32 R24, R172, R40.reuse, R24 ;  /* 0x00000028ac18723c */ /* 0x080fee0000001818 */
[----:B------:R-:W-:Y:S01]  /*13de0*/  MUFU.EX2 R194, R210 ;  /* 0x000000d200c27308 */ /* 0x000fe20000000800 */
[C---:B------:R-:W-:Y:S07]  /*13df0*/  HMMA.16816.F32 R28, R116.reuse, R40, R28 ;  /* 0x00000028741c723c */ /* 0x040fee000000181c */
[C---:B------:R-:W-:Y:S01]  /*13e00*/  FMUL.FTZ R40, R4.reuse, R156 ;  /* 0x0000009c04287220 */ /* 0x040fe20000410000 */
[-C--:B------:R-:W-:Y:S01]  /*13e10*/  HMMA.16816.F32 R32, R116, R42.reuse, R32 ;  /* 0x0000002a7420723c */ /* 0x080fe20000001820 */
[----:B------:R-:W-:Y:S03]  /*13e20*/  MUFU.EX2 R185, R195 ;  /* 0x000000c300b97308 */ /* 0x000fe60000000800 */
[----:B------:R-:W-:Y:S04]  /*13e30*/  FMUL.FTZ R41, R4, R157 ;  /* 0x0000009d04297220 */ /* 0x000fe80000410000 */
[C---:B------:R-:W-:Y:S03]  /*13e40*/  HMMA.16816.F32 R36, R172.reuse, R42, R36 ;  /* 0x0000002aac24723c */ /* 0x040fe60000001824 */
[----:B------:R-:W1:Y:S04]  /*13e50*/  MUFU.EX2 R186, R191 ;  /* 0x000000bf00ba7308 */ /* 0x000e680000000800 */
[C---:B------:R-:W-:Y:S02]  /*13e60*/  FMUL.FTZ R42, R3.reuse, R158 ;  /* 0x0000009e032a7220 */ /* 0x040fe40000410000 */
[----:B------:R-:W-:Y:S03]  /*13e70*/  FMUL.FTZ R43, R3, R159 ;  /* 0x0000009f032b7220 */ /* 0x000fe60000410000 */
[----:B------:R-:W-:Y:S01]  /*13e80*/  FADD.FTZ R3, R214, R137 ;  /* 0x00000089d6037221 */ /* 0x000fe20000010000 */
[----:B------:R-:W-:Y:S03]  /*13e90*/  MUFU.EX2 R187, R189 ;  /* 0x000000bd00bb7308 */ /* 0x000fe60000000800 */
[-C--:B------:R-:W-:Y:S07]  /*13ea0*/  HMMA.16816.F32 R40, R172, R120.reuse, R40 ;  /* 0x00000078ac28723c */ /* 0x080fee0000001828 */
[----:B------:R-:W-:Y:S01]  /*13eb0*/  MUFU.EX2 R137, R224 ;  /* 0x000000e000897308 */ /* 0x000fe20000000800 */
[C---:B------:R-:W-:Y:S04]  /*13ec0*/  HMMA.16816.F32 R44, R116.reuse, R120, R44 ;  /* 0x00000078742c723c */ /* 0x040fe8000000182c */
[----:B-1----:R-:W-:Y:S04]  /*13ed0*/  F2FP.PACK_AB R176, R186, R185 ;  /* 0x000000b9bab0723e */ /* 0x002fe800000000ff */
[-C--:B------:R-:W-:Y:S01]  /*13ee0*/  HMMA.16816.F32 R48, R116, R122.reuse, R48 ;  /* 0x0000007a7430723c */ /* 0x080fe20000001830 */
[----:B------:R-:W1:Y:S07]  /*13ef0*/  MUFU.EX2 R183, R208 ;  /* 0x000000d000b77308 */ /* 0x000e6e0000000800 */
[C---:B------:R-:W-:Y:S01]  /*13f00*/  HMMA.16816.F32 R52, R172.reuse, R122, R52 ;  /* 0x0000007aac34723c */ /* 0x040fe20000001834 */
[----:B------:R-:W2:Y:S02]  /*13f10*/  LDSM.16.MT88.4 R120, [R171+0xc00] ;  /* 0x000c0000ab78783b */ /* 0x000ea40000004200 */
[----:B------:R-:W-:Y:S10]  /*13f20*/  MUFU.EX2 R182, R190 ;  /* 0x000000be00b67308 */ /* 0x000ff40000000800 */
[----:B------:R-:W3:Y:S01]  /*13f30*/  MUFU.EX2 R181, R192 ;  /* 0x000000c000b57308 */ /* 0x000ee20000000800 */
[----:B-1----:R-:W-:Y:S09]  /*13f40*/  F2FP.PACK_AB R178, R183, R187 ;  /* 0x000000bbb7b2723e */ /* 0x002ff200000000ff */
[----:B------:R-:W-:Y:S10]  /*13f50*/  MUFU.EX2 R180, R209 ;  /* 0x000000d100b47308 */ /* 0x000ff40000000800 */
[----:B------:R-:W1:Y:S01]  /*13f60*/  MUFU.EX2 R6, R6 ;  /* 0x0000000600067308 */ /* 0x000e620000000800 */
[----:B---3--:R-:W-:Y:S01]  /*13f70*/  F2FP.PACK_AB R177, R181, R182 ;  /* 0x000000b6b5b1723e */ /* 0x008fe200000000ff */
[-C--:B--2---:R-:W-:Y:S08]  /*13f80*/  HMMA.16816.F32 R56, R172, R120.reuse, R56 ;  /* 0x00000078ac38723c */ /* 0x084ff00000001838 */
[C---:B------:R-:W-:Y:S08]  /*13f90*/  HMMA.16816.F32 R60, R116.reuse, R120, R60 ;  /* 0x00000078743c723c */ /* 0x040ff0000000183c */
[-C--:B------:R-:W-:Y:S04]  /*13fa0*/  HMMA.16816.F32 R64, R116, R122.reuse, R64 ;  /* 0x0000007a7440723c */ /* 0x080fe80000001840 */
[----:B-1----:R-:W-:Y:S04]  /*13fb0*/  F2FP.PACK_AB R179, R6, R180 ;  /* 0x000000b406b3723e */ /* 0x002fe800000000ff */
[C---:B------:R-:W-:Y:S01]  /*13fc0*/  HMMA.16816.F32 R68, R172.reuse, R122, R68 ;  /* 0x0000007aac44723c */ /* 0x040fe20000001844 */
[----:B------:R-:W1:Y:S07]  /*13fd0*/  LDSM.16.MT88.4 R120, [R170+0x1800] ;  /* 0x00180000aa78783b */ /* 0x000e6e0000004200 */
[-C--:B-1----:R-:W-:Y:S08]  /*13fe0*/  HMMA.16816.F32 R72, R172, R120.reuse, R72 ;  /* 0x00000078ac48723c */ /* 0x082ff00000001848 */
[C---:B------:R-:W-:Y:S08]  /*13ff0*/  HMMA.16816.F32 R76, R116.reuse, R120, R76 ;  /* 0x00000078744c723c */ /* 0x040ff0000000184c */
[-C--:B------:R-:W-:Y:S08]  /*14000*/  HMMA.16816.F32 R80, R116, R122.reuse, R80 ;  /* 0x0000007a7450723c */ /* 0x080ff00000001850 */
[C---:B------:R-:W-:Y:S01]  /*14010*/  HMMA.16816.F32 R84, R172.reuse, R122, R84 ;  /* 0x0000007aac54723c */ /* 0x040fe20000001854 */
[----:B------:R-:W1:Y:S07]  /*14020*/  LDSM.16.MT88.4 R120, [R171+0x1800] ;  /* 0x00180000ab78783b */ /* 0x000e6e0000004200 */
[-C--:B-1----:R-:W-:Y:S08]  /*14030*/  HMMA.16816.F32 R88, R172, R120.reuse, R88 ;  /* 0x00000078ac58723c */ /* 0x082ff00000001858 */
[C---:B------:R-:W-:Y:S07]  /*14040*/  HMMA.16816.F32 R92, R116.reuse, R120, R92 ;  /* 0x00000078745c723c */ /* 0x040fee000000185c */
[----:B------:R-:W-:Y:S01]  /*14050*/  F2FP.PACK_AB R120, R232, R139 ;  /* 0x0000008be878723e */ /* 0x000fe200000000ff */
[-C--:B------:R-:W-:Y:S04]  /*14060*/  HMMA.16816.F32 R96, R116, R122.reuse, R96 ;  /* 0x0000007a7460723c */ /* 0x080fe80000001860 */
[----:B------:R-:W-:Y:S03]  /*14070*/  F2FP.PACK_AB R121, R217, R231 ;  /* 0x000000e7d979723e */ /* 0x000fe600000000ff */
[----:B------:R-:W-:Y:S01]  /*14080*/  F2FP.PACK_AB R116, R2, R109 ;  /* 0x0000006d0274723e */ /* 0x000fe200000000ff */
[----:B------:R-:W-:Y:S04]  /*14090*/  HMMA.16816.F32 R100, R172, R122, R100 ;  /* 0x0000007aac64723c */ /* 0x000fe80000001864 */
[C---:B------:R-:W-:Y:S01]  /*140a0*/  F2FP.PACK_AB R118, R110.reuse, R111 ;  /* 0x0000006f6e76723e */ /* 0x040fe200000000ff */
[----:B------:R-:W-:Y:S01]  /*140b0*/  FADD.FTZ R109, R213, R138 ;  /* 0x0000008ad56d7221 */ /* 0x000fe20000010000 */
[----:B------:R-:W-:Y:S01]  /*140c0*/  F2FP.PACK_AB R117, R233, R140 ;  /* 0x0000008ce975723e */ /* 0x000fe200000000ff */
[----:B------:R-:W1:Y:S01]  /*140d0*/  MUFU.EX2 R111, R226 ;  /* 0x000000e2006f7308 */ /* 0x000e620000000800 */
[----:B------:R-:W-:Y:S01]  /*140e0*/  F2FP.PACK_AB R119, R237, R234 ;  /* 0x000000eaed77723e */ /* 0x000fe200000000ff */
[----:B------:R-:W-:Y:S03]  /*140f0*/  FADD.FTZ R2, R110, R0 ;  /* 0x000000006e027221 */ /* 0x000fe60000010000 */
[----:B------:R-:W-:Y:S01]  /*14100*/  F2FP.PACK_AB R122, R236, R235 ;  /* 0x000000ebec7a723e */ /* 0x000fe200000000ff */
[----:B------:R-:W-:Y:S01]  /*14110*/  FADD.FTZ R0, R211, R136 ;  /* 0x00000088d3007221 */ /* 0x000fe20000010000 */
[----:B------:R-:W-:Y:S01]  /*14120*/  F2FP.PACK_AB R123, R215, R216 ;  /* 0x000000d8d77b723e */ /* 0x000fe200000000ff */
[-C--:B------:R-:W-:Y:S02]  /*14130*/  HMMA.16816.F32 R8, R116, R124.reuse, R8 ;  /* 0x0000007c7408723c */ /* 0x080fe40000001808 */
[----:B------:R-:W2:Y:S03]  /*14140*/  MUFU.EX2 R136, R223 ;  /* 0x000000df00887308 */ /* 0x000ea60000000800 */
[----:B------:R-:W-:Y:S01]  /*14150*/  F2FP.PACK_AB R173, R188, R184 ;  /* 0x000000b8bcad723e */ /* 0x000fe200000000ff */
[----:B------:R-:W-:Y:S01]  /*14160*/  FADD.FTZ R4, R212, R0 ;  /* 0x00000000d4047221 */ /* 0x000fe20000010000 */
[----:B------:R-:W-:Y:S01]  /*14170*/  F2FP.PACK_AB R175, R194, R193 ;  /* 0x000000c1c2af723e */ /* 0x000fe200000000ff */
[C---:B------:R-:W-:Y:S04]  /*14180*/  HMMA.16816.F32 R12, R120.reuse, R124, R12 ;  /* 0x0000007c780c723c */ /* 0x040fe8000000180c */
[----:B------:R-:W3:Y:S04]  /*14190*/  MUFU.EX2 R110, R225 ;  /* 0x000000e1006e7308 */ /* 0x000ee80000000800 */
[-C--:B------:R-:W-:Y:S04]  /*141a0*/  HMMA.16816.F32 R16, R120, R126.reuse, R16 ;  /* 0x0000007e7810723c */ /* 0x080fe80000001810 */
[----:B-1----:R-:W-:Y:S02]  /*141b0*/  FADD.FTZ R0, R111, R2 ;  /* 0x000000026f007221 */ /* 0x002fe40000010000 */
[----:B------:R-:W-:Y:S02]  /*141c0*/  FADD.FTZ R2, R240, R4 ;  /* 0x00000004f0027221 */ /* 0x000fe40000010000 */
[C---:B------:R-:W-:Y:S01]  /*141d0*/  HMMA.16816.F32 R20, R116.reuse, R126, R20 ;  /* 0x0000007e7414723c */ /* 0x040fe20000001814 */
[----:B------:R-:W1:Y:S03]  /*141e0*/  LDSM.16.MT88.4 R124, [R171+0x1000] ;  /* 0x00100000ab7c783b */ /* 0x000e660000004200 */
[----:B--2---:R-:W-:Y:S01]  /*141f0*/  F2FP.PACK_AB R174, R136, R137 ;  /* 0x0000008988ae723e */ /* 0x004fe200000000ff */
[----:B------:R-:W-:Y:S02]  /*14200*/  FADD.FTZ R4, R140, R3 ;  /* 0x000000038c047221 */ /* 0x000fe40000010000 */
[----:B------:R-:W-:Y:S01]  /*14210*/  FADD.FTZ R2, R231, R2 ;  /* 0x00000002e7027221 */ /* 0x000fe20000010000 */
[-C--:B------:R-:W-:Y:S04]  /*14220*/  HMMA.16816.F32 R24, R116, R128.reuse, R24 ;  /* 0x000000807418723c */ /* 0x080fe80000001818 */
[C---:B---3--:R-:W-:Y:S01]  /*14230*/  F2FP.PACK_AB R172, R110.reuse, R111 ;  /* 0x0000006f6eac723e */ /* 0x048fe200000000ff */
[----:B------:R-:W-:Y:S02]  /*14240*/  FADD.FTZ R0, R110, R0 ;  /* 0x000000006e007221 */ /* 0x000fe40000010000 */
[----:B------:R-:W-:Y:S01]  /*14250*/  FADD.FTZ R2, R217, R2 ;  /* 0x00000002d9027221 */ /* 0x000fe20000010000 */
[C---:B------:R-:W-:Y:S04]  /*14260*/  HMMA.16816.F32 R28, R120.reuse, R128, R28 ;  /* 0x00000080781c723c */ /* 0x040fe8000000181c */
[----:B------:R-:W-:Y:S02]  /*14270*/  FADD.FTZ R0, R137, R0 ;  /* 0x0000000089007221 */ /* 0x000fe40000010000 */
[----:B------:R-:W-:Y:S02]  /*14280*/  FADD.FTZ R2, R216, R2 ;  /* 0x00000002d8027221 */ /* 0x000fe40000010000 */
[-C--:B------:R-:W-:Y:S04]  /*14290*/  HMMA.16816.F32 R32, R120, R130.reuse, R32 ;  /* 0x000000827820723c */ /* 0x080fe80000001820 */
[----:B------:R-:W-:Y:S02]  /*142a0*/  FADD.FTZ R220, R136, R0 ;  /* 0x0000000088dc7221 */ /* 0x000fe40000010000 */
[----:B------:R-:W-:Y:S02]  /*142b0*/  FADD.FTZ R0, R239, R109 ;  /* 0x0000006def007221 */ /* 0x000fe40000010000 */
[C---:B------:R-:W-:Y:S01]  /*142c0*/  HMMA.16816.F32 R36, R116.reuse, R130, R36 ;  /* 0x000000827424723c */ /* 0x040fe20000001824 */
[----:B------:R-:W2:Y:S03]  /*142d0*/  LDSM.16.MT88.4 R128, [R170+0x1c00] ;  /* 0x001c0000aa80783b */ /* 0x000ea60000004200 */
[----:B------:R-:W-:Y:S02]  /*142e0*/  FADD.FTZ R3, R139, R0 ;  /* 0x000000008b037221 */ /* 0x000fe40000010000 */
[----:B------:R-:W-:Y:S02]  /*142f0*/  FADD.FTZ R0, R233, R4 ;  /* 0x00000004e9007221 */ /* 0x000fe40000010000 */
[-C--:B------:R-:W-:Y:S04]  /*14300*/  HMMA.16816.F32 R40, R116, R132.reuse, R40 ;  /* 0x000000847428723c */ /* 0x080fe80000001828 */
[----:B------:R-:W-:Y:S02]  /*14310*/  FADD.FTZ R3, R232, R3 ;  /* 0x00000003e8037221 */ /* 0x000fe40000010000 */
[----:B------:R-:W-:Y:S02]  /*14320*/  FADD.FTZ R0, R234, R0 ;  /* 0x00000000ea007221 */ /* 0x000fe40000010000 */
[C---:B------:R-:W-:Y:S04]  /*14330*/  HMMA.16816.F32 R44, R120.reuse, R132, R44 ;  /* 0x00000084782c723c */ /* 0x040fe8000000182c */
[----:B------:R-:W-:Y:S02]  /*14340*/  FADD.FTZ R3, R235, R3 ;  /* 0x00000003eb037221 */ /* 0x000fe40000010000 */
[----:B------:R-:W-:Y:S02]  /*14350*/  FADD.FTZ R0, R237, R0 ;  /* 0x00000000ed007221 */ /* 0x000fe40000010000 */
[-C--:B------:R-:W-:Y:S04]  /*14360*/  HMMA.16816.F32 R48, R120, R134.reuse, R48 ;  /* 0x000000867830723c */ /* 0x080fe80000001830 */
[----:B------:R-:W-:Y:S02]  /*14370*/  FADD.FTZ R4, R236, R3 ;  /* 0x00000003ec047221 */ /* 0x000fe40000010000 */
[----:B------:R-:W-:Y:S02]  /*14380*/  FADD.FTZ R3, R215, R2 ;  /* 0x00000002d7037221 */ /* 0x000fe40000010000 */
[C---:B------:R-:W-:Y:S01]  /*14390*/  HMMA.16816.F32 R52, R116.reuse, R134, R52 ;  /* 0x000000867434723c */ /* 0x040fe20000001834 */
[----:B------:R-:W3:Y:S03]  /*143a0*/  LDSM.16.MT88.4 R132, [R171+0x1c00] ;  /* 0x001c0000ab84783b */ /* 0x000ee60000004200 */
[----:B------:R-:W-:Y:S02]  /*143b0*/  FADD.FTZ R2, R184, R0 ;  /* 0x00000000b8027221 */ /* 0x000fe40000010000 */
[----:B------:R-:W-:Y:S02]  /*143c0*/  FADD.FTZ R0, R185, R4 ;  /* 0x00000004b9007221 */ /* 0x000fe40000010000 */
[-C--:B-1----:R-:W-:Y:S04]  /*143d0*/  HMMA.16816.F32 R56, R116, R124.reuse, R56 ;  /* 0x0000007c7438723c */ /* 0x082fe80000001838 */
        /* <DEDUP_REMOVED lines=8> */
[C---:B------:R-:W-:Y:S04]  /*14460*/  HMMA.16816.F32 R68, R116.reuse, R126, R68 ;  /* 0x0000007e7444723c */ /* 0x040fe80000001844 */
[----:B------:R-:W-:Y:S01]  /*14470*/  FADD.FTZ R2, R180, R0 ;  /* 0x00000000b4027221 */ /* 0x000fe20000010000 */
[----:B------:R-:W-:Y:S01]  /*14480*/  IADD3 R0, R219, -0x1, RZ ;  /* 0xffffffffdb007810 */ /* 0x000fe20007ffe0ff */
[----:B------:R-:W-:Y:S02]  /*14490*/  FADD.FTZ R231, R194, R4 ;  /* 0x00000004c2e77221 */ /* 0x000fe40000010000 */
[-C--:B--2---:R-:W-:Y:S04]  /*144a0*/  HMMA.16816.F32 R72, R116, R128.reuse, R72 ;  /* 0x000000807448723c */ /* 0x084fe80000001848 */
[----:B------:R-:W-:Y:S01]  /*144b0*/  FADD.FTZ R232, R183, R3 ;  /* 0x00000003b7e87221 */ /* 0x000fe20000010000 */
[----:B------:R-:W-:Y:S01]  /*144c0*/  MOV R219, R0 ;  /* 0x0000000000db7202 */ /* 0x000fe20000000f00 */
[----:B------:R-:W-:Y:S01]  /*144d0*/  FADD.FTZ R233, R6, R2 ;  /* 0x0000000206e97221 */ /* 0x000fe20000010000 */
[----:B------:R-:W-:Y:S01]  /*144e0*/  MOV R6, R5 ;  /* 0x0000000500067202 */ /* 0x000fe20000000f00 */
[C---:B------:R-:W-:Y:S08]  /*144f0*/  HMMA.16816.F32 R76, R120.reuse, R128, R76 ;  /* 0x00000080784c723c */ /* 0x040ff0000000184c */
[-C--:B------:R-:W-:Y:S08]  /*14500*/  HMMA.16816.F32 R80, R120, R130.reuse, R80 ;  /* 0x000000827850723c */ /* 0x080ff00000001850 */
[C---:B------:R-:W-:Y:S08]  /*14510*/  HMMA.16816.F32 R84, R116.reuse, R130, R84 ;  /* 0x000000827454723c */ /* 0x040ff00000001854 */
[-C--:B---3--:R-:W-:Y:S08]  /*14520*/  HMMA.16816.F32 R88, R116, R132.reuse, R88 ;  /* 0x000000847458723c */ /* 0x088ff00000001858 */
[C---:B------:R-:W-:Y:S08]  /*14530*/  HMMA.16816.F32 R92, R120.reuse, R132, R92 ;  /* 0x00000084785c723c */ /* 0x040ff0000000185c */
[-C--:B------:R-:W-:Y:S08]  /*14540*/  HMMA.16816.F32 R96, R120, R134.reuse, R96 ;  /* 0x000000867860723c */ /* 0x080ff00000001860 */
[----:B------:R-:W-:Y:S08]  /*14550*/  HMMA.16816.F32 R100, R116, R134, R100 ;  /* 0x000000867464723c */ /* 0x000ff00000001864 */
[-C--:B------:R-:W-:Y:S01]  /*14560*/  HMMA.16816.F32 R140, R172, R144.reuse, R8 ;  /* 0x00000090ac8c723c */ /* 0x080fe20000001808 */
[----:B------:R-:W1:Y:S07]  /*14570*/  LDSM.16.MT88.4 R8, [R171+0x1400] ;  /* 0x00140000ab08783b */ /* 0x000e6e0000004200 */
[C---:B------:R-:W-:Y:S01]  /*14580*/  HMMA.16816.F32 R136, R176.reuse, R144, R12 ;  /* 0x00000090b088723c */ /* 0x040fe2000000180c */
[----:B------:R-:W2:Y:S07]  /*14590*/  LDSM.16.MT88.4 R12, [R170+0x2000] ;  /* 0x00200000aa0c783b */ /* 0x000eae0000004200 */
[-C--:B------:R-:W-:Y:S01]  /*145a0*/  HMMA.16816.F32 R132, R176, R146.reuse, R16 ;  /* 0x00000092b084723c */ /* 0x080fe20000001810 */
[----:B------:R-:W3:Y:S07]  /*145b0*/  LDSM.16.MT88.4 R16, [R171+0x2000] ;  /* 0x00200000ab10783b */ /* 0x000eee0000004200 */
        /* <DEDUP_REMOVED lines=20> */
[----:B------:R-:W-:Y:S01]  /*14700*/  HMMA.16816.F32 R100, R172, R18, R100 ;  /* 0x00000012ac64723c */ /* 0x000fe20000001864 */
[----:B------:R-:W-:Y:S07]  /*14710*/  @!UPT UIADD3 URZ, URZ, URZ, URZ ;  /* 0x0000003f3f3ff290 */ /* 0x000fee000fffe03f */
[----:B------:R-:W-:-:S11]  /*14720*/  @P0 BRA `(.L_x_319) ;  /* 0xffffcf2000000947 */ /* 0x000fd6000383ffff */
.L_x_307:
        /* <DEDUP_REMOVED lines=16> */
.L_x_409:
        /* <DEDUP_REMOVED lines=13> */
[----:B------:R-:W-:Y:S01]  /*14900*/  @P2 MUFU.RCP R3, R8 ;  /* 0x0000000800032308 */ /* 0x000fe20000001000 */
[----:B-1----:R-:W-:-:S07]  /*14910*/  FMUL.FTZ R110, R0, R72 ;  /* 0x00000048006e7220 */ /* 0x002fce0000410000 */
[----:B------:R-:W1:Y:S01]  /*14920*/  @P2 MUFU.LG2 R8, R8 ;  /* 0x0000000800082308 */ /* 0x000e620000000c00 */
[C---:B------:R-:W-:Y:S02]  /*14930*/  FMUL.FTZ R111, R0.reuse, R73 ;  /* 0x00000049006f7220 */ /* 0x040fe40000410000 */
[C---:B------:R-:W-:Y:S02]  /*14940*/  FMUL.FTZ R182, R0.reuse, R84 ;  /* 0x0000005400b67220 */ /* 0x040fe40000410000 */
[C---:B------:R-:W-:Y:S02]  /*14950*/  FMUL.FTZ R183, R0.reuse, R85 ;  /* 0x0000005500b77220 */ /* 0x040fe40000410000 */
[C---:B------:R-:W-:Y:S01]  /*14960*/  FMUL.FTZ R140, R0.reuse, R140 ;  /* 0x0000008c008c7220 */ /* 0x040fe20000410000 */
[----:B------:R-:W-:Y:S01]  /*14970*/  @P1 MUFU.RCP R2, R5 ;  /* 0x0000000500021308 */ /* 0x000fe20000001000 */
        /* <DEDUP_REMOVED lines=20> */
[----:B------:R2:W3:Y:S01]  /*14ac0*/  @P1 MUFU.LG2 R0, R5 ;  /* 0x0000000500001308 */ /* 0x0004e20000000c00 */
[----:B-1----:R-:W-:-:S02]  /*14ad0*/  @P2 FMUL.FTZ R10, R8, 0.69314718246459960938 ;  /* 0x3f317218080a2820 */ /* 0x002fc40000410000 */
[C---:B------:R-:W-:Y:S02]  /*14ae0*/  FMUL.FTZ R180, R3.reuse, R150 ;  /* 0x0000009603b47220 */ /* 0x040fe40000410000 */
[C---:B------:R-:W-:Y:S02]  /*14af0*/  FMUL.FTZ R181, R3.reuse, R151 ;  /* 0x0000009703b57220 */ /* 0x040fe40000410000 */
[C---:B------:R-:W-:Y:S02]  /*14b00*/  FMUL.FTZ R88, R3.reuse, R154 ;  /* 0x0000009a03587220 */ /* 0x040fe40000410000 */
[C---:B------:R-:W-:Y:S02]  /*14b10*/  FMUL.FTZ R89, R3.reuse, R155 ;  /* 0x0000009b03597220 */ /* 0x040fe40000410000 */
[C---:B------:R-:W-:Y:S02]  /*14b20*/  FMUL.FTZ R176, R3.reuse, R142 ;  /* 0x0000008e03b07220 */ /* 0x040fe40000410000 */
[----:B------:R-:W-:-:S02]  /*14b30*/  FMUL.FTZ R177, R3, R143 ;  /* 0x0000008f03b17220 */ /* 0x000fc40000410000 */
[C---:B------:R-:W-:Y:S01]  /*14b40*/  FMUL.FTZ R178, R3.reuse, R146 ;  /* 0x0000009203b27220 */ /* 0x040fe20000410000 */
[----:B--2---:R-:W-:Y:S01]  /*14b50*/  @P2 MOV R5, 0x3f317218 ;  /* 0x3f31721800052802 */ /* 0x004fe20000000f00 */
[----:B---3--:R-:W-:Y:S01]  /*14b60*/  @P1 FMUL.FTZ R8, R0, 0.69314718246459960938 ;  /* 0x3f31721800081820 */ /* 0x008fe20000410000 */
[----:B------:R-:W-:Y:S01]  /*14b70*/  MOV R0, RZ ;  /* 0x000000ff00007202 */ /* 0x000fe20000000f00 */
[C---:B------:R-:W-:Y:S02]  /*14b80*/  FMUL.FTZ R179, R3.reuse, R147 ;  /* 0x0000009303b37220 */ /* 0x040fe40000410000 */
[C---:B------:R-:W-:Y:S02]  /*14b90*/  FMUL.FTZ R100, R3.reuse, R158 ;  /* 0x0000009e03647220 */ /* 0x040fe40000410000 */
        /* <DEDUP_REMOVED lines=16> */
[----:B------:R-:W-:Y:S01]  /*14ca0*/  @P3 MOV R3, 0x3f317218 ;  /* 0x3f31721800033802 */ /* 0x000fe20000000f00 */
        /* <DEDUP_REMOVED lines=23> */
[----:B------:R-:W-:Y:S02]  /*14e20*/  FMUL.FTZ R27, R2, R97 ;  /* 0x00000061021b7220 */ /* 0x000fe40000410000 */
[----:B------:R2:W3:Y:S01]  /*14e30*/  @P0 MUFU.LG2 R2, R4 ;  /* 0x0000000400020308 */ /* 0x0004e20000000c00 */
[----:B------:R-:W-:Y:S02]  /*14e40*/  @P3 FMUL.FTZ R11, R9, 0.69314718246459960938 ;  /* 0x3f317218090b3820 */ /* 0x000fe40000410000 */
[----:B------:R-:W-:Y:S02]  /*14e50*/  @P3 FMUL.FTZ R9, R3, c[0x0][0x2d0] ;  /* 0x0000b40003093a20 */ /* 0x000fe40000410000 */
[----:B------:R-:W-:Y:S02]  /*14e60*/  @P1 FMUL.FTZ R3, R12, c[0x0][0x2d0] ;  /* 0x0000b4000c031a20 */ /* 0x000fe40000410000 */
[----:B------:R-:W-:Y:S02]  /*14e70*/  @P2 FMUL.FTZ R5, R5, c[0x0][0x2d0] ;  /* 0x0000b40005052a20 */ /* 0x000fe40000410000 */
[----:B------:R-:W-:Y:S01]  /*14e80*/  @P1 FFMA.FTZ R25, R3, R106, R8 ;  /* 0x0000006a03191223 */ /* 0x000fe20000010008 */
[----:B------:R-:W-:Y:S01]  /*14e90*/  @P0 MOV R3, 0x3f317218 ;  /* 0x3f31721800030802 */ /* 0x000fe20000000f00 */
[----:B-1----:R-:W-:-:S02]  /*14ea0*/  FMUL.FTZ R76, R0, R66 ;  /* 0x00000042004c7220 */ /* 0x002fc40000410000 */
[----:B------:R-:W-:Y:S02]  /*14eb0*/  FMUL.FTZ R77, R0, R67 ;  /* 0x00000043004d7220 */ /* 0x000fe40000410000 */
[----:B------:R-:W-:Y:S01]  /*14ec0*/  @P0 FMUL.FTZ R3, R3, c[0x0][0x2d0] ;  /* 0x0000b40003030a20 */ /* 0x000fe20000410000 */
[----:B--2---:R-:W-:Y:S01]  /*14ed0*/  MOV R4, 0x1 ;  /* 0x0000000100047802 */ /* 0x004fe20000000f00 */
[----:B---3--:R-:W-:Y:S02]  /*14ee0*/  @P0 FMUL.FTZ R2, R2, 0.69314718246459960938 ;  /* 0x3f31721802020820 */ /* 0x008fe40000410000 */
        /* <DEDUP_REMOVED lines=26> */
.L_x_242:
[----:B-1----:R1:W5:Y:S04]  /*15090*/  LDL R6, [R1+0x50] ;  /* 0x0000500001067983 */ /* 0x0023680000100800 */
[----:B------:R-:W4:Y:S01]  /*150a0*/  S2R R2, SR_TID.X ;  /* 0x0000000000027919 */ /* 0x000f220000002100 */
[----:B------:R-:W-:Y:S01]  /*150b0*/  BSSY B0, `(.L_x_321) ;  /* 0x0000011000007945 */ /* 0x000fe20003800000 */
[----:B----4-:R-:W-:-:S13]  /*150c0*/  LOP3.LUT P0, RZ, R2, 0x7f, RZ, 0xc0, !PT ;  /* 0x0000007f02ff7812 */ /* 0x010fda000780c0ff */
[----:B------:R-:W-:Y:S05]  /*150d0*/  @P0 BRA `(.L_x_322) ;  /* 0x000000e000000947 */ /* 0x000fea0003800000 */
[----:B-12---:R-:W1:Y:S01]  /*150e0*/  S2R R4, SR_LANEID ;  /* 0x0000000000047919 */ /* 0x006e620000000000 */
[----:B------:R-:W-:Y:S01]  /*150f0*/  VOTEU.ANY UR4, UPT, PT ;  /* 0x0000000000047886 */ /* 0x000fe200038e0100 */
[----:B---3--:R-:W-:Y:S01]  /*15100*/  IMAD.MOV.U32 R5, RZ, RZ, c[0x0][0x564] ;  /* 0x00015900ff057624 */ /* 0x008fe200078e00ff */
[----:B------:R-:W1:Y:S08]  /*15110*/  FLO.U32 R3, UR4 ;  /* 0x0000000400037d00 */ /* 0x000e7000080e0000 */
[----:B------:R-:W2:Y:S01]  /*15120*/  POPC R2, UR4 ;  /* 0x0000000400027d09 */ /* 0x000ea20008000000 */
[----:B-1----:R-:W-:Y:S01]  /*15130*/  ISETP.EQ.U32.AND P0, PT, R3, R4, PT ;  /* 0x000000040300720c */ /* 0x002fe20003f02070 */
[----:B------:R-:W-:-:S12]  /*15140*/  IMAD.MOV.U32 R4, RZ, RZ, c[0x0][0x560] ;  /* 0x00015800ff047624 */ /* 0x000fd800078e00ff */
[----:B--2---:R1:W2:Y:S04]  /*15150*/  @P0 ATOMG.E.ADD.STRONG.GPU PT, R2, [R4.64], R2 ;  /* 0x00000002040209a8 */ /* 0x0042a800081ee1c8 */
[----:B-1----:R-:W1:Y:S04]  /*15160*/  S2R R4, SR_LTMASK ;  /* 0x0000000000047919 */ /* 0x002e680000003900 */
[----:B--2---:R1:W2:Y:S02]  /*15170*/  SHFL.IDX PT, R3, R2, R3, 0x1f ;  /* 0x00001f0302037589 */ /* 0x0042a400000e0000 */
[----:B-1----:R-:W-:-:S06]  /*15180*/  LOP3.LUT R2, R4, UR4, RZ, 0xc0, !PT ;  /* 0x0000000404027c12 */ /* 0x002fcc000f8ec0ff */
[----:B------:R-:W2:Y:S02]  /*15190*/  POPC R2, R2 ;  /* 0x0000000200027309 */ /* 0x000ea40000000000 */
[----:B--2--5:R-:W-:-:S05]  /*151a0*/  IADD3 R6, R3, c[0x0][0xc], R2 ;  /* 0x0000030003067a10 */ /* 0x024fca0007ffe002 */
[----:B------:R1:W-:Y:S02]  /*151b0*/  STL [R1+0x50], R6 ;  /* 0x0000500601007387 */ /* 0x0003e40000100800 */
.L_x_322:
[----:B-1----:R-:W-:Y:S05]  /*151c0*/  BSYNC B0 ;  /* 0x0000000000007941 */ /* 0x002fea0003800000 */
.L_x_321:
[----:B------:R-:W-:Y:S01]  /*151d0*/  PRMT R0, R0, 0x9910, RZ ;  /* 0x0000991000007816 */ /* 0x000fe200000000ff */
[----:B------:R-:W-:Y:S01]  /*151e0*/  BSSY B1, `(.L_x_323) ;  /* 0x000038b000017945 */ /* 0x000fe20003800000 */
[----:B-----5:R-:W-:Y:S02]  /*151f0*/  IMAD.MOV.U32 R34, RZ, RZ, R6 ;  /* 0x000000ffff227224 */ /* 0x020fe400078e0006 */
[----:B------:R-:W-:-:S13]  /*15200*/  ISETP.NE.AND P0, PT, R0, RZ, PT ;  /* 0x000000ff0000720c */ /* 0x000fda0003f05270 */
[----:B------:R-:W-:Y:S05]  /*15210*/  @!P0 BRA `(.L_x_324) ;  /* 0x00002bb000008947 */ /* 0x000fea0003800000 */
[----:B------:R-:W4:Y:S04]  /*15220*/  LDL R6, [R1+0x60] ;  /* 0x0000600001067983 */ /* 0x000f280000100800 */
[----:B---3--:R-:W3:Y:S04]  /*15230*/  LDL R8, [R1+0x64] ;  /* 0x0000640001087983 */ /* 0x008ee80000100800 */
[----:B--2---:R-:W2:Y:S04]  /*15240*/  LDL R13, [R1+0x98] ;  /* 0x00009800010d7983 */ /* 0x004ea80000100800 */
[----:B------:R-:W2:Y:S04]  /*15250*/  LDL.LU R12, [R1+0x44] ;  /* 0x00004400010c7983 */ /* 0x000ea80000300800 */
[----:B------:R-:W2:Y:S04]  /*15260*/  LDL R11, [R1+0x94] ;  /* 0x00009400010b7983 */ /* 0x000ea80000100800 */
[----:B------:R-:W2:Y:S01]  /*15270*/  LDL.LU R10, [R1+0x48] ;  /* 0x00004800010a7983 */ /* 0x000ea20000300800 */
[----:B------:R-:W-:Y:S01]  /*15280*/  WARPSYNC 0xffffffff ;  /* 0xffffffff00007948 */ /* 0x000fe20003800000 */
[----:B------:R-:W-:-:S02]  /*15290*/  F2FP.PACK_AB R0, R141, R140 ;  /* 0x0000008c8d00723e */ /* 0x000fc400000000ff */
[----:B------:R-:W-:Y:S01]  /*152a0*/  BAR.SYNC.DEFER_BLOCKING 0x1, 0x80 ;  /* 0x0042000000007b1d */ /* 0x000fe20000010000 */
[----:B------:R-:W-:Y:S02]  /*152b0*/  F2FP.PACK_AB R3, R177, R176 ;  /* 0x000000b0b103723e */ /* 0x000fe400000000ff */
[----:B------:R-:W-:Y:S02]  /*152c0*/  F2FP.PACK_AB R2, R145, R144 ;  /* 0x000000909102723e */ /* 0x000fe400000000ff */
[----:B------:R-:W-:Y:S02]  /*152d0*/  F2FP.PACK_AB R4, R47, R46 ;  /* 0x0000002e2f04723e */ /* 0x000fe400000000ff */
[----:B------:R-:W-:Y:S02]  /*152e0*/  F2FP.PACK_AB R5, R77, R76 ;  /* 0x0000004c4d05723e */ /* 0x000fe400000000ff */
[----:B------:R-:W-:-:S04]  /*152f0*/  ISETP.NE.U32.AND P0, PT, RZ, c[0x0][0x508], PT ;  /* 0x00014200ff007a0c */ /* 0x000fc80003f05070 */
[----:B------:R-:W-:Y:S02]  /*15300*/  ISETP.NE.AND.EX P2, PT, RZ, c[0x0][0x50c], PT, P0 ;  /* 0x00014300ff007a0c */ /* 0x000fe40003f45300 */
[----:B------:R-:W-:-:S04]  /*15310*/  ISETP.NE.U32.AND P3, PT, RZ, c[0x0][0x500], PT ;  /* 0x00014000ff007a0c */ /* 0x000fc80003f65070 */
[----:B------:R-:W-:Y:S01]  /*15320*/  ISETP.NE.AND.EX P3, PT, RZ, c[0x0][0x504], PT, P3 ;  /* 0x00014100ff007a0c */ /* 0x000fe20003f65330 */
[----:B----4-:R1:W-:Y:S04]  /*15330*/  STS [R6+0x80], R0 ;  /* 0x0000800006007388 */ /* 0x0103e80000000800 */
[----:B------:R4:W-:Y:S04]  /*15340*/  STS [R6+0x280], R3 ;  /* 0x0002800306007388 */ /* 0x0009e80000000800 */
[----:B---3--:R3:W-:Y:S01]  /*15350*/  STS [R8], R2 ;  /* 0x0000000208007388 */ /* 0x0087e20000000800 */
[----:B-1----:R-:W-:-:S02]  /*15360*/  F2FP.PACK_AB R0, R179, R178 ;  /* 0x000000b2b300723e */ /* 0x002fc400000000ff */
[----:B----4-:R-:W-:-:S03]  /*15370*/  F2FP.PACK_AB R3, R29, R28 ;  /* 0x0000001c1d03723e */ /* 0x010fc600000000ff */
[----:B------:R1:W-:Y:S01]  /*15380*/  STS [R8+0x200], R0 ;  /* 0x0002000008007388 */ /* 0x0003e20000000800 */
[----:B---3--:R-:W-:-:S03]  /*15390*/  F2FP.PACK_AB R2, R59, R58 ;  /* 0x0000003a3b02723e */ /* 0x008fc600000000ff */
[----:B------:R3:W-:Y:S04]  /*153a0*/  STS [R6+0x1080], R3 ;  /* 0x0010800306007388 */ /* 0x0007e80000000800 */
[----:B------:R4:W-:Y:S01]  /*153b0*/  STS [R6+0x1280], R2 ;  /* 0x0012800206007388 */ /* 0x0009e20000000800 */
[----:B-1----:R-:W-:Y:S02]  /*153c0*/  F2FP.PACK_AB R0, R31, R30 ;  /* 0x0000001e1f00723e */ /* 0x002fe400000000ff */
[----:B---3--:R-:W-:-:S03]  /*153d0*/  F2FP.PACK_AB R3, R149, R148 ;  /* 0x000000949503723e */ /* 0x008fc600000000ff */
[----:B------:R1:W-:Y:S01]  /*153e0*/  STS [R8+0x1000], R0 ;  /* 0x0010000008007388 */ /* 0x0003e20000000800 */
[----:B----4-:R-:W-:-:S03]  /*153f0*/  F2FP.PACK_AB R2, R181, R180 ;  /* 0x000000b4b502723e */ /* 0x010fc600000000ff */
[----:B------:R3:W-:Y:S04]  /*15400*/  STS [R8+0x1200], R4 ;  /* 0x0012000408007388 */ /* 0x0007e80000000800 */
[----:B--2---:R2:W-:Y:S04]  /*15410*/  STS [R13+0x80], R3 ;  /* 0x000080030d007388 */ /* 0x0045e80000000800 */
[----:B------:R4:W-:Y:S01]  /*15420*/  STS [R13+0x280], R2 ;  /* 0x000280020d007388 */ /* 0x0009e20000000800 */
[----:B-1----:R-:W-:Y:S02]  /*15430*/  F2FP.PACK_AB R0, R153, R152 ;  /* 0x000000989900723e */ /* 0x002fe400000000ff */
[----:B---3--:R-:W-:-:S03]  /*15440*/  F2FP.PACK_AB R4, R33, R32 ;  /* 0x000000202104723e */ /* 0x008fc600000000ff */
[----:B------:R1:W-:Y:S01]  /*15450*/  STS [R11], R0 ;  /* 0x000000000b007388 */ /* 0x0003e20000000800 */
[----:B--2---:R-:W-:Y:S02]  /*15460*/  F2FP.PACK_AB R3, R89, R88 ;  /* 0x000000585903723e */ /* 0x004fe400000000ff */
[----:B----4-:R-:W-:-:S03]  /*15470*/  F2FP.PACK_AB R2, R75, R74 ;  /* 0x0000004a4b02723e */ /* 0x010fc600000000ff */
[----:B------:R2:W-:Y:S04]  /*15480*/  STS [R11+0x200], R3 ;  /* 0x000200030b007388 */ /* 0x0005e80000000800 */
[----:B------:R3:W-:Y:S04]  /*15490*/  STS [R13+0x1080], R4 ;  /* 0x001080040d007388 */ /* 0x0007e80000000800 */
[----:B------:R4:W-:Y:S01]  /*154a0*/  STS [R13+0x1280], R2 ;  /* 0x001280020d007388 */ /* 0x0009e20000000800 */
[----:B-1----:R-:W-:-:S05]  /*154b0*/  F2FP.PACK_AB R0, R37, R36 ;  /* 0x000000242500723e */ /* 0x002fca00000000ff */
[----:B------:R1:W-:Y:S01]  /*154c0*/  STS [R11+0x1000], R0 ;  /* 0x001000000b007388 */ /* 0x0003e20000000800 */
[----:B--2---:R-:W-:Y:S02]  /*154d0*/  F2FP.PACK_AB R3, R157, R156 ;  /* 0x0000009c9d03723e */ /* 0x004fe400000000ff */
[----:B---3--:R-:W-:Y:S02]  /*154e0*/  F2FP.PACK_AB R4, R65, R64 ;  /* 0x000000404104723e */ /* 0x008fe400000000ff */
        /* <DEDUP_REMOVED lines=18> */
[----:B------:R3:W-:Y:S01]  /*15610*/  STS [R13+0x2080], R3 ;  /* 0x002080030d007388 */ /* 0x0007e20000000800 */
[----:B-1----:R-:W-:-:S03]  /*15620*/  F2FP.PACK_AB R0, R175, R174 ;  /* 0x000000aeaf00723e */ /* 0x002fc600000000ff */
[----:B------:R1:W-:Y:S04]  /*15630*/  STS [R13+0x2280], R2 ;  /* 0x002280020d007388 */ /* 0x0003e80000000800 */
[----:B------:R4:W-:Y:S01]  /*15640*/  STS [R11+0x2000], R0 ;  /* 0x002000000b007388 */ /* 0x0009e20000000800 */
[----:B--2---:R-:W-:Y:S02]  /*15650*/  F2FP.PACK_AB R4, R41, R40 ;  /* 0x000000282904723e */ /* 0x004fe400000000ff */
[----:B---3--:R-:W-:Y:S02]  /*15660*/  F2FP.PACK_AB R3, R151, R150 ;  /* 0x000000969703723e */ /* 0x008fe400000000ff */
[----:B-1----:R-:W-:-:S03]  /*15670*/  F2FP.PACK_AB R2, R63, R62 ;  /* 0x0000003e3f02723e */ /* 0x002fc600000000ff */
[----:B------:R1:W-:Y:S01]  /*15680*/  STS [R11+0x2200], R3 ;  /* 0x002200030b007388 */ /* 0x0003e20000000800 */
[----:B----4-:R-:W-:-:S03]  /*15690*/  F2FP.PACK_AB R0, R43, R42 ;  /* 0x0000002a2b00723e */ /* 0x010fc600000000ff */
[----:B------:R2:W-:Y:S04]  /*156a0*/  STS [R13+0x3080], R4 ;  /* 0x003080040d007388 */ /* 0x0005e80000000800 */
[----:B------:R3:W-:Y:S04]  /*156b0*/  STS [R13+0x3280], R2 ;  /* 0x003280020d007388 */ /* 0x0007e80000000800 */
[----:B------:R4:W-:Y:S04]  /*156c0*/  STS [R11+0x3000], R0 ;  /* 0x003000000b007388 */ /* 0x0009e80000000800 */
[----:B------:R-:W-:Y:S01]  /*156d0*/  STS [R11+0x3200], R5 ;  /* 0x003200050b007388 */ /* 0x000fe20000000800 */
[----:B-1----:R-:W-:-:S02]  /*156e0*/  F2FP.PACK_AB R3, R159, R158 ;  /* 0x0000009e9f03723e */ /* 0x002fc400000000ff */
[----:B--2---:R-:W-:Y:S02]  /*156f0*/  F2FP.PACK_AB R4, R111, R110 ;  /* 0x0000006e6f04723e */ /* 0x004fe400000000ff */
[----:B---3--:R-:W-:-:S03]  /*15700*/  F2FP.PACK_AB R2, R183, R182 ;  /* 0x000000b6b702723e */ /* 0x008fc600000000ff */
[----:B------:R1:W-:Y:S01]  /*15710*/  STS [R6+0x4080], R4 ;  /* 0x0040800406007388 */ /* 0x0003e20000000800 */
[----:B----4-:R-:W-:-:S03]  /*15720*/  F2FP.PACK_AB R0, R155, R154 ;  /* 0x0000009a9b00723e */ /* 0x010fc600000000ff */
[----:B------:R2:W-:Y:S04]  /*15730*/  STS [R6+0x4280], R3 ;  /* 0x0042800306007388 */ /* 0x0005e80000000800 */
        /* <DEDUP_REMOVED lines=11> */
[----:B--2---:R-:W-:Y:S01]  /*157f0*/  F2FP.PACK_AB R3, R73, R72 ;  /* 0x000000484903723e */ /* 0x004fe200000000ff */
[----:B------:R-:W2:Y:S01]  /*15800*/  LDL.LU R6, [R1+0xa4] ;  /* 0x0000a40001067983 */ /* 0x000ea20000300800 */
[----:B---3--:R-:W-:Y:S02]  /*15810*/  F2FP.PACK_AB R2, R71, R70 ;  /* 0x000000464702723e */ /* 0x008fe400000000ff */
[----:B----4-:R-:W-:-:S02]  /*15820*/  F2FP.PACK_AB R0, R85, R84 ;  /* 0x000000545500723e */ /* 0x010fc400000000ff */
[----:B------:R-:W-:-:S03]  /*15830*/  @P2 IADD3 R8, P0, R12, c[0x0][0x508], RZ ;  /* 0x000142000c082a10 */ /* 0x000fc60007f1e0ff */
[----:B------:R1:W-:Y:S01]  /*15840*/  STS [R13+0x4080], R0 ;  /* 0x004080000d007388 */ /* 0x0003e20000000800 */
[----:B------:R-:W-:-:S03]  /*15850*/  @P2 IADD3.X R9, R10, c[0x0][0x50c], RZ, P0, !PT ;  /* 0x000143000a092a10 */ /* 0x000fc600007fe4ff */
[----:B------:R3:W-:Y:S04]  /*15860*/  STS [R13+0x4280], R4 ;  /* 0x004280040d007388 */ /* 0x0007e80000000800 */
[----:B------:R4:W-:Y:S04]  /*15870*/  STS [R11+0x4000], R3 ;  /* 0x004000030b007388 */ /* 0x0009e80000000800 */
[----:B------:R4:W-:Y:S01]  /*15880*/  STS [R11+0x4200], R2 ;  /* 0x004200020b007388 */ /* 0x0009e20000000800 */
[----:B-1----:R-:W-:Y:S02]  /*15890*/  F2FP.PACK_AB R0, R45, R44 ;  /* 0x0000002c2d00723e */ /* 0x002fe400000000ff */
[----:B---3--:R-:W-:-:S03]  /*158a0*/  IADD3 R4, P1, R12, c[0x0][0x500], RZ ;  /* 0x000140000c047a10 */ /* 0x008fc60007f3e0ff */
[----:B------:R1:W-:Y:S01]  /*158b0*/  STS [R13+0x5080], R0 ;  /* 0x005080000d007388 */ /* 0x0003e20000000800 */
[----:B------:R-:W-:Y:S01]  /*158c0*/  IMAD.MOV.U32 R12, RZ, RZ, c[0x0][0x388] ;  /* 0x0000e200ff0c7624 */ /* 0x000fe200078e00ff */
[----:B----4-:R-:W-:Y:S02]  /*158d0*/  F2FP.PACK_AB R3, R51, R50 ;  /* 0x000000323303723e */ /* 0x010fe400000000ff */
[----:B------:R-:W-:Y:S02]  /*158e0*/  IADD3.X R5, R10, c[0x0][0x504], RZ, P1, !PT ;  /* 0x000141000a057a10 */ /* 0x000fe40000ffe4ff */
[----:B------:R-:W-:-:S05]  /*158f0*/  F2FP.PACK_AB R2, R57, R56 ;  /* 0x000000383902723e */ /* 0x000fca00000000ff */
[----:B------:R3:W-:Y:S01]  /*15900*/  STS [R13+0x5280], R2 ;  /* 0x005280020d007388 */ /* 0x0007e20000000800 */
[----:B-1----:R-:W-:-:S05]  /*15910*/  F2FP.PACK_AB R0, R27, R26 ;  /* 0x0000001a1b00723e */ /* 0x002fca00000000ff */
[----:B------:R1:W-:Y:S04]  /*15920*/  STS [R11+0x5000], R0 ;  /* 0x005000000b007388 */ /* 0x0003e80000000800 */
[----:B------:R4:W-:Y:S01]  /*15930*/  STS [R11+0x5200], R3 ;  /* 0x005200030b007388 */ /* 0x0009e20000000800 */
[----:B---3--:R-:W-:-:S03]  /*15940*/  IMAD.MOV.U32 R2, RZ, RZ, RZ ;  /* 0x000000ffff027224 */ /* 0x008fc600078e00ff */
[----:B------:R-:W-:Y:S06]  /*15950*/  BAR.SYNC.DEFER_BLOCKING 0x1, 0x80 ;  /* 0x0042000000007b1d */ /* 0x000fec0000010000 */
[----:B------:R4:W5:Y:S04]  /*15960*/  @P2 LDG.E R12, [R8.64] ;  /* 0x00000008080c2981 */ /* 0x000968000c1e1900 */
[----:B------:R4:W5:Y:S01]  /*15970*/  @P3 LDG.E R2, [R4.64] ;  /* 0x0000000804023981 */ /* 0x000962000c1e1900 */
[----:B--2---:R-:W-:-:S04]  /*15980*/  ISETP.NE.AND P0, PT, R6, RZ, PT ;  /* 0x000000ff0600720c */ /* 0x004fc80003f05270 */
[----:B-1----:R-:W-:Y:S01]  /*15990*/  SEL R0, R6, c[0x0][0x3d4], P0 ;  /* 0x0000f50006007a07 */ /* 0x002fe20000000000 */
[----:B------:R-:W-:Y:S05]  /*159a0*/  @P2 BRA `(.L_x_325) ;  /* 0x0000004000002947 */ /* 0x000fea0003800000 */
[----:B----4-:R-:W-:Y:S05]  /*159b0*/  @!P3 BRA `(.L_x_325) ;  /* 0x000000300000b947 */ /* 0x010fea0003800000 */
[----:B-----5:R1:W2:Y:S04]  /*159c0*/  LDG.E R12, [R4.64] ;  /* 0x00000008040c7981 */ /* 0x0202a8000c1e1900 */
[----:B-1----:R-:W2:Y:S02]  /*159d0*/  LDG.E R4, [R4.64+0x4] ;  /* 0x0000040804047981 */ /* 0x002ea4000c1e1900 */
[----:B--2---:R-:W-:Y:S02]  /*159e0*/  IADD3 R12, -R12, R4, RZ ;  /* 0x000000040c0c7210 */ /* 0x004fe40007ffe1ff */
.L_x_325:
[----:B----4-:R-:W2:Y:S04]  /*159f0*/  LDL.LU R6, [R1+0x4c] ;  /* 0x00004c0001067983 */ /* 0x010ea80000300800 */
[----:B------:R-:W3:Y:S04]  /*15a00*/  LDL R3, [R1+0x12c] ;  /* 0x00012c0001037983 */ /* 0x000ee80000100800 */
[----:B------:R-:W4:Y:S04]  /*15a10*/  LDL.LU R4, [R1+0xa0] ;  /* 0x0000a00001047983 */ /* 0x000f280000300800 */
[----:B------:R-:W3:Y:S04]  /*15a20*/  LDL.LU R5, [R1+0x58] ;  /* 0x0000580001057983 */ /* 0x000ee80000300800 */
[----:B------:R-:W3:Y:S04]  /*15a30*/  LDL R35, [R1+0x54] ;  /* 0x0000540001237983 */ /* 0x000ee80000100800 */
[----:B------:R-:W3:Y:S04]  /*15a40*/  LDL R15, [R1+0xa8] ;  /* 0x0000a800010f7983 */ /* 0x000ee80000100800 */
[----:B------:R-:W3:Y:S01]  /*15a50*/  LDL R80, [R1+0x128] ;  /* 0x0001280001507983 */ /* 0x000ee20000100800 */
[----:B------:R-:W-:Y:S01]  /*15a60*/  IMAD.MOV.U32 R13, RZ, RZ, 0x368 ;  /* 0x00000368ff0d7424 */ /* 0x000fe200078e00ff */
[----:B------:R-:W-:-:S04]  /*15a70*/  ISETP.GT.AND P2, PT, R0, 0x1, PT ;  /* 0x000000010000780c */ /* 0x000fc80003f44270 */
[----:B------:R-:W-:-:S04]  /*15a80*/  SEL R13, R13, 0x328, P2 ;  /* 0x000003280d0d7807 */ /* 0x000fc80001000000 */
[----:B------:R-:W1:Y:S08]  /*15a90*/  LDC.64 R8, c[0x0][R13+0x170] ;  /* 0x00005c000d087b82 */ /* 0x000e700000000a00 */
[----:B------:R-:W1:Y:S08]  /*15aa0*/  LDC.64 R16, c[0x0][R13+0x168] ;  /* 0x00005a000d107b82 */ /* 0x000e700000000a00 */
[----:B------:R1:W1:Y:S08]  /*15ab0*/  LDC.64 R20, c[0x0][R13+0x178] ;  /* 0x00005e000d147b82 */ /* 0x0002700000000a00 */
[----:B------:R1:W1:Y:S01]  /*15ac0*/  LDC.64 R18, c[0x0][R13+0x160] ;  /* 0x000058000d127b82 */ /* 0x0002620000000a00 */
[----:B------:R-:W-:Y:S01]  /*15ad0*/  ISETP.NE.U32.AND P0, PT, RZ, c[0x0][0x500], PT ;  /* 0x00014000ff007a0c */ /* 0x000fe20003f05070 */
[----:B------:R-:W-:-:S03]  /*15ae0*/  IMAD.MOV.U32 R0, RZ, RZ, c[0x0][0x4e8] ;  /* 0x00013a00ff007624 */ /* 0x000fc600078e00ff */
[----:B------:R-:W-:Y:S02]  /*15af0*/  ISETP.NE.AND.EX P0, PT, RZ, c[0x0][0x504], PT, P0 ;  /* 0x00014100ff007a0c */ /* 0x000fe40003f05300 */
[----:B------:R-:W-:Y:S01]  /*15b00*/  ISETP.NE.AND P5, PT, R0, 0x1, PT ;  /* 0x000000010000780c */ /* 0x000fe20003fa5270 */
[----:B------:R-:W1:Y:S01]  /*15b10*/  S2R R81, SR_TID.X ;  /* 0x0000000000517919 */ /* 0x000e620000002100 */
[----:B------:R-:W-:-:S04]  /*15b20*/  LOP3.LUT R241, R241, 0xfffffffd, RZ, 0xc0, !PT ;  /* 0xfffffffdf1f17812 */ /* 0x000fc800078ec0ff */
[----:B------:R-:W-:Y:S02]  /*15b30*/  LOP3.LUT R241, R241, 0xfffffffe, RZ, 0xc0, !PT ;  /* 0xfffffffef1f17812 */ /* 0x000fe400078ec0ff */
[----:B--2---:R-:W-:Y:S02]  /*15b40*/  SEL R0, R6, RZ, !P0 ;  /* 0x000000ff06007207 */ /* 0x004fe40004000000 */
[----:B----4-:R-:W-:-:S03]  /*15b50*/  SEL R6, R4, RZ, !P0 ;  /* 0x000000ff04067207 */ /* 0x010fc60004000000 */
[----:B-1----:R-:W-:Y:S01]  /*15b60*/  IMAD R4, R9, R0, RZ ;  /* 0x0000000009047224 */ /* 0x002fe200078e02ff */
[----:B---3--:R-:W-:-:S03]  /*15b70*/  LOP3.LUT R5, R5, 0xffff, RZ, 0xc0, !PT ;  /* 0x0000ffff05057812 */ /* 0x008fc600078ec0ff */
[C---:B------:R-:W-:Y:S02]  /*15b80*/  IMAD R14, R8.reuse, R6, R4 ;  /* 0x00000006080e7224 */ /* 0x040fe400078e0204 */
[----:B------:R-:W-:Y:S02]  /*15b90*/  IMAD R3, R35, 0x80, R3 ;  /* 0x0000008023037824 */ /* 0x000fe400078e0203 */
[----:B------:R-:W-:-:S04]  /*15ba0*/  IMAD.WIDE.U32 R8, R8, R0, RZ ;  /* 0x0000000008087225 */ /* 0x000fc800078e00ff */
[----:B------:R-:W-:-:S04]  /*15bb0*/  @P5 IMAD.HI.U32 R6, R3, c[0x0][0x4ec], RZ ;  /* 0x00013b0003065a27 */ /* 0x000fc800078e00ff */
[----:B------:R-:W-:-:S04]  /*15bc0*/  IMAD.WIDE.U32 R10, R16, R5, RZ ;  /* 0x00000005100a7225 */ /* 0x000fc800078e00ff */
[----:B------:R-:W-:Y:S01]  /*15bd0*/  IMAD.MOV.U32 R4, RZ, RZ, R3 ;  /* 0x000000ffff047224 */ /* 0x000fe200078e0003 */
[----:B------:R-:W-:Y:S01]  /*15be0*/  @P5 SHF.R.U32.HI R4, RZ, c[0x0][0x4f0], R6 ;  /* 0x00013c00ff045a19 */ /* 0x000fe20000011606 */
[----:B------:R-:W-:Y:S01]  /*15bf0*/  IMAD R13, R17, R5, RZ ;  /* 0x00000005110d7224 */ /* 0x000fe200078e02ff */
[----:B------:R-:W-:Y:S01]  /*15c00*/  SEL R6, R15, RZ, P2 ;  /* 0x000000ff0f067207 */ /* 0x000fe20001000000 */
[----:B------:R-:W-:Y:S01]  /*15c10*/  IMAD.IADD R14, R9, 0x1, R14 ;  /* 0x00000001090e7824 */ /* 0x000fe200078e020e */
[--C-:B-----5:R-:W-:Y:S01]  /*15c20*/  IADD3 R15, P1, P0, R8, R10, R2.reuse ;  /* 0x0000000a080f7210 */ /* 0x120fe2000783e002 */
[----:B------:R-:W-:Y:S01]  /*15c30*/  IMAD.IADD R10, R11, 0x1, R13 ;  /* 0x000000010b0a7824 */ /* 0x000fe200078e020d */
[----:B------:R-:W-:Y:S01]  /*15c40*/  SHF.R.S32.HI R16, RZ, 0x1f, R2 ;  /* 0x0000001fff107819 */ /* 0x000fe20000011402 */
[----:B------:R-:W-:Y:S02]  /*15c50*/  IMAD.MOV R11, RZ, RZ, -R4 ;  /* 0x000000ffff0b7224 */ /* 0x000fe400078e0a04 */
[----:B------:R-:W-:-:S02]  /*15c60*/  IMAD R13, R21, R6, RZ ;  /* 0x00000006150d7224 */ /* 0x000fc400078e02ff */
        /* <DEDUP_REMOVED lines=14> */
[----:B------:R-:W-:Y:S01]  /*15d50*/  SHF.R.S32.HI R17, RZ, 0x1f, R81 ;  /* 0x0000001fff117819 */ /* 0x000fe20000011451 */
[----:B------:R-:W-:Y:S01]  /*15d60*/  IMAD.IADD R6, R11, 0x1, R4 ;  /* 0x000000010b067824 */ /* 0x000fe200078e0204 */
[C---:B------:R-:W-:Y:S02]  /*15d70*/  LEA R8, P0, R10.reuse, R8, 0x2 ;  /* 0x000000080a087211 */ /* 0x040fe400078010ff */
[----:B------:R-:W-:Y:S02]  /*15d80*/  SEL R9, R9, c[0x0][0x454], P2 ;  /* 0x0001150009097a07 */ /* 0x000fe40001000000 */
[----:B------:R-:W-:Y:S02]  /*15d90*/  LEA.HI R17, R17, R81, RZ, 0x5 ;  /* 0x0000005111117211 */ /* 0x000fe400078f28ff */
[----:B------:R-:W-:Y:S02]  /*15da0*/  LEA.HI.X R6, R10, R9, R6, 0x2, P0 ;  /* 0x000000090a067211 */ /* 0x000fe400000f1406 */
[----:B------:R-:W-:Y:S01]  /*15db0*/  LOP3.LUT R17, R17, 0xffffffe0, RZ, 0xc0, !PT ;  /* 0xffffffe011117812 */ /* 0x000fe200078ec0ff */
[----:B------:R-:W-:Y:S01]  /*15dc0*/  IMAD R4, R12, c[0x0][0x4e8], RZ ;  /* 0x00013a000c047a24 */ /* 0x000fe200078e02ff */
[----:B------:R-:W-:Y:S04]  /*15dd0*/  SHFL.IDX PT, R14, R8, RZ, 0x1c1f ;  /* 0x001c1fff080e7589 */ /* 0x000fe800000e0000 */
[----:B------:R-:W1:Y:S01]  /*15de0*/  SHFL.IDX PT, R15, R6, RZ, 0x1c1f ;  /* 0x001c1fff060f7589 */ /* 0x000e6200000e0000 */
[----:B------:R-:W-:-:S03]  /*15df0*/  IMAD.IADD R17, R81, 0x1, -R17 ;  /* 0x0000000151117824 */ /* 0x000fc600078e0a11 */
[----:B------:R-:W-:Y:S04]  /*15e00*/  SHFL.IDX PT, R12, R8, 0x1, 0x1c1f ;  /* 0x003c1f00080c7f89 */ /* 0x000fe800000e0000 */
[----:B------:R-:W2:Y:S04]  /*15e10*/  SHFL.IDX PT, R13, R6, 0x1, 0x1c1f ;  /* 0x003c1f00060d7f89 */ /* 0x000ea800000e0000 */
[----:B------:R-:W-:Y:S04]  /*15e20*/  SHFL.IDX PT, R11, R6, 0x2, 0x1c1f ;  /* 0x005c1f00060b7f89 */ /* 0x000fe800000e0000 */
[----:B------:R3:W-:Y:S01]  /*15e30*/  SHFL.IDX PT, R9, R6, 0x3, 0x1c1f ;  /* 0x007c1f0006097f89 */ /* 0x0007e200000e0000 */
[----:B------:R-:W-:-:S03]  /*15e40*/  LOP3.LUT P0, RZ, R17, 0x3, RZ, 0xc0, !PT ;  /* 0x0000000311ff7812 */ /* 0x000fc6000780c0ff */
[----:B------:R-:W4:Y:S04]  /*15e50*/  SHFL.IDX PT, R10, R8, 0x2, 0x1c1f ;  /* 0x005c1f00080a7f89 */ /* 0x000f2800000e0000 */
[----:B------:R-:W1:Y:S01]  /*15e60*/  SHFL.IDX PT, R8, R8, 0x3, 0x1c1f ;  /* 0x007c1f0008087f89 */ /* 0x000e6200000e0000 */
[----:B---3--:R-:W-:-:S05]  /*15e70*/  IMAD R6, R35, 0x80, R80 ;  /* 0x0000008023067824 */ /* 0x008fca00078e0250 */
[C---:B------:R-:W-:Y:S02]  /*15e80*/  IADD3 R19, R6.reuse, 0x8, RZ ;  /* 0x0000000806137810 */ /* 0x040fe40007ffe0ff */
[CC--:B------:R-:W-:Y:S02]  /*15e90*/  ISETP.GE.OR P4, PT, R6.reuse, R4.reuse, P0 ;  /* 0x000000040600720c */ /* 0x0c0fe40000786670 */
[----:B------:R-:W-:Y:S02]  /*15ea0*/  IADD3 R18, R6, 0x40, RZ ;  /* 0x0000004006127810 */ /* 0x000fe40007ffe0ff */
[-C--:B------:R-:W-:Y:S02]  /*15eb0*/  ISETP.GE.OR P3, PT, R19, R4.reuse, P0 ;  /* 0x000000041300720c */ /* 0x080fe40000766670 */
[----:B------:R-:W-:Y:S02]  /*15ec0*/  ISETP.GE.OR P1, PT, R18, R4, P0 ;  /* 0x000000041200720c */ /* 0x000fe40000726670 */
[----:B------:R-:W-:-:S05]  /*15ed0*/  IADD3 R17, R6, 0x48, RZ ;  /* 0x0000004806117810 */ /* 0x000fca0007ffe0ff */
[----:B-1----:R1:W-:Y:S04]  /*15ee0*/  @!P4 ST.E [R14.64], R23 ;  /* 0x000000170e00c985 */ /* 0x0023e8000c101908 */
[----:B--2---:R1:W-:Y:S01]  /*15ef0*/  @!P3 ST.E [R12.64], R24 ;  /* 0x000000180c00b985 */ /* 0x0043e2000c101908 */
[-C--:B------:R-:W-:Y:S02]  /*15f00*/  ISETP.GE.AND P3, PT, R18, R4.reuse, PT ;  /* 0x000000041200720c */ /* 0x080fe40003f66270 */
[CC--:B------:R-:W-:Y:S01]  /*15f10*/  ISETP.GE.OR P0, PT, R17.reuse, R4.reuse, P0 ;  /* 0x000000041100720c */ /* 0x0c0fe20000706670 */
[----:B----4-:R1:W-:Y:S01]  /*15f20*/  @!P1 ST.E [R10.64], R25 ;  /* 0x000000190a009985 */ /* 0x0103e2000c101908 */
[-C--:B------:R-:W-:Y:S02]  /*15f30*/  ISETP.GE.AND P1, PT, R17, R4.reuse, PT ;  /* 0x000000041100720c */ /* 0x080fe40003f26270 */
[----:B------:R-:W-:-:S07]  /*15f40*/  ISETP.GE.AND P6, PT, R19, R4, PT ;  /* 0x000000041300720c */ /* 0x000fce0003fc6270 */
[----:B------:R-:W-:Y:S02]  /*15f50*/  @P3 LOP3.LUT R241, R241, 0x1, RZ, 0xfc, !PT ;  /* 0x00000001f1f13812 */ /* 0x000fe400078efcff */
[----:B------:R1:W-:Y:S01]  /*15f60*/  @!P0 ST.E [R8.64], R22 ;  /* 0x0000001608008985 */ /* 0x0003e2000c101908 */
[----:B------:R-:W-:Y:S02]  /*15f70*/  ISETP.GE.AND P0, PT, R6, R4, PT ;  /* 0x000000040600720c */ /* 0x000fe40003f06270 */
[----:B------:R-:W-:Y:S01]  /*15f80*/  @P1 LOP3.LUT R241, R241, 0x2, RZ, 0xfc, !PT ;  /* 0x00000002f1f11812 */ /* 0x000fe200078efcff */
[----:B------:R-:W-:Y:S05]  /*15f90*/  @P2 BRA `(.L_x_326) ;  /* 0x0000083000002947 */ /* 0x000fea0003800000 */
[----:B------:R-:W2:Y:S01]  /*15fa0*/  S2R R81, SR_TID.X ;  /* 0x0000000000517919 */ /* 0x000ea20000002100 */
[----:B------:R-:W-:Y:S01]  /*15fb0*/  IMAD R16, R16, c[0x0][0x3a0], RZ ;  /* 0x0000e80010107a24 */ /* 0x000fe200078e02ff */
[----:B-1----:R-:W-:Y:S01]  /*15fc0*/  LEA R12, R35, R247, 0x7 ;  /* 0x000000f7230c7211 */ /* 0x002fe200078e38ff */
[----:B------:R-:W-:-:S04]  /*15fd0*/  IMAD.WIDE.U32 R8, R2, c[0x0][0x3a0], RZ ;  /* 0x0000e80002087a25 */ /* 0x000fc800078e00ff */
[----:B------:R-:W-:-:S05]  /*15fe0*/  IMAD R2, R2, c[0x0][0x3a4], R16 ;  /* 0x0000e90002027a24 */ /* 0x000fca00078e0210 */
[----:B------:R-:W-:Y:S02]  /*15ff0*/  IADD3 R3, R9, R2, RZ ;  /* 0x0000000209037210 */ /* 0x000fe40007ffe0ff */
[----:B------:R-:W-:-:S05]  /*16000*/  MOV R2, R8 ;  /* 0x0000000800027202 */ /* 0x000fca0000000f00 */
[----:B------:R-:W-:Y:S01]  /*16010*/  IMAD.WIDE.U32 R8, R5, c[0x0][0x3e8], R2 ;  /* 0x0000fa0005087a25 */ /* 0x000fe200078e0002 */
[----:B------:R-:W-:-:S03]  /*16020*/  SHF.R.S32.HI R3, RZ, 0x1f, R0 ;  /* 0x0000001fff037819 */ /* 0x000fc60000011400 */
[----:B------:R-:W-:Y:S01]  /*16030*/  IMAD R9, R5, c[0x0][0x3ec], R9 ;  /* 0x0000fb0005097a24 */ /* 0x000fe200078e0209 */
[----:B--2---:R-:W-:Y:S01]  /*16040*/  SHF.R.S32.HI R80, RZ, 0x1f, R81 ;  /* 0x0000001fff507819 */ /* 0x004fe20000011451 */
[----:B------:R-:W-:Y:S01]  /*16050*/  IMAD R5, R3, c[0x0][0x3f0], RZ ;  /* 0x0000fc0003057a24 */ /* 0x000fe200078e02ff */
[----:B------:R-:W-:Y:S01]  /*16060*/  SHF.L.U32 R3, R248, 0x1, RZ ;  /* 0x00000001f8037819 */ /* 0x000fe200000006ff */
[----:B------:R-:W-:Y:S01]  /*16070*/  IMAD.WIDE.U32 R8, R0, c[0x0][0x3f0], R8 ;  /* 0x0000fc0000087a25 */ /* 0x000fe200078e0008 */
[----:B------:R-:W-:-:S03]  /*16080*/  LEA.HI R80, R80, R81, RZ, 0x2 ;  /* 0x0000005150507211 */ /* 0x000fc600078f10ff */
[----:B------:R-:W1:Y:S01]  /*16090*/  LDS.128 R24, [R3+0x80] ;  /* 0x0000800003187984 */ /* 0x000e620000000c00 */
[----:B------:R-:W-:-:S03]  /*160a0*/  LOP3.LUT R80, R80, 0xfffffffc, RZ, 0xc0, !PT ;  /* 0xfffffffc50507812 */ /* 0x000fc600078ec0ff */
[----:B------:R-:W2:Y:S01]  /*160b0*/  LDS.128 R40, [R3+0x880] ;  /* 0x0008800003287984 */ /* 0x000ea20000000c00 */
[----:B------:R-:W-:-:S03]  /*160c0*/  IADD3 R80, -R80, R81, RZ ;  /* 0x0000005150507210 */ /* 0x000fc60007ffe1ff */
[----:B------:R-:W3:Y:S01]  /*160d0*/  LDS.128 R52, [R3+0x1080] ;  /* 0x0010800003347984 */ /* 0x000ee20000000c00 */
[----:B------:R-:W-:-:S03]  /*160e0*/  LEA R6, R80, R247, 0x5 ;  /* 0x000000f750067211 */ /* 0x000fc600078e28ff */
[----:B------:R-:W4:Y:S01]  /*160f0*/  LDS.128 R64, [R3+0x1880] ;  /* 0x0018800003407984 */ /* 0x000f220000000c00 */
[----:B------:R-:W-:-:S03]  /*16100*/  LEA R6, R35, R6, 0x7 ;  /* 0x0000000623067211 */ /* 0x000fc600078e38ff */
[----:B------:R-:W1:Y:S02]  /*16110*/  LDS.128 R20, [R3+0x2080] ;  /* 0x0020800003147984 */ /* 0x000e640000000c00 */
[----:B------:R-:W-:Y:S02]  /*16120*/  @P5 IMAD.HI.U32 R10, R6, c[0x0][0x4ec], RZ ;  /* 0x00013b00060a5a27 */ /* 0x000fe400078e00ff */
[----:B------:R-:W1:Y:S02]  /*16130*/  LDS.128 R36, [R3+0x2880] ;  /* 0x0028800003247984 */ /* 0x000e640000000c00 */
[----:B------:R-:W-:Y:S01]  /*16140*/  IMAD.MOV.U32 R2, RZ, RZ, R6 ;  /* 0x000000ffff027224 */ /* 0x000fe200078e0006 */
[----:B------:R-:W-:Y:S01]  /*16150*/  @P5 SHF.R.U32.HI R2, RZ, c[0x0][0x4f0], R10 ;  /* 0x00013c00ff025a19 */ /* 0x000fe2000001160a */
[----:B------:R-:W-:Y:S01]  /*16160*/  IMAD R10, R0, c[0x0][0x3f4], R5 ;  /* 0x0000fd00000a7a24 */ /* 0x000fe200078e0205 */
[----:B------:R-:W1:Y:S02]  /*16170*/  LDS.128 R48, [R3+0x3080] ;  /* 0x0030800003307984 */ /* 0x000e640000000c00 */
[----:B------:R-:W-:Y:S01]  /*16180*/  SHF.R.S32.HI R5, RZ, 0x1f, R2 ;  /* 0x0000001fff057819 */ /* 0x000fe20000011402 */
[----:B------:R-:W-:Y:S01]  /*16190*/  IMAD.IADD R9, R9, 0x1, R10 ;  /* 0x0000000109097824 */ /* 0x000fe200078e020a */
[----:B------:R-:W-:Y:S01]  /*161a0*/  IADD3 R0, -R2, RZ, RZ ;  /* 0x000000ff02007210 */ /* 0x000fe20007ffe1ff */
[----:B------:R-:W1:Y:S04]  /*161b0*/  LDS.128 R60, [R3+0x3880] ;  /* 0x00388000033c7984 */ /* 0x000e680000000c00 */
[----:B------:R-:W1:Y:S01]  /*161c0*/  LDS.128 R16, [R3+0x4080] ;  /* 0x0040800003107984 */ /* 0x000e620000000c00 */
[----:B------:R-:W-:-:S03]  /*161d0*/  IMAD R0, R0, c[0x0][0x4e8], R6 ;  /* 0x00013a0000007a24 */ /* 0x000fc600078e0206 */
[----:B------:R-:W1:Y:S04]  /*161e0*/  LDS.128 R28, [R3+0x4880] ;  /* 0x00488000031c7984 */ /* 0x000e680000000c00 */
[----:B------:R-:W1:Y:S04]  /*161f0*/  LDS.128 R44, [R3+0x5080] ;  /* 0x00508000032c7984 */ /* 0x000e680000000c00 */
[----:B------:R5:W1:Y:S02]  /*16200*/  LDS.128 R56, [R3+0x5880] ;  /* 0x0058800003387984 */ /* 0x000a640000000c00 */
[----:B-----5:R-:W-:Y:S01]  /*16210*/  IMAD R3, R5, c[0x0][0x3e0], RZ ;  /* 0x0000f80005037a24 */ /* 0x020fe200078e02ff */
[----:B------:R-:W-:-:S03]  /*16220*/  SHF.R.S32.HI R5, RZ, 0x1f, R0 ;  /* 0x0000001fff057819 */ /* 0x000fc60000011400 */
[C---:B------:R-:W-:Y:S02]  /*16230*/  IMAD R6, R2.reuse, c[0x0][0x3e4], R3 ;  /* 0x0000f90002067a24 */ /* 0x040fe400078e0203 */
[----:B------:R-:W-:-:S04]  /*16240*/  IMAD.WIDE.U32 R2, R2, c[0x0][0x3e0], R8 ;  /* 0x0000f80002027a25 */ /* 0x000fc800078e0008 */
[----:B------:R-:W-:Y:S01]  /*16250*/  IMAD R5, R5, c[0x0][0x3d8], RZ ;  /* 0x0000f60005057a24 */ /* 0x000fe200078e02ff */
[----:B------:R-:W-:-:S05]  /*16260*/  IADD3 R3, R3, R6, RZ ;  /* 0x0000000603037210 */ /* 0x000fca0007ffe0ff */
[----:B------:R-:W-:-:S04]  /*16270*/  IMAD.WIDE.U32 R2, R0, c[0x0][0x3d8], R2 ;  /* 0x0000f60000027a25 */ /* 0x000fc800078e0002 */
[----:B------:R-:W-:Y:S01]  /*16280*/  IMAD R0, R0, c[0x0][0x3dc], R5 ;  /* 0x0000f70000007a24 */ /* 0x000fe200078e0205 */
[----:B------:R-:W-:-:S04]  /*16290*/  LEA R13, P0, R2, c[0x0][0x380], 0x1 ;  /* 0x0000e000020d7a11 */ /* 0x000fc800078008ff */
[----:B------:R-:W-:-:S04]  /*162a0*/  IADD3 R0, R3, R0, RZ ;  /* 0x0000000003007210 */ /* 0x000fc80007ffe0ff */
[----:B------:R-:W-:Y:S01]  /*162b0*/  LEA.HI.X R6, R2, c[0x0][0x384], R0, 0x1, P0 ;  /* 0x0000e10002067a11 */ /* 0x000fe200000f0c00 */
[----:B------:R-:W-:Y:S05]  /*162c0*/  BRA.DIV ~URZ, `(.L_x_327) ;  /* 0x000047327f007947 */ /* 0x000fea000b800000 */
[----:B-1234-:R1:W2:Y:S02]  /*162d0*/  SHFL.IDX PT, R5, R6, RZ, 0x1c1f ;  /* 0x001c1fff06057589 */ /* 0x01e2a400000e0000 */
.L_x_410:
[----:B------:R-:W-:Y:S05]  /*162e0*/  BRA.DIV ~URZ, `(.L_x_328) ;  /* 0x000047827f007947 */ /* 0x000fea000b800000 */
[----:B------:R3:W4:Y:S02]  /*162f0*/  SHFL.IDX PT, R0, R13, RZ, 0x1c1f ;  /* 0x001c1fff0d007589 */ /* 0x00072400000e0000 */
.L_x_411:
[----:B------:R-:W-:Y:S01]  /*16300*/  ISETP.GE.AND P0, PT, R12, R4, PT ;  /* 0x000000040c00720c */ /* 0x000fe20003f06270 */
[----:B------:R-:W-:-:S12]  /*16310*/  BSSY B0, `(.L_x_329) ;  /* 0x000000e000007945 */ /* 0x000fd80003800000 */
[----:B------:R-:W-:Y:S05]  /*16320*/  @P0 BRA `(.L_x_330) ;  /* 0x000000c000000947 */ /* 0x000fea0003800000 */
[----:B------:R-:W-:Y:S02]  /*16330*/  ISETP.GE.AND P2, PT, R228, c[0x0][0x3c8], PT ;  /* 0x0000f200e4007a0c */ /* 0x000fe40003f46270 */
[----:B------:R-:W-:Y:S02]  /*16340*/  ISETP.GE.AND P1, PT, R238, c[0x0][0x3c8], PT ;  /* 0x0000f200ee007a0c */ /* 0x000fe40003f26270 */
[----:B------:R-:W-:-:S09]  /*16350*/  ISETP.GE.AND P0, PT, R230, c[0x0][0x3c8], PT ;  /* 0x0000f200e6007a0c */ /* 0x000fd20003f06270 */
[-C--:B----4-:R-:W-:Y:S02]  /*16360*/  @!P2 LEA R10, P5, R228, R0.reuse, 0x1 ;  /* 0x00000000e40aa211 */ /* 0x090fe400078a08ff */
[-C--:B------:R-:W-:Y:S02]  /*16370*/  @!P1 LEA R8, P4, R238, R0.reuse, 0x1 ;  /* 0x00000000ee089211 */ /* 0x080fe400078808ff */
[----:B------:R-:W-:Y:S02]  /*16380*/  @!P0 LEA R2, P3, R230, R0, 0x1 ;  /* 0x00000000e6028211 */ /* 0x000fe400078608ff */
[-C--:B--2---:R-:W-:Y:S02]  /*16390*/  @!P2 LEA.HI.X R11, R228, R5.reuse, R229, 0x1, P5 ;  /* 0x00000005e40ba211 */ /* 0x084fe400028f0ce5 */
[-C--:B------:R-:W-:Y:S02]  /*163a0*/  @!P1 LEA.HI.X R9, R238, R5.reuse, R250, 0x1, P4 ;  /* 0x00000005ee099211 */ /* 0x080fe400020f0cfa */
[----:B------:R-:W-:Y:S01]  /*163b0*/  @!P0 LEA.HI.X R3, R230, R5, R249, 0x1, P3 ;  /* 0x00000005e6038211 */ /* 0x000fe200018f0cf9 */
[----:B------:R2:W-:Y:S04]  /*163c0*/  @!P2 ST.E.128 [R10.64], R24 ;  /* 0x000000180a00a985 */ /* 0x0005e8000c101d08 */
[----:B------:R2:W-:Y:S04]  /*163d0*/  @!P1 ST.E.128 [R8.64], R20 ;  /* 0x0000001408009985 */ /* 0x0005e8000c101d08 */
[----:B------:R2:W-:Y:S02]  /*163e0*/  @!P0 ST.E.128 [R2.64], R16 ;  /* 0x0000001002008985 */ /* 0x0005e4000c101d08 */
.L_x_330:
[----:B------:R-:W-:Y:S05]  /*163f0*/  BSYNC B0 ;  /* 0x0000000000007941 */ /* 0x000fea0003800000 */
.L_x_329:
[----:B------:R-:W-:Y:S05]  /*16400*/  BRA.DIV ~URZ, `(.L_x_331) ;  /* 0x000046c27f007947 */ /* 0x000fea000b800000 */
[----:B--2---:R2:W1:Y:S04]  /*16410*/  SHFL.IDX PT, R5, R6, 0x1, 0x1c1f ;  /* 0x003c1f0006057f89 */ /* 0x00446800000e0000 */
[----:B----4-:R2:W4:Y:S02]  /*16420*/  SHFL.IDX PT, R0, R13, 0x1, 0x1c1f ;  /* 0x003c1f000d007f89 */ /* 0x01052400000e0000 */
.L_x_412:
[----:B------:R-:W-:Y:S01]  /*16430*/  IADD3 R2, R12, 0x20, RZ ;  /* 0x000000200c027810 */ /* 0x000fe20007ffe0ff */
[----:B------:R-:W-:Y:S03]  /*16440*/  BSSY B0, `(.L_x_332) ;  /* 0x000000f000007945 */ /* 0x000fe60003800000 */
[----:B------:R-:W-:-:S13]  /*16450*/  ISETP.GE.AND P0, PT, R2, R4, PT ;  /* 0x000000040200720c */ /* 0x000fda0003f06270 */
[----:B------:R-:W-:Y:S05]  /*16460*/  @P0 BRA `(.L_x_333) ;  /* 0x000000c000000947 */ /* 0x000fea0003800000 */
[----:B------:R-:W-:Y:S02]  /*16470*/  ISETP.GE.AND P2, PT, R228, c[0x0][0x3c8], PT ;  /* 0x0000f200e4007a0c */ /* 0x000fe40003f46270 */
[----:B------:R-:W-:Y:S02]  /*16480*/  ISETP.GE.AND P1, PT, R238, c[0x0][0x3c8], PT ;  /* 0x0000f200ee007a0c */ /* 0x000fe40003f26270 */
[----:B------:R-:W-:-:S09]  /*16490*/  ISETP.GE.AND P0, PT, R230, c[0x0][0x3c8], PT ;  /* 0x0000f200e6007a0c */ /* 0x000fd20003f06270 */
[-C--:B----4-:R-:W-:Y:S02]  /*164a0*/  @!P2 LEA R10, P5, R228, R0.reuse, 0x1 ;  /* 0x00000000e40aa211 */ /* 0x090fe400078a08ff */
[-C--:B------:R-:W-:Y:S02]  /*164b0*/  @!P1 LEA R8, P4, R238, R0.reuse, 0x1 ;  /* 0x00000000ee089211 */ /* 0x080fe400078808ff */
[----:B------:R-:W-:Y:S02]  /*164c0*/  @!P0 LEA R2, P3, R230, R0, 0x1 ;  /* 0x00000000e6028211 */ /* 0x000fe400078608ff */
[-C--:B-1----:R-:W-:Y:S02]  /*164d0*/  @!P2 LEA.HI.X R11, R228, R5.reuse, R229, 0x1, P5 ;  /* 0x00000005e40ba211 */ /* 0x082fe400028f0ce5 */
[-C--:B------:R-:W-:Y:S02]  /*164e0*/  @!P1 LEA.HI.X R9, R238, R5.reuse, R250, 0x1, P4 ;  /* 0x00000005ee099211 */ /* 0x080fe400020f0cfa */
[----:B------:R-:W-:Y:S01]  /*164f0*/  @!P0 LEA.HI.X R3, R230, R5, R249, 0x1, P3 ;  /* 0x00000005e6038211 */ /* 0x000fe200018f0cf9 */
[----:B------:R1:W-:Y:S04]  /*16500*/  @!P2 ST.E.128 [R10.64], R40 ;  /* 0x000000280a00a985 */ /* 0x0003e8000c101d08 */
[----:B------:R1:W-:Y:S04]  /*16510*/  @!P1 ST.E.128 [R8.64], R36 ;  /* 0x0000002408009985 */ /* 0x0003e8000c101d08 */
[----:B------:R1:W-:Y:S02]  /*16520*/  @!P0 ST.E.128 [R2.64], R28 ;  /* 0x0000001c02008985 */ /* 0x0003e4000c101d08 */
.L_x_333:
[----:B------:R-:W-:Y:S05]  /*16530*/  BSYNC B0 ;  /* 0x0000000000007941 */ /* 0x000fea0003800000 */
.L_x_332:
[----:B------:R-:W-:Y:S05]  /*16540*/  BRA.DIV ~URZ, `(.L_x_334) ;  /* 0x000046427f007947 */ /* 0x000fea000b800000 */
[----:B-1----:R1:W2:Y:S02]  /*16550*/  SHFL.IDX PT, R5, R6, 0x2, 0x1c1f ;  /* 0x005c1f0006057f89 */ /* 0x0022a400000e0000 */
.L_x_413:
[----:B------:R-:W-:Y:S05]  /*16560*/  BRA.DIV ~URZ, `(.L_x_335) ;  /* 0x000046927f007947 */ /* 0x000fea000b800000 */
[----:B----4-:R4:W1:Y:S02]  /*16570*/  SHFL.IDX PT, R0, R13, 0x2, 0x1c1f ;  /* 0x005c1f000d007f89 */ /* 0x01086400000e0000 */
.L_x_414:
[----:B------:R-:W-:Y:S01]  /*16580*/  IADD3 R2, R12, 0x40, RZ ;  /* 0x000000400c027810 */ /* 0x000fe20007ffe0ff */
[----:B------:R-:W-:Y:S03]  /*16590*/  BSSY B0, `(.L_x_336) ;  /* 0x000000f000007945 */ /* 0x000fe60003800000 */
[----:B------:R-:W-:-:S13]  /*165a0*/  ISETP.GE.AND P0, PT, R2, R4, PT ;  /* 0x000000040200720c */ /* 0x000fda0003f06270 */
[----:B------:R-:W-:Y:S05]  /*165b0*/  @P0 BRA `(.L_x_337) ;  /* 0x000000c000000947 */ /* 0x000fea0003800000 */
[----:B------:R-:W-:Y:S02]  /*165c0*/  ISETP.GE.AND P2, PT, R228, c[0x0][0x3c8], PT ;  /* 0x0000f200e4007a0c */ /* 0x000fe40003f46270 */
[----:B------:R-:W-:Y:S02]  /*165d0*/  ISETP.GE.AND P1, PT, R238, c[0x0][0x3c8], PT ;  /* 0x0000f200ee007a0c */ /* 0x000fe40003f26270 */
[----:B------:R-:W-:-:S09]  /*165e0*/  ISETP.GE.AND P0, PT, R230, c[0x0][0x3c8], PT ;  /* 0x0000f200e6007a0c */ /* 0x000fd20003f06270 */
[-C--:B-1----:R-:W-:Y:S02]  /*165f0*/  @!P2 LEA R10, P5, R228, R0.reuse, 0x1 ;  /* 0x00000000e40aa211 */ /* 0x082fe400078a08ff */
        /* <DEDUP_REMOVED lines=8> */
.L_x_337:
[----:B------:R-:W-:Y:S05]  /*16680*/  BSYNC B0 ;  /* 0x0000000000007941 */ /* 0x000fea0003800000 */
.L_x_336:
[----:B------:R-:W-:Y:S05]  /*16690*/  BRA.DIV ~URZ, `(.L_x_338) ;  /* 0x000045c27f007947 */ /* 0x000fea000b800000 */
[----:B-12---:R-:W1:Y:S04]  /*166a0*/  SHFL.IDX PT, R6, R6, 0x3, 0x1c1f ;  /* 0x007c1f0006067f89 */ /* 0x006e6800000e0000 */
[----:B------:R2:W3:Y:S02]  /*166b0*/  SHFL.IDX PT, R0, R13, 0x3, 0x1c1f ;  /* 0x007c1f000d007f89 */ /* 0x0004e400000e0000 */
.L_x_415:
[----:B------:R-:W-:-:S04]  /*166c0*/  IADD3 R2, R12, 0x60, RZ ;  /* 0x000000600c027810 */ /* 0x000fc80007ffe0ff */
[----:B------:R-:W-:-:S13]  /*166d0*/  ISETP.GE.AND P0, PT, R2, R4, PT ;  /* 0x000000040200720c */ /* 0x000fda0003f06270 */
[----:B------:R-:W-:Y:S05]  /*166e0*/  @P0 BRA `(.L_x_339) ;  /* 0x000023a000000947 */ /* 0x000fea0003800000 */
[----:B------:R-:W-:Y:S02]  /*166f0*/  ISETP.GE.AND P1, PT, R228, c[0x0][0x3c8], PT ;  /* 0x0000f200e4007a0c */ /* 0x000fe40003f26270 */
[----:B------:R-:W-:-:S11]  /*16700*/  ISETP.GE.AND P0, PT, R238, c[0x0][0x3c8], PT ;  /* 0x0000f200ee007a0c */ /* 0x000fd60003f06270 */
[-C--:B---3--:R-:W-:Y:S02]  /*16710*/  @!P1 LEA R4, P3, R228, R0.reuse, 0x1 ;  /* 0x00000000e4049211 */ /* 0x088fe400078608ff */
[----:B------:R-:W-:Y:S02]  /*16720*/  @!P0 LEA R2, P2, R238, R0, 0x1 ;  /* 0x00000000ee028211 */ /* 0x000fe400078408ff */
[-C--:B-1----:R-:W-:Y:S02]  /*16730*/  @!P1 LEA.HI.X R5, R228, R6.reuse, R229, 0x1, P3 ;  /* 0x00000006e4059211 */ /* 0x082fe400018f0ce5 */
[----:B------:R-:W-:-:S03]  /*16740*/  @!P0 LEA.HI.X R3, R238, R6, R250, 0x1, P2 ;  /* 0x00000006ee038211 */ /* 0x000fc600010f0cfa */
[----:B------:R1:W-:Y:S04]  /*16750*/  @!P1 ST.E.128 [R4.64], R64 ;  /* 0x0000004004009985 */ /* 0x0003e8000c101d08 */
[----:B------:R1:W-:Y:S01]  /*16760*/  @!P0 ST.E.128 [R2.64], R60 ;  /* 0x0000003c02008985 */ /* 0x0003e2000c101d08 */
[----:B------:R-:W-:-:S13]  /*16770*/  ISETP.GE.AND P0, PT, R230, c[0x0][0x3c8], PT ;  /* 0x0000f200e6007a0c */ /* 0x000fda0003f06270 */
[----:B------:R-:W-:Y:S05]  /*16780*/  @P0 BRA `(.L_x_339) ;  /* 0x0000230000000947 */ /* 0x000fea0003800000 */
[----:B-1----:R-:W-:-:S04]  /*16790*/  LEA R2, P0, R230, R0, 0x1 ;  /* 0x00000000e6027211 */ /* 0x002fc800078008ff */
[----:B------:R-:W-:-:S05]  /*167a0*/  LEA.HI.X R3, R230, R6, R249, 0x1, P0 ;  /* 0x00000006e6037211 */ /* 0x000fca00000f0cf9 */
[----:B------:R1:W-:Y:S01]  /*167b0*/  ST.E.128 [R2.64], R56 ;  /* 0x0000003802007985 */ /* 0x0003e2000c101d08 */
[----:B------:R-:W-:Y:S05]  /*167c0*/  BRA `(.L_x_339) ;  /* 0x000022c000007947 */ /* 0x000fea0003800000 */
.L_x_326:
        /* <DEDUP_REMOVED lines=8> */
[----:B------:R-:W-:Y:S01]  /*16850*/  IMAD R2, R2, c[0x0][0x440], RZ ;  /* 0x0001100002027a24 */ /* 0x000fe200078e02ff */
[----:B------:R-:W-:Y:S01]  /*16860*/  MOV R4, R8 ;  /* 0x0000000800047202 */ /* 0x000fe20000000f00 */
[----:B------:R-:W-:Y:S02]  /*16870*/  IMAD R5, R5, c[0x0][0x43c], R9 ;  /* 0x00010f0005057a24 */ /* 0x000fe400078e0209 */
[C---:B------:R-:W-:Y:S02]  /*16880*/  IMAD R2, R0.reuse, c[0x0][0x444], R2 ;  /* 0x0001110000027a24 */ /* 0x040fe400078e0202 */
[----:B------:R-:W-:Y:S01]  /*16890*/  IMAD.WIDE.U32 R4, R0, c[0x0][0x440], R4 ;  /* 0x0001100000047a25 */ /* 0x000fe200078e0004 */
[----:B------:R-:W-:Y:S02]  /*168a0*/  MOV R0, R3 ;  /* 0x0000000300007202 */ /* 0x000fe40000000f00 */
[----:B------:R-:W-:Y:S02]  /*168b0*/  @P5 SHF.R.U32.HI R0, RZ, c[0x0][0x4f0], R6 ;  /* 0x00013c00ff005a19 */ /* 0x000fe40000011606 */
[----:B------:R-:W-:-:S02]  /*168c0*/  IADD3 R5, R5, R2, RZ ;  /* 0x0000000205057210 */ /* 0x000fc40007ffe0ff */
        /* <DEDUP_REMOVED lines=18> */
.L_x_416:
[----:B------:R-:W-:Y:S05]  /*169f0*/  BRA.DIV ~URZ, `(.L_x_341) ;  /* 0x000043927f007947 */ /* 0x000fea000b800000 */
[----:B------:R3:W4:Y:S02]  /*16a00*/  SHFL.IDX PT, R0, R5, RZ, 0x1c1f ;  /* 0x001c1fff05007589 */ /* 0x00072400000e0000 */
.L_x_417:
        /* <DEDUP_REMOVED lines=22> */
[----:B---3--:R-:W-:Y:S02]  /*16b70*/  ISETP.GE.AND P1, PT, R17, c[0x0][0x3c8], PT ;  /* 0x0000f20011007a0c */ /* 0x008fe40003f26270 */
[----:B----4-:R-:W-:-:S09]  /*16b80*/  ISETP.GE.AND P3, PT, R13, c[0x0][0x3c8], PT ;  /* 0x0000f2000d007a0c */ /* 0x010fd20003f66270 */
[----:B------:R-:W-:Y:S02]  /*16b90*/  @!P0 IMAD.MOV.U32 R2, RZ, RZ, R0 ;  /* 0x000000ffff028224 */ /* 0x000fe400078e0000 */
[----:B------:R-:W-:-:S04]  /*16ba0*/  @!P0 IMAD.MOV.U32 R3, RZ, RZ, R4 ;  /* 0x000000ffff038224 */ /* 0x000fc800078e0004 */
        /* <DEDUP_REMOVED lines=12> */
[----:B------:R-:W-:Y:S02]  /*16c70*/  ISETP.GE.AND P1, PT, R24, c[0x0][0x3c8], PT ;  /* 0x0000f20018007a0c */ /* 0x000fe40003f26270 */
[----:B------:R-:W-:Y:S01]  /*16c80*/  ISETP.GE.AND P2, PT, R10, c[0x0][0x3c8], PT ;  /* 0x0000f2000a007a0c */ /* 0x000fe20003f46270 */
[----:B------:R1:W-:Y:S06]  /*16c90*/  @!P3 ST.E.64 [R8.64], R148 ;  /* 0x000000940800b985 */ /* 0x0003ec000c101b08 */
[----:B-1----:R-:W-:-:S04]  /*16ca0*/  @!P4 LEA R2, P0, R35, R0, 0x2 ;  /* 0x000000002302c211 */ /* 0x002fc800078010ff */
[----:B------:R-:W-:Y:S02]  /*16cb0*/  @!P4 LEA.HI.X R3, R35, R4, R80, 0x2, P0 ;  /* 0x000000042303c211 */ /* 0x000fe400000f1450 */
[----:B------:R-:W-:-:S03]  /*16cc0*/  @!P1 LEA R8, P0, R24, R0, 0x2 ;  /* 0x0000000018089211 */ /* 0x000fc600078010ff */
[----:B------:R1:W-:Y:S01]  /*16cd0*/  @!P4 ST.E.64 [R2.64], R152 ;  /* 0x000000980200c985 */ /* 0x0003e2000c101b08 */
[----:B------:R-:W-:Y:S02]  /*16ce0*/  ISETP.GE.AND P4, PT, R22, c[0x0][0x3c8], PT ;  /* 0x0000f20016007a0c */ /* 0x000fe40003f86270 */
[----:B------:R-:W-:-:S05]  /*16cf0*/  @!P1 LEA.HI.X R9, R24, R4, R25, 0x2, P0 ;  /* 0x0000000418099211 */ /* 0x000fca00000f1419 */
[----:B------:R1:W-:Y:S01]  /*16d00*/  @!P1 ST.E.64 [R8.64], R156 ;  /* 0x0000009c08009985 */ /* 0x0003e2000c101b08 */
[----:B------:R-:W-:Y:S02]  /*16d10*/  ISETP.GE.AND P1, PT, R20, c[0x0][0x3c8], PT ;  /* 0x0000f20014007a0c */ /* 0x000fe40003f26270 */
[----:B------:R-:W-:Y:S02]  /*16d20*/  ISETP.GE.AND P3, PT, R18, c[0x0][0x3c8], PT ;  /* 0x0000f20012007a0c */ /* 0x000fe40003f66270 */
[----:B-1----:R-:W-:-:S04]  /*16d30*/  @!P2 LEA R2, P0, R10, R0, 0x2 ;  /* 0x000000000a02a211 */ /* 0x002fc800078010ff */
[----:B------:R-:W-:Y:S02]  /*16d40*/  @!P2 LEA.HI.X R3, R10, R4, R11, 0x2, P0 ;  /* 0x000000040a03a211 */ /* 0x000fe400000f140b */
[----:B------:R-:W-:-:S04]  /*16d50*/  @!P4 LEA R10, P0, R22, R0, 0x2 ;  /* 0x00000000160ac211 */ /* 0x000fc800078010ff */
[----:B------:R-:W-:Y:S01]  /*16d60*/  @!P4 LEA.HI.X R11, R22, R4, R23, 0x2, P0 ;  /* 0x00000004160bc211 */ /* 0x000fe200000f1417 */
[----:B------:R1:W-:Y:S01]  /*16d70*/  @!P2 ST.E.64 [R2.64], R160 ;  /* 0x000000a00200a985 */ /* 0x0003e2000c101b08 */
[----:B------:R-:W-:-:S03]  /*16d80*/  @!P1 LEA R8, P0, R20, R0, 0x2 ;  /* 0x0000000014089211 */ /* 0x000fc600078010ff */
[----:B------:R2:W-:Y:S01]  /*16d90*/  @!P4 ST.E.64 [R10.64], R172 ;  /* 0x000000ac0a00c985 */ /* 0x0005e2000c101b08 */
[----:B------:R-:W-:Y:S02]  /*16da0*/  ISETP.GE.AND P4, PT, R16, c[0x0][0x3c8], PT ;  /* 0x0000f20010007a0c */ /* 0x000fe40003f86270 */
[----:B------:R-:W-:Y:S02]  /*16db0*/  @!P1 LEA.HI.X R9, R20, R4, R21, 0x2, P0 ;  /* 0x0000000414099211 */ /* 0x000fe400000f1415 */
[----:B------:R-:W-:-:S03]  /*16dc0*/  ISETP.GE.AND P2, PT, R14, c[0x0][0x3c8], PT ;  /* 0x0000f2000e007a0c */ /* 0x000fc60003f46270 */
[----:B------:R2:W-:Y:S01]  /*16dd0*/  @!P1 ST.E.64 [R8.64], R174 ;  /* 0x000000ae08009985 */ /* 0x0005e2000c101b08 */
[----:B------:R-:W-:Y:S02]  /*16de0*/  ISETP.GE.AND P1, PT, R12, c[0x0][0x3c8], PT ;  /* 0x0000f2000c007a0c */ /* 0x000fe40003f26270 */
[----:B-1----:R-:W-:-:S04]  /*16df0*/  @!P3 LEA R2, P0, R18, R0, 0x2 ;  /* 0x000000001202b211 */ /* 0x002fc800078010ff */
[----:B--2---:R-:W-:Y:S02]  /*16e00*/  @!P3 LEA.HI.X R3, R18, R4, R19, 0x2, P0 ;  /* 0x000000041203b211 */ /* 0x004fe400000f1413 */
[----:B------:R-:W-:-:S04]  /*16e10*/  @!P4 LEA R10, P0, R16, R0, 0x2 ;  /* 0x00000000100ac211 */ /* 0x000fc800078010ff */
[----:B----4-:R-:W-:Y:S02]  /*16e20*/  @!P4 LEA.HI.X R11, R16, R4, R17, 0x2, P0 ;  /* 0x00000004100bc211 */ /* 0x010fe400000f1411 */
[C---:B------:R-:W-:Y:S01]  /*16e30*/  @!P2 LEA R8, P0, R14.reuse, R0, 0x2 ;  /* 0x000000000e08a211 */ /* 0x040fe200078010ff */
[----:B------:R1:W-:Y:S04]  /*16e40*/  @!P3 ST.E.64 [R2.64], R110 ;  /* 0x0000006e0200b985 */ /* 0x0003e8000c101b08 */
[----:B------:R2:W-:Y:S01]  /*16e50*/  @!P4 ST.E.64 [R10.64], R182 ;  /* 0x000000b60a00c985 */ /* 0x0005e2000c101b08 */
[----:B---3--:R-:W-:Y:S02]  /*16e60*/  @!P2 LEA.HI.X R9, R14, R4, R15, 0x2, P0 ;  /* 0x000000040e09a211 */ /* 0x008fe400000f140f */
[----:B-1----:R-:W-:-:S04]  /*16e70*/  @!P1 LEA R2, P0, R12, R0, 0x2 ;  /* 0x000000000c029211 */ /* 0x002fc800078010ff */
[----:B-----5:R-:W-:Y:S01]  /*16e80*/  @!P1 LEA.HI.X R3, R12, R4, R13, 0x2, P0 ;  /* 0x000000040c039211 */ /* 0x020fe200000f140d */
[----:B------:R2:W-:Y:S04]  /*16e90*/  @!P2 ST.E.64 [R8.64], R84 ;  /* 0x000000540800a985 */ /* 0x0005e8000c101b08 */
[----:B------:R2:W-:Y:S04]  /*16ea0*/  @!P1 ST.E.64 [R2.64], R72 ;  /* 0x0000004802009985 */ /* 0x0005e8000c101b08 */
.L_x_343:
[----:B------:R-:W-:Y:S05]  /*16eb0*/  BSYNC B0 ;  /* 0x0000000000007941 */ /* 0x000fea0003800000 */
.L_x_342:
[----:B------:R-:W-:Y:S05]  /*16ec0*/  BRA.DIV ~URZ, `(.L_x_344) ;  /* 0x00003f227f007947 */ /* 0x000fea000b800000 */
[----:B--2---:R2:W1:Y:S04]  /*16ed0*/  SHFL.IDX PT, R4, R6, 0x1, 0x1c1f ;  /* 0x003c1f0006047f89 */ /* 0x00446800000e0000 */
[----:B----4-:R2:W4:Y:S02]  /*16ee0*/  SHFL.IDX PT, R0, R5, 0x1, 0x1c1f ;  /* 0x003c1f0005007f89 */ /* 0x01052400000e0000 */
.L_x_418:
        /* <DEDUP_REMOVED lines=33> */
[----:B------:R-:W-:Y:S02]  /*17100*/  ISETP.GE.AND P4, PT, R35, c[0x0][0x3c8], PT ;  /* 0x0000f20023007a0c */ /* 0x000fe40003f86270 */
[----:B------:R-:W-:Y:S01]  /*17110*/  ISETP.GE.AND P2, PT, R24, c[0x0][0x3c8], PT ;  /* 0x0000f20018007a0c */ /* 0x000fe20003f46270 */
[----:B------:R1:W-:Y:S01]  /*17120*/  @!P1 ST.E.64 [R8.64], R176 ;  /* 0x000000b008009985 */ /* 0x0003e2000c101b08 */
[----:B------:R-:W-:-:S03]  /*17130*/  ISETP.GE.AND P1, PT, R22, c[0x0][0x3c8], PT ;  /* 0x0000f20016007a0c */ /* 0x000fc60003f26270 */
[----:B------:R4:W-:Y:S04]  /*17140*/  @!P0 ST.E.64 [R2.64], R178 ;  /* 0x000000b202008985 */ /* 0x0009e8000c101b08 */
[-C--:B-1----:R-:W-:Y:S02]  /*17150*/  @!P3 LEA R8, P5, R73, R0.reuse, 0x2 ;  /* 0x000000004908b211 */ /* 0x082fe400078a10ff */
[----:B----4-:R-:W-:Y:S02]  /*17160*/  @!P4 LEA R2, P0, R35, R0, 0x2 ;  /* 0x000000002302c211 */ /* 0x010fe400078010ff */
[-C--:B------:R-:W-:Y:S02]  /*17170*/  @!P3 LEA.HI.X R9, R73, R4.reuse, R80, 0x2, P5 ;  /* 0x000000044909b211 */ /* 0x080fe400028f1450 */
[----:B------:R-:W-:-:S02]  /*17180*/  @!P4 LEA.HI.X R3, R35, R4, R72, 0x2, P0 ;  /* 0x000000042303c211 */ /* 0x000fc400000f1448 */
[----:B------:R-:W-:Y:S01]  /*17190*/  ISETP.GE.AND P0, PT, R20, c[0x0][0x3c8], PT ;  /* 0x0000f20014007a0c */ /* 0x000fe20003f06270 */
[----:B------:R1:W-:Y:S04]  /*171a0*/  @!P3 ST.E.64 [R8.64], R180 ;  /* 0x000000b40800b985 */ /* 0x0003e8000c101b08 */
[----:B------:R4:W-:Y:S01]  /*171b0*/  @!P4 ST.E.64 [R2.64], R88 ;  /* 0x000000580200c985 */ /* 0x0009e2000c101b08 */
[----:B------:R-:W-:Y:S02]  /*171c0*/  ISETP.GE.AND P4, PT, R12, c[0x0][0x3c8], PT ;  /* 0x0000f2000c007a0c */ /* 0x000fe40003f86270 */
        /* <DEDUP_REMOVED lines=10> */
[----:B----4-:R-:W-:Y:S02]  /*17270*/  @!P4 LEA R2, P1, R12, R0, 0x2 ;  /* 0x000000000c02c211 */ /* 0x010fe400078210ff */
[----:B------:R-:W-:Y:S01]  /*17280*/  ISETP.GE.AND P2, PT, R16, c[0x0][0x3c8], PT ;  /* 0x0000f20010007a0c */ /* 0x000fe20003f46270 */
[----:B------:R1:W-:Y:S01]  /*17290*/  @!P0 ST.E.64 [R8.64], R146 ;  /* 0x0000009208008985 */ /* 0x0003e2000c101b08 */
[----:B------:R-:W-:Y:S02]  /*172a0*/  @!P4 LEA.HI.X R3, R12, R4, R13, 0x2, P1 ;  /* 0x000000040c03c211 */ /* 0x000fe400008f140d */
[----:B------:R-:W-:-:S03]  /*172b0*/  @!P5 LEA R12, P0, R10, R0, 0x2 ;  /* 0x000000000a0cd211 */ /* 0x000fc600078010ff */
[----:B------:R4:W-:Y:S01]  /*172c0*/  @!P4 ST.E.64 [R2.64], R150 ;  /* 0x000000960200c985 */ /* 0x0009e2000c101b08 */
[----:B--2---:R-:W-:Y:S02]  /*172d0*/  ISETP.GE.AND P1, PT, R14, c[0x0][0x3c8], PT ;  /* 0x0000f2000e007a0c */ /* 0x004fe40003f26270 */
[----:B---3--:R-:W-:Y:S02]  /*172e0*/  @!P5 LEA.HI.X R13, R10, R4, R11, 0x2, P0 ;  /* 0x000000040a0dd211 */ /* 0x008fe400000f140b */
        /* <DEDUP_REMOVED lines=10> */
.L_x_346:
[----:B------:R-:W-:Y:S05]  /*17390*/  BSYNC B0 ;  /* 0x0000000000007941 */ /* 0x000fea0003800000 */
.L_x_345:
[----:B------:R-:W-:Y:S05]  /*173a0*/  BRA.DIV ~URZ, `(.L_x_347) ;  /* 0x00003b027f007947 */ /* 0x000fea000b800000 */
[----:B-1----:R1:W2:Y:S02]  /*173b0*/  SHFL.IDX PT, R4, R6, 0x2, 0x1c1f ;  /* 0x005c1f0006047f89 */ /* 0x0022a400000e0000 */
.L_x_419:
[----:B------:R-:W-:Y:S05]  /*173c0*/  BRA.DIV ~URZ, `(.L_x_348) ;  /* 0x00003b527f007947 */ /* 0x000fea000b800000 */
[----:B----4-:R4:W1:Y:S02]  /*173d0*/  SHFL.IDX PT, R0, R5, 0x2, 0x1c1f ;  /* 0x005c1f0005007f89 */ /* 0x01086400000e0000 */
.L_x_420:
[----:B------:R-:W-:Y:S01]  /*173e0*/  LOP3.LUT P0, RZ, R241, 0x1, RZ, 0xc0, !PT ;  /* 0x00000001f1ff7812 */ /* 0x000fe2000780c0ff */
[----:B------:R-:W-:-:S12]  /*173f0*/  BSSY B0, `(.L_x_349) ;  /* 0x000004a000007945 */ /* 0x000fd80003800000 */
        /* <DEDUP_REMOVED lines=34> */
[----:B------:R-:W-:Y:S02]  /*17620*/  ISETP.GE.AND P1, PT, R35, c[0x0][0x3c8], PT ;  /* 0x0000f20023007a0c */ /* 0x000fe40003f26270 */
[----:B------:R-:W-:Y:S01]  /*17630*/  ISETP.GE.AND P0, PT, R24, c[0x0][0x3c8], PT ;  /* 0x0000f20018007a0c */ /* 0x000fe20003f06270 */
[----:B------:R2:W-:Y:S01]  /*17640*/  @!P2 ST.E.64 [R2.64], R30 ;  /* 0x0000001e0200a985 */ /* 0x0005e2000c101b08 */
[----:B------:R-:W-:-:S05]  /*17650*/  ISETP.GE.AND P6, PT, R22, c[0x0][0x3c8], PT ;  /* 0x0000f20016007a0c */ /* 0x000fca0003fc6270 */
[CC--:B-1----:R-:W-:Y:S02]  /*17660*/  @!P4 LEA R8, P5, R71.reuse, R0.reuse, 0x2 ;  /* 0x000000004708c211 */ /* 0x0c2fe400078a10ff */
[C---:B--2---:R-:W-:Y:S02]  /*17670*/  @!P3 LEA R2, P2, R10.reuse, R0, 0x2 ;  /* 0x000000000a02b211 */ /* 0x044fe400078410ff */
[-C--:B------:R-:W-:Y:S02]  /*17680*/  @!P4 LEA.HI.X R9, R71, R4.reuse, R72, 0x2, P5 ;  /* 0x000000044709c211 */ /* 0x080fe400028f1448 */
[----:B------:R-:W-:-:S03]  /*17690*/  @!P3 LEA.HI.X R3, R10, R4, R11, 0x2, P2 ;  /* 0x000000040a03b211 */ /* 0x000fc600010f140b */
[----:B------:R-:W-:Y:S01]  /*176a0*/  @!P4 ST.E.64 [R8.64], R32 ;  /* 0x000000200800c985 */ /* 0x000fe2000c101b08 */
[----:B------:R-:W-:Y:S02]  /*176b0*/  ISETP.GE.AND P4, PT, R12, c[0x0][0x3c8], PT ;  /* 0x0000f2000c007a0c */ /* 0x000fe40003f86270 */
[C---:B------:R-:W-:Y:S01]  /*176c0*/  @!P1 LEA R10, P5, R35.reuse, R0, 0x2 ;  /* 0x00000000230a9211 */ /* 0x040fe200078a10ff */
[----:B------:R1:W-:Y:S03]  /*176d0*/  @!P3 ST.E.64 [R2.64], R36 ;  /* 0x000000240200b985 */ /* 0x0003e6000c101b08 */
[----:B------:R-:W-:Y:S02]  /*176e0*/  @!P1 LEA.HI.X R11, R35, R4, R70, 0x2, P5 ;  /* 0x00000004230b9211 */ /* 0x000fe400028f1446 */
[----:B------:R-:W-:-:S03]  /*176f0*/  ISETP.GE.AND P3, PT, R20, c[0x0][0x3c8], PT ;  /* 0x0000f20014007a0c */ /* 0x000fc60003f66270 */
[----:B------:R-:W-:Y:S01]  /*17700*/  @!P1 ST.E.64 [R10.64], R52 ;  /* 0x000000340a009985 */ /* 0x000fe2000c101b08 */
[----:B------:R-:W-:Y:S02]  /*17710*/  ISETP.GE.AND P1, PT, R16, c[0x0][0x3c8], PT ;  /* 0x0000f20010007a0c */ /* 0x000fe40003f26270 */
[-C--:B-1----:R-:W-:Y:S02]  /*17720*/  @!P0 LEA R2, P2, R24, R0.reuse, 0x2 ;  /* 0x0000000018028211 */ /* 0x082fe400078410ff */
[----:B------:R-:W-:Y:S02]  /*17730*/  @!P6 LEA R8, P5, R22, R0, 0x2 ;  /* 0x000000001608e211 */ /* 0x000fe400078a10ff */
[-C--:B------:R-:W-:Y:S02]  /*17740*/  @!P0 LEA.HI.X R3, R24, R4.reuse, R25, 0x2, P2 ;  /* 0x0000000418038211 */ /* 0x080fe400010f1419 */
[----:B------:R-:W-:Y:S02]  /*17750*/  ISETP.GE.AND P2, PT, R18, c[0x0][0x3c8], PT ;  /* 0x0000f20012007a0c */ /* 0x000fe40003f46270 */
[----:B------:R-:W-:Y:S01]  /*17760*/  @!P6 LEA.HI.X R9, R22, R4, R23, 0x2, P5 ;  /* 0x000000041609e211 */ /* 0x000fe200028f1417 */
[----:B------:R1:W-:Y:S01]  /*17770*/  @!P0 ST.E.64 [R2.64], R38 ;  /* 0x0000002602008985 */ /* 0x0003e2000c101b08 */
[----:B------:R-:W-:-:S03]  /*17780*/  ISETP.GE.AND P0, PT, R14, c[0x0][0x3c8], PT ;  /* 0x0000f2000e007a0c */ /* 0x000fc60003f06270 */
[----:B------:R2:W-:Y:S01]  /*17790*/  @!P6 ST.E.64 [R8.64], R40 ;  /* 0x000000280800e985 */ /* 0x0005e2000c101b08 */
        /* <DEDUP_REMOVED lines=15> */
.L_x_350:
[----:B------:R-:W-:Y:S05]  /*17890*/  BSYNC B0 ;  /* 0x0000000000007941 */ /* 0x000fea0003800000 */
.L_x_349:
[----:B------:R-:W-:Y:S05]  /*178a0*/  BRA.DIV ~URZ, `(.L_x_351) ;  /* 0x000036d27f007947 */ /* 0x000fea000b800000 */
[----:B--2---:R2:W3:Y:S04]  /*178b0*/  SHFL.IDX PT, R4, R6, 0x3, 0x1c1f ;  /* 0x007c1f0006047f89 */ /* 0x0044e800000e0000 */
[----:B-1----:R2:W1:Y:S02]  /*178c0*/  SHFL.IDX PT, R0, R5, 0x3, 0x1c1f ;  /* 0x007c1f0005007f89 */ /* 0x00246400000e0000 */
.L_x_421:
[----:B------:R-:W-:-:S13]  /*178d0*/  LOP3.LUT P0, RZ, R241, 0x2, RZ, 0xc0, !PT ;  /* 0x00000002f1ff7812 */ /* 0x000fda000780c0ff */
[----:B------:R-:W-:Y:S05]  /*178e0*/  @P0 BRA `(.L_x_339) ;  /* 0x000011a000000947 */ /* 0x000fea0003800000 */
[----:B------:R-:W5:Y:S04]  /*178f0*/  LDL R14, [R1+0x9c] ;  /* 0x00009c00010e7983 */ /* 0x000f680000100800 */
[----:B--2---:R-:W2:Y:S04]  /*17900*/  LDL R10, [R1+0x90] ;  /* 0x00009000010a7983 */ /* 0x004ea80000100800 */
[----:B---34-:R-:W3:Y:S04]  /*17910*/  LDL R5, [R1+0x8c] ;  /* 0x00008c0001057983 */ /* 0x018ee80000100800 */
        /* <DEDUP_REMOVED lines=18> */
[----:B--2---:R-:W-:Y:S02]  /*17a40*/  ISETP.GE.AND P3, PT, R10, c[0x0][0x3c8], PT ;  /* 0x0000f2000a007a0c */ /* 0x004fe40003f66270 */
[----:B---3--:R-:W-:-:S09]  /*17a50*/  ISETP.GE.AND P2, PT, R5, c[0x0][0x3c8], PT ;  /* 0x0000f20005007a0c */ /* 0x008fd20003f46270 */
[----:B-1----:R-:W-:Y:S02]  /*17a60*/  @!P4 IMAD.MOV.U32 R8, RZ, RZ, R0 ;  /* 0x000000ffff08c224 */ /* 0x002fe400078e0000 */
[----:B------:R-:W-:Y:S01]  /*17a70*/  @!P4 IMAD.MOV.U32 R9, RZ, RZ, R4 ;  /* 0x000000ffff09c224 */ /* 0x000fe200078e0004 */
[----:B------:R-:W-:-:S03]  /*17a80*/  @!P3 LEA R2, P5, R10, R0, 0x2 ;  /* 0x000000000a02b211 */ /* 0x000fc600078a10ff */
[----:B------:R-:W-:Y:S01]  /*17a90*/  @!P4 IMAD.WIDE R8, R14, 0x4, R8 ;  /* 0x000000040e08c825 */ /* 0x000fe200078e0208 */
[----:B----4-:R-:W-:Y:S01]  /*17aa0*/  @!P3 LEA.HI.X R3, R10, R4, R11, 0x2, P5 ;  /* 0x000000040a03b211 */ /* 0x010fe200028f140b */
[----:B------:R-:W2:Y:S04]  /*17ab0*/  LDL R14, [R1+0xb0] ;  /* 0x0000b000010e7983 */ /* 0x000ea80000100800 */
[----:B------:R1:W-:Y:S04]  /*17ac0*/  @!P4 ST.E.64 [R8.64], R58 ;  /* 0x0000003a0800c985 */ /* 0x0003e8000c101b08 */
[----:B------:R3:W-:Y:S01]  /*17ad0*/  @!P3 ST.E.64 [R2.64], R46 ;  /* 0x0000002e0200b985 */ /* 0x0007e2000c101b08 */
[----:B------:R-:W-:-:S04]  /*17ae0*/  @!P2 LEA R10, P3, R5, R0, 0x2 ;  /* 0x00000000050aa211 */ /* 0x000fc800078610ff */
[----:B------:R-:W-:Y:S02]  /*17af0*/  @!P2 LEA.HI.X R11, R5, R4, R27, 0x2, P3 ;  /* 0x00000004050ba211 */ /* 0x000fe400018f141b */
[----:B------:R-:W4:Y:S01]  /*17b00*/  LDL R5, [R1+0x68] ;  /* 0x0000680001057983 */ /* 0x000f220000100800 */
[----:B------:R-:W-:Y:S02]  /*17b10*/  ISETP.GE.AND P1, PT, R25, c[0x0][0x3c8], PT ;  /* 0x0000f20019007a0c */ /* 0x000fe40003f26270 */
[----:B------:R-:W-:-:S11]  /*17b20*/  ISETP.GE.AND P0, PT, R23, c[0x0][0x3c8], PT ;  /* 0x0000f20017007a0c */ /* 0x000fd60003f06270 */
[-C--:B-1----:R-:W-:Y:S02]  /*17b30*/  @!P1 LEA R8, P4, R25, R0.reuse, 0x2 ;  /* 0x0000000019089211 */ /* 0x082fe400078810ff */
[----:B------:R-:W-:Y:S02]  /*17b40*/  ISETP.GE.AND P5, PT, R21, c[0x0][0x3c8], PT ;  /* 0x0000f20015007a0c */ /* 0x000fe40003fa6270 */
[----:B---3--:R-:W-:-:S09]  /*17b50*/  @!P0 LEA R2, P6, R23, R0, 0x2 ;  /* 0x0000000017028211 */ /* 0x008fd200078c10ff */
[----:B------:R-:W-:-:S04]  /*17b60*/  P2R R3, PR, RZ, 0x10 ;  /* 0x00000010ff037803 */ /* 0x000fc80000000000 */
[----:B------:R-:W-:Y:S02]  /*17b70*/  ISETP.NE.AND P3, PT, R3, RZ, PT ;  /* 0x000000ff0300720c */ /* 0x000fe40003f65270 */
[----:B------:R-:W-:Y:S02]  /*17b80*/  ISETP.GE.AND P4, PT, R12, c[0x0][0x3c8], PT ;  /* 0x0000f2000c007a0c */ /* 0x000fe40003f86270 */
[-C--:B------:R-:W-:Y:S02]  /*17b90*/  @!P1 LEA.HI.X R9, R25, R4.reuse, R26, 0x2, P3 ;  /* 0x0000000419099211 */ /* 0x080fe400018f141a */
[----:B------:R-:W-:Y:S01]  /*17ba0*/  @!P0 LEA.HI.X R3, R23, R4, R24, 0x2, P6 ;  /* 0x0000000417038211 */ /* 0x000fe200030f1418 */
[----:B------:R-:W-:Y:S01]  /*17bb0*/  @!P2 ST.E.64 [R10.64], R74 ;  /* 0x0000004a0a00a985 */ /* 0x000fe2000c101b08 */
[----:B------:R-:W-:-:S03]  /*17bc0*/  ISETP.GE.AND P3, PT, R19, c[0x0][0x3c8], PT ;  /* 0x0000f20013007a0c */ /* 0x000fc60003f66270 */
[----:B------:R1:W-:Y:S04]  /*17bd0*/  @!P1 ST.E.64 [R8.64], R64 ;  /* 0x0000004008009985 */ /* 0x0003e8000c101b08 */
[----:B------:R3:W-:Y:S01]  /*17be0*/  @!P0 ST.E.64 [R2.64], R48 ;  /* 0x0000003002008985 */ /* 0x0007e2000c101b08 */
[----:B------:R-:W-:Y:S02]  /*17bf0*/  ISETP.GE.AND P2, PT, R17, c[0x0][0x3c8], PT ;  /* 0x0000f20011007a0c */ /* 0x000fe40003f46270 */
[----:B------:R-:W-:Y:S02]  /*17c00*/  ISETP.GE.AND P1, PT, R15, c[0x0][0x3c8], PT ;  /* 0x0000f2000f007a0c */ /* 0x000fe40003f26270 */
[----:B-1----:R-:W-:-:S04]  /*17c10*/  @!P5 LEA R8, P0, R21, R0, 0x2 ;  /* 0x000000001508d211 */ /* 0x002fc800078010ff */
[----:B------:R-:W-:Y:S02]  /*17c20*/  @!P5 LEA.HI.X R9, R21, R4, R22, 0x2, P0 ;  /* 0x000000041509d211 */ /* 0x000fe400000f1416 */
[----:B---3--:R-:W-:-:S03]  /*17c30*/  @!P4 LEA R2, P6, R12, R0, 0x2 ;  /* 0x000000000c02c211 */ /* 0x008fc600078c10ff */
[----:B------:R-:W-:Y:S01]  /*17c40*/  @!P5 ST.E.64 [R8.64], R60 ;  /* 0x0000003c0800d985 */ /* 0x000fe2000c101b08 */
[----:B------:R-:W-:Y:S02]  /*17c50*/  @!P4 LEA.HI.X R3, R12, R4, R13, 0x2, P6 ;  /* 0x000000040c03c211 */ /* 0x000fe400030f140d */
[-C--:B------:R-:W-:Y:S02]  /*17c60*/  @!P3 LEA R12, P5, R19, R0.reuse, 0x2 ;  /* 0x00000000130cb211 */ /* 0x080fe400078a10ff */
[----:B------:R-:W-:Y:S01]  /*17c70*/  ISETP.GE.AND P0, PT, R6, c[0x0][0x3c8], PT ;  /* 0x0000f20006007a0c */ /* 0x000fe20003f06270 */
[----:B------:R1:W-:Y:S01]  /*17c80*/  @!P4 ST.E.64 [R2.64], R62 ;  /* 0x0000003e0200c985 */ /* 0x0003e2000c101b08 */
[----:B------:R-:W-:-:S04]  /*17c90*/  @!P2 LEA R10, P6, R17, R0, 0x2 ;  /* 0x00000000110aa211 */ /* 0x000fc800078c10ff */
[----:B------:R-:W-:-:S05]  /*17ca0*/  @!P2 LEA.HI.X R11, R17, R4, R18, 0x2, P6 ;  /* 0x00000004110ba211 */ /* 0x000fca00030f1412 */
[----:B-1----:R-:W-:-:S04]  /*17cb0*/  P2R R2, PR, RZ, 0x20 ;  /* 0x00000020ff027803 */ /* 0x002fc80000000000 */
[----:B------:R-:W-:Y:S02]  /*17cc0*/  ISETP.NE.AND P4, PT, R2, RZ, PT ;  /* 0x000000ff0200720c */ /* 0x000fe40003f85270 */
[----:B------:R-:W-:Y:S02]  /*17cd0*/  @!P1 LEA R8, P5, R15, R0, 0x2 ;  /* 0x000000000f089211 */ /* 0x000fe400078a10ff */
[----:B------:R-:W-:Y:S02]  /*17ce0*/  @!P3 LEA.HI.X R13, R19, R4, R20, 0x2, P4 ;  /* 0x00000004130db211 */ /* 0x000fe400020f1414 */
[C---:B------:R-:W-:Y:S02]  /*17cf0*/  @!P0 LEA R2, P4, R6.reuse, R0, 0x2 ;  /* 0x0000000006028211 */ /* 0x040fe400078810ff */
[-C--:B------:R-:W-:Y:S01]  /*17d00*/  @!P1 LEA.HI.X R9, R15, R4.reuse, R16, 0x2, P5 ;  /* 0x000000040f099211 */ /* 0x080fe200028f1410 */
[----:B------:R1:W-:Y:S04]  /*17d10*/  @!P3 ST.E.64 [R12.64], R76 ;  /* 0x0000004c0c00b985 */ /* 0x0003e8000c101b08 */
[----:B------:R1:W-:Y:S04]  /*17d20*/  @!P2 ST.E.64 [R10.64], R78 ;  /* 0x0000004e0a00a985 */ /* 0x0003e8000c101b08 */
[----:B------:R1:W-:Y:S01]  /*17d30*/  @!P1 ST.E.64 [R8.64], R66 ;  /* 0x0000004208009985 */ /* 0x0003e2000c101b08 */
[----:B--2---:R-:W-:-:S05]  /*17d40*/  @!P0 LEA.HI.X R3, R6, R4, R14, 0x2, P4 ;  /* 0x0000000406038211 */ /* 0x004fca00020f140e */
[----:B------:R1:W-:Y:S01]  /*17d50*/  @!P0 ST.E.64 [R2.64], R56 ;  /* 0x0000003802008985 */ /* 0x0003e2000c101b08 */
[----:B----4-:R-:W-:-:S13]  /*17d60*/  ISETP.GE.AND P0, PT, R5, c[0x0][0x3c8], PT ;  /* 0x0000f20005007a0c */ /* 0x010fda0003f06270 */
[----:B------:R-:W-:Y:S05]  /*17d70*/  @P0 BRA `(.L_x_339) ;  /* 0x00000d1000000947 */ /* 0x000fea0003800000 */
[----:B------:R-:W2:Y:S01]  /*17d80*/  LDL R6, [R1+0xac] ;  /* 0x0000ac0001067983 */ /* 0x000ea20000100800 */
[----:B-1----:R-:W-:-:S04]  /*17d90*/  LEA R2, P0, R5, R0, 0x2 ;  /* 0x0000000005027211 */ /* 0x002fc800078010ff */
[----:B--2---:R-:W-:-:S05]  /*17da0*/  LEA.HI.X R3, R5, R4, R6, 0x2, P0 ;  /* 0x0000000405037211 */ /* 0x004fca00000f1406 */
[----:B------:R1:W-:Y:S01]  /*17db0*/  ST.E.64 [R2.64], R50 ;  /* 0x0000003202007985 */ /* 0x0003e2000c101b08 */
[----:B------:R-:W-:Y:S05]  /*17dc0*/  BRA `(.L_x_339) ;  /* 0x00000cc000007947 */ /* 0x000fea0003800000 */
.L_x_324:
[----:B------:R-:W4:Y:S04]  /*17dd0*/  LDL.LU R0, [R1+0x44] ;  /* 0x0000440001007983 */ /* 0x000f280000300800 */
[----:B---3--:R-:W3:Y:S01]  /*17de0*/  LDL.LU R8, [R1+0x48] ;  /* 0x0000480001087983 */ /* 0x008ee20000300800 */
[----:B------:R-:W-:Y:S02]  /*17df0*/  ISETP.NE.U32.AND P0, PT, RZ, c[0x0][0x508], PT ;  /* 0x00014200ff007a0c */ /* 0x000fe40003f05070 */
[----:B------:R-:W-:Y:S01]  /*17e00*/  ISETP.NE.U32.AND P3, PT, RZ, c[0x0][0x500], PT ;  /* 0x00014000ff007a0c */ /* 0x000fe20003f65070 */
[----:B--2---:R-:W2:Y:S01]  /*17e10*/  LDL.LU R6, [R1+0xa4] ;  /* 0x0000a40001067983 */ /* 0x004ea20000300800 */
[----:B------:R-:W-:Y:S01]  /*17e20*/  ISETP.NE.AND.EX P2, PT, RZ, c[0x0][0x50c], PT, P0 ;  /* 0x00014300ff007a0c */ /* 0x000fe20003f45300 */
[----:B------:R-:W-:Y:S01]  /*17e30*/  IMAD.MOV.U32 R20, RZ, RZ, c[0x0][0x388] ;  /* 0x0000e200ff147624 */ /* 0x000fe200078e00ff */
[----:B------:R-:W-:-:S02]  /*17e40*/  ISETP.NE.AND.EX P3, PT, RZ, c[0x0][0x504], PT, P3 ;  /* 0x00014100ff007a0c */ /* 0x000fc40003f65330 */
[----:B----4-:R-:W-:-:S09]  /*17e50*/  IADD3 R2, P1, R0, c[0x0][0x500], RZ ;  /* 0x0001400000027a10 */ /* 0x010fd20007f3e0ff */
[----:B------:R-:W-:Y:S01]  /*17e60*/  @P2 IADD3 R4, P0, R0, c[0x0][0x508], RZ ;  /* 0x0001420000042a10 */ /* 0x000fe20007f1e0ff */
[----:B------:R-:W-:Y:S01]  /*17e70*/  IMAD.MOV.U32 R0, RZ, RZ, RZ ;  /* 0x000000ffff007224 */ /* 0x000fe200078e00ff */
[C---:B---3--:R-:W-:Y:S02]  /*17e80*/  IADD3.X R3, R8.reuse, c[0x0][0x504], RZ, P1, !PT ;  /* 0x0001410008037a10 */ /* 0x048fe40000ffe4ff */
[----:B------:R-:W-:-:S03]  /*17e90*/  @P2 IADD3.X R5, R8, c[0x0][0x50c], RZ, P0, !PT ;  /* 0x0001430008052a10 */ /* 0x000fc600007fe4ff */
[----:B------:R1:W5:Y:S04]  /*17ea0*/  @P3 LDG.E R0, [R2.64] ;  /* 0x0000000802003981 */ /* 0x000368000c1e1900 */
[----:B------:R1:W5:Y:S01]  /*17eb0*/  @P2 LDG.E R20, [R4.64] ;  /* 0x0000000804142981 */ /* 0x000362000c1e1900 */
[----:B--2---:R-:W-:-:S04]  /*17ec0*/  ISETP.NE.AND P0, PT, R6, RZ, PT ;  /* 0x000000ff0600720c */ /* 0x004fc80003f05270 */
[----:B------:R-:W-:Y:S01]  /*17ed0*/  SEL R19, R6, c[0x0][0x3d4], P0 ;  /* 0x0000f50006137a07 */ /* 0x000fe20000000000 */
[----:B------:R-:W-:Y:S05]  /*17ee0*/  @P2 BRA `(.L_x_352) ;  /* 0x0000004000002947 */ /* 0x000fea0003800000 */
[----:B------:R-:W-:Y:S05]  /*17ef0*/  @!P3 BRA `(.L_x_352) ;  /* 0x000000300000b947 */ /* 0x000fea0003800000 */
[----:B-1----:R1:W2:Y:S04]  /*17f00*/  LDG.E R4, [R2.64] ;  /* 0x0000000802047981 */ /* 0x0022a8000c1e1900 */
[----:B-1----:R-:W2:Y:S02]  /*17f10*/  LDG.E R2, [R2.64+0x4] ;  /* 0x0000040802027981 */ /* 0x002ea4000c1e1900 */
[----:B--2--5:R-:W-:Y:S02]  /*17f20*/  IADD3 R20, -R4, R2, RZ ;  /* 0x0000000204147210 */ /* 0x024fe40007ffe1ff */
.L_x_352:
[----:B-1----:R-:W2:Y:S04]  /*17f30*/  LDL.LU R5, [R1+0x58] ;  /* 0x0000580001057983 */ /* 0x002ea80000300800 */
[----:B------:R-:W3:Y:S04]  /*17f40*/  LDL.LU R3, [R1+0x4c] ;  /* 0x00004c0001037983 */ /* 0x000ee80000300800 */
[----:B------:R-:W4:Y:S01]  /*17f50*/  LDL.LU R2, [R1+0xa0] ;  /* 0x0000a00001027983 */ /* 0x000f220000300800 */
[----:B------:R-:W-:Y:S01]  /*17f60*/  BSSY B0, `(.L_x_353) ;  /* 0x0000039000007945 */ /* 0x000fe20003800000 */
[----:B-----5:R-:W-:-:S02]  /*17f70*/  SHF.R.S32.HI R18, RZ, 0x1f, R0 ;  /* 0x0000001fff127819 */ /* 0x020fc40000011400 */
[----:B------:R-:W1:Y:S02]  /*17f80*/  S2R R4, SR_TID.X ;  /* 0x0000000000047919 */ /* 0x000e640000002100 */
[----:B-1----:R-:W-:Y:S02]  /*17f90*/  ISETP.GT.AND P0, PT, R4, 0x7f, PT ;  /* 0x0000007f0400780c */ /* 0x002fe40003f04270 */
[----:B--2---:R-:W-:Y:S02]  /*17fa0*/  LOP3.LUT R6, R5, 0xffff, RZ, 0xc0, !PT ;  /* 0x0000ffff05067812 */ /* 0x004fe400078ec0ff */
[----:B---3--:R-:W-:Y:S02]  /*17fb0*/  SEL R10, R3, RZ, !P3 ;  /* 0x000000ff030a7207 */ /* 0x008fe40005800000 */
[----:B----4-:R-:W-:-:S07]  /*17fc0*/  SEL R22, R2, RZ, !P3 ;  /* 0x000000ff02167207 */ /* 0x010fce0005800000 */
        /* <DEDUP_REMOVED lines=21> */
[----:B------:R-:W-:-:S04]  /*18120*/  IMAD.WIDE.U32 R8, R8, R6, RZ ;  /* 0x0000000608087225 */ /* 0x000fc800078e00ff */
[----:B------:R-:W-:Y:S01]  /*18130*/  IMAD.IADD R13, R9, 0x1, R13 ;  /* 0x00000001090d7824 */ /* 0x000fe200078e020d */
[----:B------:R-:W-:Y:S01]  /*18140*/  IADD3 R9, R5, R12, RZ ;  /* 0x0000000c05097210 */ /* 0x000fe20007ffe0ff */
[----:B------:R-:W-:-:S05]  /*18150*/  @P0 IMAD.HI.U32 R21, R11, c[0x0][0x4ec], RZ ;  /* 0x00013b000b150a27 */ /* 0x000fca00078e00ff */
[----:B------:R-:W-:Y:S02]  /*18160*/  @P0 SHF.R.U32.HI R2, RZ, c[0x0][0x4f0], R21 ;  /* 0x00013c00ff020a19 */ /* 0x000fe40000011615 */
[----:B------:R-:W-:-:S03]  /*18170*/  IADD3 R21, P1, P0, R4, R8, R0 ;  /* 0x0000000804157210 */ /* 0x000fc6000783e000 */
[----:B------:R-:W-:Y:S01]  /*18180*/  IMAD.MOV R8, RZ, RZ, -R2 ;  /* 0x000000ffff087224 */ /* 0x000fe200078e0a02 */
[----:B--2---:R-:W-:-:S05]  /*18190*/  SEL R3, R23, RZ, P2 ;  /* 0x000000ff17037207 */ /* 0x004fca0001000000 */
[-C--:B-----5:R-:W-:Y:S02]  /*181a0*/  IMAD R12, R17, R3.reuse, RZ ;  /* 0x00000003110c7224 */ /* 0x0a0fe400078e02ff */
[----:B------:R-:W-:-:S04]  /*181b0*/  IMAD.WIDE.U32 R4, R16, R3, RZ ;  /* 0x0000000310047225 */ /* 0x000fc800078e00ff */
[----:B------:R-:W-:Y:S01]  /*181c0*/  IMAD R3, R8, c[0x0][0x4e8], R11 ;  /* 0x00013a0008037a24 */ /* 0x000fe200078e020b */
[----:B------:R-:W-:Y:S02]  /*181d0*/  IADD3.X R11, R9, R13, R18, P1, P0 ;  /* 0x0000000d090b7210 */ /* 0x000fe40000fe0412 */
[----:B------:R-:W-:Y:S02]  /*181e0*/  IADD3 R9, R5, R12, RZ ;  /* 0x0000000c05097210 */ /* 0x000fe40007ffe0ff */
[----:B------:R-:W-:Y:S02]  /*181f0*/  IADD3 R4, P1, P0, R2, R21, R4 ;  /* 0x0000001502047210 */ /* 0x000fe4000783e004 */
[----:B------:R-:W-:Y:S01]  /*18200*/  SHF.R.S32.HI R5, RZ, 0x1f, R2 ;  /* 0x0000001fff057819 */ /* 0x000fe20000011402 */
[----:B------:R-:W-:Y:S01]  /*18210*/  IMAD R2, R15, R3, RZ ;  /* 0x000000030f027224 */ /* 0x000fe200078e02ff */
[----:B------:R-:W-:Y:S02]  /*18220*/  SHF.R.S32.HI R8, RZ, 0x1f, R3 ;  /* 0x0000001fff087819 */ /* 0x000fe40000011403 */
[----:B------:R-:W-:Y:S01]  /*18230*/  IADD3.X R5, R5, R11, R9, P1, P0 ;  /* 0x0000000b05057210 */ /* 0x000fe20000fe0409 */
[----:B------:R-:W-:-:S02]  /*18240*/  IMAD.MOV.U32 R9, RZ, RZ, c[0x0][0x4a8] ;  /* 0x00012a00ff097624 */ /* 0x000fc400078e00ff */
[C---:B------:R-:W-:Y:S02]  /*18250*/  IMAD R8, R14.reuse, R8, R2 ;  /* 0x000000080e087224 */ /* 0x040fe400078e0202 */
        /* <DEDUP_REMOVED lines=9> */
.L_x_354:
[----:B------:R-:W-:Y:S05]  /*182f0*/  BSYNC B0 ;  /* 0x0000000000007941 */ /* 0x000fea0003800000 */
.L_x_353:
[----:B------:R-:W-:-:S13]  /*18300*/  ISETP.GT.AND P0, PT, R19, 0x1, PT ;  /* 0x000000011300780c */ /* 0x000fda0003f04270 */
[----:B------:R-:W-:Y:S05]  /*18310*/  @P0 BRA `(.L_x_339) ;  /* 0x0000077000000947 */ /* 0x000fea0003800000 */
[----:B-1----:R-:W2:Y:S01]  /*18320*/  LDL.LU R2, [R1+0x54] ;  /* 0x0000540001027983 */ /* 0x002ea20000300800 */
[----:B------:R-:W-:-:S03]  /*18330*/  IMAD R4, R18, c[0x0][0x3a0], RZ ;  /* 0x0000e80012047a24 */ /* 0x000fc600078e02ff */
[----:B------:R-:W1:Y:S02]  /*18340*/  S2R R3, SR_TID.X ;  /* 0x0000000000037919 */ /* 0x000e640000002100 */
[----:B-1----:R-:W-:-:S04]  /*18350*/  SHF.R.S32.HI R5, RZ, 0x1f, R3 ;  /* 0x0000001fff057819 */ /* 0x002fc80000011403 */
[----:B------:R-:W-:-:S04]  /*18360*/  LEA.HI R5, R5, R3, RZ, 0x2 ;  /* 0x0000000305057211 */ /* 0x000fc800078f10ff */
[----:B------:R-:W-:-:S04]  /*18370*/  LOP3.LUT R5, R5, 0xfffffffc, RZ, 0xc0, !PT ;  /* 0xfffffffc05057812 */ /* 0x000fc800078ec0ff */
[----:B------:R-:W-:Y:S02]  /*18380*/  IADD3 R5, -R5, R3, RZ ;  /* 0x0000000305057210 */ /* 0x000fe40007ffe1ff */
[----:B--2---:R-:W-:Y:S02]  /*18390*/  MOV R9, R2 ;  /* 0x0000000200097202 */ /* 0x004fe40000000f00 */
[----:B------:R-:W-:Y:S02]  /*183a0*/  MOV R2, c[0x0][0x4e8] ;  /* 0x00013a0000027a02 */ /* 0x000fe40000000f00 */
[----:B------:R-:W-:Y:S02]  /*183b0*/  LEA R12, R9, R247, 0x7 ;  /* 0x000000f7090c7211 */ /* 0x000fe400078e38ff */
[----:B------:R-:W-:Y:S01]  /*183c0*/  ISETP.NE.AND P0, PT, R2, 0x1, PT ;  /* 0x000000010200780c */ /* 0x000fe20003f05270 */
[----:B------:R-:W-:-:S04]  /*183d0*/  IMAD.WIDE.U32 R2, R0, c[0x0][0x3a0], RZ ;  /* 0x0000e80000027a25 */ /* 0x000fc800078e00ff */
[----:B------:R-:W-:Y:S01]  /*183e0*/  IMAD R0, R0, c[0x0][0x3a4], R4 ;  /* 0x0000e90000007a24 */ /* 0x000fe200078e0204 */
[----:B------:R-:W-:Y:S01]  /*183f0*/  LEA R4, R5, R247, 0x5 ;  /* 0x000000f705047211 */ /* 0x000fe200078e28ff */
[----:B------:R-:W-:Y:S02]  /*18400*/  IMAD R5, R22, c[0x0][0x3f0], RZ ;  /* 0x0000fc0016057a24 */ /* 0x000fe400078e02ff */
[----:B------:R-:W-:Y:S01]  /*18410*/  IMAD.IADD R3, R3, 0x1, R0 ;  /* 0x0000000103037824 */ /* 0x000fe200078e0200 */
[----:B------:R-:W-:-:S03]  /*18420*/  LEA R4, R9, R4, 0x7 ;  /* 0x0000000409047211 */ /* 0x000fc600078e38ff */
[----:B------:R-:W-:Y:S01]  /*18430*/  IMAD.WIDE.U32 R2, R6, c[0x0][0x3e8], R2 ;  /* 0x0000fa0006027a25 */ /* 0x000fe200078e0002 */
[----:B------:R-:W-:-:S03]  /*18440*/  MOV R0, R4 ;  /* 0x0000000400007202 */ /* 0x000fc60000000f00 */
[----:B------:R-:W-:-:S04]  /*18450*/  @P0 IMAD.HI.U32 R8, R4, c[0x0][0x4ec], RZ ;  /* 0x00013b0004080a27 */ /* 0x000fc800078e00ff */
[----:B------:R-:W-:Y:S01]  /*18460*/  IMAD R3, R6, c[0x0][0x3ec], R3 ;  /* 0x0000fb0006037a24 */ /* 0x000fe200078e0203 */
[----:B------:R-:W-:Y:S01]  /*18470*/  @P0 SHF.R.U32.HI R0, RZ, c[0x0][0x4f0], R8 ;  /* 0x00013c00ff000a19 */ /* 0x000fe20000011608 */
[C---:B------:R-:W-:Y:S02]  /*18480*/  IMAD R8, R10.reuse, c[0x0][0x3f4], R5 ;  /* 0x0000fd000a087a24 */ /* 0x040fe400078e0205 */
[----:B------:R-:W-:Y:S01]  /*18490*/  IMAD.WIDE.U32 R2, R10, c[0x0][0x3f0], R2 ;  /* 0x0000fc000a027a25 */ /* 0x000fe200078e0002 */
[----:B------:R-:W-:Y:S02]  /*184a0*/  SHF.R.S32.HI R6, RZ, 0x1f, R0 ;  /* 0x0000001fff067819 */ /* 0x000fe40000011400 */
[----:B------:R-:W-:Y:S01]  /*184b0*/  IADD3 R5, -R0, RZ, RZ ;  /* 0x000000ff00057210 */ /* 0x000fe20007ffe1ff */
[----:B------:R-:W-:Y:S02]  /*184c0*/  IMAD.IADD R3, R3, 0x1, R8 ;  /* 0x0000000103037824 */ /* 0x000fe400078e0208 */
[----:B------:R-:W-:-:S02]  /*184d0*/  IMAD R6, R6, c[0x0][0x3e0], RZ ;  /* 0x0000f80006067a24 */ /* 0x000fc400078e02ff */
        /* <DEDUP_REMOVED lines=13> */
.L_x_422:
[----:B------:R-:W-:Y:S05]  /*185b0*/  BRA.DIV ~URZ, `(.L_x_356) ;  /* 0x00002af27f007947 */ /* 0x000fea000b800000 */
[----:B------:R3:W4:Y:S02]  /*185c0*/  SHFL.IDX PT, R0, R13, RZ, 0x1c1f ;  /* 0x001c1fff0d007589 */ /* 0x00072400000e0000 */
.L_x_423:
[----:B------:R-:W-:Y:S01]  /*185d0*/  IMAD R6, R20, c[0x0][0x4e8], RZ ;  /* 0x00013a0014067a24 */ /* 0x000fe200078e02ff */
[----:B------:R-:W-:Y:S04]  /*185e0*/  BSSY B0, `(.L_x_357) ;  /* 0x000000f000007945 */ /* 0x000fe80003800000 */
        /* <DEDUP_REMOVED lines=11> */
[----:B------:R2:W-:Y:S04]  /*186a0*/  @!P2 ST.E.128 [R10.64], RZ ;  /* 0x000000ff0a00a985 */ /* 0x0005e8000c101d08 */
[----:B------:R2:W-:Y:S04]  /*186b0*/  @!P1 ST.E.128 [R8.64], RZ ;  /* 0x000000ff08009985 */ /* 0x0005e8000c101d08 */
[----:B------:R2:W-:Y:S02]  /*186c0*/  @!P0 ST.E.128 [R2.64], RZ ;  /* 0x000000ff02008985 */ /* 0x0005e4000c101d08 */
.L_x_358:
[----:B------:R-:W-:Y:S05]  /*186d0*/  BSYNC B0 ;  /* 0x0000000000007941 */ /* 0x000fea0003800000 */
.L_x_357:
[----:B------:R-:W-:Y:S05]  /*186e0*/  BRA.DIV ~URZ, `(.L_x_359) ;  /* 0x00002a227f007947 */ /* 0x000fea000b800000 */
[----:B--2---:R2:W1:Y:S04]  /*186f0*/  SHFL.IDX PT, R4, R5, 0x1, 0x1c1f ;  /* 0x003c1f0005047f89 */ /* 0x00446800000e0000 */
[----:B----4-:R2:W4:Y:S02]  /*18700*/  SHFL.IDX PT, R0, R13, 0x1, 0x1c1f ;  /* 0x003c1f000d007f89 */ /* 0x01052400000e0000 */
.L_x_424:
        /* <DEDUP_REMOVED lines=13> */
[----:B------:R1:W-:Y:S04]  /*187e0*/  @!P2 ST.E.128 [R10.64], RZ ;  /* 0x000000ff0a00a985 */ /* 0x0003e8000c101d08 */
[----:B------:R1:W-:Y:S04]  /*187f0*/  @!P1 ST.E.128 [R8.64], RZ ;  /* 0x000000ff08009985 */ /* 0x0003e8000c101d08 */
[----:B------:R1:W-:Y:S02]  /*18800*/  @!P0 ST.E.128 [R2.64], RZ ;  /* 0x000000ff02008985 */ /* 0x0003e4000c101d08 */
.L_x_361:
[----:B------:R-:W-:Y:S05]  /*18810*/  BSYNC B0 ;  /* 0x0000000000007941 */ /* 0x000fea0003800000 */
.L_x_360:
[----:B------:R-:W-:Y:S05]  /*18820*/  BRA.DIV ~URZ, `(.L_x_362) ;  /* 0x000029a27f007947 */ /* 0x000fea000b800000 */
[----:B-1----:R1:W2:Y:S02]  /*18830*/  SHFL.IDX PT, R4, R5, 0x2, 0x1c1f ;  /* 0x005c1f0005047f89 */ /* 0x0022a400000e0000 */
.L_x_425:
[----:B------:R-:W-:Y:S05]  /*18840*/  BRA.DIV ~URZ, `(.L_x_363) ;  /* 0x000029f27f007947 */ /* 0x000fea000b800000 */
[----:B----4-:R4:W1:Y:S02]  /*18850*/  SHFL.IDX PT, R0, R13, 0x2, 0x1c1f ;  /* 0x005c1f000d007f89 */ /* 0x01086400000e0000 */
.L_x_426:
        /* <DEDUP_REMOVED lines=16> */
.L_x_365:
[----:B------:R-:W-:Y:S05]  /*18960*/  BSYNC B0 ;  /* 0x0000000000007941 */ /* 0x000fea0003800000 */
.L_x_364:
[----:B------:R-:W-:Y:S05]  /*18970*/  BRA.DIV ~URZ, `(.L_x_366) ;  /* 0x000029227f007947 */ /* 0x000fea000b800000 */
[----:B--2---:R2:W3:Y:S04]  /*18980*/  SHFL.IDX PT, R4, R5, 0x3, 0x1c1f ;  /* 0x007c1f0005047f89 */ /* 0x0044e800000e0000 */
[----:B-1----:R2:W1:Y:S02]  /*18990*/  SHFL.IDX PT, R0, R13, 0x3, 0x1c1f ;  /* 0x007c1f000d007f89 */ /* 0x00246400000e0000 */
.L_x_427:
[----:B------:R-:W-:-:S04]  /*189a0*/  IADD3 R12, R12, 0x60, RZ ;  /* 0x000000600c0c7810 */ /* 0x000fc80007ffe0ff */
        /* <DEDUP_REMOVED lines=8> */
[-C--:B---3--:R-:W-:Y:S02]  /*18a30*/  @!P2 LEA.HI.X R11, R228, R4.reuse, R229, 0x1, P5 ;  /* 0x00000004e40ba211 */ /* 0x088fe400028f0ce5 */
[-C--:B------:R-:W-:Y:S02]  /*18a40*/  @!P1 LEA.HI.X R9, R238, R4.reuse, R250, 0x1, P4 ;  /* 0x00000004ee099211 */ /* 0x080fe400020f0cfa */
[----:B------:R-:W-:Y:S01]  /*18a50*/  @!P0 LEA.HI.X R3, R230, R4, R249, 0x1, P3 ;  /* 0x00000004e6038211 */ /* 0x000fe200018f0cf9 */
[----:B------:R1:W-:Y:S04]  /*18a60*/  @!P2 ST.E.128 [R10.64], RZ ;  /* 0x000000ff0a00a985 */ /* 0x0003e8000c101d08 */
[----:B------:R1:W-:Y:S04]  /*18a70*/  @!P1 ST.E.128 [R8.64], RZ ;  /* 0x000000ff08009985 */ /* 0x0003e8000c101d08 */
[----:B------:R1:W-:Y:S02]  /*18a80*/  @!P0 ST.E.128 [R2.64], RZ ;  /* 0x000000ff02008985 */ /* 0x0003e4000c101d08 */
.L_x_339:
[----:B------:R-:W-:Y:S05]  /*18a90*/  BSYNC B1 ;  /* 0x0000000000017941 */ /* 0x000fea0003800000 */
.L_x_323:
[----:B-1-3--:R-:W3:Y:S02]  /*18aa0*/  LDL R0, [R1+0x124] ;  /* 0x0001240001007983 */ /* 0x00aee40000100800 */
[----:B---3--:R-:W-:-:S13]  /*18ab0*/  ISETP.NE.AND P0, PT, R0, RZ, PT ;  /* 0x000000ff0000720c */ /* 0x008fda0003f05270 */
[----:B------:R-:W-:Y:S01]  /*18ac0*/  @P0 WARPSYNC 0xffffffff ;  /* 0xffffffff00000948 */ /* 0x000fe20003800000 */
[----:B------:R-:W-:Y:S06]  /*18ad0*/  @P0 BAR.SYNC.DEFER_BLOCKING 0x5, 0x80 ;  /* 0x0142000000000b1d */ /* 0x000fec0000010000 */
[----:B------:R-:W1:Y:S04]  /*18ae0*/  @P0 LDS.128 R8, [0xc080] ;  /* 0x00c08000ff080984 */ /* 0x000e680000000c00 */
[----:B-1----:R1:W-:Y:S04]  /*18af0*/  @P0 STL.64 [R1+0x50], R8 ;  /* 0x0000500801000387 */ /* 0x0023e80000100a00 */
[----:B------:R1:W-:Y:S04]  /*18b00*/  @P0 STL.64 [R1+0x58], R10 ;  /* 0x0000580a01000387 */ /* 0x0003e80000100a00 */
[----:B------:R-:W-:Y:S06]  /*18b10*/  @P0 BAR.ARV 0x4, 0x80 ;  /* 0x0102000000000b1d */ /* 0x000fec0000002000 */
[----:B------:R-:W-:Y:S05]  /*18b20*/  @P0 BRA `(.L_x_367) ;  /* 0x00000ba000000947 */ /* 0x000fea0003800000 */
[----:B------:R-:W3:Y:S01]  /*18b30*/  S2R R0, SR_TID.X ;  /* 0x0000000000007919 */ /* 0x000ee20000002100 */
[----:B-1----:R-:W-:Y:S01]  /*18b40*/  IMAD.MOV.U32 R8, RZ, RZ, RZ ;  /* 0x000000ffff087224 */ /* 0x002fe200078e00ff */
[----:B---3--:R-:W-:-:S04]  /*18b50*/  LOP3.LUT R14, R0, 0x1f, RZ, 0xc0, !PT ;  /* 0x0000001f000e7812 */ /* 0x008fc800078ec0ff */
[----:B------:R-:W-:Y:S01]  /*18b60*/  ISETP.NE.AND P6, PT, R14, 0x1f, PT ;  /* 0x0000001f0e00780c */ /* 0x000fe20003fc5270 */
[----:B------:R-:W-:Y:S10]  /*18b70*/  BRA.DIV ~URZ, `(.L_x_368) ;  /* 0x000027e27f007947 */ /* 0x000ff4000b800000 */
[----:B------:R1:W3:Y:S02]  /*18b80*/  SHFL.IDX PT, R10, R34, RZ, 0x1f ;  /* 0x00001fff220a7589 */ /* 0x0002e400000e0000 */
.L_x_428:
[----:B------:R-:W-:Y:S05]  /*18b90*/  BRA.DIV ~URZ, `(.L_x_369) ;  /* 0x000028327f007947 */ /* 0x000fea000b800000 */
[----:B------:R1:W2:Y:S02]  /*18ba0*/  SHFL.IDX PT, R9, R34, 0x1, 0x1f ;  /* 0x00201f0022097f89 */ /* 0x0002a400000e0000 */
.L_x_429:
[----:B------:R-:W5:Y:S01]  /*18bb0*/  LDL R0, [R1+0x5c] ;  /* 0x00005c0001007983 */ /* 0x000f620000100800 */
[----:B--2---:R-:W-:Y:S02]  /*18bc0*/  IMAD.MOV.U32 R6, RZ, RZ, RZ ;  /* 0x000000ffff067224 */ /* 0x004fe400078e00ff */
[----:B-----5:R-:W-:-:S05]  /*18bd0*/  IMAD.IADD R0, R0, 0x1, R14 ;  /* 0x0000000100007824 */ /* 0x020fca00078e020e */
[----:B------:R-:W-:-:S13]  /*18be0*/  ISETP.GE.OR P0, PT, R0, c[0x0][0x53c], !P6 ;  /* 0x00014f0000007a0c */ /* 0x000fda0007706670 */
[----:B------:R-:W-:Y:S01]  /*18bf0*/  @!P0 MOV R2, 0x4 ;  /* 0x0000000400028802 */ /* 0x000fe20000000f00 */
[----:B------:R-:W-:-:S04]  /*18c00*/  @!P0 IMAD.MOV.U32 R4, RZ, RZ, 0x4 ;  /* 0x00000004ff048424 */ /* 0x000fc800078e00ff */
[----:B----4-:R-:W-:-:S04]  /*18c10*/  @!P0 IMAD.WIDE R4, R0, R4, c[0x0][0x580] ;  /* 0x0001600000048625 */ /* 0x010fc800078e0204 */
[----:B------:R-:W-:Y:S01]  /*18c20*/  @!P0 IMAD.WIDE R2, R0, R2, c[0x0][0x578] ;  /* 0x00015e0000028625 */ /* 0x000fe200078e0202 */
[----:B------:R-:W2:Y:S04]  /*18c30*/  @!P0 LDG.E R6, [R4.64] ;  /* 0x0000000804068981 */ /* 0x000ea8000c1e1900 */
[----:B------:R-:W2:Y:S01]  /*18c40*/  @!P0 LDG.E R8, [R2.64] ;  /* 0x0000000802088981 */ /* 0x000ea2000c1e1900 */
[C---:B------:R-:W-:Y:S02]  /*18c50*/  ISETP.GE.U32.AND P4, PT, R14.reuse, 0x10, PT ;  /* 0x000000100e00780c */ /* 0x040fe40003f86070 */
[C---:B------:R-:W-:Y:S02]  /*18c60*/  ISETP.GE.U32.AND P3, PT, R14.reuse, 0x8, PT ;  /* 0x000000080e00780c */ /* 0x040fe40003f66070 */
[----:B------:R-:W-:-:S02]  /*18c70*/  ISETP.GE.U32.AND P2, PT, R14, 0x4, PT ;  /* 0x000000040e00780c */ /* 0x000fc40003f46070 */
[C---:B------:R-:W-:Y:S02]  /*18c80*/  ISETP.GE.U32.AND P1, PT, R14.reuse, 0x2, PT ;  /* 0x000000020e00780c */ /* 0x040fe40003f26070 */
[----:B------:R-:W-:Y:S02]  /*18c90*/  ISETP.NE.AND P5, PT, R14, RZ, PT ;  /* 0x000000ff0e00720c */ /* 0x000fe40003fa5270 */
[----:B------:R-:W-:Y:S01]  /*18ca0*/  MOV R13, RZ ;  /* 0x000000ff000d7202 */ /* 0x000fe20000000f00 */
[----:B--2---:R-:W-:Y:S01]  /*18cb0*/  IMAD R0, R8, R6, RZ ;  /* 0x0000000608007224 */ /* 0x004fe200078e02ff */
[----:B------:R-:W-:Y:S07]  /*18cc0*/  BRA.DIV ~URZ, `(.L_x_370) ;  /* 0x000027727f007947 */ /* 0x000fee000b800000 */
[----:B------:R2:W4:Y:S02]  /*18cd0*/  SHFL.UP PT, R4, R0, 0x1, RZ ;  /* 0x0420000000047989 */ /* 0x00052400000e00ff */
.L_x_430:
[----:B----4-:R-:W-:-:S04]  /*18ce0*/  SEL R4, R4, RZ, P5 ;  /* 0x000000ff04047207 */ /* 0x010fc80002800000 */
[----:B--2---:R-:W-:Y:S01]  /*18cf0*/  IADD3 R0, R0, R4, RZ ;  /* 0x0000000400007210 */ /* 0x004fe20007ffe0ff */
[----:B------:R-:W-:Y:S05]  /*18d00*/  BRA.DIV ~URZ, `(.L_x_371) ;  /* 0x000027727f007947 */ /* 0x000fea000b800000 */
        /* <DEDUP_REMOVED lines=12> */
[----:B------:R2:W4:Y:S02]  /*18dd0*/  SHFL.IDX PT, R0, R4, 0x1f, 0x1f ;  /* 0x03e01f0004007f89 */ /* 0x00052400000e0000 */
.L_x_431:
[----:B----4-:R-:W-:Y:S01]  /*18de0*/  IMAD R0, R0, c[0x0][0x538], RZ ;  /* 0x00014e0000007a24 */ /* 0x010fe200078e02ff */
[----:B------:R-:W-:Y:S04]  /*18df0*/  BSSY B1, `(.L_x_372) ;  /* 0x0000084000017945 */ /* 0x000fe80003800000 */
[----:B------:R-:W-:-:S04]  /*18e00*/  IADD3 R9, R0, R9, RZ ;  /* 0x0000000900097210 */ /* 0x000fc80007ffe0ff */
[----:B---3--:R-:W-:-:S13]  /*18e10*/  ISETP.GT.AND P0, PT, R9, R10, PT ;  /* 0x0000000a0900720c */ /* 0x008fda0003f04270 */
[----:B------:R-:W-:Y:S05]  /*18e20*/  @P0 BRA `(.L_x_373) ;  /* 0x0000026000000947 */ /* 0x000fea0003800000 */
.L_x_377:
[----:B------:R-:W3:Y:S02]  /*18e30*/  LDL.LU R0, [R1+0x5c] ;  /* 0x00005c0001007983 */ /* 0x000ee40000300800 */
[----:B---3--:R-:W-:-:S04]  /*18e40*/  IADD3 R0, R0, 0x1f, RZ ;  /* 0x0000001f00007810 */ /* 0x008fc80007ffe0ff */
[----:B------:R-:W-:-:S13]  /*18e50*/  ISETP.GE.AND P0, PT, R0, c[0x0][0x53c], PT ;  /* 0x00014f0000007a0c */ /* 0x000fda0003f06270 */
[----:B------:R-:W-:Y:S05]  /*18e60*/  @P0 BRA `(.L_x_374) ;  /* 0x0000077000000947 */ /* 0x000fea0003800000 */
[----:B------:R3:W-:Y:S01]  /*18e70*/  STL [R1+0x5c], R0 ;  /* 0x00005c0001007387 */ /* 0x0007e20000100800 */
[----:B------:R-:W-:Y:S02]  /*18e80*/  MOV R6, RZ ;  /* 0x000000ff00067202 */ /* 0x000fe40000000f00 */
[----:B------:R-:W-:Y:S02]  /*18e90*/  MOV R8, RZ ;  /* 0x000000ff00087202 */ /* 0x000fe40000000f00 */
[----:B---3--:R-:W-:-:S04]  /*18ea0*/  IADD3 R0, R0, R14, RZ ;  /* 0x0000000e00007210 */ /* 0x008fc80007ffe0ff */
[----:B------:R-:W-:-:S13]  /*18eb0*/  ISETP.GE.OR P0, PT, R0, c[0x0][0x53c], !P6 ;  /* 0x00014f0000007a0c */ /* 0x000fda0007706670 */
[----:B--2---:R-:W-:Y:S02]  /*18ec0*/  @!P0 MOV R4, 0x4 ;  /* 0x0000000400048802 */ /* 0x004fe40000000f00 */
[----:B------:R-:W-:-:S03]  /*18ed0*/  @!P0 MOV R2, 0x4 ;  /* 0x0000000400028802 */ /* 0x000fc60000000f00 */
[----:B------:R-:W-:-:S04]  /*18ee0*/  @!P0 IMAD.WIDE R4, R0, R4, c[0x0][0x580] ;  /* 0x0001600000048625 */ /* 0x000fc800078e0204 */
[----:B------:R-:W-:Y:S01]  /*18ef0*/  @!P0 IMAD.WIDE R2, R0, R2, c[0x0][0x578] ;  /* 0x00015e0000028625 */ /* 0x000fe200078e0202 */
[----:B------:R-:W2:Y:S04]  /*18f00*/  @!P0 LDG.E R6, [R4.64] ;  /* 0x0000000804068981 */ /* 0x000ea8000c1e1900 */
[----:B------:R-:W2:Y:S02]  /*18f10*/  @!P0 LDG.E R8, [R2.64] ;  /* 0x0000000802088981 */ /* 0x000ea4000c1e1900 */
[----:B--2---:R-:W-:Y:S01]  /*18f20*/  IMAD R0, R8, R6, RZ ;  /* 0x0000000608007224 */ /* 0x004fe200078e02ff */
[----:B------:R-:W-:Y:S05]  /*18f30*/  BRA.DIV ~URZ, `(.L_x_375) ;  /* 0x000026e27f007947 */ /* 0x000fea000b800000 */
[----:B------:R2:W3:Y:S02]  /*18f40*/  SHFL.UP PT, R2, R0, 0x1, RZ ;  /* 0x0420000000027989 */ /* 0x0004e400000e00ff */
.L_x_432:
[----:B---3--:R-:W-:-:S04]  /*18f50*/  SEL R2, R2, RZ, P5 ;  /* 0x000000ff02027207 */ /* 0x008fc80002800000 */
        /* <DEDUP_REMOVED lines=14> */
[----:B------:R2:W3:Y:S02]  /*19040*/  SHFL.IDX PT, R0, R4, 0x1f, 0x1f ;  /* 0x03e01f0004007f89 */ /* 0x0004e400000e0000 */
.L_x_433:
[----:B---3--:R-:W-:-:S05]  /*19050*/  IMAD R0, R0, c[0x0][0x538], RZ ;  /* 0x00014e0000007a24 */ /* 0x008fca00078e02ff */
[----:B------:R-:W-:-:S04]  /*19060*/  IADD3 R9, R0, R9, RZ ;  /* 0x0000000900097210 */ /* 0x000fc80007ffe0ff */
[----:B------:R-:W-:-:S13]  /*19070*/  ISETP.GT.AND P0, PT, R9, R10, PT ;  /* 0x0000000a0900720c */ /* 0x000fda0003f04270 */
[----:B-12---:R-:W-:Y:S05]  /*19080*/  @!P0 BRA `(.L_x_377) ;  /* 0xfffffda000008947 */ /* 0x006fea000383ffff */
.L_x_373:
[----:B------:R-:W-:-:S05]  /*19090*/  IADD3 R12, -R0, R9, RZ ;  /* 0x00000009000c7210 */ /* 0x000fca0007ffe1ff */
[----:B------:R-:W-:-:S05]  /*190a0*/  IMAD R0, R4, c[0x0][0x538], R12 ;  /* 0x00014e0004007a24 */ /* 0x000fca00078e020c */
[----:B------:R-:W-:Y:S01]  /*190b0*/  ISETP.GT.AND P0, PT, R0, R10, PT ;  /* 0x0000000a0000720c */ /* 0x000fe20003f04270 */
[----:B------:R-:W-:-:S12]  /*190c0*/  BRA.DIV ~URZ, `(.L_x_378) ;  /* 0x000027427f007947 */ /* 0x000fd8000b800000 */
[----:B------:R-:W-:-:S04]  /*190d0*/  VOTE.ANY R9, PT, !P0 ;  /* 0x0000000000097806 */ /* 0x000fc800040e0100 */
.L_x_434:
[----:B------:R3:W4:Y:S01]  /*190e0*/  POPC R11, R9 ;  /* 0x00000009000b7309 */ /* 0x0007220000000000 */
[----:B------:R-:W-:Y:S05]  /*190f0*/  BRA.DIV ~URZ, `(.L_x_379) ;  /* 0x000027627f007947 */ /* 0x000fea000b800000 */
[----:B----4-:R4:W1:Y:S04]  /*19100*/  SHFL.IDX PT, R6, R6, R11, 0x1f ;  /* 0x00001f0b06067589 */ /* 0x01086800000e0000 */
[----:B------:R4:W2:Y:S02]  /*19110*/  SHFL.IDX PT, R5, R8, R11, 0x1f ;  /* 0x00001f0b08057589 */ /* 0x0008a400000e0000 */
.L_x_435:
[----:B------:R-:W-:Y:S01]  /*19120*/  ISETP.NE.AND P0, PT, R9, RZ, PT ;  /* 0x000000ff0900720c */ /* 0x000fe20003f05270 */
[----:B------:R-:W-:-:S12]  /*19130*/  BSSY B0, `(.L_x_380) ;  /* 0x0000005000007945 */ /* 0x000fd80003800000 */
[----:B------:R-:W-:Y:S05]  /*19140*/  @!P0 BRA `(.L_x_381) ;  /* 0x0000003000008947 */ /* 0x000fea0003800000 */
[----:B------:R-:W-:Y:S01]  /*19150*/  IADD3 R0, R11, -0x1, RZ ;  /* 0xffffffff0b007810 */ /* 0x000fe20007ffe0ff */
[----:B------:R-:W-:Y:S05]  /*19160*/  BRA.DIV ~URZ, `(.L_x_382) ;  /* 0x000027c27f007947 */ /* 0x000fea000b800000 */
[----:B------:R3:W4:Y:S02]  /*19170*/  SHFL.IDX PT, R13, R4, R0, 0x1f ;  /* 0x00001f00040d7589 */ /* 0x00072400000e0000 */
.L_x_381:
[----:B------:R-:W-:Y:S05]  /*19180*/  BSYNC B0 ;  /* 0x0000000000007941 */ /* 0x000fea0003800000 */
.L_x_380:
[----:B--234-:R-:W-:Y:S01]  /*19190*/  IMAD R4, R13, c[0x0][0x538], R12 ;  /* 0x00014e000d047a24 */ /* 0x01cfe200078e020c */
[----:B-1----:R-:W-:Y:S02]  /*191a0*/  IABS R2, R6 ;  /* 0x0000000600027213 */ /* 0x002fe40000000000 */
[----:B------:R-:W-:Y:S01]  /*191b0*/  IABS R0, R5 ;  /* 0x0000000500007213 */ /* 0x000fe20000000000 */
[----:B------:R-:W-:Y:S01]  /*191c0*/  IMAD.IADD R10, R10, 0x1, -R4 ;  /* 0x000000010a0a7824 */ /* 0x000fe200078e0a04 */
[----:B------:R1:W-:Y:S01]  /*191d0*/  STL [R1+0x50], R4 ;  /* 0x0000500401007387 */ /* 0x0003e20000100800 */
        /* <DEDUP_REMOVED lines=64> */
.L_x_374:
[----:B------:R-:W-:Y:S01]  /*195e0*/  MOV R0, c[0x0][0x53c] ;  /* 0x00014f0000007a02 */ /* 0x000fe20000000f00 */
[----:B------:R3:W-:Y:S04]  /*195f0*/  STL [R1+0x50], R10 ;  /* 0x0000500a01007387 */ /* 0x0007e80000100800 */
[----:B------:R3:W-:Y:S04]  /*19600*/  STL [R1+0x54], RZ ;  /* 0x000054ff01007387 */ /* 0x0007e80000100800 */
[----:B------:R3:W-:Y:S04]  /*19610*/  STL [R1+0x58], RZ ;  /* 0x000058ff01007387 */ /* 0x0007e80000100800 */
[----:B------:R3:W-:Y:S02]  /*19620*/  STL [R1+0x5c], R0 ;  /* 0x00005c0001007387 */ /* 0x0007e40000100800 */
.L_x_383:
[----:B------:R-:W-:Y:S05]  /*19630*/  BSYNC B1 ;  /* 0x0000000000017941 */ /* 0x000fea0003800000 */
.L_x_372:
[----:B------:R-:W4:Y:S04]  /*19640*/  LDL R8, [R1+0x50] ;  /* 0x0000500001087983 */ /* 0x000f280000100800 */
[----:B------:R-:W4:Y:S04]  /*19650*/  LDL R9, [R1+0x54] ;  /* 0x0000540001097983 */ /* 0x000f280000100800 */
[----:B---3--:R-:W4:Y:S04]  /*19660*/  LDL R10, [R1+0x58] ;  /* 0x00005800010a7983 */ /* 0x008f280000100800 */
[----:B------:R-:W4:Y:S01]  /*19670*/  LDL R11, [R1+0x5c] ;  /* 0x00005c00010b7983 */ /* 0x000f220000100800 */
[----:B------:R-:W-:Y:S03]  /*19680*/  WARPSYNC 0xffffffff ;  /* 0xffffffff00007948 */ /* 0x000fe60003800000 */
[----:B------:R-:W-:Y:S01]  /*19690*/  BAR.SYNC.DEFER_BLOCKING 0x4, 0x80 ;  /* 0x0102000000007b1d */ /* 0x000fe20000010000 */
[----:B------:R-:W-:-:S13]  /*196a0*/  ISETP.NE.AND P0, PT, R14, RZ, PT ;  /* 0x000000ff0e00720c */ /* 0x000fda0003f05270 */
[----:B----4-:R3:W-:Y:S04]  /*196b0*/  @!P0 STS.128 [0xc080], R8 ;  /* 0x00c08008ff008388 */ /* 0x0107e80000000c00 */
[----:B------:R-:W-:Y:S06]  /*196c0*/  BAR.ARV 0x5, 0x80 ;  /* 0x0142000000007b1d */ /* 0x000fec0000002000 */
.L_x_367:
[----:B-1----:R-:W5:Y:S02]  /*196d0*/  LDL R0, [R1+0x5c] ;  /* 0x00005c0001007983 */ /* 0x002f640000100800 */
[----:B-----5:R-:W-:-:S13]  /*196e0*/  ISETP.GE.AND P0, PT, R0, c[0x0][0x53c], PT ;  /* 0x00014f0000007a0c */ /* 0x020fda0003f06270 */
[----:B--234-:R-:W-:Y:S01]  /*196f0*/  @P0 CALL.REL.NOINC `(.L_x_384) ;  /* 0x0000001000000944 */ /* 0x01cfe20003c00000 */
[----:B------:R-:W-:Y:S05]  /*19700*/  BRA `(.L_x_385) ;  /* 0xfffe88b000007947 */ /* 0x000fea000383ffff */
.L_x_384:
[----:B------:R-:W-:Y:S05]  /*19710*/  EXIT ;  /* 0x000000000000794d */ /* 0x000fea0003800000 */
.L_x_198:
[----:B------:R-:W-:Y:S01]  /*19720*/  IMAD.MOV.U32 R0, RZ, RZ, R5 ;  /* 0x000000ffff007224 */ /* 0x000fe200078e0005 */
[----:B------:R-:W-:Y:S02]  /*19730*/  MOV R3, 0x1 ;  /* 0x0000000100037802 */ /* 0x000fe40000000f00 */
[----:B------:R-:W-:Y:S02]  /*19740*/  MOV R2, 0x19760 ;  /* 0x0001976000027802 */ /* 0x000fe40000000f00 */
[----:B------:R-:W-:Y:S05]  /*19750*/  CALL.REL.NOINC `($__internal_6_$__cuda_sm70_shflsync_up_p) ;  /* 0x000022f000007944 */ /* 0x000fea0003c00000 */
[----:B------:R-:W-:Y:S01]  /*19760*/  MOV R0, R4 ;  /* 0x0000000400007202 */ /* 0x000fe20000000f00 */
[----:B------:R-:W-:Y:S05]  /*19770*/  BRA `(.L_x_386) ;  /* 0xfffe6cf000007947 */ /* 0x000fea000383ffff */
.L_x_199:
[----:B------:R-:W-:Y:S01]  /*19780*/  IMAD.MOV.U32 R0, RZ, RZ, R5 ;  /* 0x000000ffff007224 */ /* 0x000fe200078e0005 */
[----:B------:R-:W-:Y:S02]  /*19790*/  MOV R3, 0x2 ;  /* 0x0000000200037802 */ /* 0x000fe40000000f00 */
[----:B------:R-:W-:Y:S02]  /*197a0*/  MOV R2, 0x197c0 ;  /* 0x000197c000027802 */ /* 0x000fe40000000f00 */
[----:B------:R-:W-:Y:S05]  /*197b0*/  CALL.REL.NOINC `($__internal_6_$__cuda_sm70_shflsync_up_p) ;  /* 0x0000229000007944 */ /* 0x000fea0003c00000 */
[----:B------:R-:W-:Y:S01]  /*197c0*/  SEL R4, R4, RZ, P4 ;  /* 0x000000ff04047207 */ /* 0x000fe20002000000 */
[----:B------:R-:W-:Y:S01]  /*197d0*/  IMAD.MOV.U32 R3, RZ, RZ, 0x4 ;  /* 0x00000004ff037424 */ /* 0x000fe200078e00ff */
[----:B------:R-:W-:-:S03]  /*197e0*/  MOV R2, 0x19810 ;  /* 0x0001981000027802 */ /* 0x000fc60000000f00 */
[----:B------:R-:W-:Y:S02]  /*197f0*/  IMAD.IADD R0, R5, 0x1, R4 ;  /* 0x0000000105007824 */ /* 0x000fe400078e0204 */
        /* <DEDUP_REMOVED lines=14> */
[----:B------:R-:W-:Y:S01]  /*198e0*/  IMAD.IADD R4, R0, 0x1, R4 ;  /* 0x0000000100047824 */ /* 0x000fe200078e0204 */
[----:B------:R-:W-:-:S03]  /*198f0*/  MOV R0, 0x1f ;  /* 0x0000001f00007802 */ /* 0x000fc60000000f00 */
[----:B------:R-:W-:Y:S02]  /*19900*/  IMAD.MOV.U32 R35, RZ, RZ, R4 ;  /* 0x000000ffff237224 */ /* 0x000fe400078e0004 */
[----:B------:R-:W-:Y:S05]  /*19910*/  CALL.REL.NOINC `($__internal_5_$__cuda_sm70_shflsync_idx_p) ;  /* 0x000020e000007944 */ /* 0x000fea0003c00000 */
[----:B------:R-:W-:Y:S05]  /*19920*/  BRA `(.L_x_387) ;  /* 0xfffe6c4000007947 */ /* 0x000fea000383ffff */
.L_x_201:
[----:B------:R-:W-:Y:S02]  /*19930*/  SEL R0, RZ, 0x1, P0 ;  /* 0x00000001ff007807 */ /* 0x000fe40000000000 */
[----:B------:R-:W-:Y:S02]  /*19940*/  MOV R2, 0x19960 ;  /* 0x0001996000027802 */ /* 0x000fe40000000f00 */
[----:B------:R-:W-:Y:S05]  /*19950*/  CALL.REL.NOINC `($__internal_7_$__cuda_sm70_votesync_ballot) ;  /* 0x0000215000007944 */ /* 0x000fea0003c00000 */
[----:B------:R-:W-:Y:S01]  /*19960*/  MOV R5, R0 ;  /* 0x0000000000057202 */ /* 0x000fe20000000f00 */
[----:B------:R-:W-:Y:S05]  /*19970*/  BRA `(.L_x_388) ;  /* 0xfffe6c8000007947 */ /* 0x000fea000383ffff */
.L_x_202:
[----:B------:R-:W-:Y:S01]  /*19980*/  IMAD.MOV.U32 R35, RZ, RZ, R8 ;  /* 0x000000ffff237224 */ /* 0x000fe200078e0008 */
[----:B--2---:R-:W-:Y:S01]  /*19990*/  MOV R3, R13 ;  /* 0x0000000d00037202 */ /* 0x004fe20000000f00 */
[----:B------:R-:W-:Y:S01]  /*199a0*/  IMAD.MOV.U32 R0, RZ, RZ, 0x1f ;  /* 0x0000001fff007424 */ /* 0x000fe200078e00ff */
[----:B------:R-:W-:Y:S02]  /*199b0*/  MOV R2, 0x199d0 ;  /* 0x000199d000027802 */ /* 0x000fe40000000f00 */
[----:B-1----:R-:W-:Y:S05]  /*199c0*/  CALL.REL.NOINC `($__internal_5_$__cuda_sm70_shflsync_idx_p) ;  /* 0x0000203000007944 */ /* 0x002fea0003c00000 */
[----:B------:R-:W-:Y:S01]  /*199d0*/  IMAD.MOV.U32 R11, RZ, RZ, R0 ;  /* 0x000000ffff0b7224 */ /* 0x000fe200078e0000 */
[----:B------:R-:W-:Y:S01]  /*199e0*/  MOV R35, R7 ;  /* 0x0000000700237202 */ /* 0x000fe20000000f00 */
[----:B------:R-:W-:Y:S01]  /*199f0*/  IMAD.MOV.U32 R6, RZ, RZ, RZ ;  /* 0x000000ffff067224 */ /* 0x000fe200078e00ff */
[----:B------:R-:W-:Y:S01]  /*19a00*/  MOV R3, R13 ;  /* 0x0000000d00037202 */ /* 0x000fe20000000f00 */
[----:B------:R-:W-:Y:S01]  /*19a10*/  IMAD.MOV.U32 R0, RZ, RZ, 0x1f ;  /* 0x0000001fff007424 */ /* 0x000fe200078e00ff */
[----:B------:R-:W-:-:S02]  /*19a20*/  MOV R2, 0x19a40 ;  /* 0x00019a4000027802 */ /* 0x000fc40000000f00 */
[----:B------:R-:W-:Y:S05]  /*19a30*/  CALL.REL.NOINC `($__internal_5_$__cuda_sm70_shflsync_idx_p) ;  /* 0x00001fc000007944 */ /* 0x000fea0003c00000 */
[----:B------:R-:W-:Y:S01]  /*19a40*/  MOV R10, R0 ;  /* 0x00000000000a7202 */ /* 0x000fe20000000f00 */
[----:B------:R-:W-:Y:S05]  /*19a50*/  BRA `(.L_x_389) ;  /* 0xfffe6bf000007947 */ /* 0x000fea000383ffff */
.L_x_205:
[----:B------:R-:W-:Y:S01]  /*19a60*/  IMAD.MOV.U32 R35, RZ, RZ, R4 ;  /* 0x000000ffff237224 */ /* 0x000fe200078e0004 */
[----:B------:R-:W-:-:S02]  /*19a70*/  MOV R0, 0x1f ;  /* 0x0000001f00007802 */ /* 0x000fc40000000f00 */
[----:B------:R-:W-:Y:S02]  /*19a80*/  MOV R2, 0x19aa0 ;  /* 0x00019aa000027802 */ /* 0x000fe40000000f00 */
[----:B-1234-:R-:W-:Y:S05]  /*19a90*/  CALL.REL.NOINC `($__internal_5_$__cuda_sm70_shflsync_idx_p) ;  /* 0x00001f6000007944 */ /* 0x01efea0003c00000 */
[----:B------:R-:W-:Y:S01]  /*19aa0*/  MOV R6, R0 ;  /* 0x0000000000067202 */ /* 0x000fe20000000f00 */
[----:B------:R-:W-:Y:S05]  /*19ab0*/  BRA `(.L_x_204) ;  /* 0xfffe6bf000007947 */ /* 0x000fea000383ffff */
.L_x_243:
[----:B------:R-:W-:Y:S01]  /*19ac0*/  IMAD.MOV.U32 R35, RZ, RZ, R6 ;  /* 0x000000ffff237224 */ /* 0x000fe200078e0006 */
[----:B------:R-:W-:Y:S01]  /*19ad0*/  MOV R3, RZ ;  /* 0x000000ff00037202 */ /* 0x000fe20000000f00 */
[----:B------:R-:W-:Y:S01]  /*19ae0*/  IMAD.MOV.U32 R0, RZ, RZ, 0x1c1f ;  /* 0x00001c1fff007424 */ /* 0x000fe200078e00ff */
[----:B------:R-:W-:Y:S02]  /*19af0*/  MOV R2, 0x19b10 ;  /* 0x00019b1000027802 */ /* 0x000fe40000000f00 */
[----:B-----5:R-:W-:Y:S05]  /*19b00*/  CALL.REL.NOINC `($__internal_5_$__cuda_sm70_shflsync_idx_p) ;  /* 0x00001ef000007944 */ /* 0x020fea0003c00000 */
[----:B------:R-:W-:Y:S01]  /*19b10*/  MOV R4, R0 ;  /* 0x0000000000047202 */ /* 0x000fe20000000f00 */
[----:B------:R-:W-:Y:S05]  /*19b20*/  BRA `(.L_x_390) ;  /* 0xfffeea0000007947 */ /* 0x000fea000383ffff */
.L_x_244:
[----:B------:R-:W-:Y:S01]  /*19b30*/  IMAD.MOV.U32 R35, RZ, RZ, R12 ;  /* 0x000000ffff237224 */ /* 0x000fe200078e000c */
[----:B------:R-:W-:Y:S01]  /*19b40*/  MOV R3, RZ ;  /* 0x000000ff00037202 */ /* 0x000fe20000000f00 */
[----:B------:R-:W-:Y:S01]  /*19b50*/  IMAD.MOV.U32 R0, RZ, RZ, 0x1c1f ;  /* 0x00001c1fff007424 */ /* 0x000fe200078e00ff */
[----:B------:R-:W-:Y:S02]  /*19b60*/  MOV R2, 0x19b80 ;  /* 0x00019b8000027802 */ /* 0x000fe40000000f00 */
[----:B-12--5:R-:W-:Y:S05]  /*19b70*/  CALL.REL.NOINC `($__internal_5_$__cuda_sm70_shflsync_idx_p) ;  /* 0x00001e8000007944 */ /* 0x026fea0003c00000 */
[----:B------:R-:W-:Y:S05]  /*19b80*/  BRA `(.L_x_391) ;  /* 0xfffee9c000007947 */ /* 0x000fea000383ffff */
.L_x_247:
[----:B------:R-:W-:Y:S01]  /*19b90*/  IMAD.MOV.U32 R35, RZ, RZ, R6 ;  /* 0x000000ffff237224 */ /* 0x000fe200078e0006 */
[----:B--2---:R-:W-:Y:S01]  /*19ba0*/  MOV R3, 0x1 ;  /* 0x0000000100037802 */ /* 0x004fe20000000f00 */
[----:B----4-:R-:W-:Y:S01]  /*19bb0*/  IMAD.MOV.U32 R0, RZ, RZ, 0x1c1f ;  /* 0x00001c1fff007424 */ /* 0x010fe200078e00ff */
[----:B------:R-:W-:-:S02]  /*19bc0*/  MOV R2, 0x19be0 ;  /* 0x00019be000027802 */ /* 0x000fc40000000f00 */
[----:B-1-3-5:R-:W-:Y:S05]  /*19bd0*/  CALL.REL.NOINC `($__internal_5_$__cuda_sm70_shflsync_idx_p) ;  /* 0x00001e2000007944 */ /* 0x02afea0003c00000 */
[----:B------:R-:W-:Y:S01]  /*19be0*/  IMAD.MOV.U32 R4, RZ, RZ, R0 ;  /* 0x000000ffff047224 */ /* 0x000fe200078e0000 */
[----:B------:R-:W-:Y:S01]  /*19bf0*/  MOV R3, 0x1 ;  /* 0x0000000100037802 */ /* 0x000fe20000000f00 */
[----:B------:R-:W-:Y:S01]  /*19c00*/  IMAD.MOV.U32 R35, RZ, RZ, R12 ;  /* 0x000000ffff237224 */ /* 0x000fe200078e000c */
[----:B------:R-:W-:-:S02]  /*19c10*/  MOV R0, 0x1c1f ;  /* 0x00001c1f00007802 */ /* 0x000fc40000000f00 */
[----:B------:R-:W-:Y:S02]  /*19c20*/  MOV R2, 0x19c40 ;  /* 0x00019c4000027802 */ /* 0x000fe40000000f00 */
[----:B------:R-:W-:Y:S05]  /*19c30*/  CALL.REL.NOINC `($__internal_5_$__cuda_sm70_shflsync_idx_p) ;  /* 0x00001dc000007944 */ /* 0x000fea0003c00000 */
[----:B------:R-:W-:Y:S05]  /*19c40*/  BRA `(.L_x_392) ;  /* 0xfffeea5000007947 */ /* 0x000fea000383ffff */
.L_x_250:
[----:B------:R-:W-:Y:S01]  /*19c50*/  IMAD.MOV.U32 R35, RZ, RZ, R6 ;  /* 0x000000ffff237224 */ /* 0x000fe200078e0006 */
[----:B-1----:R-:W-:Y:S01]  /*19c60*/  MOV R3, 0x2 ;  /* 0x0000000200037802 */ /* 0x002fe20000000f00 */
[----:B----4-:R-:W-:Y:S01]  /*19c70*/  IMAD.MOV.U32 R0, RZ, RZ, 0x1c1f ;  /* 0x00001c1fff007424 */ /* 0x010fe200078e00ff */
[----:B------:R-:W-:Y:S02]  /*19c80*/  MOV R2, 0x19ca0 ;  /* 0x00019ca000027802 */ /* 0x000fe40000000f00 */
[----:B--23-5:R-:W-:Y:S05]  /*19c90*/  CALL.REL.NOINC `($__internal_5_$__cuda_sm70_shflsync_idx_p) ;  /* 0x00001d6000007944 */ /* 0x02cfea0003c00000 */
[----:B------:R-:W-:Y:S01]  /*19ca0*/  MOV R4, R0 ;  /* 0x0000000000047202 */ /* 0x000fe20000000f00 */
[----:B------:R-:W-:Y:S05]  /*19cb0*/  BRA `(.L_x_393) ;  /* 0xfffeeb2000007947 */ /* 0x000fea000383ffff */
.L_x_251:
[----:B------:R-:W-:Y:S01]  /*19cc0*/  IMAD.MOV.U32 R35, RZ, RZ, R12 ;  /* 0x000000ffff237224 */ /* 0x000fe200078e000c */
[----:B------:R-:W-:Y:S01]  /*19cd0*/  MOV R3, 0x2 ;  /* 0x0000000200037802 */ /* 0x000fe20000000f00 */
[----:B----4-:R-:W-:Y:S01]  /*19ce0*/  IMAD.MOV.U32 R0, RZ, RZ, 0x1c1f ;  /* 0x00001c1fff007424 */ /* 0x010fe200078e00ff */
[----:B------:R-:W-:Y:S02]  /*19cf0*/  MOV R2, 0x19d10 ;  /* 0x00019d1000027802 */ /* 0x000fe40000000f00 */
[----:B-123-5:R-:W-:Y:S05]  /*19d00*/  CALL.REL.NOINC `($__internal_5_$__cuda_sm70_shflsync_idx_p) ;  /* 0x00001cf000007944 */ /* 0x02efea0003c00000 */
[----:B------:R-:W-:Y:S05]  /*19d10*/  BRA `(.L_x_394) ;  /* 0xfffeeae000007947 */ /* 0x000fea000383ffff */
.L_x_254:
[----:B------:R-:W-:Y:S01]  /*19d20*/  IMAD.MOV.U32 R35, RZ, RZ, R6 ;  /* 0x000000ffff237224 */ /* 0x000fe200078e0006 */
[----:B-1----:R-:W-:Y:S01]  /*19d30*/  MOV R3, 0x3 ;  /* 0x0000000300037802 */ /* 0x002fe20000000f00 */
[----:B------:R-:W-:Y:S01]  /*19d40*/  IMAD.MOV.U32 R0, RZ, RZ, 0x1c1f ;  /* 0x00001c1fff007424 */ /* 0x000fe200078e00ff */
[----:B------:R-:W-:-:S02]  /*19d50*/  MOV R2, 0x19d70 ;  /* 0x00019d7000027802 */ /* 0x000fc40000000f00 */
[----:B--2345:R-:W-:Y:S05]  /*19d60*/  CALL.REL.NOINC `($__internal_5_$__cuda_sm70_shflsync_idx_p) ;  /* 0x00001c9000007944 */ /* 0x03cfea0003c00000 */
[----:B------:R-:W-:Y:S01]  /*19d70*/  IMAD.MOV.U32 R6, RZ, RZ, R0 ;  /* 0x000000ffff067224 */ /* 0x000fe200078e0000 */
[----:B------:R-:W-:Y:S01]  /*19d80*/  MOV R3, 0x3 ;  /* 0x0000000300037802 */ /* 0x000fe20000000f00 */
[----:B------:R-:W-:Y:S01]  /*19d90*/  IMAD.MOV.U32 R35, RZ, RZ, R12 ;  /* 0x000000ffff237224 */ /* 0x000fe200078e000c */
[----:B------:R-:W-:-:S02]  /*19da0*/  MOV R0, 0x1c1f ;  /* 0x00001c1f00007802 */ /* 0x000fc40000000f00 */
[----:B------:R-:W-:Y:S02]  /*19db0*/  MOV R2, 0x19dd0 ;  /* 0x00019dd000027802 */ /* 0x000fe40000000f00 */
[----:B------:R-:W-:Y:S05]  /*19dc0*/  CALL.REL.NOINC `($__internal_5_$__cuda_sm70_shflsync_idx_p) ;  /* 0x00001c3000007944 */ /* 0x000fea0003c00000 */
[----:B------:R-:W-:Y:S01]  /*19dd0*/  MOV R2, R0 ;  /* 0x0000000000027202 */ /* 0x000fe20000000f00 */
[----:B------:R-:W-:Y:S05]  /*19de0*/  BRA `(.L_x_395) ;  /* 0xfffeeb6000007947 */ /* 0x000fea000383ffff */
.L_x_297:
[----:B------:R-:W-:Y:S01]  /*19df0*/  IMAD.MOV.U32 R35, RZ, RZ, R3 ;  /* 0x000000ffff237224 */ /* 0x000fe200078e0003 */
[----:B------:R-:W-:Y:S01]  /*19e00*/  MOV R3, 0x1 ;  /* 0x0000000100037802 */ /* 0x000fe20000000f00 */
[----:B------:R-:W-:Y:S01]  /*19e10*/  IMAD.MOV.U32 R0, RZ, RZ, 0x1c1f ;  /* 0x00001c1fff007424 */ /* 0x000fe200078e00ff */
[----:B------:R-:W-:Y:S02]  /*19e20*/  MOV R2, 0x19e40 ;  /* 0x00019e4000027802 */ /* 0x000fe40000000f00 */
[----:B--2--5:R-:W-:Y:S05]  /*19e30*/  CALL.REL.NOINC `($__internal_5_$__cuda_sm70_shflsync_idx_p) ;  /* 0x00001bc000007944 */ /* 0x024fea0003c00000 */
[----:B------:R-:W-:Y:S01]  /*19e40*/  IMAD.MOV.U32 R5, RZ, RZ, R0 ;  /* 0x000000ffff057224 */ /* 0x000fe200078e0000 */
[----:B------:R-:W-:Y:S01]  /*19e50*/  MOV R3, 0x1 ;  /* 0x0000000100037802 */ /* 0x000fe20000000f00 */
[----:B------:R-:W-:Y:S01]  /*19e60*/  IMAD.MOV.U32 R35, RZ, RZ, R6 ;  /* 0x000000ffff237224 */ /* 0x000fe200078e0006 */
[----:B------:R-:W-:Y:S02]  /*19e70*/  MOV R0, 0x1c1f ;  /* 0x00001c1f00007802 */ /* 0x000fe40000000f00 */
[----:B------:R-:W-:Y:S02]  /*19e80*/  MOV R2, 0x19ea0 ;  /* 0x00019ea000027802 */ /* 0x000fe40000000f00 */
[----:B------:R-:W-:Y:S05]  /*19e90*/  CALL.REL.NOINC `($__internal_5_$__cuda_sm70_shflsync_idx_p) ;  /* 0x00001b6000007944 */ /* 0x000fea0003c00000 */
[----:B------:R-:W-:Y:S05]  /*19ea0*/  BRA `(.L_x_396) ;  /* 0xffff4c7000007947 */ /* 0x000fea000383ffff */
.L_x_300:
[----:B------:R-:W-:Y:S01]  /*19eb0*/  IMAD.MOV.U32 R35, RZ, RZ, R5 ;  /* 0x000000ffff237224 */ /* 0x000fe200078e0005 */
[----:B------:R-:W-:Y:S01]  /*19ec0*/  MOV R3, RZ ;  /* 0x000000ff00037202 */ /* 0x000fe20000000f00 */
[----:B------:R-:W-:Y:S01]  /*19ed0*/  IMAD.MOV.U32 R0, RZ, RZ, 0x1c1f ;  /* 0x00001c1fff007424 */ /* 0x000fe200078e00ff */
[----:B------:R-:W-:-:S02]  /*19ee0*/  MOV R2, 0x19f00 ;  /* 0x00019f0000027802 */ /* 0x000fc40000000f00 */
[----:B------:R-:W-:Y:S05]  /*19ef0*/  CALL.REL.NOINC `($__internal_5_$__cuda_sm70_shflsync_idx_p) ;  /* 0x00001b0000007944 */ /* 0x000fea0003c00000 */
[----:B------:R-:W-:Y:S01]  /*19f00*/  MOV R4, R0 ;  /* 0x0000000000047202 */ /* 0x000fe20000000f00 */
[----:B------:R-:W-:Y:S05]  /*19f10*/  BRA `(.L_x_397) ;  /* 0xffff5c0000007947 */ /* 0x000fea000383ffff */
.L_x_301:
[----:B------:R-:W-:Y:S01]  /*19f20*/  IMAD.MOV.U32 R35, RZ, RZ, R6 ;  /* 0x000000ffff237224 */ /* 0x000fe200078e0006 */
[----:B------:R-:W-:Y:S01]  /*19f30*/  MOV R3, RZ ;  /* 0x000000ff00037202 */ /* 0x000fe20000000f00 */
[----:B------:R-:W-:Y:S01]  /*19f40*/  IMAD.MOV.U32 R0, RZ, RZ, 0x1c1f ;  /* 0x00001c1fff007424 */ /* 0x000fe200078e00ff */
[----:B------:R-:W-:-:S02]  /*19f50*/  MOV R2, 0x19f70 ;  /* 0x00019f7000027802 */ /* 0x000fc40000000f00 */
[----:B-12---:R-:W-:Y:S05]  /*19f60*/  CALL.REL.NOINC `($__internal_5_$__cuda_sm70_shflsync_idx_p) ;  /* 0x00001a9000007944 */ /* 0x006fea0003c00000 */
[----:B------:R-:W-:Y:S05]  /*19f70*/  BRA `(.L_x_398) ;  /* 0xffff5bc000007947 */ /* 0x000fea000383ffff */
.L_x_304:
[----:B------:R-:W-:Y:S01]  /*19f80*/  IMAD.MOV.U32 R35, RZ, RZ, R5 ;  /* 0x000000ffff237224 */ /* 0x000fe200078e0005 */
[----:B--2---:R-:W-:Y:S01]  /*19f90*/  MOV R3, 0x1 ;  /* 0x0000000100037802 */ /* 0x004fe20000000f00 */
[----:B----4-:R-:W-:Y:S01]  /*19fa0*/  IMAD.MOV.U32 R0, RZ, RZ, 0x1c1f ;  /* 0x00001c1fff007424 */ /* 0x010fe200078e00ff */
[----:B------:R-:W-:-:S03]  /*19fb0*/  MOV R2, 0x19fd0 ;  /* 0x00019fd000027802 */ /* 0x000fc60000000f00 */
[----:B-1-3--:R-:W-:Y:S05]  /*19fc0*/  CALL.REL.NOINC `($__internal_5_$__cuda_sm70_shflsync_idx_p) ;  /* 0x00001a3000007944 */ /* 0x00afea0003c00000 */
[----:B------:R-:W-:Y:S01]  /*19fd0*/  IMAD.MOV.U32 R4, RZ, RZ, R0 ;  /* 0x000000ffff047224 */ /* 0x000fe200078e0000 */
[----:B------:R-:W-:Y:S01]  /*19fe0*/  MOV R3, 0x1 ;  /* 0x0000000100037802 */ /* 0x000fe20000000f00 */
[----:B------:R-:W-:Y:S01]  /*19ff0*/  IMAD.MOV.U32 R35, RZ, RZ, R6 ;  /* 0x000000ffff237224 */ /* 0x000fe200078e0006 */
[----:B------:R-:W-:-:S02]  /*1a000*/  MOV R0, 0x1c1f ;  /* 0x00001c1f00007802 */ /* 0x000fc40000000f00 */
[----:B------:R-:W-:Y:S02]  /*1a010*/  MOV R2, 0x1a030 ;  /* 0x0001a03000027802 */ /* 0x000fe40000000f00 */
[----:B------:R-:W-:Y:S05]  /*1a020*/  CALL.REL.NOINC `($__internal_5_$__cuda_sm70_shflsync_idx_p) ;  /* 0x000019d000007944 */ /* 0x000fea0003c00000 */
[----:B------:R-:W-:Y:S05]  /*1a030*/  BRA `(.L_x_399) ;  /* 0xffff5c4000007947 */ /* 0x000fea000383ffff */
.L_x_305:
[----:B------:R-:W-:Y:S02]  /*1a040*/  MOV R0, 0x2 ;  /* 0x0000000200007802 */ /* 0x000fe40000000f00 */
[----:B------:R-:W-:Y:S02]  /*1a050*/  MOV R2, 0x1a070 ;  /* 0x0001a07000027802 */ /* 0x000fe40000000f00 */
[----:B------:R-:W-:Y:S05]  /*1a060*/  CALL.REL.NOINC `($__internal_4_$__cuda_sm70_shflsync_bfly_p) ;  /* 0x0000193000007944 */ /* 0x000fea0003c00000 */
[----:B------:R-:W-:Y:S05]  /*1a070*/  BRA `(.L_x_400) ;  /* 0xffff63c000007947 */ /* 0x000fea000383ffff */
.L_x_306:
[----:B------:R-:W-:Y:S02]  /*1a080*/  MOV R0, 0x1 ;  /* 0x0000000100007802 */ /* 0x000fe40000000f00 */
[----:B------:R-:W-:Y:S02]  /*1a090*/  MOV R2, 0x1a0b0 ;  /* 0x0001a0b000027802 */ /* 0x000fe40000000f00 */
[----:B------:R-:W-:Y:S05]  /*1a0a0*/  CALL.REL.NOINC `($__internal_4_$__cuda_sm70_shflsync_bfly_p) ;  /* 0x000018f000007944 */ /* 0x000fea0003c00000 */
[----:B------:R-:W-:Y:S01]  /*1a0b0*/  FMNMX.FTZ R108, R4, R0, !PT ;  /* 0x00000000046c7209 */ /* 0x000fe20007810000 */
[----:B------:R-:W-:Y:S01]  /*1a0c0*/  IMAD.MOV.U32 R4, RZ, RZ, R5 ;  /* 0x000000ffff047224 */ /* 0x000fe200078e0005 */
[----:B------:R-:W-:Y:S01]  /*1a0d0*/  MOV R2, 0x1a100 ;  /* 0x0001a10000027802 */ /* 0x000fe20000000f00 */
[----:B------:R-:W-:Y:S02]  /*1a0e0*/  IMAD.MOV.U32 R0, RZ, RZ, 0x2 ;  /* 0x00000002ff007424 */ /* 0x000fe400078e00ff */
[----:B------:R-:W-:Y:S05]  /*1a0f0*/  CALL.REL.NOINC `($__internal_4_$__cuda_sm70_shflsync_bfly_p) ;  /* 0x000018a000007944 */ /* 0x000fea0003c00000 */
[----:B------:R-:W-:Y:S01]  /*1a100*/  FMNMX.FTZ R5, R5, R0, !PT ;  /* 0x0000000005057209 */ /* 0x000fe20007810000 */
[----:B------:R-:W-:Y:S01]  /*1a110*/  IMAD.MOV.U32 R0, RZ, RZ, 0x1 ;  /* 0x00000001ff007424 */ /* 0x000fe200078e00ff */
[----:B------:R-:W-:-:S03]  /*1a120*/  MOV R2, 0x1a150 ;  /* 0x0001a15000027802 */ /* 0x000fc60000000f00 */
[----:B------:R-:W-:Y:S02]  /*1a130*/  IMAD.MOV.U32 R4, RZ, RZ, R5 ;  /* 0x000000ffff047224 */ /* 0x000fe400078e0005 */
        /* <DEDUP_REMOVED lines=21> */
[----:B------:R-:W-:Y:S01]  /*1a290*/  MOV R9, R0 ;  /* 0x0000000000097202 */ /* 0x000fe20000000f00 */
[----:B------:R-:W-:Y:S05]  /*1a2a0*/  BRA `(.L_x_401) ;  /* 0xffff628000007947 */ /* 0x000fea000383ffff */
.L_x_308:
[----:B-1--4-:R-:W-:Y:S01]  /*1a2b0*/  MOV R3, RZ ;  /* 0x000000ff00037202 */ /* 0x012fe20000000f00 */
[----:B------:R-:W-:Y:S01]  /*1a2c0*/  IMAD.MOV.U32 R35, RZ, RZ, R8 ;  /* 0x000000ffff237224 */ /* 0x000fe200078e0008 */
[----:B------:R-:W-:Y:S01]  /*1a2d0*/  MOV R2, 0x1a300 ;  /* 0x0001a30000027802 */ /* 0x000fe20000000f00 */
[----:B------:R-:W-:Y:S02]  /*1a2e0*/  IMAD.MOV.U32 R0, RZ, RZ, 0x1c1f ;  /* 0x00001c1fff007424 */ /* 0x000fe400078e00ff */
[----:B------:R-:W-:Y:S05]  /*1a2f0*/  CALL.REL.NOINC `($__internal_5_$__cuda_sm70_shflsync_idx_p) ;  /* 0x0000170000007944 */ /* 0x000fea0003c00000 */
[----:B------:R-:W-:-:S05]  /*1a300*/  BRA `(.L_x_402) ;  /* 0xffff756000007947 */ /* 0x000fca000383ffff */
.L_x_311:
[----:B--2---:R-:W-:Y:S01]  /*1a310*/  MOV R3, 0x1 ;  /* 0x0000000100037802 */ /* 0x004fe20000000f00 */
[----:B------:R-:W-:Y:S01]  /*1a320*/  IMAD.MOV.U32 R35, RZ, RZ, R8 ;  /* 0x000000ffff237224 */ /* 0x000fe200078e0008 */
[----:B------:R-:W-:Y:S01]  /*1a330*/  MOV R2, 0x1a360 ;  /* 0x0001a36000027802 */ /* 0x000fe20000000f00 */
[----:B------:R-:W-:Y:S02]  /*1a340*/  IMAD.MOV.U32 R0, RZ, RZ, 0x1c1f ;  /* 0x00001c1fff007424 */ /* 0x000fe400078e00ff */
[----:B-1----:R-:W-:Y:S05]  /*1a350*/  CALL.REL.NOINC `($__internal_5_$__cuda_sm70_shflsync_idx_p) ;  /* 0x000016a000007944 */ /* 0x002fea0003c00000 */
[----:B------:R-:W-:Y:S01]  /*1a360*/  MOV R3, 0x1 ;  /* 0x0000000100037802 */ /* 0x000fe20000000f00 */
[----:B------:R-:W-:Y:S01]  /*1a370*/  IMAD.MOV.U32 R4, RZ, RZ, R0 ;  /* 0x000000ffff047224 */ /* 0x000fe200078e0000 */
[----:B------:R-:W-:Y:S01]  /*1a380*/  MOV R0, 0x1c1f ;  /* 0x00001c1f00007802 */ /* 0x000fe20000000f00 */
[----:B------:R-:W-:Y:S01]  /*1a390*/  IMAD.MOV.U32 R35, RZ, RZ, R9 ;  /* 0x000000ffff237224 */ /* 0x000fe200078e0009 */
[----:B------:R-:W-:Y:S02]  /*1a3a0*/  MOV R2, 0x1a3c0 ;  /* 0x0001a3c000027802 */ /* 0x000fe40000000f00 */
[----:B------:R-:W-:Y:S05]  /*1a3b0*/  CALL.REL.NOINC `($__internal_5_$__cuda_sm70_shflsync_idx_p) ;  /* 0x0000164000007944 */ /* 0x000fea0003c00000 */
[----:B------:R-:W-:-:S05]  /*1a3c0*/  BRA `(.L_x_403) ;  /* 0xffff75d000007947 */ /* 0x000fca000383ffff */
.L_x_314:
[----:B------:R-:W-:Y:S01]  /*1a3d0*/  MOV R3, RZ ;  /* 0x000000ff00037202 */ /* 0x000fe20000000f00 */
[----:B------:R-:W-:Y:S01]  /*1a3e0*/  IMAD.MOV.U32 R35, RZ, RZ, R10 ;  /* 0x000000ffff237224 */ /* 0x000fe200078e000a */
[----:B------:R-:W-:Y:S01]  /*1a3f0*/  MOV R2, 0x1a420 ;  /* 0x0001a42000027802 */ /* 0x000fe20000000f00 */
[----:B------:R-:W-:Y:S02]  /*1a400*/  IMAD.MOV.U32 R0, RZ, RZ, 0x1c1f ;  /* 0x00001c1fff007424 */ /* 0x000fe400078e00ff */
[----:B------:R-:W-:Y:S05]  /*1a410*/  CALL.REL.NOINC `($__internal_5_$__cuda_sm70_shflsync_idx_p) ;  /* 0x000015e000007944 */ /* 0x000fea0003c00000 */
[----:B------:R-:W-:Y:S01]  /*1a420*/  MOV R4, R0 ;  /* 0x0000000000047202 */ /* 0x000fe20000000f00 */
[----:B------:R-:W-:-:S05]  /*1a430*/  BRA `(.L_x_404) ;  /* 0xffff854000007947 */ /* 0x000fca000383ffff */
.L_x_315:
[----:B------:R-:W-:Y:S01]  /*1a440*/  MOV R3, RZ ;  /* 0x000000ff00037202 */ /* 0x000fe20000000f00 */
[----:B------:R-:W-:Y:S01]  /*1a450*/  IMAD.MOV.U32 R35, RZ, RZ, R11 ;  /* 0x000000ffff237224 */ /* 0x000fe200078e000b */
[----:B------:R-:W-:Y:S01]  /*1a460*/  MOV R2, 0x1a490 ;  /* 0x0001a49000027802 */ /* 0x000fe20000000f00 */
[----:B------:R-:W-:Y:S02]  /*1a470*/  IMAD.MOV.U32 R0, RZ, RZ, 0x1c1f ;  /* 0x00001c1fff007424 */ /* 0x000fe400078e00ff */
[----:B-12---:R-:W-:Y:S05]  /*1a480*/  CALL.REL.NOINC `($__internal_5_$__cuda_sm70_shflsync_idx_p) ;  /* 0x0000157000007944 */ /* 0x006fea0003c00000 */
[----:B------:R-:W-:-:S05]  /*1a490*/  BRA `(.L_x_405) ;  /* 0xffff850000007947 */ /* 0x000fca000383ffff */
.L_x_316:
[----:B----4-:R-:W-:Y:S01]  /*1a4a0*/  MOV R3, 0x1 ;  /* 0x0000000100037802 */ /* 0x010fe20000000f00 */
[----:B------:R-:W-:Y:S01]  /*1a4b0*/  IMAD.MOV.U32 R35, RZ, RZ, R10 ;  /* 0x000000ffff237224 */ /* 0x000fe200078e000a */
[----:B------:R-:W-:Y:S01]  /*1a4c0*/  MOV R2, 0x1a4f0 ;  /* 0x0001a4f000027802 */ /* 0x000fe20000000f00 */
[----:B------:R-:W-:Y:S03]  /*1a4d0*/  IMAD.MOV.U32 R0, RZ, RZ, 0x1c1f ;  /* 0x00001c1fff007424 */ /* 0x000fe600078e00ff */
[----:B-1-3--:R-:W-:Y:S05]  /*1a4e0*/  CALL.REL.NOINC `($__internal_5_$__cuda_sm70_shflsync_idx_p) ;  /* 0x0000151000007944 */ /* 0x00afea0003c00000 */
[----:B------:R-:W-:Y:S01]  /*1a4f0*/  MOV R3, 0x1 ;  /* 0x0000000100037802 */ /* 0x000fe20000000f00 */
[----:B------:R-:W-:Y:S01]  /*1a500*/  IMAD.MOV.U32 R4, RZ, RZ, R0 ;  /* 0x000000ffff047224 */ /* 0x000fe200078e0000 */
[----:B------:R-:W-:Y:S01]  /*1a510*/  MOV R0, 0x1c1f ;  /* 0x00001c1f00007802 */ /* 0x000fe20000000f00 */
[----:B------:R-:W-:Y:S01]  /*1a520*/  IMAD.MOV.U32 R35, RZ, RZ, R11 ;  /* 0x000000ffff237224 */ /* 0x000fe200078e000b */
[----:B------:R-:W-:Y:S02]  /*1a530*/  MOV R2, 0x1a550 ;  /* 0x0001a55000027802 */ /* 0x000fe40000000f00 */
[----:B------:R-:W-:Y:S05]  /*1a540*/  CALL.REL.NOINC `($__internal_5_$__cuda_sm70_shflsync_idx_p) ;  /* 0x000014b000007944 */ /* 0x000fea0003c00000 */
[----:B------:R-:W-:-:S05]  /*1a550*/  BRA `(.L_x_406) ;  /* 0xffff854000007947 */ /* 0x000fca000383ffff */
.L_x_317:
[----:B------:R-:W-:Y:S02]  /*1a560*/  MOV R0, 0x2 ;  /* 0x0000000200007802 */ /* 0x000fe40000000f00 */
[----:B------:R-:W-:Y:S02]  /*1a570*/  MOV R2, 0x1a590 ;  /* 0x0001a59000027802 */ /* 0x000fe40000000f00 */
[----:B------:R-:W-:Y:S05]  /*1a580*/  CALL.REL.NOINC `($__internal_4_$__cuda_sm70_shflsync_bfly_p) ;  /* 0x0000141000007944 */ /* 0x000fea0003c00000 */
[----:B------:R-:W-:-:S05]  /*1a590*/  BRA `(.L_x_407) ;  /* 0xffff890000007947 */ /* 0x000fca000383ffff */
.L_x_318:
        /* <DEDUP_REMOVED lines=30> */
[----:B------:R-:W-:-:S05]  /*1a780*/  BRA `(.L_x_408) ;  /* 0xffff880000007947 */ /* 0x000fca000383ffff */
.L_x_320:
[----:B------:R-:W-:Y:S01]  /*1a790*/  IMAD.MOV.U32 R4, RZ, RZ, R220 ;  /* 0x000000ffff047224 */ /* 0x000fe200078e00dc */
[----:B------:R-:W-:-:S02]  /*1a7a0*/  MOV R0, 0x2 ;  /* 0x0000000200007802 */ /* 0x000fc40000000f00 */
[----:B------:R-:W-:Y:S02]  /*1a7b0*/  MOV R2, 0x1a7d0 ;  /* 0x0001a7d000027802 */ /* 0x000fe40000000f00 */
[----:B------:R-:W-:Y:S05]  /*1a7c0*/  CALL.REL.NOINC `($__internal_4_$__cuda_sm70_shflsync_bfly_p) ;  /* 0x000011d000007944 */ /* 0x000fea0003c00000 */
[----:B------:R-:W-:Y:S01]  /*1a7d0*/  FADD.FTZ R4, R220, R0 ;  /* 0x00000000dc047221 */ /* 0x000fe20000010000 */
[----:B------:R-:W-:Y:S02]  /*1a7e0*/  MOV R0, 0x1 ;  /* 0x0000000100007802 */ /* 0x000fe40000000f00 */
[----:B------:R-:W-:Y:S02]  /*1a7f0*/  MOV R2, 0x1a810 ;  /* 0x0001a81000027802 */ /* 0x000fe40000000f00 */
[----:B------:R-:W-:Y:S05]  /*1a800*/  CALL.REL.NOINC `($__internal_4_$__cuda_sm70_shflsync_bfly_p) ;  /* 0x0000119000007944 */ /* 0x000fea0003c00000 */
[----:B------:R-:W-:Y:S01]  /*1a810*/  FADD.FTZ R9, R4, R0 ;  /* 0x0000000004097221 */ /* 0x000fe20000010000 */
[----:B------:R-:W-:Y:S02]  /*1a820*/  MOV R4, R231 ;  /* 0x000000e700047202 */ /* 0x000fe40000000f00 */
[----:B------:R-:W-:Y:S02]  /*1a830*/  MOV R0, 0x2 ;  /* 0x0000000200007802 */ /* 0x000fe40000000f00 */
[----:B------:R-:W-:Y:S02]  /*1a840*/  MOV R2, 0x1a860 ;  /* 0x0001a86000027802 */ /* 0x000fe40000000f00 */
[----:B------:R-:W-:Y:S05]  /*1a850*/  CALL.REL.NOINC `($__internal_4_$__cuda_sm70_shflsync_bfly_p) ;  /* 0x0000114000007944 */ /* 0x000fea0003c00000 */
[----:B------:R-:W-:Y:S01]  /*1a860*/  FADD.FTZ R8, R231, R0 ;  /* 0x00000000e7087221 */ /* 0x000fe20000010000 */
[----:B------:R-:W-:Y:S02]  /*1a870*/  MOV R0, 0x1 ;  /* 0x0000000100007802 */ /* 0x000fe40000000f00 */
[----:B------:R-:W-:-:S02]  /*1a880*/  MOV R2, 0x1a8b0 ;  /* 0x0001a8b000027802 */ /* 0x000fc40000000f00 */
[----:B------:R-:W-:Y:S02]  /*1a890*/  MOV R4, R8 ;  /* 0x0000000800047202 */ /* 0x000fe40000000f00 */
        /* <DEDUP_REMOVED lines=8> */
[----:B------:R-:W-:Y:S02]  /*1a920*/  MOV R2, 0x1a950 ;  /* 0x0001a95000027802 */ /* 0x000fe40000000f00 */
[----:B------:R-:W-:-:S02]  /*1a930*/  MOV R4, R5 ;  /* 0x0000000500047202 */ /* 0x000fc40000000f00 */
[----:B------:R-:W-:Y:S05]  /*1a940*/  CALL.REL.NOINC `($__internal_4_$__cuda_sm70_shflsync_bfly_p) ;  /* 0x0000105000007944 */ /* 0x000fea0003c00000 */
[----:B------:R-:W-:Y:S01]  /*1a950*/  FADD.FTZ R5, R5, R0 ;  /* 0x0000000005057221 */ /* 0x000fe20000010000 */
[----:B------:R-:W-:-:S02]  /*1a960*/  MOV R4, R233 ;  /* 0x000000e900047202 */ /* 0x000fc40000000f00 */
[----:B------:R-:W-:Y:S02]  /*1a970*/  MOV R0, 0x2 ;  /* 0x0000000200007802 */ /* 0x000fe40000000f00 */
[----:B------:R-:W-:Y:S02]  /*1a980*/  MOV R2, 0x1a9a0 ;  /* 0x0001a9a000027802 */ /* 0x000fe40000000f00 */
[----:B------:R-:W-:Y:S05]  /*1a990*/  CALL.REL.NOINC `($__internal_4_$__cuda_sm70_shflsync_bfly_p) ;  /* 0x0000100000007944 */ /* 0x000fea0003c00000 */
[----:B------:R-:W-:Y:S01]  /*1a9a0*/  FADD.FTZ R4, R233, R0 ;  /* 0x00000000e9047221 */ /* 0x000fe20000010000 */
[----:B------:R-:W-:Y:S02]  /*1a9b0*/  MOV R0, 0x1 ;  /* 0x0000000100007802 */ /* 0x000fe40000000f00 */
[----:B------:R-:W-:Y:S02]  /*1a9c0*/  MOV R2, 0x1a9e0 ;  /* 0x0001a9e000027802 */ /* 0x000fe40000000f00 */
[----:B------:R-:W-:Y:S05]  /*1a9d0*/  CALL.REL.NOINC `($__internal_4_$__cuda_sm70_shflsync_bfly_p) ;  /* 0x00000fc000007944 */ /* 0x000fea0003c00000 */
[----:B------:R-:W-:Y:S01]  /*1a9e0*/  MOV R11, R0 ;  /* 0x00000000000b7202 */ /* 0x000fe20000000f00 */
[----:B------:R-:W-:Y:S05]  /*1a9f0*/  BRA `(.L_x_409) ;  /* 0xffff9e3000007947 */ /* 0x000fea000383ffff */
.L_x_327:
[----:B-1234-:R-:W-:Y:S01]  /*1aa00*/  IMAD.MOV.U32 R35, RZ, RZ, R6 ;  /* 0x000000ffff237224 */ /* 0x01efe200078e0006 */
[----:B------:R-:W-:Y:S01]  /*1aa10*/  MOV R3, RZ ;  /* 0x000000ff00037202 */ /* 0x000fe20000000f00 */
[----:B------:R-:W-:Y:S01]  /*1aa20*/  IMAD.MOV.U32 R0, RZ, RZ, 0x1c1f ;  /* 0x00001c1fff007424 */ /* 0x000fe200078e00ff */
[----:B------:R-:W-:Y:S02]  /*1aa30*/  MOV R2, 0x1aa50 ;  /* 0x0001aa5000027802 */ /* 0x000fe40000000f00 */
[----:B------:R-:W-:Y:S05]  /*1aa40*/  CALL.REL.NOINC `($__internal_5_$__cuda_sm70_shflsync_idx_p) ;  /* 0x00000fb000007944 */ /* 0x000fea0003c00000 */
[----:B------:R-:W-:Y:S01]  /*1aa50*/  MOV R5, R0 ;  /* 0x0000000000057202 */ /* 0x000fe20000000f00 */
[----:B------:R-:W-:Y:S05]  /*1aa60*/  BRA `(.L_x_410) ;  /* 0xffffb87000007947 */ /* 0x000fea000383ffff */
.L_x_328:
[----:B------:R-:W-:Y:S01]  /*1aa70*/  IMAD.MOV.U32 R35, RZ, RZ, R13 ;  /* 0x000000ffff237224 */ /* 0x000fe200078e000d */
[----:B------:R-:W-:Y:S01]  /*1aa80*/  MOV R3, RZ ;  /* 0x000000ff00037202 */ /* 0x000fe20000000f00 */
[----:B------:R-:W-:Y:S01]  /*1aa90*/  IMAD.MOV.U32 R0, RZ, RZ, 0x1c1f ;  /* 0x00001c1fff007424 */ /* 0x000fe200078e00ff */
[----:B------:R-:W-:-:S02]  /*1aaa0*/  MOV R2, 0x1aac0 ;  /* 0x0001aac000027802 */ /* 0x000fc40000000f00 */
[----:B-12---:R-:W-:Y:S05]  /*1aab0*/  CALL.REL.NOINC `($__internal_5_$__cuda_sm70_shflsync_idx_p) ;  /* 0x00000f4000007944 */ /* 0x006fea0003c00000 */
[----:B------:R-:W-:Y:S05]  /*1aac0*/  BRA `(.L_x_411) ;  /* 0xffffb83000007947 */ /* 0x000fea000383ffff */
.L_x_331:
[----:B------:R-:W-:Y:S01]  /*1aad0*/  IMAD.MOV.U32 R35, RZ, RZ, R6 ;  /* 0x000000ffff237224 */ /* 0x000fe200078e0006 */
[----:B--2---:R-:W-:Y:S01]  /*1aae0*/  MOV R3, 0x1 ;  /* 0x0000000100037802 */ /* 0x004fe20000000f00 */
[----:B----4-:R-:W-:Y:S01]  /*1aaf0*/  IMAD.MOV.U32 R0, RZ, RZ, 0x1c1f ;  /* 0x00001c1fff007424 */ /* 0x010fe200078e00ff */
[----:B------:R-:W-:-:S02]  /*1ab00*/  MOV R2, 0x1ab20 ;  /* 0x0001ab2000027802 */ /* 0x000fc40000000f00 */
        /* <DEDUP_REMOVED lines=8> */
.L_x_334:
[----:B------:R-:W-:Y:S01]  /*1ab90*/  IMAD.MOV.U32 R35, RZ, RZ, R6 ;  /* 0x000000ffff237224 */ /* 0x000fe200078e0006 */
[----:B-1----:R-:W-:Y:S01]  /*1aba0*/  MOV R3, 0x2 ;  /* 0x0000000200037802 */ /* 0x002fe20000000f00 */
[----:B----4-:R-:W-:Y:S01]  /*1abb0*/  IMAD.MOV.U32 R0, RZ, RZ, 0x1c1f ;  /* 0x00001c1fff007424 */ /* 0x010fe200078e00ff */
[----:B------:R-:W-:Y:S02]  /*1abc0*/  MOV R2, 0x1abe0 ;  /* 0x0001abe000027802 */ /* 0x000fe40000000f00 */
[----:B--23--:R-:W-:Y:S05]  /*1abd0*/  CALL.REL.NOINC `($__internal_5_$__cuda_sm70_shflsync_idx_p) ;  /* 0x00000e2000007944 */ /* 0x00cfea0003c00000 */
[----:B------:R-:W-:Y:S01]  /*1abe0*/  MOV R5, R0 ;  /* 0x0000000000057202 */ /* 0x000fe20000000f00 */
[----:B------:R-:W-:Y:S05]  /*1abf0*/  BRA `(.L_x_413) ;  /* 0xffffb96000007947 */ /* 0x000fea000383ffff */
.L_x_335:
[----:B------:R-:W-:Y:S01]  /*1ac00*/  IMAD.MOV.U32 R35, RZ, RZ, R13 ;  /* 0x000000ffff237224 */ /* 0x000fe200078e000d */
[----:B------:R-:W-:Y:S01]  /*1ac10*/  MOV R3, 0x2 ;  /* 0x0000000200037802 */ /* 0x000fe20000000f00 */
[----:B----4-:R-:W-:Y:S01]  /*1ac20*/  IMAD.MOV.U32 R0, RZ, RZ, 0x1c1f ;  /* 0x00001c1fff007424 */ /* 0x010fe200078e00ff */
[----:B------:R-:W-:Y:S02]  /*1ac30*/  MOV R2, 0x1ac50 ;  /* 0x0001ac5000027802 */ /* 0x000fe40000000f00 */
[----:B-123--:R-:W-:Y:S05]  /*1ac40*/  CALL.REL.NOINC `($__internal_5_$__cuda_sm70_shflsync_idx_p) ;  /* 0x00000db000007944 */ /* 0x00efea0003c00000 */
[----:B------:R-:W-:Y:S05]  /*1ac50*/  BRA `(.L_x_414) ;  /* 0xffffb92000007947 */ /* 0x000fea000383ffff */
.L_x_338:
[----:B------:R-:W-:Y:S01]  /*1ac60*/  IMAD.MOV.U32 R35, RZ, RZ, R6 ;  /* 0x000000ffff237224 */ /* 0x000fe200078e0006 */
[----:B-1----:R-:W-:Y:S01]  /*1ac70*/  MOV R3, 0x3 ;  /* 0x0000000300037802 */ /* 0x002fe20000000f00 */
[----:B------:R-:W-:Y:S01]  /*1ac80*/  IMAD.MOV.U32 R0, RZ, RZ, 0x1c1f ;  /* 0x00001c1fff007424 */ /* 0x000fe200078e00ff */
[----:B------:R-:W-:-:S02]  /*1ac90*/  MOV R2, 0x1acb0 ;  /* 0x0001acb000027802 */ /* 0x000fc40000000f00 */
[----:B--234-:R-:W-:Y:S05]  /*1aca0*/  CALL.REL.NOINC `($__internal_5_$__cuda_sm70_shflsync_idx_p) ;  /* 0x00000d5000007944 */ /* 0x01cfea0003c00000 */
[----:B------:R-:W-:Y:S01]  /*1acb0*/  IMAD.MOV.U32 R6, RZ, RZ, R0 ;  /* 0x000000ffff067224 */ /* 0x000fe200078e0000 */
[----:B------:R-:W-:Y:S01]  /*1acc0*/  MOV R3, 0x3 ;  /* 0x0000000300037802 */ /* 0x000fe20000000f00 */
[----:B------:R-:W-:Y:S01]  /*1acd0*/  IMAD.MOV.U32 R35, RZ, RZ, R13 ;  /* 0x000000ffff237224 */ /* 0x000fe200078e000d */
[----:B------:R-:W-:-:S02]  /*1ace0*/  MOV R0, 0x1c1f ;  /* 0x00001c1f00007802 */ /* 0x000fc40000000f00 */
[----:B------:R-:W-:Y:S02]  /*1acf0*/  MOV R2, 0x1ad10 ;  /* 0x0001ad1000027802 */ /* 0x000fe40000000f00 */
[----:B------:R-:W-:Y:S05]  /*1ad00*/  CALL.REL.NOINC `($__internal_5_$__cuda_sm70_shflsync_idx_p) ;  /* 0x00000cf000007944 */ /* 0x000fea0003c00000 */
[----:B------:R-:W-:Y:S05]  /*1ad10*/  BRA `(.L_x_415) ;  /* 0xffffb9a000007947 */ /* 0x000fea000383ffff */
.L_x_340:
[----:B------:R-:W-:Y:S01]  /*1ad20*/  IMAD.MOV.U32 R35, RZ, RZ, R6 ;  /* 0x000000ffff237224 */ /* 0x000fe200078e0006 */
[----:B------:R-:W-:Y:S01]  /*1ad30*/  MOV R3, RZ ;  /* 0x000000ff00037202 */ /* 0x000fe20000000f00 */
[----:B------:R-:W-:Y:S01]  /*1ad40*/  IMAD.MOV.U32 R0, RZ, RZ, 0x1c1f ;  /* 0x00001c1fff007424 */ /* 0x000fe200078e00ff */
[----:B------:R-:W-:Y:S02]  /*1ad50*/  MOV R2, 0x1ad70 ;  /* 0x0001ad7000027802 */ /* 0x000fe40000000f00 */
[----:B------:R-:W-:Y:S05]  /*1ad60*/  CALL.REL.NOINC `($__internal_5_$__cuda_sm70_shflsync_idx_p) ;  /* 0x00000c9000007944 */ /* 0x000fea0003c00000 */
[----:B------:R-:W-:Y:S01]  /*1ad70*/  MOV R4, R0 ;  /* 0x0000000000047202 */ /* 0x000fe20000000f00 */
[----:B------:R-:W-:Y:S05]  /*1ad80*/  BRA `(.L_x_416) ;  /* 0xffffbc6000007947 */ /* 0x000fea000383ffff */
.L_x_341:
[----:B------:R-:W-:Y:S01]  /*1ad90*/  IMAD.MOV.U32 R35, RZ, RZ, R5 ;  /* 0x000000ffff237224 */ /* 0x000fe200078e0005 */
[----:B------:R-:W-:Y:S01]  /*1ada0*/  MOV R3, RZ ;  /* 0x000000ff00037202 */ /* 0x000fe20000000f00 */
[----:B------:R-:W-:Y:S01]  /*1adb0*/  IMAD.MOV.U32 R0, RZ, RZ, 0x1c1f ;  /* 0x00001c1fff007424 */ /* 0x000fe200078e00ff */
[----:B------:R-:W-:Y:S02]  /*1adc0*/  MOV R2, 0x1ade0 ;  /* 0x0001ade000027802 */ /* 0x000fe40000000f00 */
[----:B-12---:R-:W-:Y:S05]  /*1add0*/  CALL.REL.NOINC `($__internal_5_$__cuda_sm70_shflsync_idx_p) ;  /* 0x00000c2000007944 */ /* 0x006fea0003c00000 */
[----:B------:R-:W-:Y:S05]  /*1ade0*/  BRA `(.L_x_417) ;  /* 0xffffbc2000007947 */ /* 0x000fea000383ffff */
.L_x_344:
        /* <DEDUP_REMOVED lines=12> */
.L_x_347:
[----:B------:R-:W-:Y:S01]  /*1aeb0*/  IMAD.MOV.U32 R35, RZ, RZ, R6 ;  /* 0x000000ffff237224 */ /* 0x000fe200078e0006 */
[----:B-1----:R-:W-:Y:S01]  /*1aec0*/  MOV R3, 0x2 ;  /* 0x0000000200037802 */ /* 0x002fe20000000f00 */
[----:B----4-:R-:W-:Y:S01]  /*1aed0*/  IMAD.MOV.U32 R0, RZ, RZ, 0x1c1f ;  /* 0x00001c1fff007424 */ /* 0x010fe200078e00ff */
[----:B------:R-:W-:Y:S02]  /*1aee0*/  MOV R2, 0x1af00 ;  /* 0x0001af0000027802 */ /* 0x000fe40000000f00 */
[----:B--23--:R-:W-:Y:S05]  /*1aef0*/  CALL.REL.NOINC `($__internal_5_$__cuda_sm70_shflsync_idx_p) ;  /* 0x00000b0000007944 */ /* 0x00cfea0003c00000 */
[----:B------:R-:W-:Y:S01]  /*1af00*/  MOV R4, R0 ;  /* 0x0000000000047202 */ /* 0x000fe20000000f00 */
[----:B------:R-:W-:Y:S05]  /*1af10*/  BRA `(.L_x_419) ;  /* 0xffffc4a000007947 */ /* 0x000fea000383ffff */
.L_x_348:
[----:B------:R-:W-:Y:S01]  /*1af20*/  IMAD.MOV.U32 R35, RZ, RZ, R5 ;  /* 0x000000ffff237224 */ /* 0x000fe200078e0005 */
[----:B------:R-:W-:Y:S01]  /*1af30*/  MOV R3, 0x2 ;  /* 0x0000000200037802 */ /* 0x000fe20000000f00 */
[----:B----4-:R-:W-:Y:S01]  /*1af40*/  IMAD.MOV.U32 R0, RZ, RZ, 0x1c1f ;  /* 0x00001c1fff007424 */ /* 0x010fe200078e00ff */
[----:B------:R-:W-:Y:S02]  /*1af50*/  MOV R2, 0x1af70 ;  /* 0x0001af7000027802 */ /* 0x000fe40000000f00 */
[----:B-123--:R-:W-:Y:S05]  /*1af60*/  CALL.REL.NOINC `($__internal_5_$__cuda_sm70_shflsync_idx_p) ;  /* 0x00000a9000007944 */ /* 0x00efea0003c00000 */
[----:B------:R-:W-:Y:S05]  /*1af70*/  BRA `(.L_x_420) ;  /* 0xffffc46000007947 */ /* 0x000fea000383ffff */
.L_x_351:
[----:B------:R-:W-:Y:S01]  /*1af80*/  IMAD.MOV.U32 R35, RZ, RZ, R6 ;  /* 0x000000ffff237224 */ /* 0x000fe200078e0006 */
[----:B--2---:R-:W-:Y:S01]  /*1af90*/  MOV R3, 0x3 ;  /* 0x0000000300037802 */ /* 0x004fe20000000f00 */
[----:B-1----:R-:W-:Y:S01]  /*1afa0*/  IMAD.MOV.U32 R0, RZ, RZ, 0x1c1f ;  /* 0x00001c1fff007424 */ /* 0x002fe200078e00ff */
[----:B------:R-:W-:-:S02]  /*1afb0*/  MOV R2, 0x1afd0 ;  /* 0x0001afd000027802 */ /* 0x000fc40000000f00 */
[----:B---34-:R-:W-:Y:S05]  /*1afc0*/  CALL.REL.NOINC `($__internal_5_$__cuda_sm70_shflsync_idx_p) ;  /* 0x00000a3000007944 */ /* 0x018fea0003c00000 */
[----:B------:R-:W-:Y:S01]  /*1afd0*/  IMAD.MOV.U32 R4, RZ, RZ, R0 ;  /* 0x000000ffff047224 */ /* 0x000fe200078e0000 */
[----:B------:R-:W-:Y:S01]  /*1afe0*/  MOV R3, 0x3 ;  /* 0x0000000300037802 */ /* 0x000fe20000000f00 */
[----:B------:R-:W-:Y:S01]  /*1aff0*/  IMAD.MOV.U32 R35, RZ, RZ, R5 ;  /* 0x000000ffff237224 */ /* 0x000fe200078e0005 */
[----:B------:R-:W-:-:S02]  /*1b000*/  MOV R0, 0x1c1f ;  /* 0x00001c1f00007802 */ /* 0x000fc40000000f00 */
[----:B------:R-:W-:Y:S02]  /*1b010*/  MOV R2, 0x1b030 ;  /* 0x0001b03000027802 */ /* 0x000fe40000000f00 */
[----:B------:R-:W-:Y:S05]  /*1b020*/  CALL.REL.NOINC `($__internal_5_$__cuda_sm70_shflsync_idx_p) ;  /* 0x000009d000007944 */ /* 0x000fea0003c00000 */
[----:B------:R-:W-:Y:S05]  /*1b030*/  BRA `(.L_x_421) ;  /* 0xffffc89000007947 */ /* 0x000fea000383ffff */
.L_x_355:
[----:B------:R-:W-:Y:S01]  /*1b040*/  IMAD.MOV.U32 R35, RZ, RZ, R5 ;  /* 0x000000ffff237224 */ /* 0x000fe200078e0005 */
[----:B------:R-:W-:Y:S01]  /*1b050*/  MOV R3, RZ ;  /* 0x000000ff00037202 */ /* 0x000fe20000000f00 */
[----:B------:R-:W-:Y:S01]  /*1b060*/  IMAD.MOV.U32 R0, RZ, RZ, 0x1c1f ;  /* 0x00001c1fff007424 */ /* 0x000fe200078e00ff */
[----:B------:R-:W-:Y:S02]  /*1b070*/  MOV R2, 0x1b090 ;  /* 0x0001b09000027802 */ /* 0x000fe40000000f00 */
[----:B------:R-:W-:Y:S05]  /*1b080*/  CALL.REL.NOINC `($__internal_5_$__cuda_sm70_shflsync_idx_p) ;  /* 0x0000097000007944 */ /* 0x000fea0003c00000 */
[----:B------:R-:W-:Y:S01]  /*1b090*/  MOV R4, R0 ;  /* 0x0000000000047202 */ /* 0x000fe20000000f00 */
[----:B------:R-:W-:Y:S05]  /*1b0a0*/  BRA `(.L_x_422) ;  /* 0xffffd50000007947 */ /* 0x000fea000383ffff */
.L_x_356:
[----:B------:R-:W-:Y:S01]  /*1b0b0*/  IMAD.MOV.U32 R35, RZ, RZ, R13 ;  /* 0x000000ffff237224 */ /* 0x000fe200078e000d */
[----:B------:R-:W-:Y:S01]  /*1b0c0*/  MOV R3, RZ ;  /* 0x000000ff00037202 */ /* 0x000fe20000000f00 */
[----:B------:R-:W-:Y:S01]  /*1b0d0*/  IMAD.MOV.U32 R0, RZ, RZ, 0x1c1f ;  /* 0x00001c1fff007424 */ /* 0x000fe200078e00ff */
[----:B------:R-:W-:Y:S02]  /*1b0e0*/  MOV R2, 0x1b100 ;  /* 0x0001b10000027802 */ /* 0x000fe40000000f00 */
[----:B-12---:R-:W-:Y:S05]  /*1b0f0*/  CALL.REL.NOINC `($__internal_5_$__cuda_sm70_shflsync_idx_p) ;  /* 0x0000090000007944 */ /* 0x006fea0003c00000 */
[----:B------:R-:W-:Y:S05]  /*1b100*/  BRA `(.L_x_423) ;  /* 0xffffd4c000007947 */ /* 0x000fea000383ffff */
.L_x_359:
        /* <DEDUP_REMOVED lines=12> */
.L_x_362:
[----:B------:R-:W-:Y:S01]  /*1b1d0*/  IMAD.MOV.U32 R35, RZ, RZ, R5 ;  /* 0x000000ffff237224 */ /* 0x000fe200078e0005 */
[----:B-1----:R-:W-:Y:S01]  /*1b1e0*/  MOV R3, 0x2 ;  /* 0x0000000200037802 */ /* 0x002fe20000000f00 */
[----:B----4-:R-:W-:Y:S01]  /*1b1f0*/  IMAD.MOV.U32 R0, RZ, RZ, 0x1c1f ;  /* 0x00001c1fff007424 */ /* 0x010fe200078e00ff */
[----:B------:R-:W-:Y:S02]  /*1b200*/  MOV R2, 0x1b220 ;  /* 0x0001b22000027802 */ /* 0x000fe40000000f00 */
[----:B--23--:R-:W-:Y:S05]  /*1b210*/  CALL.REL.NOINC `($__internal_5_$__cuda_sm70_shflsync_idx_p) ;  /* 0x000007e000007944 */ /* 0x00cfea0003c00000 */
[----:B------:R-:W-:Y:S01]  /*1b220*/  MOV R4, R0 ;  /* 0x0000000000047202 */ /* 0x000fe20000000f00 */
[----:B------:R-:W-:Y:S05]  /*1b230*/  BRA `(.L_x_425) ;  /* 0xffffd60000007947 */ /* 0x000fea000383ffff */
.L_x_363:
[----:B------:R-:W-:Y:S01]  /*1b240*/  IMAD.MOV.U32 R35, RZ, RZ, R13 ;  /* 0x000000ffff237224 */ /* 0x000fe200078e000d */
[----:B------:R-:W-:Y:S01]  /*1b250*/  MOV R3, 0x2 ;  /* 0x0000000200037802 */ /* 0x000fe20000000f00 */
[----:B----4-:R-:W-:Y:S01]  /*1b260*/  IMAD.MOV.U32 R0, RZ, RZ, 0x1c1f ;  /* 0x00001c1fff007424 */ /* 0x010fe200078e00ff */
[----:B------:R-:W-:Y:S02]  /*1b270*/  MOV R2, 0x1b290 ;  /* 0x0001b29000027802 */ /* 0x000fe40000000f00 */
[----:B-123--:R-:W-:Y:S05]  /*1b280*/  CALL.REL.NOINC `($__internal_5_$__cuda_sm70_shflsync_idx_p) ;  /* 0x0000077000007944 */ /* 0x00efea0003c00000 */
[----:B------:R-:W-:Y:S05]  /*1b290*/  BRA `(.L_x_426) ;  /* 0xffffd5c000007947 */ /* 0x000fea000383ffff */
.L_x_366:
        /* <DEDUP_REMOVED lines=12> */
.L_x_368:
[----:B------:R-:W-:Y:S01]  /*1b360*/  IMAD.MOV.U32 R35, RZ, RZ, R34 ;  /* 0x000000ffff237224 */ /* 0x000fe200078e0022 */
[----:B------:R-:W-:Y:S01]  /*1b370*/  MOV R3, RZ ;  /* 0x000000ff00037202 */ /* 0x000fe20000000f00 */
[----:B------:R-:W-:Y:S01]  /*1b380*/  IMAD.MOV.U32 R0, RZ, RZ, 0x1f ;  /* 0x0000001fff007424 */ /* 0x000fe200078e00ff */
[----:B------:R-:W-:Y:S02]  /*1b390*/  MOV R2, 0x1b3b0 ;  /* 0x0001b3b000027802 */ /* 0x000fe40000000f00 */
[----:B--2-4-:R-:W-:Y:S05]  /*1b3a0*/  CALL.REL.NOINC `($__internal_5_$__cuda_sm70_shflsync_idx_p) ;  /* 0x0000065000007944 */ /* 0x014fea0003c00000 */
[----:B------:R-:W-:Y:S01]  /*1b3b0*/  MOV R10, R0 ;  /* 0x00000000000a7202 */ /* 0x000fe20000000f00 */
[----:B------:R-:W-:Y:S05]  /*1b3c0*/  BRA `(.L_x_428) ;  /* 0xffffd7c000007947 */ /* 0x000fea000383ffff */
.L_x_369:
[----:B------:R-:W-:Y:S01]  /*1b3d0*/  IMAD.MOV.U32 R35, RZ, RZ, R34 ;  /* 0x000000ffff237224 */ /* 0x000fe200078e0022 */
[----:B------:R-:W-:Y:S01]  /*1b3e0*/  MOV R3, 0x1 ;  /* 0x0000000100037802 */ /* 0x000fe20000000f00 */
[----:B------:R-:W-:Y:S01]  /*1b3f0*/  IMAD.MOV.U32 R0, RZ, RZ, 0x1f ;  /* 0x0000001fff007424 */ /* 0x000fe200078e00ff */
[----:B------:R-:W-:Y:S02]  /*1b400*/  MOV R2, 0x1b420 ;  /* 0x0001b42000027802 */ /* 0x000fe40000000f00 */
[----:B-1234-:R-:W-:Y:S05]  /*1b410*/  CALL.REL.NOINC `($__internal_5_$__cuda_sm70_shflsync_idx_p) ;  /* 0x000005e000007944 */ /* 0x01efea0003c00000 */
[----:B------:R-:W-:Y:S01]  /*1b420*/  MOV R9, R0 ;  /* 0x0000000000097202 */ /* 0x000fe20000000f00 */
[----:B------:R-:W-:Y:S05]  /*1b430*/  BRA `(.L_x_429) ;  /* 0xffffd77000007947 */ /* 0x000fea000383ffff */
.L_x_370:
[----:B------:R-:W-:Y:S02]  /*1b440*/  MOV R3, 0x1 ;  /* 0x0000000100037802 */ /* 0x000fe40000000f00 */
[----:B------:R-:W-:-:S02]  /*1b450*/  MOV R2, 0x1b470 ;  /* 0x0001b47000027802 */ /* 0x000fc40000000f00 */
[----:B-1-3--:R-:W-:Y:S05]  /*1b460*/  CALL.REL.NOINC `($__internal_6_$__cuda_sm70_shflsync_up_p) ;  /* 0x000005e000007944 */ /* 0x00afea0003c00000 */
[----:B------:R-:W-:Y:S05]  /*1b470*/  BRA `(.L_x_430) ;  /* 0xffffd86000007947 */ /* 0x000fea000383ffff */
.L_x_371:
[----:B------:R-:W-:Y:S02]  /*1b480*/  MOV R3, 0x2 ;  /* 0x0000000200037802 */ /* 0x000fe40000000f00 */
[----:B------:R-:W-:-:S02]  /*1b490*/  MOV R2, 0x1b4b0 ;  /* 0x0001b4b000027802 */ /* 0x000fc40000000f00 */
[----:B-1-3--:R-:W-:Y:S05]  /*1b4a0*/  CALL.REL.NOINC `($__internal_6_$__cuda_sm70_shflsync_up_p) ;  /* 0x000005a000007944 */ /* 0x00afea0003c00000 */
        /* <DEDUP_REMOVED lines=23> */
.L_x_375:
[----:B------:R-:W-:Y:S02]  /*1b620*/  MOV R3, 0x1 ;  /* 0x0000000100037802 */ /* 0x000fe40000000f00 */
[----:B------:R-:W-:Y:S02]  /*1b630*/  MOV R2, 0x1b650 ;  /* 0x0001b65000027802 */ /* 0x000fe40000000f00 */
[----:B-1----:R-:W-:Y:S05]  /*1b640*/  CALL.REL.NOINC `($__internal_6_$__cuda_sm70_shflsync_up_p) ;  /* 0x0000040000007944 */ /* 0x002fea0003c00000 */
[----:B------:R-:W-:Y:S01]  /*1b650*/  MOV R2, R4 ;  /* 0x0000000400027202 */ /* 0x000fe20000000f00 */
[----:B------:R-:W-:Y:S05]  /*1b660*/  BRA `(.L_x_432) ;  /* 0xffffd8e000007947 */ /* 0x000fea000383ffff */
.L_x_376:
[----:B------:R-:W-:Y:S02]  /*1b670*/  MOV R3, 0x2 ;  /* 0x0000000200037802 */ /* 0x000fe40000000f00 */
[----:B------:R-:W-:Y:S02]  /*1b680*/  MOV R2, 0x1b6a0 ;  /* 0x0001b6a000027802 */ /* 0x000fe40000000f00 */
[----:B-1----:R-:W-:Y:S05]  /*1b690*/  CALL.REL.NOINC `($__internal_6_$__cuda_sm70_shflsync_up_p) ;  /* 0x000003b000007944 */ /* 0x002fea0003c00000 */
        /* <DEDUP_REMOVED lines=23> */
.L_x_378:
[----:B------:R-:W-:Y:S02]  /*1b810*/  SEL R0, RZ, 0x1, P0 ;  /* 0x00000001ff007807 */ /* 0x000fe40000000000 */
[----:B------:R-:W-:Y:S02]  /*1b820*/  MOV R2, 0x1b840 ;  /* 0x0001b84000027802 */ /* 0x000fe40000000f00 */
[----:B-12---:R-:W-:Y:S05]  /*1b830*/  CALL.REL.NOINC `($__internal_7_$__cuda_sm70_votesync_ballot) ;  /* 0x0000027000007944 */ /* 0x006fea0003c00000 */
[----:B------:R-:W-:Y:S01]  /*1b840*/  MOV R9, R0 ;  /* 0x0000000000097202 */ /* 0x000fe20000000f00 */
[----:B------:R-:W-:Y:S05]  /*1b850*/  BRA `(.L_x_434) ;  /* 0xffffd88000007947 */ /* 0x000fea000383ffff */
.L_x_379:
[----:B------:R-:W-:Y:S01]  /*1b860*/  IMAD.MOV.U32 R35, RZ, RZ, R6 ;  /* 0x000000ffff237224 */ /* 0x000fe200078e0006 */
[----:B----4-:R-:W-:Y:S01]  /*1b870*/  MOV R3, R11 ;  /* 0x0000000b00037202 */ /* 0x010fe20000000f00 */
[----:B------:R-:W-:Y:S01]  /*1b880*/  IMAD.MOV.U32 R0, RZ, RZ, 0x1f ;  /* 0x0000001fff007424 */ /* 0x000fe200078e00ff */
[----:B------:R-:W-:Y:S02]  /*1b890*/  MOV R2, 0x1b8b0 ;  /* 0x0001b8b000027802 */ /* 0x000fe40000000f00 */
[----:B-123--:R-:W-:Y:S05]  /*1b8a0*/  CALL.REL.NOINC `($__internal_5_$__cuda_sm70_shflsync_idx_p) ;  /* 0x0000015000007944 */ /* 0x00efea0003c00000 */
[----:B------:R-:W-:Y:S01]  /*1b8b0*/  IMAD.MOV.U32 R6, RZ, RZ, R0 ;  /* 0x000000ffff067224 */ /* 0x000fe200078e0000 */
[----:B------:R-:W-:Y:S01]  /*1b8c0*/  MOV R3, R11 ;  /* 0x0000000b00037202 */ /* 0x000fe20000000f00 */
[----:B------:R-:W-:Y:S01]  /*1b8d0*/  IMAD.MOV.U32 R35, RZ, RZ, R8 ;  /* 0x000000ffff237224 */ /* 0x000fe200078e0008 */
[----:B------:R-:W-:Y:S02]  /*1b8e0*/  MOV R0, 0x1f ;  /* 0x0000001f00007802 */ /* 0x000fe40000000f00 */
[----:B------:R-:W-:-:S02]  /*1b8f0*/  MOV R2, 0x1b910 ;  /* 0x0001b91000027802 */ /* 0x000fc40000000f00 */
[----:B------:R-:W-:Y:S05]  /*1b900*/  CALL.REL.NOINC `($__internal_5_$__cuda_sm70_shflsync_idx_p) ;  /* 0x000000f000007944 */ /* 0x000fea0003c00000 */
[----:B------:R-:W-:Y:S01]  /*1b910*/  MOV R5, R0 ;  /* 0x0000000000057202 */ /* 0x000fe20000000f00 */
[----:B------:R-:W-:Y:S05]  /*1b920*/  BRA `(.L_x_435) ;  /* 0xffffd7f000007947 */ /* 0x000fea000383ffff */
.L_x_382:
[----:B------:R-:W-:Y:S01]  /*1b930*/  MOV R3, R0 ;  /* 0x0000000000037202 */ /* 0x000fe20000000f00 */
[----:B------:R-:W-:Y:S01]  /*1b940*/  IMAD.MOV.U32 R35, RZ, RZ, R4 ;  /* 0x000000ffff237224 */ /* 0x000fe200078e0004 */
[----:B------:R-:W-:Y:S01]  /*1b950*/  MOV R2, 0x1b980 ;  /* 0x0001b98000027802 */ /* 0x000fe20000000f00 */
[----:B------:R-:W-:-:S02]  /*1b960*/  IMAD.MOV.U32 R0, RZ, RZ, 0x1f ;  /* 0x0000001fff007424 */ /* 0x000fc400078e00ff */
[----:B-1234-:R-:W-:Y:S05]  /*1b970*/  CALL.REL.NOINC `($__internal_5_$__cuda_sm70_shflsync_idx_p) ;  /* 0x0000008000007944 */ /* 0x01efea0003c00000 */
[----:B------:R-:W-:Y:S01]  /*1b980*/  MOV R13, R0 ;  /* 0x00000000000d7202 */ /* 0x000fe20000000f00 */
[----:B------:R-:W-:Y:S05]  /*1b990*/  BRA `(.L_x_381) ;  /* 0xffffd7e000007947 */ /* 0x000fea000383ffff */
        .weak           $__internal_4_$__cuda_sm70_shflsync_bfly_p
        .type           $__internal_4_$__cuda_sm70_shflsync_bfly_p,@function
        .size           $__internal_4_$__cuda_sm70_shflsync_bfly_p,($__internal_5_$__cuda_sm70_shflsync_idx_p - $__internal_4_$__cuda_sm70_shflsync_bfly_p)
$__internal_4_$__cuda_sm70_shflsync_bfly_p:
[----:B------:R-:W-:Y:S02]  /*1b9a0*/  MOV R36, 0xffffffff ;  /* 0xffffffff00247802 */ /* 0x000fe40000000f00 */
[----:B------:R-:W-:-:S02]  /*1b9b0*/  MOV R3, 0x1f ;  /* 0x0000001f00037802 */ /* 0x000fc40000000f00 */
[----:B------:R-:W-:Y:S04]  /*1b9c0*/  WARPSYNC R36 ;  /* 0x0000002400007348 */ /* 0x000fe80003800000 */
[----:B------:R1:W2:Y:S02]  /*1b9d0*/  SHFL.BFLY PT, R0, R4, R0, R3 ;  /* 0x0c00000004007389 */ /* 0x0002a400000e0003 */
[----:B-1----:R-:W-:-:S04]  /*1b9e0*/  MOV R3, 0x0 ;  /* 0x0000000000037802 */ /* 0x002fc80000000f00 */
[----:B--2---:R-:W-:Y:S05]  /*1b9f0*/  RET.REL.NODEC R2 `(_ZN7cutlass13device_kernelIN5flash19enable_sm80_to_sm89INS1_16FlashAttnFwdSm80INS1_25CollectiveMainloopFwdSm80ILi4ELi1ELb0EN4cute5tupleIJNS5_1CILi128EEENS7_ILi48EEENS7_ILi96EEEEEELi96ENS_6half_tEfNS_4arch4Sm80ELb0ELb0ELb1ELb1ELb1ELb1ELb1ELb1EEENS1_21CollectiveEpilogueFwdINS6_IJS8_SA_S9_EEENS6_IJNS7_ILi1EEESI_SI_EEESC_SE_Li128ELb1ELb1ELb1ELb0EEENS1_36VarlenDynamicPersistentTileSchedulerILi128ELi48ELi128ELi128ELb1ELb1ELb0ELb0ELb1ELb1EEEEEEEEEvNT_6ParamsE) ;  /* 0xfffe460002007950 */ /* 0x004fea0003c3ffff */
        .weak           $__internal_5_$__cuda_sm70_shflsync_idx_p
        .type           $__internal_5_$__cuda_sm70_shflsync_idx_p,@function
        .size           $__internal_5_$__cuda_sm70_shflsync_idx_p,($__internal_6_$__cuda_sm70_shflsync_up_p - $__internal_5_$__cuda_sm70_shflsync_idx_p)
$__internal_5_$__cuda_sm70_shflsync_idx_p:
[----:B------:R-:W-:-:S04]  /*1ba00*/  MOV R217, 0xffffffff ;  /* 0xffffffff00d97802 */ /* 0x000fc80000000f00 */
[----:B------:R-:W-:Y:S04]  /*1ba10*/  WARPSYNC R217 ;  /* 0x000000d900007348 */ /* 0x000fe80003800000 */
[----:B------:R1:W2:Y:S02]  /*1ba20*/  SHFL.IDX PT, R0, R35, R3, R0 ;  /* 0x0000000323007389 */ /* 0x0002a400000e0000 */
[----:B-1----:R-:W-:-:S04]  /*1ba30*/  MOV R3, 0x0 ;  /* 0x0000000000037802 */ /* 0x002fc80000000f00 */
[----:B--2---:R-:W-:Y:S05]  /*1ba40*/  RET.REL.NODEC R2 `(_ZN7cutlass13device_kernelIN5flash19enable_sm80_to_sm89INS1_16FlashAttnFwdSm80INS1_25CollectiveMainloopFwdSm80ILi4ELi1ELb0EN4cute5tupleIJNS5_1CILi128EEENS7_ILi48EEENS7_ILi96EEEEEELi96ENS_6half_tEfNS_4arch4Sm80ELb0ELb0ELb1ELb1ELb1ELb1ELb1ELb1EEENS1_21CollectiveEpilogueFwdINS6_IJS8_SA_S9_EEENS6_IJNS7_ILi1EEESI_SI_EEESC_SE_Li128ELb1ELb1ELb1ELb0EEENS1_36VarlenDynamicPersistentTileSchedulerILi128ELi48ELi128ELi128ELb1ELb1ELb0ELb0ELb1ELb1EEEEEEEEEvNT_6ParamsE) ;  /* 0xfffe45b002007950 */ /* 0x004fea0003c3ffff */
        .weak           $__internal_6_$__cuda_sm70_shflsync_up_p
        .type           $__internal_6_$__cuda_sm70_shflsync_up_p,@function
        .size           $__internal_6_$__cuda_sm70_shflsync_up_p,($__internal_7_$__cuda_sm70_votesync_ballot - $__internal_6_$__cuda_sm70_shflsync_up_p)
$__internal_6_$__cuda_sm70_shflsync_up_p:
[----:B------:R-:W-:Y:S02]  /*1ba50*/  MOV R4, RZ ;  /* 0x000000ff00047202 */ /* 0x000fe40000000f00 */
[----:B------:R-:W-:-:S04]  /*1ba60*/  MOV R11, 0xffffffff ;  /* 0xffffffff000b7802 */ /* 0x000fc80000000f00 */
[----:B------:R-:W-:Y:S04]  /*1ba70*/  WARPSYNC R11 ;  /* 0x0000000b00007348 */ /* 0x000fe80003800000 */
[----:B------:R1:W2:Y:S02]  /*1ba80*/  SHFL.UP PT, R4, R0, R3, R4 ;  /* 0x0400000300047389 */ /* 0x0002a400000e0004 */
[----:B-1----:R-:W-:-:S04]  /*1ba90*/  MOV R3, 0x0 ;  /* 0x0000000000037802 */ /* 0x002fc80000000f00 */
[----:B--2---:R-:W-:Y:S05]  /*1baa0*/  RET.REL.NODEC R2 `(_ZN7cutlass13device_kernelIN5flash19enable_sm80_to_sm89INS1_16FlashAttnFwdSm80INS1_25CollectiveMainloopFwdSm80ILi4ELi1ELb0EN4cute5tupleIJNS5_1CILi128EEENS7_ILi48EEENS7_ILi96EEEEEELi96ENS_6half_tEfNS_4arch4Sm80ELb0ELb0ELb1ELb1ELb1ELb1ELb1ELb1EEENS1_21CollectiveEpilogueFwdINS6_IJS8_SA_S9_EEENS6_IJNS7_ILi1EEESI_SI_EEESC_SE_Li128ELb1ELb1ELb1ELb0EEENS1_36VarlenDynamicPersistentTileSchedulerILi128ELi48ELi128ELi128ELb1ELb1ELb0ELb0ELb1ELb1EEEEEEEEEvNT_6ParamsE) ;  /* 0xfffe455002007950 */ /* 0x004fea0003c3ffff */
        .weak           $__internal_7_$__cuda_sm70_votesync_ballot
        .type           $__internal_7_$__cuda_sm70_votesync_ballot,@function
        .size           $__internal_7_$__cuda_sm70_votesync_ballot,(.L_x_1820 - $__internal_7_$__cuda_sm70_votesync_ballot)
$__internal_7_$__cuda_sm70_votesync_ballot:
[----:B------:R-:W-:Y:S01]  /*1bab0*/  ISETP.NE.U32.AND P0, PT, R0, 0x1, PT ;  /* 0x000000010000780c */ /* 0x000fe20003f05070 */
[----:B------:R-:W-:-:S04]  /*1bac0*/  IMAD.MOV.U32 R3, RZ, RZ, -0x1 ;  /* 0xffffffffff037424 */ /* 0x000fc800078e00ff */
[----:B------:R-:W-:Y:S08]  /*1bad0*/  WARPSYNC R3 ;  /* 0x0000000300007348 */ /* 0x000ff00003800000 */
[----:B------:R-:W-:-:S04]  /*1bae0*/  VOTE.ANY R0, PT, !P0 ;  /* 0x0000000000007806 */ /* 0x000fc800040e0100 */
[----:B------:R-:W-:Y:S01]  /*1baf0*/  LOP3.LUT R0, R0, R3, RZ, 0xc0, !PT ;  /* 0x0000000300007212 */ /* 0x000fe200078ec0ff */
[----:B------:R-:W-:-:S04]  /*1bb00*/  IMAD.MOV.U32 R3, RZ, RZ, 0x0 ;  /* 0x00000000ff037424 */ /* 0x000fc800078e00ff */
[----:B------:R-:W-:Y:S05]  /*1bb10*/  RET.REL.NODEC R2 `(_ZN7cutlass13device_kernelIN5flash19enable_sm80_to_sm89INS1_16FlashAttnFwdSm80INS1_25CollectiveMainloopFwdSm80ILi4ELi1ELb0EN4cute5tupleIJNS5_1CILi128EEENS7_ILi48EEENS7_ILi96EEEEEELi96ENS_6half_tEfNS_4arch4Sm80ELb0ELb0ELb1ELb1ELb1ELb1ELb1ELb1EEENS1_21CollectiveEpilogueFwdINS6_IJS8_SA_S9_EEENS6_IJNS7_ILi1EEESI_SI_EEESC_SE_Li128ELb1ELb1ELb1ELb0EEENS1_36VarlenDynamicPersistentTileSchedulerILi128ELi48ELi128ELi128ELb1ELb1ELb0ELb0ELb1ELb1EEEEEEEEEvNT_6ParamsE) ;  /* 0xfffe44e002007950 */ /* 0x000fea0003c3ffff */
.L_x_436:
        /* <DEDUP_REMOVED lines=14> */
.L_x_1820:


//--------------------- .text._ZN7cutlass13device_kernelIN5flash19enable_sm80_to_sm89INS1_16FlashAttnFwdSm80INS1_25CollectiveMainloopFwdSm80ILi4ELi1ELb0EN4cute5tupleIJNS5_1CILi128EEENS7_ILi48EEENS7_ILi96EEEEEELi96ENS_6half_tEfNS_4arch4Sm80ELb0ELb1ELb1ELb0ELb1ELb0ELb1ELb1EEENS1_21CollectiveEpilogueFwdINS6_IJS8_SA_S9_EEENS6_IJNS7_ILi1EEESI_SI_EEESC_SE_Li128ELb0ELb1ELb1ELb0EEENS1_19SingleTileSchedulerILb0ELb1ELb1ELi128EEEEEEEEEvNT_6ParamsE --------------------------
	.section	.text._ZN7cutlass13device_kernelIN5flash19enable_sm80_to_sm89INS1_16FlashAttnFwdSm80INS1_25CollectiveMainloopFwdSm80ILi4ELi1ELb0EN4cute5tupleIJNS5_1CILi128EEENS7_ILi48EEENS7_ILi96EEEEEELi96ENS_6half_tEfNS_4arch4Sm80ELb0ELb1ELb1ELb0ELb1ELb0ELb1ELb1EEENS1_21CollectiveEpilogueFwdINS6_IJS8_SA_S9_EEENS6_IJNS7_ILi1EEESI_SI_EEESC_SE_Li128ELb0ELb1ELb1ELb0EEENS1_19SingleTileSchedulerILb0ELb1ELb1ELi128EEEEEEEEEvNT_6ParamsE,"ax",@progbits
	.sectioninfo	@"SHI_REGISTERS=255"
	.align	128
.text._ZN7cutlass13device_kernelIN5flash19enable_sm80_to_sm89INS1_16FlashAttnFwdSm80INS1_25CollectiveMainloopFwdSm80ILi4ELi1ELb0EN4cute5tupleIJNS5_1CILi128EEENS7_ILi48EEENS7_ILi96EEEEEELi96ENS_6half_tEfNS_4arch4Sm80ELb0ELb1ELb1ELb0ELb1ELb0ELb1ELb1EEENS1_21CollectiveEpilogueFwdINS6_IJS8_SA_S9_EEENS6_IJNS7_ILi1EEESI_SI_EEESC_SE_Li128ELb0ELb1ELb1ELb0EEENS1_19SingleTileSchedulerILb0ELb1ELb1ELi128EEEEEEEEEvNT_6ParamsE:
        .type           _ZN7cutlass13device_kernelIN5flash19enable_sm80_to_sm89INS1_16FlashAttnFwdSm80INS1_25CollectiveMainloopFwdSm80ILi4ELi1ELb0EN4cute5tupleIJNS5_1CILi128EEENS7_ILi48EEENS7_ILi96EEEEEELi96ENS_6half_tEfNS_4arch4Sm80ELb0ELb1ELb1ELb0ELb1ELb0ELb1ELb1EEENS1_21CollectiveEpilogueFwdINS6_IJS8_SA_S9_EEENS6_IJNS7_ILi1EEESI_SI_EEESC_SE_Li128ELb0ELb1ELb1ELb0EEENS1_19SingleTileSchedulerILb0ELb1ELb1ELi128EEEEEEEEEvNT_6ParamsE,@function
        .size           _ZN7cutlass13device_kernelIN5flash19enable_sm80_to_sm89INS1_16FlashAttnFwdSm80INS1_25CollectiveMainloopFwdSm80ILi4ELi1ELb0EN4cute5tupleIJNS5_1CILi128EEENS7_ILi48EEENS7_ILi96EEEEEELi96ENS_6half_tEfNS_4arch4Sm80ELb0ELb1ELb1ELb0ELb1ELb0ELb1ELb1EEENS1_21CollectiveEpilogueFwdINS6_IJS8_SA_S9_EEENS6_IJNS7_ILi1EEESI_SI_EEESC_SE_Li128ELb0ELb1ELb1ELb0EEENS1_19SingleTileSchedulerILb0ELb1ELb1ELi128EEEEEEEEEvNT_6ParamsE,(.L_x_1825 - _ZN7cutlass13device_kernelIN5flash19enable_sm80_to_sm89INS1_16FlashAttnFwdSm80INS1_25CollectiveMainloopFwdSm80ILi4ELi1ELb0EN4cute5tupleIJNS5_1CILi128EEENS7_ILi48EEENS7_ILi96EEEEEELi96ENS_6half_tEfNS_4arch4Sm80ELb0ELb1ELb1ELb0ELb1ELb0ELb1ELb1EEENS1_21CollectiveEpilogueFwdINS6_IJS8_SA_S9_EEENS6_IJNS7_ILi1EEESI_SI_EEESC_SE_Li128ELb0ELb1ELb1ELb0EEENS1_19SingleTileSchedulerILb0ELb1ELb1ELi128EEEEEEEEEvNT_6ParamsE)
        .other          _ZN7cutlass13device_kernelIN5flash19enable_sm80_to_sm89INS1_16FlashAttnFwdSm80INS1_25CollectiveMainloopFwdSm80ILi4ELi1ELb0EN4cute5tupleIJNS5_1CILi128EEENS7_ILi48EEENS7_ILi96EEEEEELi96ENS_6half_tEfNS_4arch4Sm80ELb0ELb1ELb1ELb0ELb1ELb0ELb1ELb1EEENS1_21CollectiveEpilogueFwdINS6_IJS8_SA_S9_EEENS6_IJNS7_ILi1EEESI_SI_EEESC_SE_Li128ELb0ELb1ELb1ELb0EEENS1_19SingleTileSchedulerILb0ELb1ELb1ELi128EEEEEEEEEvNT_6ParamsE,@"STO_CUDA_ENTRY STV_DEFAULT"
_ZN7cutlass13device_kernelIN5flash19enable_sm80_to_sm89INS1_16FlashAttnFwdSm80INS1_25CollectiveMainloopFwdSm80ILi4ELi1ELb0EN4cute5tupleIJNS5_1CILi128EEENS7_ILi48EEENS7_ILi96EEEEEELi96ENS_6half_tEfNS_4arch4Sm80ELb0ELb1ELb1ELb0ELb1ELb0ELb1ELb1EEENS1_21CollectiveEpilogueFwdINS6_IJS8_SA_S9_EEENS6_IJNS7_ILi1EEESI_SI_EEESC_SE_Li128ELb0ELb1ELb1ELb0EEENS1_19SingleTileSchedulerILb0ELb1ELb1ELi128EEEEEEEEEvNT_6ParamsE:
[----:B------:R-:W-:Y:S02]  /*0000*/  MOV R1, c[0x0][0x28] ;  /* 0x00000a0000017a02 */ /* 0x000fe40000000f00 */
[----:B------:R-:W1:Y:S01]  /*0010*/  S2R R224, SR_TID.X ;  /* 0x0000000000e07919 */ /* 0x000e620000002100 */
[----:B------:R-:W2:Y:S08]  /*0020*/  S2UR UR7, SR_CTAID.Y ;  /* 0x00000000000779c3 */ /* 0x000eb00000002600 */
[----:B------:R-:W3:Y:S01]  /*0030*/  S2UR UR6, SR_CTAID.Z ;  /* 0x00000000000679c3 */ /* 0x000ee20000002700 */
[----:B-1----:R-:W-:-:S06]  /*0040*/  SHF.R.U32.HI R0, RZ, 0x5, R224 ;  /* 0x00000005ff007819 */ /* 0x002fcc00000116e0 */
[----:B------:R-:W1:Y:S02]  /*0050*/  SHFL.IDX PT, R0, R0, RZ, 0x1f ;  /* 0x00001fff00007589 */ /* 0x000e6400000e0000 */
[----:B-1----:R-:W-:-:S13]  /*0060*/  ISETP.NE.AND P0, PT, R0, RZ, PT ;  /* 0x000000ff0000720c */ /* 0x002fda0003f05270 */
[----:B--23--:R-:W-:Y:S05]  /*0070*/  @!P0 BRA `(.L_x_437) ;  /* 0x0000009000008947 */ /* 0x00cfea0003800000 */
[----:B------:R-:W-:Y:S01]  /*0080*/  MOV R0, c[0x0][0x550] ;  /* 0x0001540000007a02 */ /* 0x000fe20000000f00 */
[----:B------:R-:W-:-:S03]  /*0090*/  UMOV UR8, UR7 ;  /* 0x0000000700087c82 */ /* 0x000fc60008000000 */
[----:B------:R-:W-:-:S13]  /*00a0*/  ISETP.NE.AND P0, PT, R0, 0x1, PT ;  /* 0x000000010000780c */ /* 0x000fda0003f05270 */
[----:B------:R-:W-:Y:S05]  /*00b0*/  @!P0 BRA `(.L_x_438) ;  /* 0x000000b000008947 */ /* 0x000fea0003800000 */
[----:B------:R-:W-:Y:S02]  /*00c0*/  ULDC UR4, c[0x0][0x554] ;  /* 0x0001550000047ab9 */ /* 0x000fe40000000800 */
[----:B------:R-:W-:Y:S02]  /*00d0*/  UIMAD.WIDE.U32 UR4, UR7, UR4, URZ ;  /* 0x00000004070472a5 */ /* 0x000fe4000f8e003f */
[----:B------:R-:W-:Y:S02]  /*00e0*/  ULDC UR8, c[0x0][0x558] ;  /* 0x0001560000087ab9 */ /* 0x000fe40000000800 */
[----:B------:R-:W-:Y:S01]  /*00f0*/  USHF.R.U32.HI UR8, URZ, UR8, UR5 ;  /* 0x000000083f087299 */ /* 0x000fe20008011605 */
[----:B------:R-:W-:Y:S05]  /*0100*/  BRA `(.L_x_438) ;  /* 0x0000006000007947 */ /* 0x000fea0003800000 */
.L_x_437:
[----:B------:R-:W-:Y:S02]  /*0110*/  ULDC.64 UR4, c[0x0][0x550] ;  /* 0x0001540000047ab9 */ /* 0x000fe40000000a00 */
[----:B------:R-:W-:Y:S02]  /*0120*/  UISETP.NE.AND UP0, UPT, UR4, 0x1, UPT ;  /* 0x000000010400788c */ /* 0x000fe4000bf05270 */
[----:B------:R-:W-:-:S02]  /*0130*/  UIMAD.WIDE.U32 UR10, UR7, UR5, URZ ;  /* 0x00000005070a72a5 */ /* 0x000fc4000f8e003f */
[----:B------:R-:W-:Y:S02]  /*0140*/  ULDC UR4, c[0x0][0x558] ;  /* 0x0001560000047ab9 */ /* 0x000fe40000000800 */
[----:B------:R-:W-:-:S05]  /*0150*/  UMOV UR8, UR7 ;  /* 0x0000000700087c82 */ /* 0x000fca0008000000 */
[----:B------:R-:W-:-:S03]  /*0160*/  @UP0 USHF.R.U32.HI UR8, URZ, UR4, UR11 ;  /* 0x000000043f080299 */ /* 0x000fc6000801160b */
.L_x_438:
[----:B------:R-:W-:Y:S01]  /*0170*/  ISETP.LE.AND P0, PT, RZ, UR6, PT ;  /* 0x00000006ff007c0c */ /* 0x000fe2000bf03270 */
[----:B------:R-:W-:Y:S02]  /*0180*/  UIADD3 UR4, -UR8, URZ, URZ ;  /* 0x0000003f08047290 */ /* 0x000fe4000fffe13f */
[----:B------:R-:W-:Y:S02]  /*0190*/  ULDC UR9, c[0x0][0x550] ;  /* 0x0001540000097ab9 */ /* 0x000fe40000000800 */
[----:B------:R-:W-:-:S08]  /*01a0*/  UIMAD UR9, UR4, UR9, UR7 ;  /* 0x00000009040972a4 */ /* 0x000fd0000f8e0207 */
[----:B------:R-:W-:Y:S05]  /*01b0*/  @!P0 EXIT ;  /* 0x000000000000894d */ /* 0x000fea0003800000 */
[----:B------:R-:W-:Y:S01]  /*01c0*/  ULDC.64 UR4, c[0x0][0x370] ;  /* 0x0000dc0000047ab9 */ /* 0x000fe20000000a00 */
[----:B------:R-:W-:Y:S01]  /*01d0*/  IMAD.MOV.U32 R232, RZ, RZ, RZ ;  /* 0x000000ffffe87224 */ /* 0x000fe200078e00ff */
[----:B------:R-:W-:Y:S02]  /*01e0*/  UISETP.NE.U32.AND UP0, UPT, URZ, UR4, UPT ;  /* 0x000000043f00728c */ /* 0x000fe4000bf05070 */
[----:B------:R-:W-:Y:S02]  /*01f0*/  ULDC.64 UR10, c[0x0][0x370] ;  /* 0x0000dc00000a7ab9 */ /* 0x000fe40000000a00 */
[----:B------:R-:W-:Y:S01]  /*0200*/  UISETP.NE.AND.EX UP0, UPT, URZ, UR5, UPT, UP0 ;  /* 0x000000053f00728c */ /* 0x000fe2000bf05300 */
[----:B------:R-:W1:Y:S01]  /*0210*/  S2UR UR15, SR_CTAID.X ;  /* 0x00000000000f79c3 */ /* 0x000e620000002500 */
[----:B------:R-:W-:Y:S02]  /*0220*/  ULDC UR7, c[0x0][0x2ac] ;  /* 0x0000ab0000077ab9 */ /* 0x000fe40000000800 */
[----:B------:R-:W-:-:S02]  /*0230*/  ULDC.64 UR12, c[0x0][0x118] ;  /* 0x00004600000c7ab9 */ /* 0x000fc40000000a00 */
[----:B------:R-:W-:-:S05]  /*0240*/  PLOP3.LUT P0, PT, PT, PT, UP0, 0x80, 0x0 ;  /* 0x000000000000781c */ /* 0x000fca0003f0f008 */
[----:B------:R-:W-:Y:S02]  /*0250*/  @UP0 UMOV UR4, 0x4 ;  /* 0x0000000400040882 */ /* 0x000fe40000000000 */
[----:B------:R-:W-:-:S06]  /*0260*/  @UP0 UIMAD.WIDE UR4, UR6, UR4, UR10 ;  /* 0x00000004060402a5 */ /* 0x000fcc000f8e020a */
[----:B------:R-:W-:Y:S01]  /*0270*/  MOV R2, UR4 ;  /* 0x0000000400027c02 */ /* 0x000fe20008000f00 */
[----:B------:R-:W-:Y:S01]  /*0280*/  ULDC UR4, c[0x0][0x2c4] ;  /* 0x0000b10000047ab9 */ /* 0x000fe20000000800 */
[----:B------:R-:W-:Y:S01]  /*0290*/  IMAD.U32 R3, RZ, RZ, UR5 ;  /* 0x00000005ff037e24 */ /* 0x000fe2000f8e00ff */
[----:B------:R-:W-:Y:S02]  /*02a0*/  UISETP.NE.AND UP2, UPT, UR4, 0x1, UPT ;  /* 0x000000010400788c */ /* 0x000fe4000bf45270 */
[----:B-1----:R-:W-:Y:S02]  /*02b0*/  USHF.L.U32 UR15, UR15, 0x7, URZ ;  /* 0x000000070f0f7899 */ /* 0x002fe4000800063f */
[----:B------:R1:W5:Y:S01]  /*02c0*/  @P0 LDG.E R232, [R2.64] ;  /* 0x0000000c02e80981 */ /* 0x000362000c1e1900 */
[----:B------:R-:W-:Y:S02]  /*02d0*/  ULDC.64 UR4, c[0x0][0x2c8] ;  /* 0x0000b20000047ab9 */ /* 0x000fe40000000a00 */
[----:B------:R-:W-:-:S02]  /*02e0*/  UIADD3 UR10, UR15, 0x7f, URZ ;  /* 0x0000007f0f0a7890 */ /* 0x000fc4000fffe03f */
[----:B------:R-:W-:Y:S02]  /*02f0*/  ULDC UR14, c[0x0][0x168] ;  /* 0x00005a00000e7ab9 */ /* 0x000fe40000000800 */
[----:B------:R-:W-:-:S04]  /*0300*/  @UP2 UIADD3 UR16, UR15, 0x7f, URZ ;  /* 0x0000007f0f102890 */ /* 0x000fc8000fffe03f */
[----:B------:R-:W-:-:S03]  /*0310*/  UIMAD.WIDE.U32 UR16, UR16, UR4, URZ ;  /* 0x00000004101072a5 */ /* 0x000fc6000f8e003f */
[----:B------:R-:W-:Y:S02]  /*0320*/  ULDC UR4, c[0x0][0x1d0] ;  /* 0x0000740000047ab9 */ /* 0x000fe40000000800 */
[----:B------:R-:W-:Y:S02]  /*0330*/  UIMAD UR7, UR7, UR4, URZ ;  /* 0x00000004070772a4 */ /* 0x000fe4000f8e023f */
[----:B------:R-:W-:Y:S02]  /*0340*/  @UP2 UMOV UR11, UR17 ;  /* 0x00000011000b2c82 */ /* 0x000fe40008000000 */
[----:B------:R-:W-:-:S03]  /*0350*/  @UP2 USHF.R.U32.HI UR10, URZ, UR5, UR11 ;  /* 0x000000053f0a2299 */ /* 0x000fc6000801160b */
[----:B------:R-:W-:Y:S02]  /*0360*/  UMOV UR11, 0x1 ;  /* 0x00000001000b7882 */ /* 0x000fe40000000000 */
[----:B------:R-:W-:Y:S02]  /*0370*/  ULDC.64 UR4, c[0x0][0x328] ;  /* 0x0000ca0000047ab9 */ /* 0x000fe40000000a00 */
[----:B------:R-:W-:Y:S02]  /*0380*/  UISETP.LE.AND UP1, UPT, UR11, UR5, UPT ;  /* 0x000000050b00728c */ /* 0x000fe4000bf23270 */
[----:B------:R-:W-:-:S04]  /*0390*/  UIADD3 UR14, UR7, -UR14, UR11 ;  /* 0x8000000e070e7290 */ /* 0x000fc8000fffe00b */
[----:B------:R-:W-:Y:S01]  /*03a0*/  PLOP3.LUT P0, PT, PT, PT, UP1, 0x40, 0x0 ;  /* 0x000000000000781c */ /* 0x000fe20003f0e818 */
[----:B------:R-:W-:-:S04]  /*03b0*/  UIADD3 UR5, UR14, UR10, URZ ;  /* 0x0000000a0e057290 */ /* 0x000fc8000fffe03f */
[----:B------:R-:W-:-:S08]  /*03c0*/  UIADD3 UR10, UR5, UR4, URZ ;  /* 0x00000004050a7290 */ /* 0x000fd0000fffe03f */
[----:B------:R-:W-:Y:S05]  /*03d0*/  @P0 BRA `(.L_x_439) ;  /* 0x0000016000000947 */ /* 0x000fea0003800000 */
[----:B-1----:R-:W-:Y:S01]  /*03e0*/  ISETP.LT.AND P0, PT, RZ, UR5, PT ;  /* 0x00000005ff007c0c */ /* 0x002fe2000bf01270 */
[----:B------:R-:W-:-:S12]  /*03f0*/  UIADD3 UR14, UR5, -0x1, URZ ;  /* 0xffffffff050e7890 */ /* 0x000fd8000fffe03f */
[----:B------:R-:W-:Y:S05]  /*0400*/  @P0 BRA `(.L_x_440) ;  /* 0x0000009000000947 */ /* 0x000fea0003800000 */
[----:B------:R-:W-:Y:S02]  /*0410*/  ULDC UR4, c[0x0][0x32c] ;  /* 0x0000cb0000047ab9 */ /* 0x000fe40000000800 */
[----:B------:R-:W-:Y:S02]  /*0420*/  UISETP.NE.AND UP0, UPT, UR11, UR4, UPT ;  /* 0x000000040b00728c */ /* 0x000fe4000bf05270 */
[----:B------:R-:W-:-:S03]  /*0430*/  UIADD3 UR14, -UR5, URZ, URZ ;  /* 0x0000003f050e7290 */ /* 0x000fc6000fffe13f */
[----:B------:R-:W-:Y:S02]  /*0440*/  ULDC.64 UR4, c[0x0][0x330] ;  /* 0x0000cc0000047ab9 */ /* 0x000fe40000000a00 */
[----:B------:R-:W-:-:S07]  /*0450*/  UIMAD.WIDE.U32 UR16, UR14, UR4, URZ ;  /* 0x000000040e1072a5 */ /* 0x000fce000f8e003f */
[----:B------:R-:W-:Y:S02]  /*0460*/  @UP0 UMOV UR11, UR17 ;  /* 0x00000011000b0c82 */ /* 0x000fe40008000000 */
[----:B------:R-:W-:-:S04]  /*0470*/  @UP0 USHF.R.U32.HI UR14, URZ, UR5, UR11 ;  /* 0x000000053f0e0299 */ /* 0x000fc8000801160b */
[----:B------:R-:W-:Y:S01]  /*0480*/  ULOP3.LUT UR14, URZ, UR14, URZ, 0x33, !UPT ;  /* 0x0000000e3f0e7292 */ /* 0x000fe2000f8e333f */
[----:B------:R-:W-:Y:S05]  /*0490*/  BRA `(.L_x_441) ;  /* 0x0000006000007947 */ /* 0x000fea0003800000 */
.L_x_440:
[----:B------:R-:W-:Y:S02]  /*04a0*/  ULDC UR4, c[0x0][0x32c] ;  /* 0x0000cb0000047ab9 */ /* 0x000fe40000000800 */
[----:B------:R-:W-:-:S03]  /*04b0*/  UISETP.NE.AND UP0, UPT, UR11, UR4, UPT ;  /* 0x000000040b00728c */ /* 0x000fc6000bf05270 */
[----:B------:R-:W-:Y:S02]  /*04c0*/  ULDC.64 UR4, c[0x0][0x330] ;  /* 0x0000cc0000047ab9 */ /* 0x000fe40000000a00 */
[----:B------:R-:W-:-:S07]  /*04d0*/  UIMAD.WIDE.U32 UR16, UR14, UR4, URZ ;  /* 0x000000040e1072a5 */ /* 0x000fce000f8e003f */
[----:B------:R-:W-:Y:S02]  /*04e0*/  @UP0 UMOV UR11, UR17 ;  /* 0x00000011000b0c82 */ /* 0x000fe40008000000 */
[----:B------:R-:W-:Y:S02]  /*04f0*/  @UP0 USHF.R.U32.HI UR14, URZ, UR5, UR11 ;  /* 0x000000053f0e0299 */ /* 0x000fe4000801160b */
.L_x_441:
[----:B------:R-:W-:Y:S02]  /*0500*/  ULDC UR4, c[0x0][0x32c] ;  /* 0x0000cb0000047ab9 */ /* 0x000fe40000000800 */
[----:B------:R-:W-:-:S04]  /*0510*/  UIMAD UR4, UR14, UR4, UR4 ;  /* 0x000000040e0472a4 */ /* 0x000fc8000f8e0204 */
[----:B------:R-:W-:-:S04]  /*0520*/  UISETP.LT.AND UP0, UPT, UR10, UR4, UPT ;  /* 0x000000040a00728c */ /* 0x000fc8000bf01270 */
[----:B------:R-:W-:Y:S02]  /*0530*/  USEL UR10, UR10, UR4, UP0 ;  /* 0x000000040a0a7287 */ /* 0x000fe40008000000 */
.L_x_439:
[----:B-1----:R-:W-:Y:S01]  /*0540*/  UIADD3 UR11, UR7, 0x2f, URZ ;  /* 0x0000002f070b7890 */ /* 0x002fe2000fffe03f */
[----:B------:R-:W-:Y:S01]  /*0550*/  PLOP3.LUT P0, PT, PT, PT, UP1, 0x40, 0x0 ;  /* 0x000000000000781c */ /* 0x000fe20003f0e818 */
[----:B------:R-:W-:Y:S02]  /*0560*/  ULDC.64 UR4, c[0x0][0x2c8] ;  /* 0x0000b20000047ab9 */ /* 0x000fe40000000a00 */
[----:B------:R-:W-:Y:S02]  /*0570*/  UIMAD.WIDE.U32 UR16, UR15, UR4, URZ ;  /* 0x000000040f1072a5 */ /* 0x000fe4000f8e003f */
[----:B------:R-:W-:Y:S02]  /*0580*/  UIMAD.WIDE UR18, UR11, 0x2aaaaaab, URZ ;  /* 0x2aaaaaab0b1278a5 */ /* 0x000fe4000f8e023f */
[----:B------:R-:W-:Y:S02]  /*0590*/  UIADD3 UR10, UR10, 0x2f, URZ ;  /* 0x0000002f0a0a7890 */ /* 0x000fe4000fffe03f */
[----:B------:R-:W-:-:S02]  /*05a0*/  UMOV UR4, UR15 ;  /* 0x0000000f00047c82 */ /* 0x000fc40008000000 */
[----:B------:R-:W-:Y:S02]  /*05b0*/  UIMAD.WIDE UR10, UR10, 0x2aaaaaab, URZ ;  /* 0x2aaaaaab0a0a78a5 */ /* 0x000fe4000f8e023f */
[----:B------:R-:W-:Y:S02]  /*05c0*/  ULDC UR14, c[0x0][0x168] ;  /* 0x00005a00000e7ab9 */ /* 0x000fe40000000800 */
[----:B------:R-:W-:Y:S02]  /*05d0*/  @UP2 USHF.R.U32.HI UR4, URZ, UR5, UR17 ;  /* 0x000000053f042299 */ /* 0x000fe40008011611 */
[----:B------:R-:W-:Y:S02]  /*05e0*/  UIADD3 UR14, UR7, -UR14, URZ ;  /* 0x8000000e070e7290 */ /* 0x000fe4000fffe03f */
[----:B------:R-:W-:Y:S02]  /*05f0*/  UMOV UR17, UR19 ;  /* 0x0000001300117c82 */ /* 0x000fe40008000000 */
[----:B------:R-:W-:-:S02]  /*0600*/  USHF.R.U32.HI UR16, URZ, 0x1f, UR17 ;  /* 0x0000001f3f107899 */ /* 0x000fc40008011611 */
[----:B------:R-:W-:Y:S02]  /*0610*/  USHF.R.U32.HI UR10, URZ, 0x1f, UR11 ;  /* 0x0000001f3f0a7899 */ /* 0x000fe4000801160b */
[----:B------:R-:W-:Y:S02]  /*0620*/  UIADD3 UR4, UR14, UR4, URZ ;  /* 0x000000040e047290 */ /* 0x000fe4000fffe03f */
[----:B------:R-:W-:Y:S02]  /*0630*/  ULDC UR5, c[0x0][0x324] ;  /* 0x0000c90000057ab9 */ /* 0x000fe40000000800 */
[----:B------:R-:W-:Y:S02]  /*0640*/  ULEA.HI.SX32 UR16, UR17, UR16, 0x1d ;  /* 0x0000001011107291 */ /* 0x000fe4000f8fea3f */
[----:B------:R-:W-:Y:S02]  /*0650*/  ULEA.HI.SX32 UR10, UR11, UR10, 0x1d ;  /* 0x0000000a0b0a7291 */ /* 0x000fe4000f8fea3f */
[----:B------:R-:W-:-:S02]  /*0660*/  UIADD3 UR5, UR4, -UR5, URZ ;  /* 0x8000000504057290 */ /* 0x000fc4000fffe03f */
[----:B------:R-:W-:-:S04]  /*0670*/  UISETP.LT.AND UP0, UPT, UR16, UR10, UPT ;  /* 0x0000000a1000728c */ /* 0x000fc8000bf01270 */
[----:B------:R-:W-:Y:S01]  /*0680*/  USEL UR10, UR16, UR10, UP0 ;  /* 0x0000000a100a7287 */ /* 0x000fe20008000000 */
[----:B------:R-:W-:Y:S01]  /*0690*/  MOV R2, UR5 ;  /* 0x0000000500027c02 */ /* 0x000fe20008000f00 */
[----:B------:R-:W-:Y:S05]  /*06a0*/  @P0 BRA `(.L_x_442) ;  /* 0x0000010000000947 */ /* 0x000fea0003800000 */
[----:B------:R-:W-:-:S04]  /*06b0*/  MOV R3, UR4 ;  /* 0x0000000400037c02 */ /* 0x000fc80008000f00 */
[----:B------:R-:W-:-:S13]  /*06c0*/  ISETP.GT.AND P0, PT, R3, -0x1, PT ;  /* 0xffffffff0300780c */ /* 0x000fda0003f04270 */
[----:B------:R-:W-:Y:S05]  /*06d0*/  @P0 BRA `(.L_x_443) ;  /* 0x0000007000000947 */ /* 0x000fea0003800000 */
[----:B------:R-:W-:Y:S01]  /*06e0*/  IMAD.MOV.U32 R0, RZ, RZ, c[0x0][0x32c] ;  /* 0x0000cb00ff007624 */ /* 0x000fe200078e00ff */
[----:B------:R-:W-:-:S04]  /*06f0*/  LOP3.LUT R3, RZ, R3, RZ, 0x33, !PT ;  /* 0x00000003ff037212 */ /* 0x000fc800078e33ff */
[----:B------:R-:W-:-:S13]  /*0700*/  ISETP.NE.AND P0, PT, R0, 0x1, PT ;  /* 0x000000010000780c */ /* 0x000fda0003f05270 */
[----:B------:R-:W-:-:S05]  /*0710*/  @P0 IMAD.HI.U32 R0, R3, c[0x0][0x330], RZ ;  /* 0x0000cc0003000a27 */ /* 0x000fca00078e00ff */
[----:B------:R-:W-:-:S04]  /*0720*/  @P0 SHF.R.U32.HI R3, RZ, c[0x0][0x334], R0 ;  /* 0x0000cd00ff030a19 */ /* 0x000fc80000011600 */
[----:B------:R-:W-:Y:S01]  /*0730*/  LOP3.LUT R3, RZ, R3, RZ, 0x33, !PT ;  /* 0x00000003ff037212 */ /* 0x000fe200078e33ff */
[----:B------:R-:W-:Y:S05]  /*0740*/  BRA `(.L_x_444) ;  /* 0x0000004000007947 */ /* 0x000fea0003800000 */
.L_x_443:
[----:B------:R-:W-:-:S04]  /*0750*/  MOV R0, c[0x0][0x32c] ;  /* 0x0000cb0000007a02 */ /* 0x000fc80000000f00 */
[----:B------:R-:W-:-:S13]  /*0760*/  ISETP.NE.AND P0, PT, R0, 0x1, PT ;  /* 0x000000010000780c */ /* 0x000fda0003f05270 */
[----:B------:R-:W-:-:S05]  /*0770*/  @P0 IMAD.HI.U32 R0, R3, c[0x0][0x330], RZ ;  /* 0x0000cc0003000a27 */ /* 0x000fca00078e00ff */
[----:B------:R-:W-:-:S05]  /*0780*/  @P0 SHF.R.U32.HI R3, RZ, c[0x0][0x334], R0 ;  /* 0x0000cd00ff030a19 */ /* 0x000fca0000011600 */
.L_x_444:
[----:B------:R-:W-:-:S05]  /*0790*/  IMAD R3, R3, c[0x0][0x32c], RZ ;  /* 0x0000cb0003037a24 */ /* 0x000fca00078e02ff */
[----:B------:R-:W-:-:S05]  /*07a0*/  IMNMX R2, R2, R3, !PT ;  /* 0x0000000302027217 */ /* 0x000fca0007800200 */
.L_x_442:
[----:B------:R-:W-:Y:S01]  /*07b0*/  IMAD.HI R3, R2, 0x2aaaaaab, RZ ;  /* 0x2aaaaaab02037827 */ /* 0x000fe200078e02ff */
[----:B------:R-:W-:Y:S02]  /*07c0*/  USHF.R.U32.HI UR5, URZ, 0x10, UR9 ;  /* 0x000000103f057899 */ /* 0x000fe40008011609 */
[----:B------:R-:W-:Y:S01]  /*07d0*/  ULDC UR4, c[0x0][0x338] ;  /* 0x0000ce0000047ab9 */ /* 0x000fe20000000800 */
[----:B------:R-:W-:Y:S01]  /*07e0*/  IMAD.MOV.U32 R154, RZ, RZ, RZ ;  /* 0x000000ffff9a7224 */ /* 0x000fe200078e00ff */
[----:B------:R-:W-:Y:S01]  /*07f0*/  SHF.R.U32.HI R0, RZ, 0x1f, R3 ;  /* 0x0000001fff007819 */ /* 0x000fe20000011603 */
[----:B------:R-:W-:-:S03]  /*0800*/  UISETP.NE.AND UP0, UPT, UR5, URZ, UPT ;  /* 0x0000003f0500728c */ /* 0x000fc6000bf05270 */
[----:B------:R-:W-:Y:S01]  /*0810*/  LEA.HI.SX32 R0, R3, R0, 0x1d ;  /* 0x0000000003007211 */ /* 0x000fe200078feaff */
[----:B------:R-:W-:-:S03]  /*0820*/  USEL UR4, UR5, UR4, UP0 ;  /* 0x0000000405047287 */ /* 0x000fc60008000000 */
[----:B------:R-:W-:-:S04]  /*0830*/  IMNMX R221, RZ, R0, !PT ;  /* 0x00000000ffdd7217 */ /* 0x000fc80007800200 */
[----:B------:R-:W-:-:S13]  /*0840*/  ISETP.LT.AND P0, PT, R221, UR10, PT ;  /* 0x0000000add007c0c */ /* 0x000fda000bf01270 */
[----:B------:R-:W-:Y:S05]  /*0850*/  @!P0 BRA `(.L_x_445) ;  /* 0x000001c000008947 */ /* 0x000fea0003800000 */
[----:B------:R-:W-:Y:S01]  /*0860*/  IMAD.U32 R0, RZ, RZ, UR4 ;  /* 0x00000004ff007e24 */ /* 0x000fe2000f8e00ff */
[----:B------:R-:W-:-:S04]  /*0870*/  UIADD3 UR5, UR4, -0x1, UR10 ;  /* 0xffffffff04057890 */ /* 0x000fc8000fffe00a */
[-C--:B------:R-:W-:Y:S02]  /*0880*/  IABS R4, R0.reuse ;  /* 0x0000000000047213 */ /* 0x080fe40000000000 */
[----:B------:R-:W-:Y:S02]  /*0890*/  IADD3 R5, -R221, UR5, RZ ;  /* 0x00000005dd057c10 */ /* 0x000fe4000fffe1ff */
[----:B------:R-:W1:Y:S01]  /*08a0*/  I2F.RP R8, R4 ;  /* 0x0000000400087306 */ /* 0x000e620000209400 */
[----:B------:R-:W-:Y:S02]  /*08b0*/  IABS R0, R0 ;  /* 0x0000000000007213 */ /* 0x000fe40000000000 */
[----:B------:R-:W-:Y:S02]  /*08c0*/  IABS R2, R5 ;  /* 0x0000000500027213 */ /* 0x000fe40000000000 */
[----:B------:R-:W-:Y:S01]  /*08d0*/  LOP3.LUT R5, R5, UR4, RZ, 0x3c, !PT ;  /* 0x0000000405057c12 */ /* 0x000fe2000f8e3cff */
[----:B------:R-:W-:-:S03]  /*08e0*/  IMAD.MOV R0, RZ, RZ, -R0 ;  /* 0x000000ffff007224 */ /* 0x000fc600078e0a00 */
[----:B------:R-:W-:Y:S01]  /*08f0*/  ISETP.GE.AND P1, PT, R5, RZ, PT ;  /* 0x000000ff0500720c */ /* 0x000fe20003f26270 */
[----:B-1----:R-:W1:Y:S02]  /*0900*/  MUFU.RCP R6, R8 ;  /* 0x0000000800067308 */ /* 0x002e640000001000 */
[----:B-1----:R-:W-:-:S06]  /*0910*/  IADD3 R6, R6, 0xffffffe, RZ ;  /* 0x0ffffffe06067810 */ /* 0x002fcc0007ffe0ff */
[----:B------:R-:W1:Y:S02]  /*0920*/  F2I.FTZ.U32.TRUNC.NTZ R7, R6 ;  /* 0x0000000600077305 */ /* 0x000e64000021f000 */
[----:B-1----:R-:W-:Y:S02]  /*0930*/  IMAD.MOV R3, RZ, RZ, -R7 ;  /* 0x000000ffff037224 */ /* 0x002fe400078e0a07 */
[----:B------:R-:W-:Y:S02]  /*0940*/  IMAD.MOV.U32 R6, RZ, RZ, RZ ;  /* 0x000000ffff067224 */ /* 0x000fe400078e00ff */
[----:B------:R-:W-:-:S04]  /*0950*/  IMAD R3, R3, R4, RZ ;  /* 0x0000000403037224 */ /* 0x000fc800078e02ff */
[----:B------:R-:W-:-:S06]  /*0960*/  IMAD.HI.U32 R3, R7, R3, R6 ;  /* 0x0000000307037227 */ /* 0x000fcc00078e0006 */
[----:B------:R-:W-:-:S04]  /*0970*/  IMAD.HI.U32 R3, R3, R2, RZ ;  /* 0x0000000203037227 */ /* 0x000fc800078e00ff */
[----:B------:R-:W-:-:S05]  /*0980*/  IMAD R7, R3, R0, R2 ;  /* 0x0000000003077224 */ /* 0x000fca00078e0202 */
[----:B------:R-:W-:-:S13]  /*0990*/  ISETP.GT.U32.AND P0, PT, R4, R7, PT ;  /* 0x000000070400720c */ /* 0x000fda0003f04070 */
[----:B------:R-:W-:Y:S01]  /*09a0*/  @!P0 IMAD.IADD R7, R7, 0x1, -R4 ;  /* 0x0000000107078824 */ /* 0x000fe200078e0a04 */
[----:B------:R-:W-:Y:S02]  /*09b0*/  @!P0 IADD3 R3, R3, 0x1, RZ ;  /* 0x0000000103038810 */ /* 0x000fe40007ffe0ff */
[----:B------:R-:W-:Y:S02]  /*09c0*/  ISETP.NE.AND P0, PT, RZ, UR4, PT ;  /* 0x00000004ff007c0c */ /* 0x000fe4000bf05270 */
[----:B------:R-:W-:-:S13]  /*09d0*/  ISETP.GE.U32.AND P2, PT, R7, R4, PT ;  /* 0x000000040700720c */ /* 0x000fda0003f46070 */
[----:B------:R-:W-:-:S05]  /*09e0*/  @P2 IADD3 R3, R3, 0x1, RZ ;  /* 0x0000000103032810 */ /* 0x000fca0007ffe0ff */
[----:B------:R-:W-:Y:S01]  /*09f0*/  @!P1 IMAD.MOV R3, RZ, RZ, -R3 ;  /* 0x000000ffff039224 */ /* 0x000fe200078e0a03 */
[----:B------:R-:W-:-:S05]  /*0a00*/  @!P0 LOP3.LUT R3, RZ, UR4, RZ, 0x33, !PT ;  /* 0x00000004ff038c12 */ /* 0x000fca000f8e33ff */
[----:B------:R-:W-:Y:S02]  /*0a10*/  IMAD.MOV.U32 R154, RZ, RZ, R3 ;  /* 0x000000ffff9a7224 */ /* 0x000fe400078e0003 */
.L_x_445:
[----:B------:R-:W-:Y:S01]  /*0a20*/  ULOP3.LUT UR9, UR9, 0xffff, URZ, 0xc0, !UPT ;  /* 0x0000ffff09097892 */ /* 0x000fe2000f8ec03f */
[----:B------:R-:W-:Y:S01]  /*0a30*/  PLOP3.LUT P4, PT, PT, PT, PT, 0x80, 0x0 ;  /* 0x000000000000781c */ /* 0x000fe20003f8f070 */
[----:B------:R-:W-:Y:S01]  /*0a40*/  IMAD.MOV.U32 R10, RZ, RZ, RZ ;  /* 0x000000ffff0a7224 */ /* 0x000fe200078e00ff */
[----:B------:R-:W-:Y:S01]  /*0a50*/  CS2R R8, SRZ ;  /* 0x0000000000087805 */ /* 0x000fe2000001ff00 */
[----:B------:R-:W-:Y:S01]  /*0a60*/  MOV R5, RZ ;  /* 0x000000ff00057202 */ /* 0x000fe20000000f00 */
[----:B------:R-:W-:Y:S01]  /*0a70*/  CS2R R94, SRZ ;  /* 0x00000000005e7805 */ /* 0x000fe2000001ff00 */
[----:B------:R-:W-:Y:S01]  /*0a80*/  IMAD R221, R154, UR9, R221 ;  /* 0x000000099add7c24 */ /* 0x000fe2000f8e02dd */
[----:B------:R-:W-:Y:S01]  /*0a90*/  CS2R R92, SRZ ;  /* 0x00000000005c7805 */ /* 0x000fe2000001ff00 */
[----:B------:R-:W-:Y:S01]  /*0aa0*/  CS2R R98, SRZ ;  /* 0x0000000000627805 */ /* 0x000fe2000001ff00 */
[----:B------:R-:W-:Y:S01]  /*0ab0*/  CS2R R96, SRZ ;  /* 0x0000000000607805 */ /* 0x000fe2000001ff00 */
[----:B------:R-:W-:Y:S01]  /*0ac0*/  IMAD.IADD R154, R221, 0x1, R154 ;  /* 0x00000001dd9a7824 */ /* 0x000fe200078e029a */
[----:B------:R-:W-:Y:S01]  /*0ad0*/  CS2R R90, SRZ ;  /* 0x00000000005a7805 */ /* 0x000fe2000001ff00 */
[----:B------:R-:W-:Y:S01]  /*0ae0*/  CS2R R88, SRZ ;  /* 0x0000000000587805 */ /* 0x000fe2000001ff00 */
[----:B------:R-:W-:Y:S01]  /*0af0*/  CS2R R86, SRZ ;  /* 0x0000000000567805 */ /* 0x000fe2000001ff00 */
[----:B------:R-:W-:Y:S01]  /*0b00*/  CS2R R84, SRZ ;  /* 0x0000000000547805 */ /* 0x000fe2000001ff00 */
[----:B------:R-:W-:Y:S01]  /*0b10*/  IMNMX R154, R154, UR10, PT ;  /* 0x0000000a9a9a7c17 */ /* 0x000fe2000b800200 */
        /* <DEDUP_REMOVED lines=42> */
[----:B------:R-:W-:Y:S02]  /*0dc0*/  ULDC.64 UR4, c[0x0][0x340] ;  /* 0x0000d00000047ab9 */ /* 0x000fe40000000a00 */
[----:B------:R-:W-:-:S02]  /*0dd0*/  UISETP.NE.U32.AND UP0, UPT, URZ, UR4, UPT ;  /* 0x000000043f00728c */ /* 0x000fc4000bf05070 */
[----:B------:R-:W-:Y:S02]  /*0de0*/  ULDC.64 UR10, c[0x0][0x340] ;  /* 0x0000d000000a7ab9 */ /* 0x000fe40000000a00 */
[----:B------:R-:W-:-:S06]  /*0df0*/  UISETP.NE.AND.EX UP0, UPT, URZ, UR5, UPT, UP0 ;  /* 0x000000053f00728c */ /* 0x000fcc000bf05300 */
[----:B------:R-:W-:-:S05]  /*0e00*/  PLOP3.LUT P2, PT, PT, PT, UP0, 0x80, 0x0 ;  /* 0x000000000000781c */ /* 0x000fca0003f4f008 */
[----:B------:R-:W-:Y:S02]  /*0e10*/  @UP0 UMOV UR4, 0x4 ;  /* 0x0000000400040882 */ /* 0x000fe40000000000 */
[----:B------:R-:W-:-:S06]  /*0e20*/  @UP0 UIMAD.WIDE UR4, UR6, UR4, UR10 ;  /* 0x00000004060402a5 */ /* 0x000fcc000f8e020a */
[----:B------:R-:W-:Y:S02]  /*0e30*/  IMAD.U32 R6, RZ, RZ, UR4 ;  /* 0x00000004ff067e24 */ /* 0x000fe4000f8e00ff */
[----:B------:R-:W-:Y:S01]  /*0e40*/  IMAD.U32 R7, RZ, RZ, UR5 ;  /* 0x00000005ff077e24 */ /* 0x000fe2000f8e00ff */
[----:B------:R-:W-:Y:S01]  /*0e50*/  SHF.R.S32.HI R5, RZ, 0x1f, R224 ;  /* 0x0000001fff057819 */ /* 0x000fe200000114e0 */
[----:B------:R-:W-:Y:S01]  /*0e60*/  USHF.R.S32.HI UR9, URZ, 0x1f, UR8 ;  /* 0x0000001f3f097899 */ /* 0x000fe20008011408 */
[----:B------:R-:W-:Y:S01]  /*0e70*/  PLOP3.LUT P1, PT, PT, PT, UP2, 0x80, 0x0 ;  /* 0x000000000000781c */ /* 0x000fe20003f2f028 */
[----:B------:R-:W-:Y:S01]  /*0e80*/  ULDC.64 UR4, c[0x0][0x1b8] ;  /* 0x00006e0000047ab9 */ /* 0x000fe20000000a00 */
[----:B------:R1:W2:Y:S01]  /*0e90*/  @P2 LDG.E R0, [R6.64] ;  /* 0x0000000c06002981 */ /* 0x0002a2000c1e1900 */
[-C--:B------:R-:W-:Y:S01]  /*0ea0*/  LEA.HI R241, R5, R224.reuse, RZ, 0x2 ;  /* 0x000000e005f17211 */ /* 0x080fe200078f10ff */
[----:B------:R-:W-:Y:S01]  /*0eb0*/  UIMAD UR9, UR9, UR4, URZ ;  /* 0x00000004090972a4 */ /* 0x000fe2000f8e023f */
[----:B------:R-:W-:Y:S01]  /*0ec0*/  PLOP3.LUT P0, PT, PT, PT, UP2, 0x80, 0x0 ;  /* 0x000000000000781c */ /* 0x000fe20003f0f028 */
[----:B------:R-:W-:Y:S01]  /*0ed0*/  UIMAD.WIDE.U32 UR16, UR8, UR4, URZ ;  /* 0x00000004081072a5 */ /* 0x000fe2000f8e003f */
[----:B------:R-:W-:Y:S01]  /*0ee0*/  LOP3.LUT R3, R241, 0xfffffffc, RZ, 0xc0, !PT ;  /* 0xfffffffcf1037812 */ /* 0x000fe200078ec0ff */
[----:B------:R-:W-:Y:S01]  /*0ef0*/  UIMAD UR9, UR8, UR5, UR9 ;  /* 0x00000005080972a4 */ /* 0x000fe2000f8e0209 */
[----:B------:R-:W-:Y:S01]  /*0f00*/  SHF.R.S32.HI R241, RZ, 0x2, R241 ;  /* 0x00000002fff17819 */ /* 0x000fe200000114f1 */
[----:B------:R-:W-:Y:S01]  /*0f10*/  USHF.R.S32.HI UR10, URZ, 0x1f, UR6 ;  /* 0x0000001f3f0a7899 */ /* 0x000fe20008011406 */
[CC--:B------:R-:W-:Y:S01]  /*0f20*/  LEA.HI R13, R5.reuse, R224.reuse, RZ, 0x4 ;  /* 0x000000e0050d7211 */ /* 0x0c0fe200078f20ff */
[----:B------:R-:W-:Y:S01]  /*0f30*/  IMAD.IADD R98, R224, 0x1, -R3 ;  /* 0x00000001e0627824 */ /* 0x000fe200078e0a03 */
[----:B------:R-:W-:Y:S01]  /*0f40*/  ULDC.64 UR4, c[0x0][0x1c0] ;  /* 0x0000700000047ab9 */ /* 0x000fe20000000a00 */
[-C--:B------:R-:W-:Y:S01]  /*0f50*/  LEA.HI R19, R5, R224.reuse, RZ, 0x3 ;  /* 0x000000e005137211 */ /* 0x080fe200078f18ff */
[----:B------:R-:W-:Y:S01]  /*0f60*/  UIADD3 UR17, UR17, UR9, URZ ;  /* 0x0000000911117290 */ /* 0x000fe2000fffe03f */
[----:B------:R-:W-:Y:S01]  /*0f70*/  IMAD R227, R98, 0x20, R241 ;  /* 0x0000002062e37824 */ /* 0x000fe200078e02f1 */
[----:B------:R-:W-:Y:S01]  /*0f80*/  UIMAD UR10, UR10, UR4, URZ ;  /* 0x000000040a0a72a4 */ /* 0x000fe2000f8e023f */
[----:B------:R-:W-:Y:S01]  /*0f90*/  LOP3.LUT R21, R13, 0xfffffff0, RZ, 0xc0, !PT ;  /* 0xfffffff00d157812 */ /* 0x000fe200078ec0ff */
[----:B------:R-:W-:Y:S01]  /*0fa0*/  UIMAD.WIDE.U32 UR16, UR6, UR4, UR16 ;  /* 0x00000004061072a5 */ /* 0x000fe2000f8e0010 */
[----:B------:R-:W-:Y:S01]  /*0fb0*/  SHF.R.S32.HI R18, RZ, 0x3, R19 ;  /* 0x00000003ff127819 */ /* 0x000fe20000011413 */
[----:B------:R-:W-:Y:S01]  /*0fc0*/  UIMAD UR5, UR6, UR5, UR10 ;  /* 0x00000005060572a4 */ /* 0x000fe2000f8e020a */
[----:B------:R-:W-:Y:S01]  /*0fd0*/  IADD3 R2, R227, UR15, RZ ;  /* 0x0000000fe3027c10 */ /* 0x000fe2000fffe0ff */
[----:B------:R-:W-:Y:S01]  /*0fe0*/  IMAD.IADD R21, R224, 0x1, -R21 ;  /* 0x00000001e0157824 */ /* 0x000fe200078e0a15 */
[----:B------:R-:W-:Y:S01]  /*0ff0*/  ULDC UR4, c[0x0][0x168] ;  /* 0x00005a0000047ab9 */ /* 0x000fe20000000800 */
[----:B------:R-:W-:Y:S01]  /*1000*/  IMAD.U32 R11, RZ, RZ, UR17 ;  /* 0x00000011ff0b7e24 */ /* 0x000fe2000f8e00ff */
[----:B------:R-:W-:Y:S01]  /*1010*/  UIADD3 UR5, UR17, UR5, URZ ;  /* 0x0000000511057290 */ /* 0x000fe2000fffe03f */
[----:B------:R-:W-:Y:S01]  /*1020*/  @P1 IMAD.HI.U32 R3, R2, c[0x0][0x2c8], RZ ;  /* 0x0000b20002031a27 */ /* 0x000fe200078e00ff */
[----:B-1----:R-:W-:Y:S01]  /*1030*/  LEA.HI R6, R21, R21, RZ, 0x1 ;  /* 0x0000001515067211 */ /* 0x002fe200078f08ff */
[----:B------:R-:W-:Y:S01]  /*1040*/  BSSY B0, `(.L_x_447) ;  /* 0x0000045000007945 */ /* 0x000fe20003800000 */
[----:B------:R-:W-:Y:S01]  /*1050*/  LEA.HI R220, R241, R241, RZ, 0x1 ;  /* 0x000000f1f1dc7211 */ /* 0x000fe200078f08ff */
[----:B------:R-:W-:Y:S01]  /*1060*/  IMAD.MOV.U32 R4, RZ, RZ, R2 ;  /* 0x000000ffff047224 */ /* 0x000fe200078e0002 */
[----:B------:R-:W-:Y:S01]  /*1070*/  @P0 SHF.R.U32.HI R4, RZ, c[0x0][0x2cc], R3 ;  /* 0x0000b300ff040a19 */ /* 0x000fe20000011603 */
[----:B------:R-:W-:Y:S01]  /*1080*/  IMAD.U32 R10, RZ, RZ, UR16 ;  /* 0x00000010ff0a7e24 */ /* 0x000fe2000f8e00ff */
[----:B------:R-:W-:Y:S01]  /*1090*/  SHF.R.S32.HI R16, RZ, 0x1f, R6 ;  /* 0x0000001fff107819 */ /* 0x000fe20000011406 */
[----:B------:R-:W-:Y:S01]  /*10a0*/  IMAD.U32 R11, RZ, RZ, UR5 ;  /* 0x00000005ff0b7e24 */ /* 0x000fe2000f8e00ff */
[--C-:B------:R-:W-:Y:S01]  /*10b0*/  SHF.R.S32.HI R3, RZ, 0x1f, R4.reuse ;  /* 0x0000001fff037819 */ /* 0x100fe20000011404 */
[----:B------:R-:W-:Y:S01]  /*10c0*/  IMAD.MOV R7, RZ, RZ, -R4 ;  /* 0x000000ffff077224 */ /* 0x000fe200078e0a04 */
[----:B------:R-:W-:Y:S01]  /*10d0*/  ULDC UR5, c[0x0][0x2c4] ;  /* 0x0000b10000057ab9 */ /* 0x000fe20000000800 */
[----:B------:R-:W-:Y:S01]  /*10e0*/  IMAD.WIDE.U32 R10, R4, c[0x0][0x1b0], R10 ;  /* 0x00006c00040a7a25 */ /* 0x000fe200078e000a */
[----:B------:R-:W-:Y:S01]  /*10f0*/  UIMAD UR4, UR5, UR4, URZ ;  /* 0x00000004050472a4 */ /* 0x000fe2000f8e023f */
[----:B------:R-:W-:-:S02]  /*1100*/  LEA.HI R5, R5, R224, RZ, 0x5 ;  /* 0x000000e005057211 */ /* 0x000fc400078f28ff */
[----:B------:R-:W-:Y:S01]  /*1110*/  IMAD R2, R7, c[0x0][0x2c4], R2 ;  /* 0x0000b10007027a24 */ /* 0x000fe200078e0202 */
[----:B------:R-:W-:Y:S01]  /*1120*/  LOP3.LUT R220, R220, 0x7fffffe, RZ, 0xc0, !PT ;  /* 0x07fffffedcdc7812 */ /* 0x000fe200078ec0ff */
[----:B------:R-:W-:Y:S02]  /*1130*/  IMAD R3, R3, c[0x0][0x1b0], RZ ;  /* 0x00006c0003037a24 */ /* 0x000fe400078e02ff */
[----:B------:R-:W-:Y:S01]  /*1140*/  IMAD.SHL.U32 R9, R18, 0x40, RZ ;  /* 0x0000004012097824 */ /* 0x000fe200078e00ff */
[----:B------:R-:W-:Y:S01]  /*1150*/  SHF.R.S32.HI R7, RZ, 0x1f, R2 ;  /* 0x0000001fff077819 */ /* 0x000fe20000011402 */
[----:B------:R-:W-:Y:S02]  /*1160*/  IMAD R3, R4, c[0x0][0x1b4], R3 ;  /* 0x00006d0004037a24 */ /* 0x000fe400078e0203 */
[----:B------:R-:W-:Y:S01]  /*1170*/  IMAD.SHL.U32 R230, R98, 0x8, RZ ;  /* 0x0000000862e67824 */ /* 0x000fe200078e00ff */
[----:B------:R-:W-:Y:S01]  /*1180*/  LOP3.LUT R9, R9, 0xc0, RZ, 0xc0, !PT ;  /* 0x000000c009097812 */ /* 0x000fe200078ec0ff */
[----:B------:R-:W-:-:S02]  /*1190*/  IMAD R7, R7, c[0x0][0x1a8], RZ ;  /* 0x00006a0007077a24 */ /* 0x000fc400078e02ff */
[----:B------:R-:W-:Y:S01]  /*11a0*/  IMAD.IADD R11, R11, 0x1, R3 ;  /* 0x000000010b0b7824 */ /* 0x000fe200078e0203 */
[----:B------:R-:W-:Y:S01]  /*11b0*/  SHF.R.U32.HI R4, RZ, 0x3, R9 ;  /* 0x00000003ff047819 */ /* 0x000fe20000011609 */
[C---:B------:R-:W-:Y:S01]  /*11c0*/  IMAD R7, R2.reuse, c[0x0][0x1ac], R7 ;  /* 0x00006b0002077a24 */ /* 0x040fe200078e0207 */
[----:B------:R-:W-:Y:S01]  /*11d0*/  LOP3.LUT R9, R9, 0x18, R230, 0xf8, !PT ;  /* 0x0000001809097812 */ /* 0x000fe200078ef8e6 */
[----:B------:R-:W-:Y:S01]  /*11e0*/  IMAD.WIDE.U32 R2, R2, c[0x0][0x1a8], R10 ;  /* 0x00006a0002027a25 */ /* 0x000fe200078e000a */
[----:B------:R-:W-:Y:S02]  /*11f0*/  IADD3 R229, R230, 0x20, RZ ;  /* 0x00000020e6e57810 */ /* 0x000fe40007ffe0ff */
[----:B------:R-:W-:Y:S01]  /*1200*/  LOP3.LUT R9, R9, R4, RZ, 0x3c, !PT ;  /* 0x0000000409097212 */ /* 0x000fe200078e3cff */
[----:B------:R-:W-:Y:S01]  /*1210*/  IMAD.IADD R7, R3, 0x1, R7 ;  /* 0x0000000103077824 */ /* 0x000fe200078e0207 */
[C---:B------:R-:W-:Y:S01]  /*1220*/  LEA R8, P0, R2.reuse, c[0x0][0x160], 0x1 ;  /* 0x0000580002087a11 */ /* 0x040fe200078008ff */
[----:B------:R-:W-:Y:S01]  /*1230*/  IMAD.IADD R220, R241, 0x1, -R220 ;  /* 0x00000001f1dc7824 */ /* 0x000fe200078e0adc */
[----:B------:R-:W-:Y:S01]  /*1240*/  SHF.R.S32.HI R3, RZ, 0x1, R6 ;  /* 0x00000001ff037819 */ /* 0x000fe20000011406 */
[----:B------:R-:W-:Y:S01]  /*1250*/  IMAD.MOV.U32 R223, RZ, RZ, -0x1 ;  /* 0xffffffffffdf7424 */ /* 0x000fe200078e00ff */
[----:B------:R-:W-:Y:S01]  /*1260*/  LEA.HI.X R7, R2, c[0x0][0x164], R7, 0x1, P0 ;  /* 0x0000590002077a11 */ /* 0x000fe200000f0c07 */
[----:B------:R1:W3:Y:S01]  /*1270*/  SHFL.IDX PT, R14, R8, RZ, 0x1c1f ;  /* 0x001c1fff080e7589 */ /* 0x0002e200000e0000 */
[----:B------:R-:W-:-:S02]  /*1280*/  LEA.HI R16, R16, R3, RZ, 0x2 ;  /* 0x0000000310107211 */ /* 0x000fc400078f10ff */
[----:B------:R-:W-:Y:S01]  /*1290*/  IADD3 R2, R241, UR15, RZ ;  /* 0x0000000ff1027c10 */ /* 0x000fe2000fffe0ff */
[----:B------:R1:W4:Y:S01]  /*12a0*/  SHFL.IDX PT, R15, R7, RZ, 0x1c1f ;  /* 0x001c1fff070f7589 */ /* 0x00032200000e0000 */
[----:B------:R-:W-:Y:S02]  /*12b0*/  LOP3.LUT R16, R16, 0xfffffffc, RZ, 0xc0, !PT ;  /* 0xfffffffc10107812 */ /* 0x000fe400078ec0ff */
[----:B------:R-:W-:Y:S02]  /*12c0*/  ISETP.GE.AND P0, PT, R2, UR4, PT ;  /* 0x0000000402007c0c */ /* 0x000fe4000bf06270 */
[C---:B------:R-:W-:Y:S01]  /*12d0*/  IADD3 R228, R230.reuse, 0x40, RZ ;  /* 0x00000040e6e47810 */ /* 0x040fe20007ffe0ff */
[----:B------:R-:W-:Y:S01]  /*12e0*/  IMAD.IADD R16, R3, 0x1, -R16 ;  /* 0x0000000103107824 */ /* 0x000fe200078e0a10 */
[----:B------:R-:W-:Y:S02]  /*12f0*/  SHF.R.S32.HI R3, RZ, 0x5, R5 ;  /* 0x00000005ff037819 */ /* 0x000fe40000011405 */
[----:B------:R-:W-:-:S02]  /*1300*/  ISETP.GE.AND P4, PT, R230, c[0x0][0x198], PT ;  /* 0x00006600e6007a0c */ /* 0x000fc40003f86270 */
[----:B------:R-:W-:Y:S01]  /*1310*/  LOP3.LUT P1, RZ, R16, 0x2, RZ, 0xc0, !PT ;  /* 0x0000000210ff7812 */ /* 0x000fe2000782c0ff */
[----:B------:R-:W-:Y:S01]  /*1320*/  IMAD R220, R3, 0x8, R220 ;  /* 0x0000000803dc7824 */ /* 0x000fe200078e02dc */
[----:B------:R-:W-:-:S03]  /*1330*/  ISETP.GE.AND P3, PT, R229, c[0x0][0x198], PT ;  /* 0x00006600e5007a0c */ /* 0x000fc60003f66270 */
[----:B------:R-:W-:Y:S01]  /*1340*/  IMAD.U32 R220, R220, 0x20, R9 ;  /* 0x00000020dcdc7824 */ /* 0x000fe200078e0009 */
[----:B--2---:R2:W1:Y:S02]  /*1350*/  @P2 R2UR UR9, R0 ;  /* 0x00000000000923c2 */ /* 0x00446400000e0000 */
[----:B-1----:R-:W-:Y:S01]  /*1360*/  @!UP0 UMOV UR9, UR6 ;  /* 0x0000000600098c82 */ /* 0x002fe20008000000 */
[----:B------:R-:W-:Y:S01]  /*1370*/  ISETP.GE.AND P2, PT, R228, c[0x0][0x198], PT ;  /* 0x00006600e4007a0c */ /* 0x000fe20003f46270 */
[----:B--2---:R-:W-:-:S05]  /*1380*/  IMAD.MOV.U32 R0, RZ, RZ, 0x10 ;  /* 0x00000010ff007424 */ /* 0x004fca00078e00ff */
[----:B------:R-:W-:Y:S01]  /*1390*/  SEL R0, R0, 0xfffffff0, !P1 ;  /* 0xfffffff000007807 */ /* 0x000fe20004800000 */
[----:B------:R-:W-:Y:S05]  /*13a0*/  @P0 BRA `(.L_x_448) ;  /* 0x000000e000000947 */ /* 0x000fea0003800000 */
[----:B---34-:R-:W-:Y:S01]  /*13b0*/  SHF.R.S32.HI R4, RZ, 0x1f, R229 ;  /* 0x0000001fff047819 */ /* 0x018fe200000114e5 */
[----:B------:R-:W-:Y:S01]  /*13c0*/  IMAD.SHL.U32 R10, R220, 0x2, RZ ;  /* 0x00000002dc0a7824 */ /* 0x000fe200078e00ff */
[----:B------:R-:W-:Y:S01]  /*13d0*/  SHF.R.S32.HI R11, RZ, 0x1f, R228 ;  /* 0x0000001fff0b7819 */ /* 0x000fe200000114e4 */
[----:B------:R-:W-:Y:S01]  /*13e0*/  IMAD.WIDE R22, R230, 0x2, R14 ;  /* 0x00000002e6167825 */ /* 0x000fe200078e020e */
[----:B------:R-:W-:Y:S02]  /*13f0*/  LEA.HI R9, R4, R229, RZ, 0x3 ;  /* 0x000000e504097211 */ /* 0x000fe400078f18ff */
[----:B------:R-:W-:Y:S02]  /*1400*/  LEA.HI R4, R11, R228, RZ, 0x3 ;  /* 0x000000e40b047211 */ /* 0x000fe400078f18ff */
[----:B------:R-:W-:Y:S01]  /*1410*/  LOP3.LUT R9, R9, 0xfffffff8, RZ, 0xc0, !PT ;  /* 0xfffffff809097812 */ /* 0x000fe200078ec0ff */
[----:B------:R-:W-:Y:S01]  /*1420*/  @!PT LDS RZ, [RZ] ;  /* 0x00000000fffff984 */ /* 0x000fe20000000800 */
[----:B------:R1:W-:Y:S01]  /*1430*/  LDGSTS.E.BYPASS.LTC128B.128 [R10+0x4900], [R22.64], !P4 ;  /* 0x04900000160a7fae */ /* 0x0003e2000e101d4c */
[----:B------:R-:W-:-:S03]  /*1440*/  LOP3.LUT R4, R4, 0xfffffff8, RZ, 0xc0, !PT ;  /* 0xfffffff804047812 */ /* 0x000fc600078ec0ff */
[----:B------:R-:W-:-:S04]  /*1450*/  IMAD.WIDE R24, R9, 0x2, R14 ;  /* 0x0000000209187825 */ /* 0x000fc800078e020e */
[----:B------:R-:W-:Y:S01]  /*1460*/  IMAD.WIDE R14, R4, 0x2, R14 ;  /* 0x00000002040e7825 */ /* 0x000fe200078e020e */
[----:B------:R1:W-:Y:S04]  /*1470*/  LDGSTS.E.BYPASS.LTC128B.128 [R10+0x6900], [R24.64], !P3 ;  /* 0x06900000180a7fae */ /* 0x0003e8000d901d4c */
[----:B------:R1:W-:Y:S02]  /*1480*/  LDGSTS.E.BYPASS.LTC128B.128 [R10+0x8900], [R14.64], !P2 ;  /* 0x089000000e0a7fae */ /* 0x0003e4000d101d4c */
.L_x_448:
[----:B---34-:R-:W-:Y:S05]  /*1490*/  BSYNC B0 ;  /* 0x0000000000007941 */ /* 0x018fea0003800000 */
.L_x_447:
[----:B------:R-:W-:Y:S01]  /*14a0*/  IADD3 R4, R2, 0x20, RZ ;  /* 0x0000002002047810 */ /* 0x000fe20007ffe0ff */
[----:B-1----:R1:W2:Y:S01]  /*14b0*/  SHFL.IDX PT, R15, R7, 0x1, 0x1c1f ;  /* 0x003c1f00070f7f89 */ /* 0x0022a200000e0000 */
[----:B------:R-:W-:Y:S02]  /*14c0*/  BSSY B0, `(.L_x_449) ;  /* 0x0000012000007945 */ /* 0x000fe40003800000 */
[----:B------:R-:W-:Y:S01]  /*14d0*/  ISETP.GE.AND P0, PT, R4, UR4, PT ;  /* 0x0000000404007c0c */ /* 0x000fe2000bf06270 */
[----:B------:R1:W3:-:S12]  /*14e0*/  SHFL.IDX PT, R14, R8, 0x1, 0x1c1f ;  /* 0x003c1f00080e7f89 */ /* 0x0002d800000e0000 */
[----:B------:R-:W-:Y:S05]  /*14f0*/  @P0 BRA `(.L_x_450) ;  /* 0x000000e000000947 */ /* 0x000fea0003800000 */
[----:B------:R-:W-:Y:S01]  /*1500*/  SHF.R.S32.HI R4, RZ, 0x1f, R229 ;  /* 0x0000001fff047819 */ /* 0x000fe200000114e5 */
[----:B------:R-:W-:Y:S01]  /*1510*/  IMAD.SHL.U32 R10, R220, 0x2, RZ ;  /* 0x00000002dc0a7824 */ /* 0x000fe200078e00ff */
[----:B------:R-:W-:Y:S01]  /*1520*/  SHF.R.S32.HI R11, RZ, 0x1f, R228 ;  /* 0x0000001fff0b7819 */ /* 0x000fe200000114e4 */
[----:B--23--:R-:W-:Y:S01]  /*1530*/  IMAD.WIDE R22, R230, 0x2, R14 ;  /* 0x00000002e6167825 */ /* 0x00cfe200078e020e */
        /* <DEDUP_REMOVED lines=10> */
.L_x_450:
[----:B------:R-:W-:Y:S05]  /*15e0*/  BSYNC B0 ;  /* 0x0000000000007941 */ /* 0x000fea0003800000 */
.L_x_449:
[----:B------:R-:W-:Y:S01]  /*15f0*/  IADD3 R4, R2, 0x40, RZ ;  /* 0x0000004002047810 */ /* 0x000fe20007ffe0ff */
[----:B--2---:R2:W4:Y:S01]  /*1600*/  SHFL.IDX PT, R15, R7, 0x2, 0x1c1f ;  /* 0x005c1f00070f7f89 */ /* 0x00452200000e0000 */
[----:B------:R-:W-:Y:S02]  /*1610*/  BSSY B0, `(.L_x_451) ;  /* 0x0000012000007945 */ /* 0x000fe40003800000 */
[----:B------:R-:W-:Y:S01]  /*1620*/  ISETP.GE.AND P0, PT, R4, UR4, PT ;  /* 0x0000000404007c0c */ /* 0x000fe2000bf06270 */
[----:B---3--:R2:W3:-:S12]  /*1630*/  SHFL.IDX PT, R14, R8, 0x2, 0x1c1f ;  /* 0x005c1f00080e7f89 */ /* 0x0084d800000e0000 */
[----:B------:R-:W-:Y:S05]  /*1640*/  @P0 BRA `(.L_x_452) ;  /* 0x000000e000000947 */ /* 0x000fea0003800000 */
[----:B------:R-:W-:Y:S01]  /*1650*/  SHF.R.S32.HI R4, RZ, 0x1f, R229 ;  /* 0x0000001fff047819 */ /* 0x000fe200000114e5 */
[----:B------:R-:W-:Y:S01]  /*1660*/  IMAD.SHL.U32 R10, R220, 0x2, RZ ;  /* 0x00000002dc0a7824 */ /* 0x000fe200078e00ff */
[----:B------:R-:W-:Y:S01]  /*1670*/  SHF.R.S32.HI R11, RZ, 0x1f, R228 ;  /* 0x0000001fff0b7819 */ /* 0x000fe200000114e4 */
[----:B---34-:R-:W-:Y:S01]  /*1680*/  IMAD.WIDE R22, R230, 0x2, R14 ;  /* 0x00000002e6167825 */ /* 0x018fe200078e020e */
        /* <DEDUP_REMOVED lines=10> */
.L_x_452:
[----:B------:R-:W-:Y:S05]  /*1730*/  BSYNC B0 ;  /* 0x0000000000007941 */ /* 0x000fea0003800000 */
.L_x_451:
[----:B------:R-:W-:Y:S01]  /*1740*/  IMAD.MOV.U32 R17, RZ, RZ, 0x30 ;  /* 0x00000030ff117424 */ /* 0x000fe200078e00ff */
[----:B---3--:R3:W-:Y:S01]  /*1750*/  SHFL.IDX PT, R14, R8, 0x3, 0x1c1f ;  /* 0x007c1f00080e7f89 */ /* 0x0087e200000e0000 */
[----:B------:R-:W-:Y:S01]  /*1760*/  IADD3 R2, R2, 0x60, RZ ;  /* 0x0000006002027810 */ /* 0x000fe20007ffe0ff */
[----:B------:R-:W-:Y:S01]  /*1770*/  IMAD.MOV.U32 R222, RZ, RZ, c[0x0][0x2b8] ;  /* 0x0000ae00ffde7624 */ /* 0x000fe200078e00ff */
[----:B------:R-:W-:Y:S01]  /*1780*/  SHF.R.S32.HI R4, RZ, 0x1f, R229 ;  /* 0x0000001fff047819 */ /* 0x000fe200000114e5 */
[----:B----4-:R-:W4:Y:S01]  /*1790*/  SHFL.IDX PT, R15, R7, 0x3, 0x1c1f ;  /* 0x007c1f00070f7f89 */ /* 0x010f2200000e0000 */
[----:B------:R-:W-:Y:S01]  /*17a0*/  IMAD R96, R154, R17, -0x30 ;  /* 0xffffffd09a607424 */ /* 0x000fe200078e0211 */
[----:B------:R-:W-:Y:S01]  /*17b0*/  ISETP.GE.AND P0, PT, R2, UR4, PT ;  /* 0x0000000402007c0c */ /* 0x000fe2000bf06270 */
[----:B------:R-:W-:Y:S01]  /*17c0*/  IMAD.SHL.U32 R220, R220, 0x2, RZ ;  /* 0x00000002dcdc7824 */ /* 0x000fe200078e00ff */
[----:B------:R-:W-:Y:S01]  /*17d0*/  LEA.HI R219, R4, R229, RZ, 0x3 ;  /* 0x000000e504db7211 */ /* 0x000fe200078f18ff */
[----:B------:R-:W-:Y:S01]  /*17e0*/  IMAD.IADD R9, R227, 0x1, R96 ;  /* 0x00000001e3097824 */ /* 0x000fe200078e0260 */
[----:B------:R-:W-:Y:S01]  /*17f0*/  ISETP.NE.AND P5, PT, R222, 0x1, PT ;  /* 0x00000001de00780c */ /* 0x000fe20003fa5270 */
[----:B------:R-:W-:Y:S01]  /*1800*/  USHF.R.S32.HI UR6, URZ, 0x1f, UR9 ;  /* 0x0000001f3f067899 */ /* 0x000fe20008011409 */
[----:B------:R-:W-:Y:S01]  /*1810*/  LOP3.LUT R219, R219, 0xfffffff8, RZ, 0xc0, !PT ;  /* 0xfffffff8dbdb7812 */ /* 0x000fe200078ec0ff */
[C---:B-----5:R-:W-:Y:S01]  /*1820*/  IMAD.IADD R226, R9.reuse, 0x1, R232 ;  /* 0x0000000109e27824 */ /* 0x060fe200078e02e8 */
[----:B------:R-:W-:Y:S01]  /*1830*/  ISETP.GE.AND P1, PT, R9, UR7, PT ;  /* 0x0000000709007c0c */ /* 0x000fe2000bf26270 */
[----:B------:R-:W-:Y:S01]  /*1840*/  ULDC.64 UR4, c[0x0][0x2b0] ;  /* 0x0000ac0000047ab9 */ /* 0x000fe20000000a00 */
[----:B------:R-:W-:Y:S01]  /*1850*/  SHF.R.S32.HI R9, RZ, 0x1f, R228 ;  /* 0x0000001fff097819 */ /* 0x000fe200000114e4 */
[----:B------:R-:W-:Y:S01]  /*1860*/  UIMAD UR6, UR6, UR4, URZ ;  /* 0x00000004060672a4 */ /* 0x000fe2000f8e023f */
[----:B------:R-:W-:Y:S01]  /*1870*/  ISETP.GT.OR P1, PT, R227, 0x2f, P1 ;  /* 0x0000002fe300780c */ /* 0x000fe20000f24670 */
[----:B------:R-:W-:Y:S01]  /*1880*/  UIMAD.WIDE.U32 UR10, UR9, UR4, URZ ;  /* 0x00000004090a72a5 */ /* 0x000fe2000f8e003f */
[----:B------:R-:W-:Y:S01]  /*1890*/  LEA.HI R218, R9, R228, RZ, 0x3 ;  /* 0x000000e409da7211 */ /* 0x000fe200078f18ff */
[----:B------:R-:W-:Y:S01]  /*18a0*/  UIMAD UR6, UR9, UR5, UR6 ;  /* 0x00000005090672a4 */ /* 0x000fe2000f8e0206 */
[----:B------:R-:W-:-:S02]  /*18b0*/  IMAD.MOV.U32 R2, RZ, RZ, R226 ;  /* 0x000000ffff027224 */ /* 0x000fc400078e00e2 */
[----:B------:R-:W-:Y:S01]  /*18c0*/  LOP3.LUT R218, R218, 0xfffffff8, RZ, 0xc0, !PT ;  /* 0xfffffff8dada7812 */ /* 0x000fe200078ec0ff */
[----:B-123--:R-:W-:Y:S01]  /*18d0*/  @P5 IMAD.HI.U32 R8, R226, c[0x0][0x2bc], RZ ;  /* 0x0000af00e2085a27 */ /* 0x00efe200078e00ff */
[----:B------:R-:W-:-:S03]  /*18e0*/  UIADD3 UR6, UR11, UR6, URZ ;  /* 0x000000060b067290 */ /* 0x000fc6000fffe03f */
[----:B------:R-:W-:Y:S01]  /*18f0*/  IMAD.MOV.U32 R225, RZ, RZ, RZ ;  /* 0x000000ffffe17224 */ /* 0x000fe200078e00ff */
[----:B------:R-:W-:Y:S01]  /*1900*/  @P5 SHF.R.U32.HI R2, RZ, c[0x0][0x2c0], R8 ;  /* 0x0000b000ff025a19 */ /* 0x000fe20000011608 */
[--C-:B----4-:R-:W-:Y:S01]  /*1910*/  @!P0 IMAD.WIDE R10, R230, 0x2, R14.reuse ;  /* 0x00000002e60a8825 */ /* 0x110fe200078e020e */
[----:B------:R-:W-:Y:S02]  /*1920*/  USHF.R.S32.HI UR16, URZ, 0x1f, UR8 ;  /* 0x0000001f3f107899 */ /* 0x000fe40008011408 */
[C---:B------:R-:W-:Y:S01]  /*1930*/  @!P1 IADD3 R9, P5, R2.reuse, UR10, RZ ;  /* 0x0000000a02099c10 */ /* 0x040fe2000ffbe0ff */
[--C-:B------:R-:W-:Y:S01]  /*1940*/  @!P0 IMAD.WIDE R22, R219, 0x2, R14.reuse ;  /* 0x00000002db168825 */ /* 0x100fe200078e020e */
[----:B------:R-:W-:Y:S01]  /*1950*/  @!PT LDS RZ, [RZ] ;  /* 0x00000000fffff984 */ /* 0x000fe20000000800 */
[----:B------:R1:W-:Y:S01]  /*1960*/  @!P0 LDGSTS.E.BYPASS.LTC128B.128 [R220+0x6100], [R10.64], !P4 ;  /* 0x061000000adc8fae */ /* 0x0003e2000e101d4c */
[----:B------:R-:W-:Y:S01]  /*1970*/  ULDC.64 UR4, c[0x0][0x1e8] ;  /* 0x00007a0000047ab9 */ /* 0x000fe20000000a00 */
[----:B------:R-:W-:Y:S01]  /*1980*/  @!P1 LEA.HI.X.SX32 R4, R2, UR6, 0x1, P5 ;  /* 0x0000000602049c11 */ /* 0x000fe2000a8f0eff */
[----:B------:R-:W-:Y:S01]  /*1990*/  @!P0 IMAD.WIDE R14, R218, 0x2, R14 ;  /* 0x00000002da0e8825 */ /* 0x000fe200078e020e */
[----:B------:R2:W-:Y:S01]  /*19a0*/  @!P0 LDGSTS.E.BYPASS.LTC128B.128 [R220+0x8100], [R22.64], !P3 ;  /* 0x0810000016dc8fae */ /* 0x0005e2000d901d4c */
[----:B------:R-:W-:-:S03]  /*19b0*/  @!P1 LEA R8, P4, R9, c[0x0][0x2a0], 0x2 ;  /* 0x0000a80009089a11 */ /* 0x000fc600078810ff */
[----:B------:R3:W-:Y:S01]  /*19c0*/  @!P0 LDGSTS.E.BYPASS.LTC128B.128 [R220+0xa100], [R14.64], !P2 ;  /* 0x0a1000000edc8fae */ /* 0x0007e2000d101d4c */
[----:B------:R-:W-:-:S03]  /*19d0*/  @!P1 LEA.HI.X R9, R9, c[0x0][0x2a4], R4, 0x2, P4 ;  /* 0x0000a90009099a11 */ /* 0x000fc600020f1404 */
[----:B------:R-:W0:Y:S04]  /*19e0*/  LDGDEPBAR ;  /* 0x00000000000079af */ /* 0x000e280000000000 */
[----:B------:R-:W-:Y:S06]  /*19f0*/  BAR.SYNC.DEFER_BLOCKING 0x0 ;  /* 0x0000000000007b1d */ /* 0x000fec0000010000 */
[----:B------:R-:W4:Y:S01]  /*1a00*/  @!P1 LDG.E R225, [R8.64] ;  /* 0x0000000c08e19981 */ /* 0x000f22000c1e1900 */
[----:B-1----:R-:W-:Y:S01]  /*1a10*/  IMAD.MOV R11, RZ, RZ, -R2 ;  /* 0x000000ffff0b7224 */ /* 0x002fe200078e0a02 */
[----:B------:R-:W-:Y:S01]  /*1a20*/  UIMAD UR9, UR16, UR4, URZ ;  /* 0x00000004100972a4 */ /* 0x000fe2000f8e023f */
[----:B------:R-:W-:Y:S01]  /*1a30*/  LOP3.LUT R6, R6, 0x7fffffe, RZ, 0xc0, !PT ;  /* 0x07fffffe06067812 */ /* 0x000fe200078ec0ff */
[----:B------:R-:W-:Y:S01]  /*1a40*/  UIMAD.WIDE.U32 UR18, UR8, UR4, URZ ;  /* 0x00000004081272a5 */ /* 0x000fe2000f8e003f */
[----:B------:R-:W-:Y:S01]  /*1a50*/  IMAD R226, R11, c[0x0][0x2b8], R226 ;  /* 0x0000ae000be27a24 */ /* 0x000fe200078e02e2 */
[----:B------:R-:W-:Y:S01]  /*1a60*/  UIMAD UR9, UR8, UR5, UR9 ;  /* 0x00000005080972a4 */ /* 0x000fe2000f8e0209 */
[----:B------:R-:W-:Y:S01]  /*1a70*/  SHF.R.S32.HI R4, RZ, 0x4, R13 ;  /* 0x00000004ff047819 */ /* 0x000fe2000001140d */
[----:B------:R-:W-:Y:S01]  /*1a80*/  IMAD.SHL.U32 R216, R18, 0x8, RZ ;  /* 0x0000000812d87824 */ /* 0x000fe200078e00ff */
[----:B------:R-:W-:Y:S01]  /*1a90*/  LOP3.LUT R19, R19, 0xfffffff8, RZ, 0xc0, !PT ;  /* 0xfffffff813137812 */ /* 0x000fe200078ec0ff */
[C---:B--2---:R-:W-:Y:S01]  /*1aa0*/  IMAD.WIDE.U32 R22, R226.reuse, c[0x0][0x1e0], RZ ;  /* 0x00007800e2167a25 */ /* 0x044fe200078e00ff */
[----:B------:R-:W-:Y:S01]  /*1ab0*/  SHF.R.S32.HI R11, RZ, 0x1f, R226 ;  /* 0x0000001fff0b7819 */ /* 0x000fe200000114e2 */
[----:B------:R-:W-:Y:S01]  /*1ac0*/  UIADD3 UR9, UR19, UR9, URZ ;  /* 0x0000000913097290 */ /* 0x000fe2000fffe03f */
[----:B------:R-:W-:Y:S01]  /*1ad0*/  LEA.HI R13, R13, R4, RZ, 0x1 ;  /* 0x000000040d0d7211 */ /* 0x000fe200078f08ff */
[----:B---3--:R-:W-:Y:S01]  /*1ae0*/  IMAD.MOV.U32 R14, RZ, RZ, R22 ;  /* 0x000000ffff0e7224 */ /* 0x008fe200078e0016 */
[----:B------:R-:W-:Y:S01]  /*1af0*/  ULDC.64 UR4, c[0x0][0x210] ;  /* 0x0000840000047ab9 */ /* 0x000fe20000000a00 */
[----:B------:R-:W-:Y:S01]  /*1b00*/  IMAD R25, R11, c[0x0][0x1e0], RZ ;  /* 0x000078000b197a24 */ /* 0x000fe200078e02ff */
[----:B------:R-:W-:Y:S01]  /*1b10*/  LOP3.LUT R13, R13, 0xfffffffe, RZ, 0xc0, !PT ;  /* 0xfffffffe0d0d7812 */ /* 0x000fe200078ec0ff */
[----:B------:R-:W-:Y:S01]  /*1b20*/  IMAD R11, R11, c[0x0][0x208], RZ ;  /* 0x000082000b0b7a24 */ /* 0x000fe200078e02ff */
[----:B------:R-:W-:Y:S01]  /*1b30*/  UIMAD.WIDE.U32 UR20, UR8, UR4, URZ ;  /* 0x00000004081472a5 */ /* 0x000fe2000f8e003f */
[----:B------:R-:W-:Y:S01]  /*1b40*/  IMAD R2, R226, c[0x0][0x1e4], R25 ;  /* 0x00007900e2027a24 */ /* 0x000fe200078e0219 */
[----:B------:R-:W-:Y:S01]  /*1b50*/  UIMAD UR4, UR16, UR4, URZ ;  /* 0x00000004100472a4 */ /* 0x000fe2000f8e023f */
[----:B------:R-:W-:Y:S01]  /*1b60*/  IMAD.IADD R13, R4, 0x1, -R13 ;  /* 0x00000001040d7824 */ /* 0x000fe200078e0a0d */
[----:B------:R-:W-:Y:S01]  /*1b70*/  ISETP.GE.AND P3, PT, R230, c[0x0][0x1d4], PT ;  /* 0x00007500e6007a0c */ /* 0x000fe20003f66270 */
[----:B------:R-:W-:Y:S01]  /*1b80*/  IMAD.IADD R15, R23, 0x1, R2 ;  /* 0x00000001170f7824 */ /* 0x000fe200078e0202 */
[----:B------:R-:W-:Y:S01]  /*1b90*/  UIMAD UR4, UR8, UR5, UR4 ;  /* 0x00000005080472a4 */ /* 0x000fe2000f8e0204 */
[C---:B------:R-:W-:Y:S01]  /*1ba0*/  IMAD.WIDE.U32 R22, R226.reuse, c[0x0][0x208], RZ ;  /* 0x00008200e2167a25 */ /* 0x040fe200078e00ff */
[C---:B------:R-:W-:Y:S01]  /*1bb0*/  ISETP.GE.AND P5, PT, R229.reuse, c[0x0][0x1d4], PT ;  /* 0x00007500e5007a0c */ /* 0x040fe20003fa6270 */
[----:B------:R-:W-:Y:S01]  /*1bc0*/  BSSY B0, `(.L_x_453) ;  /* 0x0000088000007945 */ /* 0x000fe20003800000 */
[----:B------:R-:W-:Y:S01]  /*1bd0*/  UIADD3 UR16, UR21, UR4, URZ ;  /* 0x0000000415107290 */ /* 0x000fe2000fffe03f */
[----:B------:R-:W-:Y:S01]  /*1be0*/  IMAD R11, R226, c[0x0][0x20c], R11 ;  /* 0x00008300e20b7a24 */ /* 0x000fe200078e020b */
[----:B------:R-:W-:Y:S01]  /*1bf0*/  ISETP.GE.AND P6, PT, R228, c[0x0][0x1d4], PT ;  /* 0x00007500e4007a0c */ /* 0x000fe20003fc6270 */
[----:B------:R-:W-:Y:S01]  /*1c00*/  IMAD.IADD R19, R224, 0x1, -R19 ;  /* 0x00000001e0137824 */ /* 0x000fe200078e0a13 */
[----:B------:R-:W-:Y:S01]  /*1c10*/  ISETP.GE.AND P4, PT, R229, c[0x0][0x1d4], PT ;  /* 0x00007500e5007a0c */ /* 0x000fe20003f86270 */
[----:B------:R-:W-:Y:S01]  /*1c20*/  IMAD.IADD R23, R23, 0x1, R11 ;  /* 0x0000000117177824 */ /* 0x000fe200078e020b */
[----:B------:R-:W-:Y:S01]  /*1c30*/  IADD3 R100, R154, -0x1, RZ ;  /* 0xffffffff9a647810 */ /* 0x000fe20007ffe0ff */
[----:B------:R-:W-:Y:S01]  /*1c40*/  IMAD.SHL.U32 R16, R16, 0x40, RZ ;  /* 0x0000004010107824 */ /* 0x000fe200078e00ff */
[----:B------:R-:W-:-:S02]  /*1c50*/  LEA.HI R10, R19, R19, RZ, 0x1 ;  /* 0x00000013130a7211 */ /* 0x000fc400078f08ff */
[----:B------:R-:W-:Y:S02]  /*1c60*/  SHF.R.S32.HI R243, RZ, 0x1f, R230 ;  /* 0x0000001ffff37819 */ /* 0x000fe400000114e6 */
[----:B------:R-:W-:Y:S02]  /*1c70*/  LOP3.LUT R16, R16, 0xc0, RZ, 0xc0, !PT ;  /* 0x000000c010107812 */ /* 0x000fe400078ec0ff */
[----:B------:R-:W-:Y:S02]  /*1c80*/  SHF.R.S32.HI R234, RZ, 0x1f, R219 ;  /* 0x0000001fffea7819 */ /* 0x000fe400000114db */
[----:B------:R-:W-:Y:S02]  /*1c90*/  SHF.R.S32.HI R233, RZ, 0x1f, R218 ;  /* 0x0000001fffe97819 */ /* 0x000fe400000114da */
[----:B----4-:R-:W-:Y:S01]  /*1ca0*/  SHF.R.S32.HI R12, RZ, 0x1f, R225 ;  /* 0x0000001fff0c7819 */ /* 0x010fe200000114e1 */
[----:B------:R-:W-:-:S04]  /*1cb0*/  IMAD.WIDE.U32 R8, R225, c[0x0][0x1f0], R14 ;  /* 0x00007c00e1087a25 */ /* 0x000fc800078e000e */
[C---:B------:R-:W-:Y:S02]  /*1cc0*/  IMAD R2, R12.reuse, c[0x0][0x1f0], RZ ;  /* 0x00007c000c027a24 */ /* 0x040fe400078e02ff */
[----:B------:R-:W-:Y:S02]  /*1cd0*/  IMAD R12, R12, c[0x0][0x218], RZ ;  /* 0x000086000c0c7a24 */ /* 0x000fe400078e02ff */
[C---:B------:R-:W-:Y:S01]  /*1ce0*/  IMAD R15, R225.reuse, c[0x0][0x1f4], R2 ;  /* 0x00007d00e10f7a24 */ /* 0x040fe200078e0202 */
[----:B------:R-:W-:Y:S01]  /*1cf0*/  IADD3 R2, P0, R8, UR18, RZ ;  /* 0x0000001208027c10 */ /* 0x000fe2000ff1e0ff */
[----:B------:R-:W-:Y:S01]  /*1d00*/  IMAD.WIDE.U32 R22, R225, c[0x0][0x218], R22 ;  /* 0x00008600e1167a25 */ /* 0x000fe200078e0016 */
[----:B------:R-:W-:Y:S02]  /*1d10*/  SHF.R.S32.HI R8, RZ, 0x1f, R21 ;  /* 0x0000001fff087819 */ /* 0x000fe40000011415 */
[----:B------:R-:W-:Y:S01]  /*1d20*/  IADD3.X R15, R9, UR9, R15, P0, !PT ;  /* 0x00000009090f7c10 */ /* 0x000fe200087fe40f */
[----:B------:R-:W-:Y:S01]  /*1d30*/  IMAD.IADD R9, R21, 0x1, -R6 ;  /* 0x0000000115097824 */ /* 0x000fe200078e0a06 */
[----:B------:R-:W-:Y:S01]  /*1d40*/  LEA R24, P0, R2, c[0x0][0x1c8], 0x1 ;  /* 0x0000720002187a11 */ /* 0x000fe200078008ff */
[----:B------:R-:W-:Y:S01]  /*1d50*/  IMAD R6, R154, -0x30, R17 ;  /* 0xffffffd09a067824 */ /* 0x000fe200078e0211 */
[----:B------:R-:W-:Y:S01]  /*1d60*/  LEA.HI R8, R8, R21, RZ, 0x3 ;  /* 0x0000001508087211 */ /* 0x000fe200078f18ff */
[----:B------:R-:W-:Y:S01]  /*1d70*/  IMAD R17, R225, c[0x0][0x21c], R12 ;  /* 0x00008700e1117a24 */ /* 0x000fe200078e020c */
[----:B------:R-:W-:Y:S01]  /*1d80*/  LEA.HI.X R15, R2, c[0x0][0x1cc], R15, 0x1, P0 ;  /* 0x00007300020f7a11 */ /* 0x000fe200000f0c0f */
[----:B------:R-:W-:Y:S01]  /*1d90*/  SHFL.IDX PT, R20, R24, RZ, 0x1c1f ;  /* 0x001c1fff18147589 */ /* 0x000fe200000e0000 */
[----:B------:R-:W-:Y:S01]  /*1da0*/  IADD3 R2, R6, UR7, RZ ;  /* 0x0000000706027c10 */ /* 0x000fe2000fffe0ff */
[----:B------:R-:W-:Y:S01]  /*1db0*/  IMAD.SHL.U32 R8, R8, 0x20, RZ ;  /* 0x0000002008087824 */ /* 0x000fe200078e00ff */
[----:B------:R-:W-:Y:S01]  /*1dc0*/  IADD3 R12, P2, R22, UR20, RZ ;  /* 0x00000014160c7c10 */ /* 0x000fe2000ff5e0ff */
[----:B------:R-:W1:Y:S01]  /*1dd0*/  SHFL.IDX PT, R21, R15, RZ, 0x1c1f ;  /* 0x001c1fff0f157589 */ /* 0x000e6200000e0000 */
[----:B------:R-:W-:-:S02]  /*1de0*/  IMNMX R4, R2, 0x30, PT ;  /* 0x0000003002047817 */ /* 0x000fc40003800200 */
[----:B------:R-:W-:Y:S01]  /*1df0*/  IADD3.X R17, R23, UR16, R17, P2, !PT ;  /* 0x0000001017117c10 */ /* 0x000fe200097fe411 */
[----:B------:R2:W-:Y:S01]  /*1e00*/  SHFL.IDX PT, R14, R24, 0x1, 0x1c1f ;  /* 0x003c1f00180e7f89 */ /* 0x0005e200000e0000 */
[----:B------:R-:W-:Y:S01]  /*1e10*/  LOP3.LUT R8, R8, 0xffffff00, RZ, 0xc0, !PT ;  /* 0xffffff0008087812 */ /* 0x000fe200078ec0ff */
[----:B------:R-:W-:Y:S01]  /*1e20*/  IMAD.IADD R11, R4, 0x1, -R241 ;  /* 0x00000001040b7824 */ /* 0x000fe200078e0af1 */
[----:B------:R-:W-:Y:S01]  /*1e30*/  LOP3.LUT R4, R10, 0x3fffffe, RZ, 0xc0, !PT ;  /* 0x03fffffe0a047812 */ /* 0x000fe200078ec0ff */
[----:B------:R-:W3:Y:S01]  /*1e40*/  SHFL.IDX PT, R15, R15, 0x1, 0x1c1f ;  /* 0x003c1f000f0f7f89 */ /* 0x000ee200000e0000 */
[----:B------:R-:W-:Y:S02]  /*1e50*/  SHF.R.S32.HI R10, RZ, 0x1, R10 ;  /* 0x00000001ff0a7819 */ /* 0x000fe4000001140a */
[----:B------:R-:W-:Y:S01]  /*1e60*/  ISETP.GE.AND P1, PT, R11, 0x1, PT ;  /* 0x000000010b00780c */ /* 0x000fe20003f26270 */
[----:B------:R-:W-:Y:S01]  /*1e70*/  IMAD.IADD R4, R19, 0x1, -R4 ;  /* 0x0000000113047824 */ /* 0x000fe200078e0a04 */
[----:B------:R-:W-:Y:S01]  /*1e80*/  ISETP.GT.AND P0, PT, R11, 0x20, PT ;  /* 0x000000200b00780c */ /* 0x000fe20003f04270 */
[C---:B------:R-:W-:Y:S01]  /*1e90*/  IMAD.SHL.U32 R11, R10.reuse, 0x40, RZ ;  /* 0x000000400a0b7824 */ /* 0x040fe200078e00ff */
[----:B------:R-:W-:Y:S01]  /*1ea0*/  LOP3.LUT P2, RZ, R10, 0x2, RZ, 0xc0, !PT ;  /* 0x000000020aff7812 */ /* 0x000fe2000784c0ff */
[----:B------:R-:W-:-:S03]  /*1eb0*/  IMAD R10, R3, 0x200, R8 ;  /* 0x00000200030a7824 */ /* 0x000fc600078e0208 */
[----:B------:R-:W-:Y:S01]  /*1ec0*/  LOP3.LUT R11, R11, 0xc0, RZ, 0xc0, !PT ;  /* 0x000000c00b0b7812 */ /* 0x000fe200078ec0ff */
[C---:B------:R-:W-:Y:S02]  /*1ed0*/  IMAD R217, R9.reuse, 0x20, R10 ;  /* 0x0000002009d97824 */ /* 0x040fe400078e020a */
[----:B------:R-:W-:Y:S01]  /*1ee0*/  IMAD R9, R9, 0x20, R8 ;  /* 0x0000002009097824 */ /* 0x000fe200078e0208 */
[----:B------:R-:W-:Y:S01]  /*1ef0*/  LOP3.LUT R216, R11, 0x8, R216, 0xf8, !PT ;  /* 0x000000080bd87812 */ /* 0x000fe200078ef8d8 */
[----:B-1----:R-:W-:Y:S01]  /*1f00*/  @P1 IMAD.WIDE R22, R219, 0x2, R20 ;  /* 0x00000002db161825 */ /* 0x002fe200078e0214 */
[----:B------:R-:W-:-:S03]  /*1f10*/  SHF.R.U32.HI R19, RZ, 0x3, R11 ;  /* 0x00000003ff137819 */ /* 0x000fc6000001160b */
[----:B--2---:R-:W-:Y:S01]  /*1f20*/  @P1 IMAD.WIDE R24, R230, 0x2, R20 ;  /* 0x00000002e6181825 */ /* 0x004fe200078e0214 */
[----:B------:R-:W-:-:S03]  /*1f30*/  LOP3.LUT R216, R216, R19, RZ, 0x3c, !PT ;  /* 0x00000013d8d87212 */ /* 0x000fc600078e3cff */
[----:B------:R-:W-:Y:S01]  /*1f40*/  @P1 IMAD.WIDE R26, R218, 0x2, R20 ;  /* 0x00000002da1a1825 */ /* 0x000fe200078e0214 */
[----:B------:R1:W-:Y:S03]  /*1f50*/  @P1 LDGSTS.E.BYPASS.LTC128B.128 [R220+0x2500], [R24.64], !P3 ;  /* 0x0250000018dc1fae */ /* 0x0003e6000d901d4c */
[--C-:B---3--:R-:W-:Y:S01]  /*1f60*/  @P0 IMAD.WIDE R20, R230, 0x2, R14.reuse ;  /* 0x00000002e6140825 */ /* 0x108fe200078e020e */
[----:B------:R2:W-:Y:S03]  /*1f70*/  @P1 LDGSTS.E.BYPASS.LTC128B.128 [R220+0x3100], [R22.64], !P5 ;  /* 0x0310000016dc1fae */ /* 0x0005e6000e901d4c */
[----:B------:R-:W-:Y:S01]  /*1f80*/  @P0 IMAD.WIDE R18, R219, 0x2, R14 ;  /* 0x00000002db120825 */ /* 0x000fe200078e020e */
[----:B------:R1:W-:Y:S01]  /*1f90*/  @P1 LDGSTS.E.BYPASS.LTC128B.128 [R220+0x3d00], [R26.64], !P6 ;  /* 0x03d000001adc1fae */ /* 0x0003e2000f101d4c */
[----:B------:R-:W-:-:S03]  /*1fa0*/  LEA R11, P1, R12, c[0x0][0x1f8], 0x1 ;  /* 0x00007e000c0b7a11 */ /* 0x000fc600078208ff */
[----:B------:R1:W-:Y:S01]  /*1fb0*/  @P0 LDGSTS.E.BYPASS.LTC128B.128 [R220+0x2d00], [R20.64], !P3 ;  /* 0x02d0000014dc0fae */ /* 0x0003e2000d901d4c */
[----:B------:R-:W-:Y:S01]  /*1fc0*/  LEA.HI.X R12, R12, c[0x0][0x1fc], R17, 0x1, P1 ;  /* 0x00007f000c0c7a11 */ /* 0x000fe200008f0c11 */
[C---:B------:R-:W-:Y:S01]  /*1fd0*/  IMAD R17, R13.reuse, 0x8, R4 ;  /* 0x000000080d117824 */ /* 0x040fe200078e0204 */
[----:B------:R-:W-:Y:S01]  /*1fe0*/  ISETP.GE.AND P3, PT, R230, c[0x0][0x1d4], PT ;  /* 0x00007500e6007a0c */ /* 0x000fe20003f66270 */
[----:B------:R3:W-:Y:S01]  /*1ff0*/  @P0 LDGSTS.E.BYPASS.LTC128B.128 [R220+0x3900], [R18.64], !P5 ;  /* 0x0390000012dc0fae */ /* 0x0007e2000e901d4c */
[----:B------:R-:W-:Y:S01]  /*2000*/  IMAD.SHL.U32 R13, R13, 0x8, RZ ;  /* 0x000000080d0d7824 */ /* 0x000fe200078e00ff */
[----:B------:R-:W-:Y:S01]  /*2010*/  ISETP.GE.AND P1, PT, R228, c[0x0][0x1d4], PT ;  /* 0x00007500e4007a0c */ /* 0x000fe20003f26270 */
[----:B------:R-:W-:-:S03]  /*2020*/  IMAD.U32 R216, R17, 0x20, R216 ;  /* 0x0000002011d87824 */ /* 0x000fc600078e00d8 */
[----:B------:R-:W-:Y:S01]  /*2030*/  LOP3.LUT R4, R16, 0x8, R13, 0xf8, !PT ;  /* 0x0000000810047812 */ /* 0x000fe200078ef80d */
[----:B------:R-:W-:Y:S01]  /*2040*/  IMAD.SHL.U32 R216, R216, 0x2, RZ ;  /* 0x00000002d8d87824 */ /* 0x000fe200078e00ff */
[----:B------:R-:W-:-:S04]  /*2050*/  SHF.R.U32.HI R13, RZ, 0x3, R16 ;  /* 0x00000003ff0d7819 */ /* 0x000fc80000011610 */
[----:B------:R-:W-:Y:S01]  /*2060*/  LOP3.LUT R4, R4, R13, RZ, 0x3c, !PT ;  /* 0x0000000d04047212 */ /* 0x000fe200078e3cff */
[----:B------:R-:W-:Y:S01]  /*2070*/  IMAD.IADD R13, R2, 0x1, -R241 ;  /* 0x00000001020d7824 */ /* 0x000fe200078e0af1 */
[----:B------:R-:W-:Y:S01]  /*2080*/  IADD3 R10, R216, 0x2500, RZ ;  /* 0x00002500d80a7810 */ /* 0x000fe20007ffe0ff */
[----:B--2---:R-:W-:Y:S01]  /*2090*/  @P0 IMAD.WIDE R22, R218, 0x2, R14 ;  /* 0x00000002da160825 */ /* 0x004fe200078e020e */
[----:B------:R-:W-:Y:S01]  /*20a0*/  IADD3 R215, R216, 0x2520, RZ ;  /* 0x00002520d8d77810 */ /* 0x000fe20007ffe0ff */
[----:B------:R-:W-:Y:S01]  /*20b0*/  SHFL.IDX PT, R14, R11, RZ, 0x1c1f ;  /* 0x001c1fff0b0e7589 */ /* 0x000fe200000e0000 */
[----:B------:R-:W-:Y:S01]  /*20c0*/  @P2 IADD3 R215, R10, -0x20, RZ ;  /* 0xffffffe00ad72810 */ /* 0x000fe20007ffe0ff */
[C---:B------:R-:W-:Y:S01]  /*20d0*/  IMAD.IADD R217, R4.reuse, 0x1, R217 ;  /* 0x0000000104d97824 */ /* 0x040fe200078e02d9 */
[----:B------:R-:W-:Y:S01]  /*20e0*/  ISETP.GT.AND P2, PT, R227, 0x2f, PT ;  /* 0x0000002fe300780c */ /* 0x000fe20003f44270 */
[----:B------:R1:W-:Y:S01]  /*20f0*/  @P0 LDGSTS.E.BYPASS.LTC128B.128 [R220+0x4500], [R22.64], !P6 ;  /* 0x0450000016dc0fae */ /* 0x0003e2000f101d4c */
[----:B------:R-:W-:Y:S01]  /*2100*/  ISETP.LT.OR P0, PT, R13, 0x1, P3 ;  /* 0x000000010d00780c */ /* 0x000fe20001f01670 */
[----:B------:R-:W-:Y:S01]  /*2110*/  IMAD.SHL.U32 R217, R217, 0x2, RZ ;  /* 0x00000002d9d97824 */ /* 0x000fe200078e00ff */
[C---:B------:R-:W-:Y:S01]  /*2120*/  IADD3 R211, R215.reuse, 0x400, RZ ;  /* 0x00000400d7d37810 */ /* 0x040fe20007ffe0ff */
[----:B------:R-:W0:Y:S01]  /*2130*/  LDGDEPBAR ;  /* 0x00000000000079af */ /* 0x000e220000000000 */
[----:B------:R-:W-:Y:S01]  /*2140*/  IMAD.IADD R4, R4, 0x1, R9 ;  /* 0x0000000104047824 */ /* 0x000fe200078e0209 */
[----:B------:R-:W-:Y:S01]  /*2150*/  IADD3 R210, R215, 0x800, RZ ;  /* 0x00000800d7d27810 */ /* 0x000fe20007ffe0ff */
[----:B------:R-:W-:Y:S01]  /*2160*/  IMAD R213, R0, 0x2, R217 ;  /* 0x0000000200d57824 */ /* 0x000fe200078e02d9 */
[----:B------:R-:W3:Y:S01]  /*2170*/  SHFL.IDX PT, R15, R12, RZ, 0x1c1f ;  /* 0x001c1fff0c0f7589 */ /* 0x000ee200000e0000 */
[----:B------:R-:W-:-:S04]  /*2180*/  DEPBAR.LE SB0, 0x1 ;  /* 0x000080400000791a */ /* 0x000fc80000000000 */
[----:B------:R-:W-:-:S04]  /*2190*/  DEPBAR.LE SB0, 0x0 ;  /* 0x000080000000791a */ /* 0x000fc80000000000 */
[----:B------:R-:W-:Y:S01]  /*21a0*/  BAR.SYNC.DEFER_BLOCKING 0x0 ;  /* 0x0000000000007b1d */ /* 0x000fe20000010000 */
[----:B---3--:R-:W-:-:S04]  /*21b0*/  IMAD.WIDE R18, R230, 0x2, R14 ;  /* 0x00000002e6127825 */ /* 0x008fc800078e020e */
[----:B------:R-:W-:-:S04]  /*21c0*/  IMAD.WIDE R16, R219, 0x2, R14 ;  /* 0x00000002db107825 */ /* 0x000fc800078e020e */
[----:B------:R-:W-:Y:S01]  /*21d0*/  IMAD.WIDE R14, R218, 0x2, R14 ;  /* 0x00000002da0e7825 */ /* 0x000fe200078e020e */
[----:B------:R1:W2:Y:S04]  /*21e0*/  LDSM.16.M88.4 R48, [R217+0x4900] ;  /* 0x00490000d930783b */ /* 0x0002a80000000200 */
[----:B------:R1:W3:Y:S04]  /*21f0*/  LDSM.16.M88.4 R52, [R217+0x5900] ;  /* 0x00590000d934783b */ /* 0x0002e80000000200 */
[----:B------:R1:W4:Y:S04]  /*2200*/  LDSM.16.M88.4 R68, [R216+0x2500] ;  /* 0x00250000d844783b */ /* 0x0003280000000200 */
[----:B------:R1:W1:Y:S04]  /*2210*/  LDSM.16.M88.4 R60, [R216+0x2900] ;  /* 0x00290000d83c783b */ /* 0x0002680000000200 */
[----:B------:R1:W1:Y:S04]  /*2220*/  LDSM.16.M88.4 R76, [R216+0x2d00] ;  /* 0x002d0000d84c783b */ /* 0x0002680000000200 */
[----:B------:R1:W1:Y:S04]  /*2230*/  LDSM.16.M88.4 R28, [R213+0x4900] ;  /* 0x00490000d51c783b */ /* 0x0002680000000200 */
[----:B------:R1:W1:Y:S04]  /*2240*/  LDSM.16.M88.4 R44, [R213+0x5900] ;  /* 0x00590000d52c783b */ /* 0x0002680000000200 */
[----:B------:R1:W1:Y:S04]  /*2250*/  LDSM.16.M88.4 R40, [R215] ;  /* 0x00000000d728783b */ /* 0x0002680000000200 */
[----:B------:R1:W1:Y:S04]  /*2260*/  LDSM.16.M88.4 R36, [R215+0x400] ;  /* 0x00040000d724783b */ /* 0x0002680000000200 */
[----:B------:R1:W1:Y:S04]  /*2270*/  LDSM.16.M88.4 R32, [R215+0x800] ;  /* 0x00080000d720783b */ /* 0x0002680000000200 */
[----:B------:R-:W-:Y:S01]  /*2280*/  @!PT LDS RZ, [RZ] ;  /* 0x00000000fffff984 */ /* 0x000fe20000000800 */
[----:B------:R-:W-:Y:S01]  /*2290*/  @!PT LDS RZ, [RZ] ;  /* 0x00000000fffff984 */ /* 0x000fe20000000800 */
[----:B------:R-:W-:Y:S01]  /*22a0*/  @!PT LDS RZ, [RZ] ;  /* 0x00000000fffff984 */ /* 0x000fe20000000800 */
[----:B------:R1:W-:Y:S01]  /*22b0*/  LDGSTS.E.BYPASS.LTC128B.128 [R220+0x100], [R18.64], !P0 ;  /* 0x0010000012dc7fae */ /* 0x0003e2000c101d4c */
[----:B------:R-:W-:-:S13]  /*22c0*/  ISETP.LT.OR P0, PT, R13, 0x1, P4 ;  /* 0x000000010d00780c */ /* 0x000fda0002701670 */
[----:B------:R1:W-:Y:S01]  /*22d0*/  LDGSTS.E.BYPASS.LTC128B.128 [R220+0xd00], [R16.64], !P0 ;  /* 0x00d0000010dc7fae */ /* 0x0003e2000c101d4c */
[----:B------:R-:W-:-:S13]  /*22e0*/  ISETP.LT.OR P0, PT, R13, 0x1, P1 ;  /* 0x000000010d00780c */ /* 0x000fda0000f01670 */
[----:B------:R1:W-:Y:S01]  /*22f0*/  LDGSTS.E.BYPASS.LTC128B.128 [R220+0x1900], [R14.64], !P0 ;  /* 0x019000000edc7fae */ /* 0x0003e2000c101d4c */
[----:B------:R-:W-:-:S13]  /*2300*/  ISETP.GT.AND P0, PT, R224, 0x3f, PT ;  /* 0x0000003fe000780c */ /* 0x000fda0003f04270 */
[----:B------:R-:W-:Y:S05]  /*2310*/  @P0 BRA `(.L_x_454) ;  /* 0x0000012000000947 */ /* 0x000fea0003800000 */
[----:B--234-:R-:W-:Y:S05]  /*2320*/  BRA.DIV ~URZ, `(.L_x_455) ;  /* 0x000120327f007947 */ /* 0x01cfea000b800000 */
[----:B-1----:R1:W2:Y:S04]  /*2330*/  SHFL.IDX PT, R14, R12, 0x1, 0x1c1f ;  /* 0x003c1f000c0e7f89 */ /* 0x0022a800000e0000 */
[----:B------:R1:W3:Y:S02]  /*2340*/  SHFL.IDX PT, R7, R11, 0x1, 0x1c1f ;  /* 0x003c1f000b077f89 */ /* 0x0002e400000e0000 */
.L_x_539:
[----:B---3--:R-:W-:-:S04]  /*2350*/  LEA R10, P0, R230, R7, 0x1 ;  /* 0x00000007e60a7211 */ /* 0x008fc800078008ff */
[----:B-12---:R-:W-:Y:S02]  /*2360*/  LEA.HI.X R11, R230, R14, R243, 0x1, P0 ;  /* 0x0000000ee60b7211 */ /* 0x006fe400000f0cf3 */
[----:B------:R-:W-:-:S04]  /*2370*/  LEA R8, P0, R219, R7, 0x1 ;  /* 0x00000007db087211 */ /* 0x000fc800078008ff */
[----:B------:R-:W-:Y:S02]  /*2380*/  LEA.HI.X R9, R219, R14, R234, 0x1, P0 ;  /* 0x0000000edb097211 */ /* 0x000fe400000f0cea */
[----:B------:R-:W-:-:S04]  /*2390*/  LEA R16, P0, R218, R7, 0x1 ;  /* 0x00000007da107211 */ /* 0x000fc800078008ff */
[----:B------:R-:W-:Y:S02]  /*23a0*/  LEA.HI.X R17, R218, R14, R233, 0x1, P0 ;  /* 0x0000000eda117211 */ /* 0x000fe400000f0ce9 */
[----:B------:R-:W-:-:S13]  /*23b0*/  ISETP.LT.OR P0, PT, R13, 0x21, P3 ;  /* 0x000000210d00780c */ /* 0x000fda0001f01670 */
[----:B------:R-:W-:Y:S01]  /*23c0*/  @!PT LDS RZ, [RZ] ;  /* 0x00000000fffff984 */ /* 0x000fe20000000800 */
[----:B------:R-:W-:Y:S01]  /*23d0*/  @!PT LDS RZ, [RZ] ;  /* 0x00000000fffff984 */ /* 0x000fe20000000800 */
[----:B------:R-:W-:Y:S01]  /*23e0*/  @!PT LDS RZ, [RZ] ;  /* 0x00000000fffff984 */ /* 0x000fe20000000800 */
[----:B------:R1:W-:Y:S01]  /*23f0*/  LDGSTS.E.BYPASS.LTC128B.128 [R220+0x900], [R10.64], !P0 ;  /* 0x009000000adc7fae */ /* 0x0003e2000c101d4c */
[----:B------:R-:W-:-:S13]  /*2400*/  ISETP.LT.OR P0, PT, R13, 0x21, P4 ;  /* 0x000000210d00780c */ /* 0x000fda0002701670 */
[----:B------:R1:W-:Y:S01]  /*2410*/  LDGSTS.E.BYPASS.LTC128B.128 [R220+0x1500], [R8.64], !P0 ;  /* 0x0150000008dc7fae */ /* 0x0003e2000c101d4c */
[----:B------:R-:W-:-:S13]  /*2420*/  ISETP.LT.OR P0, PT, R13, 0x21, P1 ;  /* 0x000000210d00780c */ /* 0x000fda0000f01670 */
[----:B------:R1:W-:Y:S02]  /*2430*/  LDGSTS.E.BYPASS.LTC128B.128 [R220+0x2100], [R16.64], !P0 ;  /* 0x0210000010dc7fae */ /* 0x0003e4000c101d4c */
.L_x_454:
[----:B--234-:R-:W-:Y:S05]  /*2440*/  BSYNC B0 ;  /* 0x0000000000007941 */ /* 0x01cfea0003800000 */
.L_x_453:
[----:B------:R-:W0:Y:S01]  /*2450*/  LDGDEPBAR ;  /* 0x00000000000079af */ /* 0x000e220000000000 */
[----:B------:R-:W-:Y:S01]  /*2460*/  WARPSYNC 0xffffffff ;  /* 0xffffffff00007948 */ /* 0x000fe20003800000 */
[C---:B-1----:R-:W-:Y:S01]  /*2470*/  HMMA.16816.F32 R24, R52.reuse, R68, RZ ;  /* 0x000000443418723c */ /* 0x042fe200000018ff */
[----:B------:R-:W-:Y:S01]  /*2480*/  ISETP.GT.AND P0, PT, R100, R221, PT ;  /* 0x000000dd6400720c */ /* 0x000fe20003f04270 */
[----:B------:R-:W-:Y:S01]  /*2490*/  LDSM.16.M88.4 R92, [R217+0x7900] ;  /* 0x00790000d95c783b */ /* 0x000fe20000000200 */
[C---:B------:R-:W-:Y:S02]  /*24a0*/  IADD3 R209, R215.reuse, 0xc00, RZ ;  /* 0x00000c00d7d17810 */ /* 0x040fe40007ffe0ff */
[C---:B------:R-:W-:Y:S01]  /*24b0*/  IADD3 R208, R215.reuse, 0x1000, RZ ;  /* 0x00001000d7d07810 */ /* 0x040fe20007ffe0ff */
[----:B------:R-:W1:Y:S01]  /*24c0*/  LDSM.16.M88.4 R88, [R216+0x3100] ;  /* 0x00310000d858783b */ /* 0x000e620000000200 */
[C---:B------:R-:W-:Y:S01]  /*24d0*/  IADD3 R207, R215.reuse, 0x1400, RZ ;  /* 0x00001400d7cf7810 */ /* 0x040fe20007ffe0ff */
[----:B------:R-:W-:Y:S01]  /*24e0*/  HMMA.16816.F32 R16, R52, R60, RZ ;  /* 0x0000003c3410723c */ /* 0x000fe200000018ff */
[C---:B------:R-:W-:Y:S01]  /*24f0*/  IADD3 R206, R215.reuse, 0x1800, RZ ;  /* 0x00001800d7ce7810 */ /* 0x040fe20007ffe0ff */
[----:B------:R-:W2:Y:S01]  /*2500*/  LDSM.16.M88.4 R84, [R216+0x3500] ;  /* 0x00350000d854783b */ /* 0x000ea20000000200 */
[----:B------:R-:W-:-:S02]  /*2510*/  IADD3 R205, R215, 0x1c00, RZ ;  /* 0x00001c00d7cd7810 */ /* 0x000fc40007ffe0ff */
[----:B------:R-:W-:Y:S01]  /*2520*/  IADD3 R204, R215, 0x2000, RZ ;  /* 0x00002000d7cc7810 */ /* 0x000fe20007ffe0ff */
[----:B------:R-:W3:Y:S02]  /*2530*/  LDSM.16.M88.4 R80, [R216+0x3900] ;  /* 0x00390000d850783b */ /* 0x000ee40000000200 */
[C---:B------:R-:W-:Y:S08]  /*2540*/  HMMA.16816.F32 R20, R52.reuse, R70, RZ ;  /* 0x000000463414723c */ /* 0x040ff000000018ff */
[----:B------:R-:W-:Y:S08]  /*2550*/  HMMA.16816.F32 R12, R52, R62, RZ ;  /* 0x0000003e340c723c */ /* 0x000ff000000018ff */
[C---:B------:R-:W-:Y:S08]  /*2560*/  HMMA.16816.F32 R72, R48.reuse, R68, RZ ;  /* 0x000000443048723c */ /* 0x040ff000000018ff */
[----:B------:R-:W-:Y:S08]  /*2570*/  HMMA.16816.F32 R64, R48, R60, RZ ;  /* 0x0000003c3040723c */ /* 0x000ff000000018ff */
[-C--:B------:R-:W-:Y:S08]  /*2580*/  HMMA.16816.F32 R8, R52, R76.reuse, RZ ;  /* 0x0000004c3408723c */ /* 0x080ff000000018ff */
[C---:B------:R-:W-:Y:S08]  /*2590*/  HMMA.16816.F32 R56, R48.reuse, R76, RZ ;  /* 0x0000004c3038723c */ /* 0x040ff000000018ff */
[C---:B------:R-:W-:Y:S08]  /*25a0*/  HMMA.16816.F32 R68, R48.reuse, R70, RZ ;  /* 0x000000463044723c */ /* 0x040ff000000018ff */
[----:B------:R-:W-:Y:S08]  /*25b0*/  HMMA.16816.F32 R60, R48, R62, RZ ;  /* 0x0000003e303c723c */ /* 0x000ff000000018ff */
[-C--:B------:R-:W-:Y:S08]  /*25c0*/  HMMA.16816.F32 R52, R52, R78.reuse, RZ ;  /* 0x0000004e3434723c */ /* 0x080ff000000018ff */
[----:B------:R-:W-:Y:S01]  /*25d0*/  HMMA.16816.F32 R48, R48, R78, RZ ;  /* 0x0000004e3030723c */ /* 0x000fe200000018ff */
[----:B------:R-:W4:Y:S07]  /*25e0*/  LDSM.16.M88.4 R76, [R217+0x6900] ;  /* 0x00690000d94c783b */ /* 0x000f2e0000000200 */
[C---:B------:R-:W-:Y:S08]  /*25f0*/  HMMA.16816.F32 R24, R44.reuse, R40, R24 ;  /* 0x000000282c18723c */ /* 0x040ff00000001818 */
[C---:B------:R-:W-:Y:S08]  /*2600*/  HMMA.16816.F32 R16, R44.reuse, R36, R16 ;  /* 0x000000242c10723c */ /* 0x040ff00000001810 */
[C---:B------:R-:W-:Y:S08]  /*2610*/  HMMA.16816.F32 R8, R44.reuse, R32, R8 ;  /* 0x000000202c08723c */ /* 0x040ff00000001808 */
[C---:B------:R-:W-:Y:S08]  /*2620*/  HMMA.16816.F32 R20, R44.reuse, R42, R20 ;  /* 0x0000002a2c14723c */ /* 0x040ff00000001814 */
[C---:B------:R-:W-:Y:S08]  /*2630*/  HMMA.16816.F32 R12, R44.reuse, R38, R12 ;  /* 0x000000262c0c723c */ /* 0x040ff0000000180c */
[----:B------:R-:W-:Y:S01]  /*2640*/  HMMA.16816.F32 R52, R44, R34, R52 ;  /* 0x000000222c34723c */ /* 0x000fe20000001834 */
[----:B------:R-:W-:Y:S07]  /*2650*/  LDSM.16.M88.4 R44, [R215+0x1400] ;  /* 0x00140000d72c783b */ /* 0x000fee0000000200 */
[C---:B------:R-:W-:Y:S08]  /*2660*/  HMMA.16816.F32 R72, R28.reuse, R40, R72 ;  /* 0x000000281c48723c */ /* 0x040ff00000001848 */
[C---:B------:R-:W-:Y:S08]  /*2670*/  HMMA.16816.F32 R64, R28.reuse, R36, R64 ;  /* 0x000000241c40723c */ /* 0x040ff00000001840 */
[C---:B------:R-:W-:Y:S08]  /*2680*/  HMMA.16816.F32 R56, R28.reuse, R32, R56 ;  /* 0x000000201c38723c */ /* 0x040ff00000001838 */
[C---:B------:R-:W-:Y:S01]  /*2690*/  HMMA.16816.F32 R68, R28.reuse, R42, R68 ;  /* 0x0000002a1c44723c */ /* 0x040fe20000001844 */
[----:B------:R-:W-:Y:S07]  /*26a0*/  LDSM.16.M88.4 R40, [R213+0x7900] ;  /* 0x00790000d528783b */ /* 0x000fee0000000200 */
[C---:B------:R-:W-:Y:S01]  /*26b0*/  HMMA.16816.F32 R60, R28.reuse, R38, R60 ;  /* 0x000000261c3c723c */ /* 0x040fe2000000183c */
[----:B------:R-:W5:Y:S07]  /*26c0*/  LDSM.16.M88.4 R36, [R215+0xc00] ;  /* 0x000c0000d724783b */ /* 0x000f6e0000000200 */
[----:B------:R-:W-:Y:S01]  /*26d0*/  HMMA.16816.F32 R48, R28, R34, R48 ;  /* 0x000000221c30723c */ /* 0x000fe20000001830 */
[----:B------:R-:W4:Y:S04]  /*26e0*/  LDSM.16.M88.4 R32, [R215+0x1000] ;  /* 0x00100000d720783b */ /* 0x000f280000000200 */
[----:B------:R-:W4:Y:S03]  /*26f0*/  LDSM.16.M88.4 R28, [R213+0x6900] ;  /* 0x00690000d51c783b */ /* 0x000f260000000200 */
[C---:B-1----:R-:W-:Y:S08]  /*2700*/  HMMA.16816.F32 R24, R92.reuse, R88, R24 ;  /* 0x000000585c18723c */ /* 0x042ff00000001818 */
[C---:B--2---:R-:W-:Y:S08]  /*2710*/  HMMA.16816.F32 R16, R92.reuse, R84, R16 ;  /* 0x000000545c10723c */ /* 0x044ff00000001810 */
[C---:B---3--:R-:W-:Y:S08]  /*2720*/  HMMA.16816.F32 R8, R92.reuse, R80, R8 ;  /* 0x000000505c08723c */ /* 0x048ff00000001808 */
[C---:B------:R-:W-:Y:S08]  /*2730*/  HMMA.16816.F32 R20, R92.reuse, R90, R20 ;  /* 0x0000005a5c14723c */ /* 0x040ff00000001814 */
[C---:B------:R-:W-:Y:S08]  /*2740*/  HMMA.16816.F32 R12, R92.reuse, R86, R12 ;  /* 0x000000565c0c723c */ /* 0x040ff0000000180c */
[----:B------:R-:W-:Y:S01]  /*2750*/  HMMA.16816.F32 R52, R92, R82, R52 ;  /* 0x000000525c34723c */ /* 0x000fe20000001834 */
[----:B------:R-:W-:Y:S07]  /*2760*/  LDSM.16.M88.4 R92, [R217+0x8900] ;  /* 0x00890000d95c783b */ /* 0x000fee0000000200 */
[C---:B----4-:R-:W-:Y:S08]  /*2770*/  HMMA.16816.F32 R72, R76.reuse, R88, R72 ;  /* 0x000000584c48723c */ /* 0x050ff00000001848 */
[C---:B------:R-:W-:Y:S01]  /*2780*/  HMMA.16816.F32 R68, R76.reuse, R90, R68 ;  /* 0x0000005a4c44723c */ /* 0x040fe20000001844 */
[----:B------:R-:W-:Y:S07]  /*2790*/  LDSM.16.M88.4 R88, [R217+0x9900] ;  /* 0x00990000d958783b */ /* 0x000fee0000000200 */
[C---:B------:R-:W-:Y:S08]  /*27a0*/  HMMA.16816.F32 R64, R76.reuse, R84, R64 ;  /* 0x000000544c40723c */ /* 0x040ff00000001840 */
[C---:B------:R-:W-:Y:S01]  /*27b0*/  HMMA.16816.F32 R60, R76.reuse, R86, R60 ;  /* 0x000000564c3c723c */ /* 0x040fe2000000183c */
[----:B------:R-:W1:Y:S07]  /*27c0*/  LDSM.16.M88.4 R84, [R216+0x3d00] ;  /* 0x003d0000d854783b */ /* 0x000e6e0000000200 */
[C---:B------:R-:W-:Y:S08]  /*27d0*/  HMMA.16816.F32 R56, R76.reuse, R80, R56 ;  /* 0x000000504c38723c */ /* 0x040ff00000001838 */
[----:B------:R-:W-:Y:S01]  /*27e0*/  HMMA.16816.F32 R48, R76, R82, R48 ;  /* 0x000000524c30723c */ /* 0x000fe20000001830 */
[----:B------:R-:W2:Y:S04]  /*27f0*/  LDSM.16.M88.4 R80, [R216+0x4100] ;  /* 0x00410000d850783b */ /* 0x000ea80000000200 */
[----:B------:R-:W3:Y:S03]  /*2800*/  LDSM.16.M88.4 R76, [R216+0x4500] ;  /* 0x00450000d84c783b */ /* 0x000ee60000000200 */
[C---:B-----5:R-:W-:Y:S08]  /*2810*/  HMMA.16816.F32 R24, R40.reuse, R36, R24 ;  /* 0x000000242818723c */ /* 0x060ff00000001818 */
[C---:B------:R-:W-:Y:S08]  /*2820*/  HMMA.16816.F32 R20, R40.reuse, R38, R20 ;  /* 0x000000262814723c */ /* 0x040ff00000001814 */
[C---:B------:R-:W-:Y:S08]  /*2830*/  HMMA.16816.F32 R16, R40.reuse, R32, R16 ;  /* 0x000000202810723c */ /* 0x040ff00000001810 */
[C---:B------:R-:W-:Y:S08]  /*2840*/  HMMA.16816.F32 R12, R40.reuse, R34, R12 ;  /* 0x00000022280c723c */ /* 0x040ff0000000180c */
[C---:B------:R-:W-:Y:S08]  /*2850*/  HMMA.16816.F32 R8, R40.reuse, R44, R8 ;  /* 0x0000002c2808723c */ /* 0x040ff00000001808 */
[----:B------:R-:W-:Y:S01]  /*2860*/  HMMA.16816.F32 R52, R40, R46, R52 ;  /* 0x0000002e2834723c */ /* 0x000fe20000001834 */
[----:B------:R-:W-:Y:S07]  /*2870*/  LDSM.16.M88.4 R40, [R213+0x9900] ;  /* 0x00990000d528783b */ /* 0x000fee0000000200 */
[C---:B------:R-:W-:Y:S08]  /*2880*/  HMMA.16816.F32 R72, R28.reuse, R36, R72 ;  /* 0x000000241c48723c */ /* 0x040ff00000001848 */
[C---:B------:R-:W-:Y:S01]  /*2890*/  HMMA.16816.F32 R68, R28.reuse, R38, R68 ;  /* 0x000000261c44723c */ /* 0x040fe20000001844 */
[----:B------:R-:W4:Y:S07]  /*28a0*/  LDSM.16.M88.4 R36, [R215+0x1800] ;  /* 0x00180000d724783b */ /* 0x000f2e0000000200 */
[C---:B------:R-:W-:Y:S08]  /*28b0*/  HMMA.16816.F32 R64, R28.reuse, R32, R64 ;  /* 0x000000201c40723c */ /* 0x040ff00000001840 */
[C---:B------:R-:W-:Y:S01]  /*28c0*/  HMMA.16816.F32 R60, R28.reuse, R34, R60 ;  /* 0x000000221c3c723c */ /* 0x040fe2000000183c */
[----:B------:R-:W5:Y:S07]  /*28d0*/  LDSM.16.M88.4 R32, [R215+0x1c00] ;  /* 0x001c0000d720783b */ /* 0x000f6e0000000200 */
[C---:B------:R-:W-:Y:S08]  /*28e0*/  HMMA.16816.F32 R56, R28.reuse, R44, R56 ;  /* 0x0000002c1c38723c */ /* 0x040ff00000001838 */
[----:B------:R-:W-:Y:S01]  /*28f0*/  HMMA.16816.F32 R48, R28, R46, R48 ;  /* 0x0000002e1c30723c */ /* 0x000fe20000001830 */
[----:B------:R-:W3:Y:S04]  /*2900*/  LDSM.16.M88.4 R28, [R215+0x2000] ;  /* 0x00200000d71c783b */ /* 0x000ee80000000200 */
[----:B------:R-:W4:Y:S01]  /*2910*/  LDSM.16.M88.4 R44, [R213+0x8900] ;  /* 0x00890000d52c783b */ /* 0x000f220000000200 */
[----:B------:R-:W-:-:S04]  /*2920*/  DEPBAR.LE SB0, 0x0 ;  /* 0x000080000000791a */ /* 0x000fc80000000000 */
[C---:B-1----:R-:W-:Y:S08]  /*2930*/  HMMA.16816.F32 R24, R88.reuse, R84, R24 ;  /* 0x000000545818723c */ /* 0x042ff00000001818 */
[C---:B------:R-:W-:Y:S08]  /*2940*/  HMMA.16816.F32 R20, R88.reuse, R86, R20 ;  /* 0x000000565814723c */ /* 0x040ff00000001814 */
[C---:B--2---:R-:W-:Y:S08]  /*2950*/  HMMA.16816.F32 R16, R88.reuse, R80, R16 ;  /* 0x000000505810723c */ /* 0x044ff00000001810 */
[C---:B------:R-:W-:Y:S08]  /*2960*/  HMMA.16816.F32 R12, R88.reuse, R82, R12 ;  /* 0x00000052580c723c */ /* 0x040ff0000000180c */
[C---:B---3--:R-:W-:Y:S08]  /*2970*/  HMMA.16816.F32 R8, R88.reuse, R76, R8 ;  /* 0x0000004c5808723c */ /* 0x048ff00000001808 */
[----:B------:R-:W-:Y:S08]  /*2980*/  HMMA.16816.F32 R52, R88, R78, R52 ;  /* 0x0000004e5834723c */ /* 0x000ff00000001834 */
[C---:B------:R-:W-:Y:S08]  /*2990*/  HMMA.16816.F32 R72, R92.reuse, R84, R72 ;  /* 0x000000545c48723c */ /* 0x040ff00000001848 */
[C---:B------:R-:W-:Y:S08]  /*29a0*/  HMMA.16816.F32 R68, R92.reuse, R86, R68 ;  /* 0x000000565c44723c */ /* 0x040ff00000001844 */
[C---:B------:R-:W-:Y:S08]  /*29b0*/  HMMA.16816.F32 R64, R92.reuse, R80, R64 ;  /* 0x000000505c40723c */ /* 0x040ff00000001840 */
[C---:B------:R-:W-:Y:S08]  /*29c0*/  HMMA.16816.F32 R60, R92.reuse, R82, R60 ;  /* 0x000000525c3c723c */ /* 0x040ff0000000183c */
[C---:B------:R-:W-:Y:S08]  /*29d0*/  HMMA.16816.F32 R56, R92.reuse, R76, R56 ;  /* 0x0000004c5c38723c */ /* 0x040ff00000001838 */
[----:B------:R-:W-:Y:S08]  /*29e0*/  HMMA.16816.F32 R48, R92, R78, R48 ;  /* 0x0000004e5c30723c */ /* 0x000ff00000001830 */
[C---:B----4-:R-:W-:Y:S08]  /*29f0*/  HMMA.16816.F32 R24, R40.reuse, R36, R24 ;  /* 0x000000242818723c */ /* 0x050ff00000001818 */
[C---:B------:R-:W-:Y:S08]  /*2a00*/  HMMA.16816.F32 R20, R40.reuse, R38, R20 ;  /* 0x000000262814723c */ /* 0x040ff00000001814 */
[C---:B-----5:R-:W-:Y:S08]  /*2a10*/  HMMA.16816.F32 R16, R40.reuse, R32, R16 ;  /* 0x000000202810723c */ /* 0x060ff00000001810 */
[C---:B------:R-:W-:Y:S08]  /*2a20*/  HMMA.16816.F32 R12, R40.reuse, R34, R12 ;  /* 0x00000022280c723c */ /* 0x040ff0000000180c */
[C---:B------:R-:W-:Y:S08]  /*2a30*/  HMMA.16816.F32 R8, R40.reuse, R28, R8 ;  /* 0x0000001c2808723c */ /* 0x040ff00000001808 */
[----:B------:R-:W-:Y:S08]  /*2a40*/  HMMA.16816.F32 R52, R40, R30, R52 ;  /* 0x0000001e2834723c */ /* 0x000ff00000001834 */
[C---:B------:R-:W-:Y:S08]  /*2a50*/  HMMA.16816.F32 R72, R44.reuse, R36, R72 ;  /* 0x000000242c48723c */ /* 0x040ff00000001848 */
[C---:B------:R-:W-:Y:S08]  /*2a60*/  HMMA.16816.F32 R68, R44.reuse, R38, R68 ;  /* 0x000000262c44723c */ /* 0x040ff00000001844 */
[C---:B------:R-:W-:Y:S08]  /*2a70*/  HMMA.16816.F32 R64, R44.reuse, R32, R64 ;  /* 0x000000202c40723c */ /* 0x040ff00000001840 */
[C---:B------:R-:W-:Y:S08]  /*2a80*/  HMMA.16816.F32 R60, R44.reuse, R34, R60 ;  /* 0x000000222c3c723c */ /* 0x040ff0000000183c */
[C---:B------:R-:W-:Y:S08]  /*2a90*/  HMMA.16816.F32 R56, R44.reuse, R28, R56 ;  /* 0x0000001c2c38723c */ /* 0x040ff00000001838 */
[----:B------:R-:W-:Y:S01]  /*2aa0*/  HMMA.16816.F32 R48, R44, R30, R48 ;  /* 0x0000001e2c30723c */ /* 0x000fe20000001830 */
[----:B------:R-:W-:Y:S06]  /*2ab0*/  BAR.SYNC.DEFER_BLOCKING 0x0 ;  /* 0x0000000000007b1d */ /* 0x000fec0000010000 */
[----:B------:R-:W-:Y:S05]  /*2ac0*/  @!P0 BRA `(.L_x_456) ;  /* 0x0000040000008947 */ /* 0x000fea0003800000 */
[----:B------:R-:W-:Y:S01]  /*2ad0*/  ISETP.NE.AND P2, PT, R222, 0x1, PT ;  /* 0x00000001de00780c */ /* 0x000fe20003f45270 */
[----:B------:R-:W-:Y:S01]  /*2ae0*/  IMAD.MOV.U32 R225, RZ, RZ, RZ ;  /* 0x000000ffffe17224 */ /* 0x000fe200078e00ff */
[----:B------:R-:W-:-:S02]  /*2af0*/  IADD3 R226, R227, R96, R232 ;  /* 0x00000060e3e27210 */ /* 0x000fc40007ffe0e8 */
[----:B------:R-:W-:Y:S02]  /*2b00*/  ISETP.GT.AND P1, PT, R227, 0x2f, PT ;  /* 0x0000002fe300780c */ /* 0x000fe40003f24270 */
[----:B------:R-:W-:-:S05]  /*2b10*/  IADD3 R226, R226, -0x30, RZ ;  /* 0xffffffd0e2e27810 */ /* 0x000fca0007ffe0ff */
[----:B------:R-:W-:Y:S02]  /*2b20*/  IMAD.MOV.U32 R7, RZ, RZ, R226 ;  /* 0x000000ffff077224 */ /* 0x000fe400078e00e2 */
[----:B------:R-:W-:-:S05]  /*2b30*/  @P2 IMAD.HI.U32 R28, R226, c[0x0][0x2bc], RZ ;  /* 0x0000af00e21c2a27 */ /* 0x000fca00078e00ff */
[----:B------:R-:W-:-:S04]  /*2b40*/  @P2 SHF.R.U32.HI R7, RZ, c[0x0][0x2c0], R28 ;  /* 0x0000b000ff072a19 */ /* 0x000fc8000001161c */
[----:B------:R-:W-:-:S04]  /*2b50*/  @!P1 IADD3 R30, P0, R7, UR10, RZ ;  /* 0x0000000a071e9c10 */ /* 0x000fc8000ff1e0ff */
[----:B------:R-:W-:Y:S02]  /*2b60*/  @!P1 LEA.HI.X.SX32 R29, R7, UR6, 0x1, P0 ;  /* 0x00000006071d9c11 */ /* 0x000fe400080f0eff */
[----:B------:R-:W-:-:S04]  /*2b70*/  @!P1 LEA R28, P0, R30, c[0x0][0x2a0], 0x2 ;  /* 0x0000a8001e1c9a11 */ /* 0x000fc800078010ff */
[----:B------:R-:W-:-:S05]  /*2b80*/  @!P1 LEA.HI.X R29, R30, c[0x0][0x2a4], R29, 0x2, P0 ;  /* 0x0000a9001e1d9a11 */ /* 0x000fca00000f141d */
[----:B------:R-:W2:Y:S01]  /*2b90*/  @!P1 LDG.E R225, [R28.64] ;  /* 0x0000000c1ce19981 */ /* 0x000ea2000c1e1900 */
[----:B------:R-:W-:Y:S01]  /*2ba0*/  IMAD.MOV R7, RZ, RZ, -R7 ;  /* 0x000000ffff077224 */ /* 0x000fe200078e0a07 */
[----:B------:R-:W-:Y:S01]  /*2bb0*/  BSSY B0, `(.L_x_457) ;  /* 0x0000021000007945 */ /* 0x000fe20003800000 */
[----:B------:R-:W-:Y:S02]  /*2bc0*/  ISETP.GE.AND P1, PT, R228, c[0x0][0x1d4], PT ;  /* 0x00007500e4007a0c */ /* 0x000fe40003f26270 */
[----:B------:R-:W-:Y:S01]  /*2bd0*/  IMAD R226, R7, c[0x0][0x2b8], R226 ;  /* 0x0000ae0007e27a24 */ /* 0x000fe200078e02e2 */
[----:B------:R-:W-:Y:S02]  /*2be0*/  ISETP.GE.AND P2, PT, R229, c[0x0][0x1d4], PT ;  /* 0x00007500e5007a0c */ /* 0x000fe40003f46270 */
[----:B------:R-:W-:Y:S01]  /*2bf0*/  ISETP.GE.AND P3, PT, R230, c[0x0][0x1d4], PT ;  /* 0x00007500e6007a0c */ /* 0x000fe20003f66270 */
        /* <DEDUP_REMOVED lines=8> */
[----:B------:R-:W-:-:S03]  /*2c80*/  IADD3 R7, P0, R30, UR18, RZ ;  /* 0x000000121e077c10 */ /* 0x000fc6000ff1e0ff */
[----:B------:R-:W-:-:S05]  /*2c90*/  IMAD R28, R225, c[0x0][0x1f4], R32 ;  /* 0x00007d00e11c7a24 */ /* 0x000fca00078e0220 */
[----:B------:R-:W-:Y:S02]  /*2ca0*/  IADD3.X R30, R31, UR9, R28, P0, !PT ;  /* 0x000000091f1e7c10 */ /* 0x000fe400087fe41c */
[----:B------:R-:W-:Y:S02]  /*2cb0*/  LEA R28, P0, R7, c[0x0][0x1c8], 0x1 ;  /* 0x00007200071c7a11 */ /* 0x000fe400078008ff */
[----:B------:R-:W-:Y:S02]  /*2cc0*/  IADD3 R31, -R241, 0x30, RZ ;  /* 0x00000030f11f7810 */ /* 0x000fe40007ffe1ff */
[----:B------:R-:W-:Y:S01]  /*2cd0*/  LEA.HI.X R7, R7, c[0x0][0x1cc], R30, 0x1, P0 ;  /* 0x0000730007077a11 */ /* 0x000fe200000f0c1e */
[----:B------:R1:W2:Y:S01]  /*2ce0*/  SHFL.IDX PT, R29, R28, RZ, 0x1c1f ;  /* 0x001c1fff1c1d7589 */ /* 0x0002a200000e0000 */
[----:B------:R-:W-:-:S03]  /*2cf0*/  ISETP.GE.AND P0, PT, R31, 0x1, PT ;  /* 0x000000011f00780c */ /* 0x000fc60003f06270 */
[----:B------:R1:W3:Y:S10]  /*2d00*/  SHFL.IDX PT, R30, R7, RZ, 0x1c1f ;  /* 0x001c1fff071e7589 */ /* 0x0002f400000e0000 */
[----:B------:R-:W-:Y:S05]  /*2d10*/  @!P0 BRA `(.L_x_458) ;  /* 0x000000a000008947 */ /* 0x000fea0003800000 */
[----:B--2---:R-:W-:-:S04]  /*2d20*/  LEA R34, P0, R230, R29, 0x1 ;  /* 0x0000001de6227211 */ /* 0x004fc800078008ff */
[----:B---3--:R-:W-:Y:S02]  /*2d30*/  LEA.HI.X R35, R230, R30, R243, 0x1, P0 ;  /* 0x0000001ee6237211 */ /* 0x008fe400000f0cf3 */
[----:B------:R-:W-:-:S03]  /*2d40*/  LEA R32, P0, R219, R29, 0x1 ;  /* 0x0000001ddb207211 */ /* 0x000fc600078008ff */
[----:B------:R-:W-:Y:S01]  /*2d50*/  @!PT LDS RZ, [RZ] ;  /* 0x00000000fffff984 */ /* 0x000fe20000000800 */
[----:B------:R2:W-:Y:S01]  /*2d60*/  LDGSTS.E.BYPASS.LTC128B.128 [R220+0x2500], [R34.64], !P3 ;  /* 0x0250000022dc7fae */ /* 0x0005e2000d901d4c */
[----:B------:R-:W-:Y:S02]  /*2d70*/  LEA.HI.X R33, R219, R30, R234, 0x1, P0 ;  /* 0x0000001edb217211 */ /* 0x000fe400000f0cea */
[----:B------:R-:W-:-:S03]  /*2d80*/  LEA R36, P0, R218, R29, 0x1 ;  /* 0x0000001dda247211 */ /* 0x000fc600078008ff */
[----:B------:R2:W-:Y:S01]  /*2d90*/  LDGSTS.E.BYPASS.LTC128B.128 [R220+0x3100], [R32.64], !P2 ;  /* 0x0310000020dc7fae */ /* 0x0005e2000d101d4c */
[----:B------:R-:W-:-:S05]  /*2da0*/  LEA.HI.X R37, R218, R30, R233, 0x1, P0 ;  /* 0x0000001eda257211 */ /* 0x000fca00000f0ce9 */
[----:B------:R2:W-:Y:S04]  /*2db0*/  LDGSTS.E.BYPASS.LTC128B.128 [R220+0x3d00], [R36.64], !P1 ;  /* 0x03d0000024dc7fae */ /* 0x0005e8000c901d4c */
.L_x_458:
[----:B------:R-:W-:Y:S05]  /*2dc0*/  BSYNC B0 ;  /* 0x0000000000007941 */ /* 0x000fea0003800000 */
.L_x_457:
[----:B------:R-:W-:Y:S01]  /*2dd0*/  ISETP.GE.AND P0, PT, R31, 0x21, PT ;  /* 0x000000211f00780c */ /* 0x000fe20003f06270 */
[----:B-1----:R-:W1:Y:S01]  /*2de0*/  SHFL.IDX PT, R7, R7, 0x1, 0x1c1f ;  /* 0x003c1f0007077f89 */ /* 0x002e6200000e0000 */
[----:B------:R-:W-:Y:S03]  /*2df0*/  BSSY B0, `(.L_x_456) ;  /* 0x000000d000007945 */ /* 0x000fe60003800000 */
[----:B--2---:R2:W4:Y:S08]  /*2e00*/  SHFL.IDX PT, R29, R28, 0x1, 0x1c1f ;  /* 0x003c1f001c1d7f89 */ /* 0x00453000000e0000 */
[----:B------:R-:W-:Y:S05]  /*2e10*/  @!P0 BRA `(.L_x_459) ;  /* 0x000000a000008947 */ /* 0x000fea0003800000 */
[----:B----4-:R-:W-:-:S04]  /*2e20*/  LEA R32, P0, R230, R29, 0x1 ;  /* 0x0000001de6207211 */ /* 0x010fc800078008ff */
[----:B-1----:R-:W-:Y:S02]  /*2e30*/  LEA.HI.X R33, R230, R7, R243, 0x1, P0 ;  /* 0x00000007e6217211 */ /* 0x002fe400000f0cf3 */
[----:B---3--:R-:W-:-:S03]  /*2e40*/  LEA R30, P0, R219, R29, 0x1 ;  /* 0x0000001ddb1e7211 */ /* 0x008fc600078008ff */
[----:B------:R-:W-:Y:S01]  /*2e50*/  @!PT LDS RZ, [RZ] ;  /* 0x00000000fffff984 */ /* 0x000fe20000000800 */
[----:B------:R1:W-:Y:S01]  /*2e60*/  LDGSTS.E.BYPASS.LTC128B.128 [R220+0x2d00], [R32.64], !P3 ;  /* 0x02d0000020dc7fae */ /* 0x0003e2000d901d4c */
[----:B------:R-:W-:Y:S02]  /*2e70*/  LEA.HI.X R31, R219, R7, R234, 0x1, P0 ;  /* 0x00000007db1f7211 */ /* 0x000fe400000f0cea */
[----:B--2---:R-:W-:-:S03]  /*2e80*/  LEA R28, P0, R218, R29, 0x1 ;  /* 0x0000001dda1c7211 */ /* 0x004fc600078008ff */
[----:B------:R1:W-:Y:S01]  /*2e90*/  LDGSTS.E.BYPASS.LTC128B.128 [R220+0x3900], [R30.64], !P2 ;  /* 0x039000001edc7fae */ /* 0x0003e2000d101d4c */
[----:B------:R-:W-:-:S05]  /*2ea0*/  LEA.HI.X R29, R218, R7, R233, 0x1, P0 ;  /* 0x00000007da1d7211 */ /* 0x000fca00000f0ce9 */
[----:B------:R1:W-:Y:S04]  /*2eb0*/  LDGSTS.E.BYPASS.LTC128B.128 [R220+0x4500], [R28.64], !P1 ;  /* 0x045000001cdc7fae */ /* 0x0003e8000c901d4c */
.L_x_459:
[----:B------:R-:W-:Y:S05]  /*2ec0*/  BSYNC B0 ;  /* 0x0000000000007941 */ /* 0x000fea0003800000 */
.L_x_456:
[----:B------:R-:W-:Y:S01]  /*2ed0*/  LOP3.LUT R5, R5, 0xffffffe0, RZ, 0xc0, !PT ;  /* 0xffffffe005057812 */ /* 0x000fe200078ec0ff */
[----:B------:R-:W-:Y:S01]  /*2ee0*/  FMUL.FTZ R40, R69, c[0x0][0x320] ;  /* 0x0000c80045287a20 */ /* 0x000fe20000410000 */
[----:B-12---:R-:W-:Y:S01]  /*2ef0*/  SHF.R.S32.HI R28, RZ, 0x1f, R3 ;  /* 0x0000001fff1c7819 */ /* 0x006fe20000011403 */
[----:B------:R-:W-:Y:S01]  /*2f00*/  FMUL.FTZ R38, R64, c[0x0][0x320] ;  /* 0x0000c80040267a20 */ /* 0x000fe20000410000 */
[----:B----4-:R-:W-:Y:S01]  /*2f10*/  LEA.HI R29, R98, R98, RZ, 0x1 ;  /* 0x00000062621d7211 */ /* 0x010fe200078f08ff */
[----:B------:R-:W-:Y:S01]  /*2f20*/  IMAD.IADD R5, R224, 0x1, -R5 ;  /* 0x00000001e0057824 */ /* 0x000fe200078e0a05 */
[----:B------:R-:W-:Y:S01]  /*2f30*/  LEA.HI R28, R28, R3, RZ, 0x2 ;  /* 0x000000031c1c7211 */ /* 0x000fe200078f10ff */
[----:B------:R-:W-:Y:S01]  /*2f40*/  FMUL.FTZ R36, R65, c[0x0][0x320] ;  /* 0x0000c80041247a20 */ /* 0x000fe20000410000 */
[----:B------:R-:W-:Y:S01]  /*2f50*/  PLOP3.LUT P0, PT, PT, PT, UP2, 0x80, 0x0 ;  /* 0x000000000000781c */ /* 0x000fe20003f0f028 */
[----:B------:R-:W-:Y:S01]  /*2f60*/  FMUL.FTZ R34, R60, c[0x0][0x320] ;  /* 0x0000c8003c227a20 */ /* 0x000fe20000410000 */
[----:B---3--:R-:W-:Y:S01]  /*2f70*/  SHF.R.S32.HI R30, RZ, 0x1f, R5 ;  /* 0x0000001fff1e7819 */ /* 0x008fe20000011405 */
[----:B------:R-:W-:Y:S01]  /*2f80*/  FMUL.FTZ R43, R72, c[0x0][0x320] ;  /* 0x0000c800482b7a20 */ /* 0x000fe20000410000 */
[----:B------:R-:W-:Y:S01]  /*2f90*/  LOP3.LUT R28, R28, 0xffffffc, RZ, 0xc0, !PT ;  /* 0x0ffffffc1c1c7812 */ /* 0x000fe200078ec0ff */
[----:B------:R-:W-:Y:S01]  /*2fa0*/  FMUL.FTZ R44, R73, c[0x0][0x320] ;  /* 0x0000c800492c7a20 */ /* 0x000fe20000410000 */
[----:B------:R-:W-:Y:S01]  /*2fb0*/  LEA.HI R7, R30, R5, RZ, 0x2 ;  /* 0x000000051e077211 */ /* 0x000fe200078f10ff */
[----:B------:R-:W-:Y:S01]  /*2fc0*/  FMUL.FTZ R30, R48, c[0x0][0x320] ;  /* 0x0000c800301e7a20 */ /* 0x000fe20000410000 */
[----:B------:R-:W1:Y:S01]  /*2fd0*/  MUFU.TANH R40, R40 ;  /* 0x0000002800287308 */ /* 0x000e620000002400 */
[----:B------:R-:W-:Y:S01]  /*2fe0*/  IMAD.IADD R28, R3, 0x1, -R28 ;  /* 0x00000001031c7824 */ /* 0x000fe200078e0a1c */
[C---:B------:R-:W-:Y:S01]  /*2ff0*/  LEA.HI.SX32 R3, R7.reuse, UR15, 0x1e ;  /* 0x0000000f07037c11 */ /* 0x040fe2000f8ff2ff */
[----:B------:R-:W-:Y:S01]  /*3000*/  FMUL.FTZ R42, R68, c[0x0][0x320] ;  /* 0x0000c800442a7a20 */ /* 0x000fe20000410000 */
[----:B------:R-:W-:Y:S01]  /*3010*/  LOP3.LUT R32, R7, 0x7ffffffc, RZ, 0xc0, !PT ;  /* 0x7ffffffc07207812 */ /* 0x000fe200078ec0ff */
[----:B------:R-:W-:Y:S01]  /*3020*/  FMUL.FTZ R56, R56, c[0x0][0x320] ;  /* 0x0000c80038387a20 */ /* 0x000fe20000410000 */
[----:B------:R-:W-:Y:S01]  /*3030*/  LEA R3, R28, R3, 0x4 ;  /* 0x000000031c037211 */ /* 0x000fe200078e20ff */
[C---:B------:R-:W-:Y:S01]  /*3040*/  IMAD.SHL.U32 R28, R29.reuse, 0x20, RZ ;  /* 0x000000201d1c7824 */ /* 0x040fe200078e00ff */
[----:B------:R-:W-:Y:S01]  /*3050*/  LOP3.LUT R29, R29, 0x1ffffffe, RZ, 0xc0, !PT ;  /* 0x1ffffffe1d1d7812 */ /* 0x000fe200078ec0ff */
[----:B------:R-:W-:Y:S01]  /*3060*/  FMUL.FTZ R57, R57, c[0x0][0x320] ;  /* 0x0000c80039397a20 */ /* 0x000fe20000410000 */
[----:B------:R-:W-:Y:S01]  /*3070*/  IADD3 R32, R5, -R32, RZ ;  /* 0x8000002005207210 */ /* 0x000fe20007ffe0ff */
[----:B------:R-:W2:Y:S01]  /*3080*/  MUFU.TANH R38, R38 ;  /* 0x0000002600267308 */ /* 0x000ea20000002400 */
[----:B------:R-:W-:Y:S01]  /*3090*/  LOP3.LUT R28, R28, 0xffffffc0, RZ, 0xc0, !PT ;  /* 0xffffffc01c1c7812 */ /* 0x000fe200078ec0ff */
[----:B------:R-:W-:Y:S01]  /*30a0*/  IMAD.IADD R29, R98, 0x1, -R29 ;  /* 0x00000001621d7824 */ /* 0x000fe200078e0a1d */
[----:B------:R-:W-:Y:S01]  /*30b0*/  ULDC UR17, c[0x0][0x324] ;  /* 0x0000c90000117ab9 */ /* 0x000fe20000000800 */
[----:B------:R-:W-:Y:S01]  /*30c0*/  IMAD.SHL.U32 R235, R32, 0x2, RZ ;  /* 0x0000000220eb7824 */ /* 0x000fe200078e00ff */
[----:B------:R-:W-:Y:S01]  /*30d0*/  IADD3 R28, R28, R3, RZ ;  /* 0x000000031c1c7210 */ /* 0x000fe20007ffe0ff */
[----:B------:R-:W-:Y:S01]  /*30e0*/  FMUL.FTZ R32, R61, c[0x0][0x320] ;  /* 0x0000c8003d207a20 */ /* 0x000fe20000410000 */
[----:B------:R-:W-:Y:S01]  /*30f0*/  ULOP3.LUT UR17, URZ, UR17, URZ, 0x33, !UPT ;  /* 0x000000113f117292 */ /* 0x000fe2000f8e333f */
[----:B------:R-:W3:Y:S01]  /*3100*/  MUFU.TANH R36, R36 ;  /* 0x0000002400247308 */ /* 0x000ee20000002400 */
[----:B------:R-:W-:Y:S01]  /*3110*/  IADD3 R2, -R235, 0x1, R2 ;  /* 0x00000001eb027810 */ /* 0x000fe20007ffe102 */
[----:B------:R-:W-:Y:S01]  /*3120*/  IMAD R231, R29, 0x8, R28 ;  /* 0x000000081de77824 */ /* 0x000fe200078e021c */
[----:B------:R-:W0:Y:S01]  /*3130*/  LDGDEPBAR ;  /* 0x00000000000079af */ /* 0x000e220000000000 */
[----:B------:R-:W-:Y:S01]  /*3140*/  FMUL.FTZ R28, R49, c[0x0][0x320] ;  /* 0x0000c800311c7a20 */ /* 0x000fe20000410000 */
[----:B------:R-:W-:Y:S01]  /*3150*/  IADD3 R61, R2, -c[0x0][0x168], RZ ;  /* 0x80005a00023d7a10 */ /* 0x000fe20007ffe0ff */
[----:B------:R-:W-:Y:S01]  /*3160*/  @P0 IMAD.HI.U32 R3, R231, c[0x0][0x2c8], RZ ;  /* 0x0000b200e7030a27 */ /* 0x000fe200078e00ff */
[----:B------:R-:W-:Y:S01]  /*3170*/  PLOP3.LUT P0, PT, PT, PT, UP2, 0x80, 0x0 ;  /* 0x000000000000781c */ /* 0x000fe20003f0f028 */
[----:B------:R-:W4:Y:S01]  /*3180*/  MUFU.TANH R34, R34 ;  /* 0x0000002200227308 */ /* 0x000f220000002400 */
[C---:B------:R-:W-:Y:S01]  /*3190*/  IADD3 R65, R61.reuse, c[0x0][0x328], RZ ;  /* 0x0000ca003d417a10 */ /* 0x040fe20007ffe0ff */
[----:B------:R-:W-:Y:S01]  /*31a0*/  IMAD.MOV.U32 R45, RZ, RZ, R231 ;  /* 0x000000ffff2d7224 */ /* 0x000fe200078e00e7 */
[----:B------:R-:W-:Y:S01]  /*31b0*/  IADD3 R61, R61, UR17, RZ ;  /* 0x000000113d3d7c10 */ /* 0x000fe2000fffe0ff */
[----:B------:R-:W-:-:S04]  /*31c0*/  IMAD.IADD R49, R6, 0x1, -R235 ;  /* 0x0000000106317824 */ /* 0x000fc800078e0aeb */
[----:B------:R1:W1:Y:S04]  /*31d0*/  MUFU.TANH R125, R56 ;  /* 0x00000038007d7308 */ /* 0x0002680000002400 */
[----:B------:R-:W-:Y:S02]  /*31e0*/  @P0 SHF.R.U32.HI R45, RZ, c[0x0][0x2cc], R3 ;  /* 0x0000b300ff2d0a19 */ /* 0x000fe40000011603 */
[----:B------:R-:W-:Y:S02]  /*31f0*/  PLOP3.LUT P0, PT, PT, PT, UP1, 0x40, 0x0 ;  /* 0x000000000000781c */ /* 0x000fe40003f0e818 */
[----:B------:R-:W-:Y:S01]  /*3200*/  MOV R3, c[0x0][0x2ac] ;  /* 0x0000ab0000037a02 */ /* 0x000fe20000000f00 */
[----:B------:R-:W5:Y:S01]  /*3210*/  SHFL.IDX PT, R46, R45, RZ, 0x1c1f ;  /* 0x001c1fff2d2e7589 */ /* 0x000f6200000e0000 */
[----:B------:R1:W1:Y:S03]  /*3220*/  MUFU.TANH R124, R57 ;  /* 0x00000039007c7308 */ /* 0x0002660000002400 */
[----:B------:R-:W-:-:S04]  /*3230*/  IMAD R64, R3, c[0x0][0x1d0], R6 ;  /* 0x0000740003407a24 */ /* 0x000fc800078e0206 */
[----:B------:R-:W-:Y:S01]  /*3240*/  IMAD.IADD R64, R64, 0x1, -R235 ;  /* 0x0000000140407824 */ /* 0x000fe200078e0aeb */
[----:B------:R-:W1:Y:S08]  /*3250*/  MUFU.TANH R30, R30 ;  /* 0x0000001e001e7308 */ /* 0x000e700000002400 */
[----:B------:R-:W1:Y:S01]  /*3260*/  MUFU.TANH R28, R28 ;  /* 0x0000001c001c7308 */ /* 0x000e620000002400 */
[----:B-----5:R-:W-:-:S07]  /*3270*/  IADD3 R7, R65, R46, RZ ;  /* 0x0000002e41077210 */ /* 0x020fce0007ffe0ff */
[----:B------:R-:W1:Y:S01]  /*3280*/  MUFU.TANH R43, R43 ;  /* 0x0000002b002b7308 */ /* 0x000e620000002400 */
[----:B------:R-:W-:Y:S02]  /*3290*/  IADD3 R5, R61, R46, RZ ;  /* 0x0000002e3d057210 */ /* 0x000fe40007ffe0ff */
[----:B------:R-:W-:-:S05]  /*32a0*/  IMNMX R7, R7, R64, PT ;  /* 0x0000004007077217 */ /* 0x000fca0003800200 */
[----:B------:R-:W1:Y:S08]  /*32b0*/  MUFU.TANH R44, R44 ;  /* 0x0000002c002c7308 */ /* 0x000e700000002400 */
[----:B------:R-:W1:Y:S08]  /*32c0*/  MUFU.TANH R42, R42 ;  /* 0x0000002a002a7308 */ /* 0x000e700000002400 */
[----:B------:R-:W1:Y:S01]  /*32d0*/  MUFU.TANH R32, R32 ;  /* 0x0000002000207308 */ /* 0x000e620000002400 */
[----:B------:R-:W-:Y:S05]  /*32e0*/  @P0 BRA `(.L_x_460) ;  /* 0x0000015000000947 */ /* 0x000fea0003800000 */
[----:B--234-:R-:W-:Y:S01]  /*32f0*/  IMAD.U32 R3, RZ, RZ, UR7 ;  /* 0x00000007ff037e24 */ /* 0x01cfe2000f8e00ff */
[----:B------:R-:W-:Y:S04]  /*3300*/  BSSY B0, `(.L_x_461) ;  /* 0x000000f000007945 */ /* 0x000fe80003800000 */
[----:B------:R-:W-:-:S04]  /*3310*/  IADD3 R46, R3, -c[0x0][0x168], R46 ;  /* 0x80005a00032e7a10 */ /* 0x000fc80007ffe02e */
[----:B------:R-:W-:-:S13]  /*3320*/  ISETP.GT.AND P0, PT, R46, -0x1, PT ;  /* 0xffffffff2e00780c */ /* 0x000fda0003f04270 */
[----:B------:R-:W-:Y:S05]  /*3330*/  @P0 BRA `(.L_x_462) ;  /* 0x0000007000000947 */ /* 0x000fea0003800000 */
[----:B------:R-:W-:Y:S01]  /*3340*/  IMAD.MOV.U32 R2, RZ, RZ, 0x1 ;  /* 0x00000001ff027424 */ /* 0x000fe200078e00ff */
[----:B------:R-:W-:-:S04]  /*3350*/  LOP3.LUT R46, RZ, R46, RZ, 0x33, !PT ;  /* 0x0000002eff2e7212 */ /* 0x000fc800078e33ff */
[----:B------:R-:W-:-:S13]  /*3360*/  ISETP.NE.AND P0, PT, R2, c[0x0][0x32c], PT ;  /* 0x0000cb0002007a0c */ /* 0x000fda0003f05270 */
[----:B------:R-:W-:-:S05]  /*3370*/  @P0 IMAD.HI.U32 R2, R46, c[0x0][0x330], RZ ;  /* 0x0000cc002e020a27 */ /* 0x000fca00078e00ff */
[----:B------:R-:W-:-:S04]  /*3380*/  @P0 SHF.R.U32.HI R46, RZ, c[0x0][0x334], R2 ;  /* 0x0000cd00ff2e0a19 */ /* 0x000fc80000011602 */
[----:B------:R-:W-:Y:S01]  /*3390*/  LOP3.LUT R46, RZ, R46, RZ, 0x33, !PT ;  /* 0x0000002eff2e7212 */ /* 0x000fe200078e33ff */
[----:B------:R-:W-:Y:S05]  /*33a0*/  BRA `(.L_x_463) ;  /* 0x0000004000007947 */ /* 0x000fea0003800000 */
.L_x_462:
[----:B------:R-:W-:-:S04]  /*33b0*/  MOV R2, 0x1 ;  /* 0x0000000100027802 */ /* 0x000fc80000000f00 */
[----:B------:R-:W-:-:S13]  /*33c0*/  ISETP.NE.AND P0, PT, R2, c[0x0][0x32c], PT ;  /* 0x0000cb0002007a0c */ /* 0x000fda0003f05270 */
[----:B------:R-:W-:-:S05]  /*33d0*/  @P0 IMAD.HI.U32 R2, R46, c[0x0][0x330], RZ ;  /* 0x0000cc002e020a27 */ /* 0x000fca00078e00ff */
[----:B------:R-:W-:Y:S02]  /*33e0*/  @P0 SHF.R.U32.HI R46, RZ, c[0x0][0x334], R2 ;  /* 0x0000cd00ff2e0a19 */ /* 0x000fe40000011602 */
.L_x_463:
[----:B------:R-:W-:Y:S05]  /*33f0*/  BSYNC B0 ;  /* 0x0000000000007941 */ /* 0x000fea0003800000 */
.L_x_461:
[----:B------:R-:W-:-:S05]  /*3400*/  IMAD R46, R46, c[0x0][0x32c], R49 ;  /* 0x0000cb002e2e7a24 */ /* 0x000fca00078e0231 */
[----:B------:R-:W-:Y:S02]  /*3410*/  IADD3 R2, R46, c[0x0][0x32c], RZ ;  /* 0x0000cb002e027a10 */ /* 0x000fe40007ffe0ff */
[----:B------:R-:W-:Y:S02]  /*3420*/  IMNMX R5, R5, R46, !PT ;  /* 0x0000002e05057217 */ /* 0x000fe40007800200 */
[----:B------:R-:W-:Y:S02]  /*3430*/  IMNMX R7, R7, R2, PT ;  /* 0x0000000207077217 */ /* 0x000fe40003800200 */
.L_x_460:
[----:B--234-:R-:W-:Y:S01]  /*3440*/  ISETP.GE.AND P0, PT, R6, 0x2, PT ;  /* 0x000000020600780c */ /* 0x01cfe20003f06270 */
[----:B------:R-:W-:Y:S01]  /*3450*/  FMUL.FTZ R31, R58, c[0x0][0x320] ;  /* 0x0000c8003a1f7a20 */ /* 0x000fe20000410000 */
[----:B------:R-:W-:Y:S01]  /*3460*/  ISETP.GE.AND P1, PT, R6, 0x9, PT ;  /* 0x000000090600780c */ /* 0x000fe20003f26270 */
[----:B------:R-:W2:Y:S01]  /*3470*/  SHFL.IDX PT, R58, R45, 0x1, 0x1c1f ;  /* 0x003c1f002d3a7f89 */ /* 0x000ea200000e0000 */
[----:B------:R-:W-:Y:S01]  /*3480*/  P2R R60, PR, RZ, 0x1 ;  /* 0x00000001ff3c7803 */ /* 0x000fe20000000000 */
[----:B------:R-:W-:Y:S01]  /*3490*/  FMUL.FTZ R29, R59, c[0x0][0x320] ;  /* 0x0000c8003b1d7a20 */ /* 0x000fe20000410000 */
[----:B------:R-:W-:Y:S01]  /*34a0*/  ISETP.GT.AND P0, PT, R5, 0x1, !P0 ;  /* 0x000000010500780c */ /* 0x000fe20004704270 */
[----:B------:R-:W-:Y:S01]  /*34b0*/  FMUL.FTZ R39, R66, c[0x0][0x320] ;  /* 0x0000c80042277a20 */ /* 0x000fe20000410000 */
[----:B------:R-:W-:Y:S01]  /*34c0*/  P2R R48, PR, RZ, 0x2 ;  /* 0x00000002ff307803 */ /* 0x000fe20000000000 */
[----:B------:R-:W-:Y:S01]  /*34d0*/  FMUL.FTZ R37, R67, c[0x0][0x320] ;  /* 0x0000c80043257a20 */ /* 0x000fe20000410000 */
[----:B------:R-:W-:Y:S01]  /*34e0*/  ISETP.LT.OR P0, PT, R7, 0x2, P0 ;  /* 0x000000020700780c */ /* 0x000fe20000701670 */
[----:B------:R-:W-:Y:S01]  /*34f0*/  FMUL.FTZ R35, R62, c[0x0][0x320] ;  /* 0x0000c8003e237a20 */ /* 0x000fe20000410000 */
[----:B------:R-:W-:Y:S01]  /*3500*/  ISETP.GE.AND P6, PT, R6, 0x12, PT ;  /* 0x000000120600780c */ /* 0x000fe20003fc6270 */
[----:B------:R-:W-:Y:S01]  /*3510*/  FMUL.FTZ R33, R63, c[0x0][0x320] ;  /* 0x0000c8003f217a20 */ /* 0x000fe20000410000 */
[----:B-1----:R-:W-:Y:S01]  /*3520*/  FSEL R44, R44, -INF , !P0 ;  /* 0xff8000002c2c7808 */ /* 0x002fe20004000000 */
[----:B------:R-:W-:Y:S01]  /*3530*/  FMUL.FTZ R41, R75, c[0x0][0x320] ;  /* 0x0000c8004b297a20 */ /* 0x000fe20000410000 */
[----:B------:R-:W-:Y:S01]  /*3540*/  ISETP.GT.AND P0, PT, R5, 0x8, !P1 ;  /* 0x000000080500780c */ /* 0x000fe20004f04270 */
[----:B------:R-:W-:Y:S01]  /*3550*/  FMUL.FTZ R57, R50, c[0x0][0x320] ;  /* 0x0000c80032397a20 */ /* 0x000fe20000410000 */
[----:B------:R-:W-:Y:S01]  /*3560*/  ISETP.GE.AND P1, PT, R6, 0xa, PT ;  /* 0x0000000a0600780c */ /* 0x000fe20003f26270 */
[----:B------:R-:W-:Y:S01]  /*3570*/  FMUL.FTZ R56, R51, c[0x0][0x320] ;  /* 0x0000c80033387a20 */ /* 0x000fe20000410000 */
[----:B------:R-:W-:Y:S01]  /*3580*/  ISETP.LT.OR P0, PT, R7, 0x9, P0 ;  /* 0x000000090700780c */ /* 0x000fe20000701670 */
[----:B------:R-:W1:Y:S01]  /*3590*/  MUFU.TANH R29, R29 ;  /* 0x0000001d001d7308 */ /* 0x000e620000002400 */
[----:B------:R-:W-:-:S02]  /*35a0*/  P2R R47, PR, RZ, 0x2 ;  /* 0x00000002ff2f7803 */ /* 0x000fc40000000000 */
[----:B------:R-:W-:Y:S02]  /*35b0*/  FSEL R42, R42, -INF , !P0 ;  /* 0xff8000002a2a7808 */ /* 0x000fe40004000000 */
[----:B------:R-:W-:Y:S01]  /*35c0*/  ISETP.GT.AND P0, PT, R5, 0x9, !P1 ;  /* 0x000000090500780c */ /* 0x000fe20004f04270 */
[--C-:B--2---:R-:W-:Y:S01]  /*35d0*/  IMAD.IADD R51, R65, 0x1, R58.reuse ;  /* 0x0000000141337824 */ /* 0x104fe200078e023a */
[C---:B------:R-:W-:Y:S01]  /*35e0*/  ISETP.GE.AND P1, PT, R6.reuse, 0x11, PT ;  /* 0x000000110600780c */ /* 0x040fe20003f26270 */
[----:B------:R-:W2:Y:S01]  /*35f0*/  MUFU.TANH R39, R39 ;  /* 0x0000002700277308 */ /* 0x000ea20000002400 */
[----:B------:R-:W-:Y:S01]  /*3600*/  ISETP.LT.OR P0, PT, R7, 0xa, P0 ;  /* 0x0000000a0700780c */ /* 0x000fe20000701670 */
[----:B------:R-:W-:Y:S01]  /*3610*/  IMAD.IADD R50, R61, 0x1, R58 ;  /* 0x000000013d327824 */ /* 0x000fe200078e023a */
[----:B------:R-:W-:Y:S02]  /*3620*/  ISETP.GE.AND P5, PT, R6, 0x19, PT ;  /* 0x000000190600780c */ /* 0x000fe40003fa6270 */
[----:B------:R-:W-:-:S02]  /*3630*/  FSEL R40, R40, -INF , !P0 ;  /* 0xff80000028287808 */ /* 0x000fc40004000000 */
[----:B------:R-:W-:Y:S01]  /*3640*/  ISETP.GT.AND P0, PT, R5, 0x10, !P1 ;  /* 0x000000100500780c */ /* 0x000fe20004f04270 */
[----:B------:R-:W3:Y:S01]  /*3650*/  MUFU.TANH R37, R37 ;  /* 0x0000002500257308 */ /* 0x000ee20000002400 */
[C---:B------:R-:W-:Y:S02]  /*3660*/  ISETP.GE.AND P4, PT, R6.reuse, 0x1a, PT ;  /* 0x0000001a0600780c */ /* 0x040fe40003f86270 */
[----:B------:R-:W-:Y:S02]  /*3670*/  ISETP.LT.OR P0, PT, R7, 0x11, P0 ;  /* 0x000000110700780c */ /* 0x000fe40000701670 */
[----:B------:R-:W-:Y:S02]  /*3680*/  ISETP.GE.AND P3, PT, R6, 0x21, PT ;  /* 0x000000210600780c */ /* 0x000fe40003f66270 */
[----:B------:R-:W-:Y:S01]  /*3690*/  FSEL R38, R38, -INF , !P0 ;  /* 0xff80000026267808 */ /* 0x000fe20004000000 */
[----:B------:R-:W4:Y:S01]  /*36a0*/  MUFU.TANH R35, R35 ;  /* 0x0000002300237308 */ /* 0x000f220000002400 */
[----:B------:R-:W-:-:S02]  /*36b0*/  ISETP.GT.AND P0, PT, R5, 0x11, !P6 ;  /* 0x000000110500780c */ /* 0x000fc40007704270 */
[----:B------:R-:W-:Y:S02]  /*36c0*/  ISETP.GE.AND P2, PT, R6, 0x22, PT ;  /* 0x000000220600780c */ /* 0x000fe40003f46270 */
[----:B------:R-:W-:Y:S02]  /*36d0*/  ISETP.LT.OR P0, PT, R7, 0x12, P0 ;  /* 0x000000120700780c */ /* 0x000fe40000701670 */
[----:B------:R-:W-:Y:S01]  /*36e0*/  P2R R46, PR, RZ, 0x2 ;  /* 0x00000002ff2e7803 */ /* 0x000fe20000000000 */
[----:B------:R-:W1:Y:S01]  /*36f0*/  MUFU.TANH R33, R33 ;  /* 0x0000002100217308 */ /* 0x000e620000002400 */
[----:B------:R-:W-:Y:S02]  /*3700*/  FSEL R36, R36, -INF , !P0 ;  /* 0xff80000024247808 */ /* 0x000fe40004000000 */
[----:B------:R-:W-:Y:S02]  /*3710*/  ISETP.GT.AND P0, PT, R5, 0x18, !P5 ;  /* 0x000000180500780c */ /* 0x000fe40006f04270 */
[----:B------:R-:W-:-:S02]  /*3720*/  ISETP.GE.AND P1, PT, R6, 0x29, PT ;  /* 0x000000290600780c */ /* 0x000fc40003f26270 */
[----:B------:R-:W-:Y:S01]  /*3730*/  ISETP.LT.OR P0, PT, R7, 0x19, P0 ;  /* 0x000000190700780c */ /* 0x000fe20000701670 */
[----:B------:R-:W1:Y:S01]  /*3740*/  MUFU.TANH R31, R31 ;  /* 0x0000001f001f7308 */ /* 0x000e620000002400 */
[----:B------:R-:W-:Y:S02]  /*3750*/  IMNMX R51, R51, R64, PT ;  /* 0x0000004033337217 */ /* 0x000fe40003800200 */
[----:B------:R-:W-:Y:S02]  /*3760*/  FSEL R34, R34, -INF , !P0 ;  /* 0xff80000022227808 */ /* 0x000fe40004000000 */
[----:B------:R-:W-:-:S03]  /*3770*/  ISETP.GT.AND P0, PT, R5, 0x19, !P4 ;  /* 0x000000190500780c */ /* 0x000fc60006704270 */
[----:B------:R-:W1:Y:S01]  /*3780*/  MUFU.TANH R41, R41 ;  /* 0x0000002900297308 */ /* 0x000e620000002400 */
[----:B------:R-:W-:-:S04]  /*3790*/  ISETP.LT.OR P0, PT, R7, 0x1a, P0 ;  /* 0x0000001a0700780c */ /* 0x000fc80000701670 */
[----:B------:R-:W-:Y:S02]  /*37a0*/  FSEL R32, R32, -INF , !P0 ;  /* 0xff80000020207808 */ /* 0x000fe40004000000 */
[----:B------:R-:W-:Y:S01]  /*37b0*/  ISETP.GT.AND P0, PT, R5, 0x20, !P3 ;  /* 0x000000200500780c */ /* 0x000fe20005f04270 */
[----:B------:R-:W1:Y:S03]  /*37c0*/  MUFU.TANH R57, R57 ;  /* 0x0000003900397308 */ /* 0x000e660000002400 */
[----:B------:R-:W-:-:S04]  /*37d0*/  ISETP.LT.OR P0, PT, R7, 0x21, P0 ;  /* 0x000000210700780c */ /* 0x000fc80000701670 */
[----:B------:R-:W-:Y:S01]  /*37e0*/  FSEL R125, R125, -INF , !P0 ;  /* 0xff8000007d7d7808 */ /* 0x000fe20004000000 */
[----:B------:R-:W1:Y:S01]  /*37f0*/  MUFU.TANH R56, R56 ;  /* 0x0000003800387308 */ /* 0x000e620000002400 */
[----:B------:R-:W-:-:S04]  /*3800*/  ISETP.GT.AND P0, PT, R5, 0x21, !P2 ;  /* 0x000000210500780c */ /* 0x000fc80005704270 */
[----:B------:R-:W-:-:S04]  /*3810*/  ISETP.LT.OR P0, PT, R7, 0x22, P0 ;  /* 0x000000220700780c */ /* 0x000fc80000701670 */
[----:B------:R-:W-:Y:S02]  /*3820*/  FSEL R124, R124, -INF , !P0 ;  /* 0xff8000007c7c7808 */ /* 0x000fe40004000000 */
[----:B------:R-:W-:-:S04]  /*3830*/  ISETP.GT.AND P0, PT, R5, 0x28, !P1 ;  /* 0x000000280500780c */ /* 0x000fc80004f04270 */
[----:B------:R-:W-:-:S04]  /*3840*/  ISETP.LT.OR P0, PT, R7, 0x29, P0 ;  /* 0x000000290700780c */ /* 0x000fc80000701670 */
[----:B------:R-:W-:Y:S02]  /*3850*/  FSEL R30, R30, -INF , !P0 ;  /* 0xff8000001e1e7808 */ /* 0x000fe40004000000 */
[----:B------:R-:W-:-:S04]  /*3860*/  ISETP.GE.AND P0, PT, R6, 0x1, PT ;  /* 0x000000010600780c */ /* 0x000fc80003f06270 */
[----:B------:R-:W-:Y:S02]  /*3870*/  P2R R3, PR, RZ, 0x1 ;  /* 0x00000001ff037803 */ /* 0x000fe40000000000 */
[----:B------:R-:W-:-:S04]  /*3880*/  ISETP.GT.AND P0, PT, R5, RZ, !P0 ;  /* 0x000000ff0500720c */ /* 0x000fc80004704270 */
[----:B------:R-:W-:-:S04]  /*3890*/  ISETP.LT.OR P0, PT, R7, 0x1, P0 ;  /* 0x000000010700780c */ /* 0x000fc80000701670 */
[----:B------:R-:W-:Y:S02]  /*38a0*/  FSEL R43, R43, -INF , !P0 ;  /* 0xff8000002b2b7808 */ /* 0x000fe40004000000 */
[----:B------:R-:W-:Y:S01]  /*38b0*/  ISETP.GE.AND P0, PT, R6, 0x2a, PT ;  /* 0x0000002a0600780c */ /* 0x000fe20003f06270 */
[----:B------:R-:W-:-:S03]  /*38c0*/  FMUL.FTZ R6, R74, c[0x0][0x320] ;  /* 0x0000c8004a067a20 */ /* 0x000fc60000410000 */
[----:B------:R-:W-:Y:S02]  /*38d0*/  P2R R2, PR, RZ, 0x1 ;  /* 0x00000001ff027803 */ /* 0x000fe40000000000 */
[----:B------:R-:W-:Y:S01]  /*38e0*/  ISETP.GT.AND P0, PT, R5, 0x29, !P0 ;  /* 0x000000290500780c */ /* 0x000fe20004704270 */
[----:B------:R-:W-:Y:S01]  /*38f0*/  FMUL.FTZ R5, R71, c[0x0][0x320] ;  /* 0x0000c80047057a20 */ /* 0x000fe20000410000 */
[----:B------:R-:W1:Y:S02]  /*3900*/  MUFU.TANH R6, R6 ;  /* 0x0000000600067308 */ /* 0x000e640000002400 */
[----:B------:R-:W-:Y:S01]  /*3910*/  ISETP.LT.OR P0, PT, R7, 0x2a, P0 ;  /* 0x0000002a0700780c */ /* 0x000fe20000701670 */
[----:B------:R-:W-:-:S03]  /*3920*/  FMUL.FTZ R7, R70, c[0x0][0x320] ;  /* 0x0000c80046077a20 */ /* 0x000fc60000410000 */
[----:B------:R-:W-:Y:S02]  /*3930*/  FSEL R28, R28, -INF , !P0 ;  /* 0xff8000001c1c7808 */ /* 0x000fe40004000000 */
[----:B------:R-:W-:Y:S01]  /*3940*/  PLOP3.LUT P0, PT, PT, PT, UP1, 0x40, 0x0 ;  /* 0x000000000000781c */ /* 0x000fe20003f0e818 */
[----:B------:R-:W1:Y:S08]  /*3950*/  MUFU.TANH R7, R7 ;  /* 0x0000000700077308 */ /* 0x000e700000002400 */
[----:B------:R-:W1:Y:S04]  /*3960*/  MUFU.TANH R5, R5 ;  /* 0x0000000500057308 */ /* 0x000e680000002400 */
        /* <DEDUP_REMOVED lines=13> */
.L_x_466:
[----:B------:R-:W-:-:S04]  /*3a40*/  MOV R58, 0x1 ;  /* 0x00000001003a7802 */ /* 0x000fc80000000f00 */
[----:B------:R-:W-:-:S13]  /*3a50*/  ISETP.NE.AND P0, PT, R58, c[0x0][0x32c], PT ;  /* 0x0000cb003a007a0c */ /* 0x000fda0003f05270 */
[----:B------:R-:W-:-:S05]  /*3a60*/  @P0 IMAD.HI.U32 R58, R62, c[0x0][0x330], RZ ;  /* 0x0000cc003e3a0a27 */ /* 0x000fca00078e00ff */
[----:B------:R-:W-:Y:S02]  /*3a70*/  @P0 SHF.R.U32.HI R62, RZ, c[0x0][0x334], R58 ;  /* 0x0000cd00ff3e0a19 */ /* 0x000fe4000001163a */
.L_x_467:
[----:B------:R-:W-:Y:S05]  /*3a80*/  BSYNC B0 ;  /* 0x0000000000007941 */ /* 0x000fea0003800000 */
.L_x_465:
[----:B------:R-:W-:-:S05]  /*3a90*/  IMAD R59, R62, c[0x0][0x32c], R49 ;  /* 0x0000cb003e3b7a24 */ /* 0x000fca00078e0231 */
[----:B------:R-:W-:Y:S02]  /*3aa0*/  IADD3 R58, R59, c[0x0][0x32c], RZ ;  /* 0x0000cb003b3a7a10 */ /* 0x000fe40007ffe0ff */
[----:B------:R-:W-:Y:S02]  /*3ab0*/  IMNMX R50, R50, R59, !PT ;  /* 0x0000003b32327217 */ /* 0x000fe40007800200 */
[----:B------:R-:W-:Y:S02]  /*3ac0*/  IMNMX R51, R51, R58, PT ;  /* 0x0000003a33337217 */ /* 0x000fe40003800200 */
.L_x_464:
[----:B--234-:R-:W-:Y:S01]  /*3ad0*/  ISETP.NE.AND P0, PT, R60, RZ, PT ;  /* 0x000000ff3c00720c */ /* 0x01cfe20003f05270 */
[----:B------:R-:W-:Y:S02]  /*3ae0*/  FMUL.FTZ R88, R12, c[0x0][0x320] ;  /* 0x0000c8000c587a20 */ /* 0x000fe40000410000 */
[----:B------:R-:W2:Y:S01]  /*3af0*/  SHFL.IDX PT, R12, R45, 0x2, 0x1c1f ;  /* 0x005c1f002d0c7f89 */ /* 0x000ea200000e0000 */
[----:B------:R-:W-:Y:S01]  /*3b00*/  ISETP.GT.AND P0, PT, R50, 0x1, !P0 ;  /* 0x000000013200780c */ /* 0x000fe20004704270 */
[----:B------:R-:W-:Y:S02]  /*3b10*/  FMUL.FTZ R16, R16, c[0x0][0x320] ;  /* 0x0000c80010107a20 */ /* 0x000fe40000410000 */
[----:B------:R-:W-:Y:S01]  /*3b20*/  FMUL.FTZ R13, R13, c[0x0][0x320] ;  /* 0x0000c8000d0d7a20 */ /* 0x000fe20000410000 */
[----:B------:R-:W-:Y:S01]  /*3b30*/  ISETP.LT.OR P0, PT, R51, 0x2, P0 ;  /* 0x000000023300780c */ /* 0x000fe20000701670 */
[----:B------:R-:W-:Y:S01]  /*3b40*/  FMUL.FTZ R17, R17, c[0x0][0x320] ;  /* 0x0000c80011117a20 */ /* 0x000fe20000410000 */
[----:B------:R-:W3:Y:S01]  /*3b50*/  MUFU.TANH R92, R16 ;  /* 0x00000010005c7308 */ /* 0x000ee20000002400 */
[----:B------:R-:W-:Y:S01]  /*3b60*/  FMUL.FTZ R52, R52, c[0x0][0x320] ;  /* 0x0000c80034347a20 */ /* 0x000fe20000410000 */
[----:B-1----:R-:W-:Y:S01]  /*3b70*/  FSEL R41, R41, -INF , !P0 ;  /* 0xff80000029297808 */ /* 0x002fe20004000000 */
[----:B------:R-:W-:Y:S01]  /*3b80*/  FMUL.FTZ R53, R53, c[0x0][0x320] ;  /* 0x0000c80035357a20 */ /* 0x000fe20000410000 */
[----:B------:R-:W-:Y:S01]  /*3b90*/  ISETP.NE.AND P0, PT, R48, RZ, PT ;  /* 0x000000ff3000720c */ /* 0x000fe20003f05270 */
[----:B------:R-:W-:-:S02]  /*3ba0*/  FMUL.FTZ R25, R25, c[0x0][0x320] ;  /* 0x0000c80019197a20 */ /* 0x000fc40000410000 */
[----:B------:R-:W-:Y:S01]  /*3bb0*/  FMUL.FTZ R20, R20, c[0x0][0x320] ;  /* 0x0000c80014147a20 */ /* 0x000fe20000410000 */
[----:B------:R-:W-:Y:S01]  /*3bc0*/  ISETP.GT.AND P0, PT, R50, 0x8, !P0 ;  /* 0x000000083200780c */ /* 0x000fe20004704270 */
[----:B------:R-:W-:Y:S01]  /*3bd0*/  FMUL.FTZ R21, R21, c[0x0][0x320] ;  /* 0x0000c80015157a20 */ /* 0x000fe20000410000 */
[----:B------:R-:W1:Y:S01]  /*3be0*/  MUFU.TANH R88, R88 ;  /* 0x0000005800587308 */ /* 0x000e620000002400 */
[----:B------:R-:W-:Y:S01]  /*3bf0*/  FMUL.FTZ R24, R24, c[0x0][0x320] ;  /* 0x0000c80018187a20 */ /* 0x000fe20000410000 */
[----:B------:R-:W-:Y:S01]  /*3c00*/  ISETP.LT.OR P0, PT, R51, 0x9, P0 ;  /* 0x000000093300780c */ /* 0x000fe20000701670 */
[----:B------:R-:W-:Y:S02]  /*3c10*/  FMUL.FTZ R9, R9, c[0x0][0x320] ;  /* 0x0000c80009097a20 */ /* 0x000fe40000410000 */
[----:B------:R-:W-:Y:S01]  /*3c20*/  FMUL.FTZ R8, R8, c[0x0][0x320] ;  /* 0x0000c80008087a20 */ /* 0x000fe20000410000 */
[----:B------:R-:W-:Y:S02]  /*3c30*/  FSEL R7, R7, -INF , !P0 ;  /* 0xff80000007077808 */ /* 0x000fe40004000000 */
[----:B------:R-:W-:Y:S01]  /*3c40*/  ISETP.NE.AND P0, PT, R47, RZ, PT ;  /* 0x000000ff2f00720c */ /* 0x000fe20003f05270 */
[----:B------:R-:W4:Y:S03]  /*3c50*/  MUFU.TANH R74, R13 ;  /* 0x0000000d004a7308 */ /* 0x000f260000002400 */
[----:B------:R-:W-:-:S04]  /*3c60*/  ISETP.GT.AND P0, PT, R50, 0x9, !P0 ;  /* 0x000000093200780c */ /* 0x000fc80004704270 */
[----:B------:R-:W-:Y:S01]  /*3c70*/  ISETP.LT.OR P0, PT, R51, 0xa, P0 ;  /* 0x0000000a3300780c */ /* 0x000fe20000701670 */
[----:B------:R-:W1:Y:S03]  /*3c80*/  MUFU.TANH R90, R17 ;  /* 0x00000011005a7308 */ /* 0x000e660000002400 */
[----:B------:R-:W-:Y:S02]  /*3c90*/  FSEL R5, R5, -INF , !P0 ;  /* 0xff80000005057808 */ /* 0x000fe40004000000 */
[----:B------:R-:W-:-:S03]  /*3ca0*/  ISETP.NE.AND P0, PT, R46, RZ, PT ;  /* 0x000000ff2e00720c */ /* 0x000fc60003f05270 */
[----:B------:R-:W1:Y:S01]  /*3cb0*/  MUFU.TANH R180, R52 ;  /* 0x0000003400b47308 */ /* 0x000e620000002400 */
[----:B------:R-:W-:-:S04]  /*3cc0*/  ISETP.GT.AND P0, PT, R50, 0x10, !P0 ;  /* 0x000000103200780c */ /* 0x000fc80004704270 */
[----:B------:R-:W-:-:S03]  /*3cd0*/  ISETP.LT.OR P0, PT, R51, 0x11, P0 ;  /* 0x000000113300780c */ /* 0x000fc60000701670 */
[----:B------:R-:W1:Y:S01]  /*3ce0*/  MUFU.TANH R178, R53 ;  /* 0x0000003500b27308 */ /* 0x000e620000002400 */
[----:B------:R-:W-:Y:S02]  /*3cf0*/  FSEL R39, R39, -INF , !P0 ;  /* 0xff80000027277808 */ /* 0x000fe40004000000 */
[----:B------:R-:W-:-:S04]  /*3d00*/  ISETP.GT.AND P0, PT, R50, 0x11, !P6 ;  /* 0x000000113200780c */ /* 0x000fc80007704270 */
[----:B------:R-:W-:Y:S01]  /*3d10*/  ISETP.LT.OR P0, PT, R51, 0x12, P0 ;  /* 0x000000123300780c */ /* 0x000fe20000701670 */
[----:B------:R-:W1:Y:S03]  /*3d20*/  MUFU.TANH R110, R25 ;  /* 0x00000019006e7308 */ /* 0x000e660000002400 */
        /* <DEDUP_REMOVED lines=11> */
[----:B------:R-:W-:-:S03]  /*3de0*/  ISETP.LT.OR P0, PT, R51, 0x21, P0 ;  /* 0x000000213300780c */ /* 0x000fc60000701670 */
[----:B------:R2:W1:Y:S01]  /*3df0*/  MUFU.TANH R182, R9 ;  /* 0x0000000900b67308 */ /* 0x0004620000002400 */
[----:B------:R-:W-:Y:S02]  /*3e00*/  FSEL R31, R31, -INF , !P0 ;  /* 0xff8000001f1f7808 */ /* 0x000fe40004000000 */
[----:B------:R-:W-:-:S04]  /*3e10*/  ISETP.GT.AND P0, PT, R50, 0x21, !P2 ;  /* 0x000000213200780c */ /* 0x000fc80005704270 */
[----:B------:R-:W-:Y:S01]  /*3e20*/  ISETP.LT.OR P0, PT, R51, 0x22, P0 ;  /* 0x000000223300780c */ /* 0x000fe20000701670 */
[----:B------:R5:W1:Y:S03]  /*3e30*/  MUFU.TANH R184, R8 ;  /* 0x0000000800b87308 */ /* 0x000a660000002400 */
[----:B------:R-:W-:Y:S02]  /*3e40*/  FSEL R29, R29, -INF , !P0 ;  /* 0xff8000001d1d7808 */ /* 0x000fe40004000000 */
[----:B------:R-:W-:Y:S01]  /*3e50*/  ISETP.GT.AND P0, PT, R50, 0x28, !P1 ;  /* 0x000000283200780c */ /* 0x000fe20004f04270 */
[----:B--2---:R-:W-:-:S03]  /*3e60*/  IMAD.IADD R9, R65, 0x1, R12 ;  /* 0x0000000141097824 */ /* 0x004fc600078e020c */
[----:B------:R-:W-:-:S04]  /*3e70*/  ISETP.LT.OR P0, PT, R51, 0x29, P0 ;  /* 0x000000293300780c */ /* 0x000fc80000701670 */
[----:B------:R-:W-:Y:S02]  /*3e80*/  FSEL R57, R57, -INF , !P0 ;  /* 0xff80000039397808 */ /* 0x000fe40004000000 */
[----:B------:R-:W-:Y:S01]  /*3e90*/  ISETP.NE.AND P0, PT, R3, RZ, PT ;  /* 0x000000ff0300720c */ /* 0x000fe20003f05270 */
[----:B-----5:R-:W-:Y:S01]  /*3ea0*/  IMAD.IADD R8, R61, 0x1, R12 ;  /* 0x000000013d087824 */ /* 0x020fe200078e020c */
[----:B------:R-:W-:Y:S02]  /*3eb0*/  IMNMX R9, R9, R64, PT ;  /* 0x0000004009097217 */ /* 0x000fe40003800200 */
[----:B------:R-:W-:-:S04]  /*3ec0*/  ISETP.GT.AND P0, PT, R50, RZ, !P0 ;  /* 0x000000ff3200720c */ /* 0x000fc80004704270 */
[----:B------:R-:W-:-:S04]  /*3ed0*/  ISETP.LT.OR P0, PT, R51, 0x1, P0 ;  /* 0x000000013300780c */ /* 0x000fc80000701670 */
[----:B------:R-:W-:Y:S02]  /*3ee0*/  FSEL R6, R6, -INF , !P0 ;  /* 0xff80000006067808 */ /* 0x000fe40004000000 */
[----:B------:R-:W-:-:S04]  /*3ef0*/  ISETP.NE.AND P0, PT, R2, RZ, PT ;  /* 0x000000ff0200720c */ /* 0x000fc80003f05270 */
[----:B------:R-:W-:-:S04]  /*3f00*/  ISETP.GT.AND P0, PT, R50, 0x29, !P0 ;  /* 0x000000293200780c */ /* 0x000fc80004704270 */
[----:B------:R-:W-:-:S04]  /*3f10*/  ISETP.LT.OR P0, PT, R51, 0x2a, P0 ;  /* 0x0000002a3300780c */ /* 0x000fc80000701670 */
[----:B------:R-:W-:Y:S02]  /*3f20*/  FSEL R56, R56, -INF , !P0 ;  /* 0xff80000038387808 */ /* 0x000fe40004000000 */
[----:B------:R-:W-:-:S13]  /*3f30*/  PLOP3.LUT P0, PT, PT, PT, UP1, 0x40, 0x0 ;  /* 0x000000000000781c */ /* 0x000fda0003f0e818 */
[----:B------:R-:W-:Y:S05]  /*3f40*/  @P0 BRA `(.L_x_468) ;  /* 0x0000015000000947 */ /* 0x000fea0003800000 */
[----:B-1-34-:R-:W-:Y:S01]  /*3f50*/  IMAD.U32 R13, RZ, RZ, UR7 ;  /* 0x00000007ff0d7e24 */ /* 0x01afe2000f8e00ff */
        /* <DEDUP_REMOVED lines=11> */
.L_x_470:
[----:B------:R-:W-:-:S04]  /*4010*/  MOV R12, 0x1 ;  /* 0x00000001000c7802 */ /* 0x000fc80000000f00 */
[----:B------:R-:W-:-:S13]  /*4020*/  ISETP.NE.AND P0, PT, R12, c[0x0][0x32c], PT ;  /* 0x0000cb000c007a0c */ /* 0x000fda0003f05270 */
[----:B------:R-:W-:-:S05]  /*4030*/  @P0 IMAD.HI.U32 R12, R16, c[0x0][0x330], RZ ;  /* 0x0000cc00100c0a27 */ /* 0x000fca00078e00ff */
[----:B------:R-:W-:Y:S02]  /*4040*/  @P0 SHF.R.U32.HI R16, RZ, c[0x0][0x334], R12 ;  /* 0x0000cd00ff100a19 */ /* 0x000fe4000001160c */
.L_x_471:
[----:B------:R-:W-:Y:S05]  /*4050*/  BSYNC B0 ;  /* 0x0000000000007941 */ /* 0x000fea0003800000 */
.L_x_469:
[----:B------:R-:W-:-:S05]  /*4060*/  IMAD R13, R16, c[0x0][0x32c], R49 ;  /* 0x0000cb00100d7a24 */ /* 0x000fca00078e0231 */
[----:B------:R-:W-:Y:S02]  /*4070*/  IADD3 R12, R13, c[0x0][0x32c], RZ ;  /* 0x0000cb000d0c7a10 */ /* 0x000fe40007ffe0ff */
[----:B------:R-:W-:Y:S02]  /*4080*/  IMNMX R8, R8, R13, !PT ;  /* 0x0000000d08087217 */ /* 0x000fe40007800200 */
[----:B------:R-:W-:Y:S02]  /*4090*/  IMNMX R9, R9, R12, PT ;  /* 0x0000000c09097217 */ /* 0x000fe40003800200 */
.L_x_468:
[----:B-1-34-:R-:W-:Y:S01]  /*40a0*/  ISETP.NE.AND P0, PT, R60, RZ, PT ;  /* 0x000000ff3c00720c */ /* 0x01afe20003f05270 */
[----:B------:R-:W-:Y:S02]  /*40b0*/  FMUL.FTZ R27, R27, c[0x0][0x320] ;  /* 0x0000c8001b1b7a20 */ /* 0x000fe40000410000 */
[----:B------:R-:W-:Y:S01]  /*40c0*/  FMUL.FTZ R19, R19, c[0x0][0x320] ;  /* 0x0000c80013137a20 */ /* 0x000fe20000410000 */
[----:B------:R-:W-:Y:S01]  /*40d0*/  ISETP.GT.AND P0, PT, R8, 0x1, !P0 ;  /* 0x000000010800780c */ /* 0x000fe20004704270 */
[----:B------:R-:W-:Y:S01]  /*40e0*/  FMUL.FTZ R26, R26, c[0x0][0x320] ;  /* 0x0000c8001a1a7a20 */ /* 0x000fe20000410000 */
[----:B------:R-:W1:Y:S01]  /*40f0*/  MUFU.TANH R95, R27 ;  /* 0x0000001b005f7308 */ /* 0x000e620000002400 */
[----:B------:R-:W-:Y:S01]  /*4100*/  FMUL.FTZ R23, R23, c[0x0][0x320] ;  /* 0x0000c80017177a20 */ /* 0x000fe20000410000 */
[----:B------:R-:W-:Y:S01]  /*4110*/  ISETP.LT.OR P0, PT, R9, 0x2, P0 ;  /* 0x000000020900780c */ /* 0x000fe20000701670 */
[----:B------:R-:W-:-:S02]  /*4120*/  FMUL.FTZ R18, R18, c[0x0][0x320] ;  /* 0x0000c80012127a20 */ /* 0x000fc40000410000 */
[----:B------:R-:W-:Y:S01]  /*4130*/  FMUL.FTZ R54, R54, c[0x0][0x320] ;  /* 0x0000c80036367a20 */ /* 0x000fe20000410000 */
[----:B------:R-:W-:Y:S01]  /*4140*/  FSEL R110, R110, -INF , !P0 ;  /* 0xff8000006e6e7808 */ /* 0x000fe20004000000 */
[----:B------:R-:W-:Y:S01]  /*4150*/  FMUL.FTZ R55, R55, c[0x0][0x320] ;  /* 0x0000c80037377a20 */ /* 0x000fe20000410000 */
[----:B------:R-:W-:Y:S01]  /*4160*/  ISETP.NE.AND P0, PT, R48, RZ, PT ;  /* 0x000000ff3000720c */ /* 0x000fe20003f05270 */
[----:B------:R-:W-:Y:S01]  /*4170*/  FMUL.FTZ R10, R10, c[0x0][0x320] ;  /* 0x0000c8000a0a7a20 */ /* 0x000fe20000410000 */
[----:B------:R-:W2:Y:S01]  /*4180*/  MUFU.TANH R75, R19 ;  /* 0x00000013004b7308 */ /* 0x000ea20000002400 */
[----:B------:R-:W-:Y:S01]  /*4190*/  FMUL.FTZ R11, R11, c[0x0][0x320] ;  /* 0x0000c8000b0b7a20 */ /* 0x000fe20000410000 */
[----:B------:R-:W-:Y:S01]  /*41a0*/  ISETP.GT.AND P0, PT, R8, 0x8, !P0 ;  /* 0x000000080800780c */ /* 0x000fe20004704270 */
[----:B------:R-:W-:Y:S02]  /*41b0*/  FMUL.FTZ R22, R22, c[0x0][0x320] ;  /* 0x0000c80016167a20 */ /* 0x000fe40000410000 */
[----:B------:R-:W-:Y:S01]  /*41c0*/  FMUL.FTZ R15, R15, c[0x0][0x320] ;  /* 0x0000c8000f0f7a20 */ /* 0x000fe20000410000 */
[----:B------:R-:W-:Y:S01]  /*41d0*/  ISETP.LT.OR P0, PT, R9, 0x9, P0 ;  /* 0x000000090900780c */ /* 0x000fe20000701670 */
[----:B------:R-:W-:Y:S01]  /*41e0*/  FMUL.FTZ R14, R14, c[0x0][0x320] ;  /* 0x0000c8000e0e7a20 */ /* 0x000fe20000410000 */
[----:B------:R-:W3:Y:S02]  /*41f0*/  MUFU.TANH R109, R26 ;  /* 0x0000001a006d7308 */ /* 0x000ee40000002400 */
[----:B------:R-:W-:-:S02]  /*4200*/  FSEL R108, R108, -INF , !P0 ;  /* 0xff8000006c6c7808 */ /* 0x000fc40004000000 */
[----:B------:R-:W-:-:S04]  /*4210*/  ISETP.NE.AND P0, PT, R47, RZ, PT ;  /* 0x000000ff2f00720c */ /* 0x000fc80003f05270 */
[----:B------:R-:W-:Y:S01]  /*4220*/  ISETP.GT.AND P0, PT, R8, 0x9, !P0 ;  /* 0x000000090800780c */ /* 0x000fe20004704270 */
[----:B------:R-:W4:Y:S03]  /*4230*/  MUFU.TANH R91, R23 ;  /* 0x00000017005b7308 */ /* 0x000f260000002400 */
[----:B------:R-:W-:-:S04]  /*4240*/  ISETP.LT.OR P0, PT, R9, 0xa, P0 ;  /* 0x0000000a0900780c */ /* 0x000fc80000701670 */
[----:B------:R-:W-:Y:S01]  /*4250*/  FSEL R94, R94, -INF , !P0 ;  /* 0xff8000005e5e7808 */ /* 0x000fe20004000000 */
[----:B------:R-:W1:Y:S01]  /*4260*/  MUFU.TANH R89, R18 ;  /* 0x0000001200597308 */ /* 0x000e620000002400 */
[----:B------:R-:W-:-:S04]  /*4270*/  ISETP.NE.AND P0, PT, R46, RZ, PT ;  /* 0x000000ff2e00720c */ /* 0x000fc80003f05270 */
        /* <DEDUP_REMOVED lines=22> */
[----:B------:R5:W1:Y:S03]  /*43e0*/  MUFU.TANH R73, R14 ;  /* 0x0000000e00497308 */ /* 0x000a660000002400 */
[----:B------:R-:W-:-:S04]  /*43f0*/  ISETP.LT.OR P0, PT, R9, 0x22, P0 ;  /* 0x000000220900780c */ /* 0x000fc80000701670 */
[----:B------:R-:W-:Y:S02]  /*4400*/  FSEL R182, R182, -INF , !P0 ;  /* 0xff800000b6b67808 */ /* 0x000fe40004000000 */
[----:B------:R-:W-:-:S04]  /*4410*/  ISETP.GT.AND P0, PT, R8, 0x28, !P1 ;  /* 0x000000280800780c */ /* 0x000fc80004f04270 */
[----:B------:R-:W-:-:S04]  /*4420*/  ISETP.LT.OR P0, PT, R9, 0x29, P0 ;  /* 0x000000290900780c */ /* 0x000fc80000701670 */
[----:B------:R-:W-:Y:S02]  /*4430*/  FSEL R180, R180, -INF , !P0 ;  /* 0xff800000b4b47808 */ /* 0x000fe40004000000 */
[----:B------:R-:W-:-:S04]  /*4440*/  ISETP.NE.AND P0, PT, R3, RZ, PT ;  /* 0x000000ff0300720c */ /* 0x000fc80003f05270 */
[----:B------:R-:W-:-:S04]  /*4450*/  ISETP.GT.AND P0, PT, R8, RZ, !P0 ;  /* 0x000000ff0800720c */ /* 0x000fc80004704270 */
[----:B------:R-:W-:-:S04]  /*4460*/  ISETP.LT.OR P0, PT, R9, 0x1, P0 ;  /* 0x000000010900780c */ /* 0x000fc80000701670 */
[----:B------:R-:W-:Y:S02]  /*4470*/  FSEL R111, R111, -INF , !P0 ;  /* 0xff8000006f6f7808 */ /* 0x000fe40004000000 */
[----:B------:R-:W-:-:S04]  /*4480*/  ISETP.NE.AND P0, PT, R2, RZ, PT ;  /* 0x000000ff0200720c */ /* 0x000fc80003f05270 */
[----:B------:R-:W-:Y:S02]  /*4490*/  ISETP.GT.AND P0, PT, R8, 0x29, !P0 ;  /* 0x000000290800780c */ /* 0x000fe40004704270 */
[----:B------:R-:W1:Y:S02]  /*44a0*/  SHFL.IDX PT, R8, R45, 0x3, 0x1c1f ;  /* 0x007c1f002d087f89 */ /* 0x000e6400000e0000 */
[----:B------:R-:W-:-:S04]  /*44b0*/  ISETP.LT.OR P0, PT, R9, 0x2a, P0 ;  /* 0x0000002a0900780c */ /* 0x000fc80000701670 */
[----:B------:R-:W-:Y:S02]  /*44c0*/  FSEL R178, R178, -INF , !P0 ;  /* 0xff800000b2b27808 */ /* 0x000fe40004000000 */
[----:B------:R-:W-:Y:S01]  /*44d0*/  PLOP3.LUT P0, PT, PT, PT, UP1, 0x40, 0x0 ;  /* 0x000000000000781c */ /* 0x000fe20003f0e818 */
[--C-:B-1----:R-:W-:Y:S02]  /*44e0*/  IMAD.IADD R13, R65, 0x1, R8.reuse ;  /* 0x00000001410d7824 */ /* 0x102fe400078e0208 */
[----:B-----5:R-:W-:-:S03]  /*44f0*/  IMAD.IADD R14, R61, 0x1, R8 ;  /* 0x000000013d0e7824 */ /* 0x020fc600078e0208 */
[----:B------:R-:W-:-:S07]  /*4500*/  IMNMX R13, R13, R64, PT ;  /* 0x000000400d0d7217 */ /* 0x000fce0003800200 */
        /* <DEDUP_REMOVED lines=13> */
.L_x_474:
[----:B------:R-:W-:-:S04]  /*45e0*/  MOV R8, 0x1 ;  /* 0x0000000100087802 */ /* 0x000fc80000000f00 */
[----:B------:R-:W-:-:S13]  /*45f0*/  ISETP.NE.AND P0, PT, R8, c[0x0][0x32c], PT ;  /* 0x0000cb0008007a0c */ /* 0x000fda0003f05270 */
[----:B------:R-:W-:-:S05]  /*4600*/  @P0 IMAD.HI.U32 R8, R10, c[0x0][0x330], RZ ;  /* 0x0000cc000a080a27 */ /* 0x000fca00078e00ff */
[----:B------:R-:W-:Y:S02]  /*4610*/  @P0 SHF.R.U32.HI R10, RZ, c[0x0][0x334], R8 ;  /* 0x0000cd00ff0a0a19 */ /* 0x000fe40000011608 */
.L_x_475:
[----:B------:R-:W-:Y:S05]  /*4620*/  BSYNC B0 ;  /* 0x0000000000007941 */ /* 0x000fea0003800000 */
.L_x_473:
[----:B------:R-:W-:-:S05]  /*4630*/  IMAD R49, R10, c[0x0][0x32c], R49 ;  /* 0x0000cb000a317a24 */ /* 0x000fca00078e0231 */
[----:B------:R-:W-:Y:S02]  /*4640*/  IADD3 R8, R49, c[0x0][0x32c], RZ ;  /* 0x0000cb0031087a10 */ /* 0x000fe40007ffe0ff */
[----:B------:R-:W-:Y:S02]  /*4650*/  IMNMX R14, R14, R49, !PT ;  /* 0x000000310e0e7217 */ /* 0x000fe40007800200 */
[----:B------:R-:W-:Y:S02]  /*4660*/  IMNMX R13, R13, R8, PT ;  /* 0x000000080d0d7217 */ /* 0x000fe40003800200 */
.L_x_472:
[----:B--234-:R-:W-:Y:S01]  /*4670*/  ISETP.NE.AND P0, PT, R60, RZ, PT ;  /* 0x000000ff3c00720c */ /* 0x01cfe20003f05270 */
[----:B------:R-:W-:Y:S01]  /*4680*/  IMAD.SHL.U32 R214, R4, 0x2, RZ ;  /* 0x0000000204d67824 */ /* 0x000fe200078e00ff */
[----:B------:R-:W-:Y:S01]  /*4690*/  FMNMX.FTZ R17, R111, R110, !PT ;  /* 0x0000006e6f117209 */ /* 0x000fe20007810000 */
[----:B------:R-:W-:Y:S01]  /*46a0*/  ULDC.64 UR4, c[0x0][0x2c8] ;  /* 0x0000b20000047ab9 */ /* 0x000fe20000000a00 */
[----:B------:R-:W-:Y:S01]  /*46b0*/  ISETP.GT.AND P0, PT, R14, 0x1, !P0 ;  /* 0x000000010e00780c */ /* 0x000fe20004704270 */
[----:B------:R-:W-:Y:S01]  /*46c0*/  IMAD R212, R0, 0x2, R214 ;  /* 0x0000000200d47824 */ /* 0x000fe200078e02d6 */
[----:B------:R-:W-:Y:S01]  /*46d0*/  FMNMX.FTZ R17, R108, R17, !PT ;  /* 0x000000116c117209 */ /* 0x000fe20007810000 */
[----:B------:R-:W-:Y:S01]  /*46e0*/  LDSM.16.MT88.4 R136, [R214+0x100] ;  /* 0x00010000d688783b */ /* 0x000fe20000004200 */
[----:B------:R-:W-:Y:S01]  /*46f0*/  ISETP.LT.OR P0, PT, R13, 0x2, P0 ;  /* 0x000000020d00780c */ /* 0x000fe20000701670 */
[----:B------:R-:W-:Y:S01]  /*4700*/  UIMAD.WIDE.U32 UR22, UR15, UR4, URZ ;  /* 0x000000040f1672a5 */ /* 0x000fe2000f8e003f */
[----:B------:R-:W-:Y:S01]  /*4710*/  FMNMX.FTZ R17, R94, R17, !PT ;  /* 0x000000115e117209 */ /* 0x000fe20007810000 */
[----:B------:R-:W-:Y:S01]  /*4720*/  LDSM.16.MT88.4 R120, [R212+0x100] ;  /* 0x00010000d478783b */ /* 0x000fe20000004200 */
[----:B------:R-:W-:Y:S01]  /*4730*/  FSEL R95, R95, -INF , !P0 ;  /* 0xff8000005f5f7808 */ /* 0x000fe20004000000 */
[----:B------:R-:W-:Y:S01]  /*4740*/  @UP2 USHF.R.U32.HI UR15, URZ, UR5, UR23 ;  /* 0x000000053f0f2299 */ /* 0x000fe20008011617 */
[----:B------:R-:W-:Y:S01]  /*4750*/  ISETP.NE.AND P0, PT, R48, RZ, PT ;  /* 0x000000ff3000720c */ /* 0x000fe20003f05270 */
[----:B------:R-:W-:Y:S01]  /*4760*/  LDSM.16.MT88.4 R104, [R214+0xd00] ;  /* 0x000d0000d668783b */ /* 0x000fe20000004200 */
[----:B------:R-:W-:Y:S01]  /*4770*/  FMNMX.FTZ R17, R92, R17, !PT ;  /* 0x000000115c117209 */ /* 0x000fe20007810000 */
[----:B------:R-:W-:Y:S01]  /*4780*/  UIADD3 UR14, UR14, UR15, URZ ;  /* 0x0000000f0e0e7290 */ /* 0x000fe2000fffe03f */
[----:B------:R-:W-:Y:S01]  /*4790*/  ISETP.GT.AND P0, PT, R14, 0x8, !P0 ;  /* 0x000000080e00780c */ /* 0x000fe20004704270 */
[----:B------:R-:W-:Y:S01]  /*47a0*/  LDSM.16.MT88.4 R60, [R212+0xd00] ;  /* 0x000d0000d43c783b */ /* 0x000fe20000004200 */
[----:B------:R-:W-:Y:S01]  /*47b0*/  FMNMX.FTZ R17, R90, R17, !PT ;  /* 0x000000115a117209 */ /* 0x000fe20007810000 */
[----:B------:R-:W-:Y:S01]  /*47c0*/  ULDC UR4, c[0x0][0x328] ;  /* 0x0000ca0000047ab9 */ /* 0x000fe20000000800 */
[----:B------:R-:W-:Y:S01]  /*47d0*/  ISETP.LT.OR P0, PT, R13, 0x9, P0 ;  /* 0x000000090d00780c */ /* 0x000fe20000701670 */
[----:B------:R-:W-:Y:S01]  /*47e0*/  LDSM.16.MT88.4 R76, [R214+0x1900] ;  /* 0x00190000d64c783b */ /* 0x000fe20000004200 */
[----:B------:R-:W-:Y:S01]  /*47f0*/  FMNMX.FTZ R17, R88, R17, !PT ;  /* 0x0000001158117209 */ /* 0x000fe20007810000 */
[----:B------:R-:W-:Y:S01]  /*4800*/  UIADD3 UR4, UR14, UR4, URZ ;  /* 0x000000040e047290 */ /* 0x000fe2000fffe03f */
[----:B------:R-:W-:Y:S01]  /*4810*/  FSEL R93, R93, -INF , !P0 ;  /* 0xff8000005d5d7808 */ /* 0x000fe20004000000 */
[----:B------:R-:W-:Y:S01]  /*4820*/  LDSM.16.MT88.4 R148, [R214+0x500] ;  /* 0x00050000d694783b */ /* 0x000fe20000004200 */
[----:B------:R-:W-:-:S02]  /*4830*/  ISETP.NE.AND P0, PT, R47, RZ, PT ;  /* 0x000000ff2f00720c */ /* 0x000fc40003f05270 */
[----:B------:R-:W-:Y:S01]  /*4840*/  FMNMX.FTZ R17, R74, R17, !PT ;  /* 0x000000114a117209 */ /* 0x000fe20007810000 */
[----:B------:R-:W-:Y:S01]  /*4850*/  LDSM.16.MT88.4 R48, [R212+0x500] ;  /* 0x00050000d430783b */ /* 0x000fe20000004200 */
[----:B------:R-:W-:Y:S02]  /*4860*/  ISETP.GT.AND P0, PT, R14, 0x9, !P0 ;  /* 0x000000090e00780c */ /* 0x000fe40004704270 */
[----:B------:R-:W-:Y:S01]  /*4870*/  FMNMX.FTZ R17, R184, R17, !PT ;  /* 0x00000011b8117209 */ /* 0x000fe20007810000 */
[----:B------:R-:W-:Y:S01]  /*4880*/  LDSM.16.MT88.4 R24, [R212+0x900] ;  /* 0x00090000d418783b */ /* 0x000fe20000004200 */
[----:B------:R-:W-:Y:S02]  /*4890*/  ISETP.LT.OR P0, PT, R13, 0xa, P0 ;  /* 0x0000000a0d00780c */ /* 0x000fe40000701670 */
[----:B------:R-:W-:Y:S01]  /*48a0*/  FMNMX.FTZ R17, R182, R17, !PT ;  /* 0x00000011b6117209 */ /* 0x000fe20007810000 */
[----:B------:R-:W-:Y:S01]  /*48b0*/  LDSM.16.MT88.4 R20, [R214+0x1500] ;  /* 0x00150000d614783b */ /* 0x000fe20000004200 */
[----:B------:R-:W-:-:S02]  /*48c0*/  FSEL R91, R91, -INF , !P0 ;  /* 0xff8000005b5b7808 */ /* 0x000fc40004000000 */
[----:B------:R-:W-:Y:S02]  /*48d0*/  ISETP.NE.AND P0, PT, R46, RZ, PT ;  /* 0x000000ff2e00720c */ /* 0x000fe40003f05270 */
[----:B------:R-:W-:Y:S02]  /*48e0*/  FMNMX.FTZ R17, R180, R17, !PT ;  /* 0x00000011b4117209 */ /* 0x000fe40007810000 */
[----:B------:R-:W-:Y:S02]  /*48f0*/  ISETP.GT.AND P0, PT, R14, 0x10, !P0 ;  /* 0x000000100e00780c */ /* 0x000fe40004704270 */
[----:B------:R-:W-:Y:S02]  /*4900*/  IADD3 R240, R154, -0x2, RZ ;  /* 0xfffffffe9af07810 */ /* 0x000fe40007ffe0ff */
[----:B------:R-:W-:-:S04]  /*4910*/  ISETP.LT.OR P0, PT, R13, 0x11, P0 ;  /* 0x000000110d00780c */ /* 0x000fc80000701670 */
[----:B------:R-:W-:Y:S02]  /*4920*/  FSEL R89, R89, -INF , !P0 ;  /* 0xff80000059597808 */ /* 0x000fe40004000000 */
[----:B------:R-:W-:Y:S02]  /*4930*/  ISETP.GT.AND P0, PT, R14, 0x11, !P6 ;  /* 0x000000110e00780c */ /* 0x000fe40007704270 */
[----:B------:R-:W-:Y:S02]  /*4940*/  ISETP.NE.AND P6, PT, R3, RZ, PT ;  /* 0x000000ff0300720c */ /* 0x000fe40003fc5270 */
[----:B------:R-:W-:Y:S02]  /*4950*/  ISETP.LT.OR P0, PT, R13, 0x12, P0 ;  /* 0x000000120d00780c */ /* 0x000fe40000701670 */
[----:B------:R-:W-:Y:S02]  /*4960*/  FMNMX.FTZ R3, R43, R44, !PT ;  /* 0x0000002c2b037209 */ /* 0x000fe40007810000 */
[----:B------:R-:W-:-:S02]  /*4970*/  FSEL R75, R75, -INF , !P0 ;  /* 0xff8000004b4b7808 */ /* 0x000fc40004000000 */
[----:B------:R-:W-:Y:S02]  /*4980*/  ISETP.GT.AND P0, PT, R14, 0x18, !P5 ;  /* 0x000000180e00780c */ /* 0x000fe40006f04270 */
[----:B------:R-:W-:Y:S02]  /*4990*/  FMNMX.FTZ R3, R42, R3, !PT ;  /* 0x000000032a037209 */ /* 0x000fe40007810000 */
[----:B------:R-:W-:Y:S02]  /*49a0*/  ISETP.LT.OR P0, PT, R13, 0x19, P0 ;  /* 0x000000190d00780c */ /* 0x000fe40000701670 */
[----:B------:R-:W-:Y:S02]  /*49b0*/  FMNMX.FTZ R3, R40, R3, !PT ;  /* 0x0000000328037209 */ /* 0x000fe40007810000 */
[----:B------:R-:W-:Y:S02]  /*49c0*/  FSEL R73, R73, -INF , !P0 ;  /* 0xff80000049497808 */ /* 0x000fe40004000000 */
[----:B------:R-:W-:-:S02]  /*49d0*/  ISETP.GT.AND P0, PT, R14, 0x19, !P4 ;  /* 0x000000190e00780c */ /* 0x000fc40006704270 */
[----:B------:R-:W-:Y:S02]  /*49e0*/  FMNMX.FTZ R3, R38, R3, !PT ;  /* 0x0000000326037209 */ /* 0x000fe40007810000 */
[----:B------:R-:W-:Y:S02]  /*49f0*/  ISETP.LT.OR P0, PT, R13, 0x1a, P0 ;  /* 0x0000001a0d00780c */ /* 0x000fe40000701670 */
[----:B------:R-:W-:Y:S02]  /*4a00*/  FMNMX.FTZ R3, R36, R3, !PT ;  /* 0x0000000324037209 */ /* 0x000fe40007810000 */
[----:B------:R-:W-:Y:S02]  /*4a10*/  FSEL R72, R72, -INF , !P0 ;  /* 0xff80000048487808 */ /* 0x000fe40004000000 */
[----:B------:R-:W-:Y:S02]  /*4a20*/  ISETP.GT.AND P0, PT, R14, 0x20, !P3 ;  /* 0x000000200e00780c */ /* 0x000fe40005f04270 */
[----:B------:R-:W-:-:S02]  /*4a30*/  FMNMX.FTZ R3, R34, R3, !PT ;  /* 0x0000000322037209 */ /* 0x000fc40007810000 */
[----:B------:R-:W-:-:S04]  /*4a40*/  ISETP.LT.OR P0, PT, R13, 0x21, P0 ;  /* 0x000000210d00780c */ /* 0x000fc80000701670 */
[----:B------:R-:W-:Y:S02]  /*4a50*/  FSEL R181, R181, -INF , !P0 ;  /* 0xff800000b5b57808 */ /* 0x000fe40004000000 */
[----:B------:R-:W-:-:S04]  /*4a60*/  ISETP.GT.AND P0, PT, R14, 0x21, !P2 ;  /* 0x000000210e00780c */ /* 0x000fc80005704270 */
[----:B------:R-:W-:-:S04]  /*4a70*/  ISETP.LT.OR P0, PT, R13, 0x22, P0 ;  /* 0x000000220d00780c */ /* 0x000fc80000701670 */
[----:B------:R-:W-:Y:S02]  /*4a80*/  FSEL R179, R179, -INF , !P0 ;  /* 0xff800000b3b37808 */ /* 0x000fe40004000000 */
[----:B------:R-:W-:-:S04]  /*4a90*/  ISETP.GT.AND P0, PT, R14, 0x28, !P1 ;  /* 0x000000280e00780c */ /* 0x000fc80004f04270 */
[----:B------:R-:W-:-:S04]  /*4aa0*/  ISETP.LT.OR P0, PT, R13, 0x29, P0 ;  /* 0x000000290d00780c */ /* 0x000fc80000701670 */
[----:B------:R-:W-:Y:S02]  /*4ab0*/  FSEL R177, R177, -INF , !P0 ;  /* 0xff800000b1b17808 */ /* 0x000fe40004000000 */
[----:B------:R-:W-:Y:S02]  /*4ac0*/  ISETP.GT.AND P0, PT, R14, RZ, !P6 ;  /* 0x000000ff0e00720c */ /* 0x000fe40007704270 */
[----:B------:R-:W-:Y:S02]  /*4ad0*/  ISETP.NE.AND P6, PT, R2, RZ, PT ;  /* 0x000000ff0200720c */ /* 0x000fe40003fc5270 */
[----:B------:R-:W-:Y:S02]  /*4ae0*/  FMNMX.FTZ R2, R32, R3, !PT ;  /* 0x0000000320027209 */ /* 0x000fe40007810000 */
[----:B------:R-:W-:Y:S02]  /*4af0*/  ISETP.LT.OR P0, PT, R13, 0x1, P0 ;  /* 0x000000010d00780c */ /* 0x000fe40000701670 */
        /* <DEDUP_REMOVED lines=8> */
[----:B------:R-:W-:Y:S01]  /*4b80*/  FSEL R109, R109, -INF , !P0 ;  /* 0xff8000006d6d7808 */ /* 0x000fe20004000000 */
[----:B------:R-:W1:Y:S01]  /*4b90*/  SHFL.BFLY PT, R8, R9, 0x2, 0x1f ;  /* 0x0c401f0009087f89 */ /* 0x000e6200000e0000 */
        /* <DEDUP_REMOVED lines=12> */
[----:B-1----:R-:W-:Y:S01]  /*4c60*/  FMNMX.FTZ R8, R9, R8, !PT ;  /* 0x0000000809087209 */ /* 0x002fe20007810000 */
[----:B------:R-:W1:Y:S01]  /*4c70*/  SHFL.BFLY PT, R17, R0, 0x2, 0x1f ;  /* 0x0c401f0000117f89 */ /* 0x000e6200000e0000 */
[----:B------:R-:W-:Y:S02]  /*4c80*/  FMNMX.FTZ R9, R57, R2, !PT ;  /* 0x0000000239097209 */ /* 0x000fe40007810000 */
[----:B------:R-:W-:Y:S01]  /*4c90*/  FMNMX.FTZ R16, R72, R19, !PT ;  /* 0x0000001348107209 */ /* 0x000fe20007810000 */
[----:B------:R-:W2:Y:S01]  /*4ca0*/  SHFL.BFLY PT, R3, R8, 0x1, 0x1f ;  /* 0x0c201f0008037f89 */ /* 0x000ea200000e0000 */
[----:B-1----:R-:W-:-:S02]  /*4cb0*/  FMNMX.FTZ R0, R0, R17, !PT ;  /* 0x0000001100007209 */ /* 0x002fc40007810000 */
[----:B--2---:R-:W-:-:S03]  /*4cc0*/  FMNMX.FTZ R3, R8, R3, !PT ;  /* 0x0000000308037209 */ /* 0x004fc60007810000 */
[----:B------:R-:W1:Y:S01]  /*4cd0*/  SHFL.BFLY PT, R59, R0, 0x1, 0x1f ;  /* 0x0c201f00003b7f89 */ /* 0x000e6200000e0000 */
[----:B------:R-:W-:Y:S02]  /*4ce0*/  FMNMX.FTZ R8, R56, R9, !PT ;  /* 0x0000000938087209 */ /* 0x000fe40007810000 */
[C---:B------:R-:W-:Y:S01]  /*4cf0*/  FSETP.NEU.FTZ.AND P0, PT, R3.reuse, -INF , PT ;  /* 0xff8000000300780b */ /* 0x040fe20003f1d000 */
[----:B------:R-:W-:Y:S02]  /*4d00*/  FMUL.FTZ R15, R3, c[0x0][0x2d0] ;  /* 0x0000b400030f7a20 */ /* 0x000fe40000410000 */
[----:B------:R-:W2:Y:S03]  /*4d10*/  SHFL.BFLY PT, R9, R8, 0x2, 0x1f ;  /* 0x0c401f0008097f89 */ /* 0x000ea600000e0000 */
[----:B------:R-:W-:-:S05]  /*4d20*/  FSEL R15, R15, RZ, P0 ;  /* 0x000000ff0f0f7208 */ /* 0x000fca0000000000 */
[--C-:B------:R-:W-:Y:S02]  /*4d30*/  FFMA.FTZ R169, R125, c[0x0][0x2d0], -R15.reuse ;  /* 0x0000b4007da97a23 */ /* 0x100fe4000001080f */
[--C-:B------:R-:W-:Y:S02]  /*4d40*/  FFMA.FTZ R168, R43, c[0x0][0x2d0], -R15.reuse ;  /* 0x0000b4002ba87a23 */ /* 0x100fe4000001080f */
[--C-:B------:R-:W-:Y:S02]  /*4d50*/  FFMA.FTZ R165, R44, c[0x0][0x2d0], -R15.reuse ;  /* 0x0000b4002ca57a23 */ /* 0x100fe4000001080f */
[--C-:B------:R-:W-:Y:S01]  /*4d60*/  FFMA.FTZ R164, R42, c[0x0][0x2d0], -R15.reuse ;  /* 0x0000b4002aa47a23 */ /* 0x100fe2000001080f */
[----:B------:R-:W-:Y:S01]  /*4d70*/  LDSM.16.MT88.4 R44, [R214+0x1100] ;  /* 0x00110000d62c783b */ /* 0x000fe20000004200 */
[--C-:B------:R-:W-:Y:S01]  /*4d80*/  FFMA.FTZ R161, R40, c[0x0][0x2d0], -R15.reuse ;  /* 0x0000b40028a17a23 */ /* 0x100fe2000001080f */
[----:B------:R-:W-:Y:S01]  /*4d90*/  MUFU.EX2 R168, R168 ;  /* 0x000000a800a87308 */ /* 0x000fe20000000800 */
[--C-:B------:R-:W-:Y:S01]  /*4da0*/  FFMA.FTZ R162, R38, c[0x0][0x2d0], -R15.reuse ;  /* 0x0000b40026a27a23 */ /* 0x100fe2000001080f */
[----:B-1----:R-:W-:Y:S01]  /*4db0*/  FMNMX.FTZ R0, R0, R59, !PT ;  /* 0x0000003b00007209 */ /* 0x002fe20007810000 */
[----:B------:R-:W-:-:S02]  /*4dc0*/  FFMA.FTZ R159, R36, c[0x0][0x2d0], -R15 ;  /* 0x0000b400249f7a23 */ /* 0x000fc4000001080f */
[--C-:B------:R-:W-:Y:S01]  /*4dd0*/  FFMA.FTZ R158, R34, c[0x0][0x2d0], -R15.reuse ;  /* 0x0000b400229e7a23 */ /* 0x100fe2000001080f */
[----:B--2---:R-:W-:Y:S02]  /*4de0*/  FMNMX.FTZ R9, R8, R9, !PT ;  /* 0x0000000908097209 */ /* 0x004fe40007810000 */
[----:B------:R-:W1:Y:S01]  /*4df0*/  MUFU.EX2 R165, R165 ;  /* 0x000000a500a57308 */ /* 0x000e620000000800 */
[--C-:B------:R-:W-:Y:S02]  /*4e00*/  FFMA.FTZ R155, R32, c[0x0][0x2d0], -R15.reuse ;  /* 0x0000b400209b7a23 */ /* 0x100fe4000001080f */
[----:B------:R-:W-:Y:S01]  /*4e10*/  FMUL.FTZ R201, R0, c[0x0][0x2d0] ;  /* 0x0000b40000c97a20 */ /* 0x000fe20000410000 */
[----:B------:R-:W2:Y:S01]  /*4e20*/  SHFL.BFLY PT, R2, R9, 0x1, 0x1f ;  /* 0x0c201f0009027f89 */ /* 0x000ea200000e0000 */
[--C-:B------:R-:W-:Y:S02]  /*4e30*/  FFMA.FTZ R172, R124, c[0x0][0x2d0], -R15.reuse ;  /* 0x0000b4007cac7a23 */ /* 0x100fe4000001080f */
[--C-:B------:R-:W-:Y:S01]  /*4e40*/  FFMA.FTZ R171, R30, c[0x0][0x2d0], -R15.reuse ;  /* 0x0000b4001eab7a23 */ /* 0x100fe2000001080f */
[----:B------:R-:W-:Y:S01]  /*4e50*/  MUFU.EX2 R164, R164 ;  /* 0x000000a400a47308 */ /* 0x000fe20000000800 */
[----:B------:R-:W-:-:S07]  /*4e60*/  FFMA.FTZ R238, R28, c[0x0][0x2d0], -R15 ;  /* 0x0000b4001cee7a23 */ /* 0x000fce000001080f */
[----:B------:R-:W3:Y:S01]  /*4e70*/  MUFU.EX2 R161, R161 ;  /* 0x000000a100a17308 */ /* 0x000ee20000000800 */
[----:B-1----:R-:W-:Y:S01]  /*4e80*/  F2FP.PACK_AB R96, R165, R168 ;  /* 0x000000a8a560723e */ /* 0x002fe200000000ff */
[----:B------:R-:W-:-:S06]  /*4e90*/  FADD.FTZ R165, R168, R165 ;  /* 0x000000a5a8a57221 */ /* 0x000fcc0000010000 */
[----:B------:R-:W-:Y:S01]  /*4ea0*/  MUFU.EX2 R162, R162 ;  /* 0x000000a200a27308 */ /* 0x000fe20000000800 */
[----:B--2---:R-:W-:-:S04]  /*4eb0*/  FMNMX.FTZ R2, R9, R2, !PT ;  /* 0x0000000209027209 */ /* 0x004fc80007810000 */
[C---:B------:R-:W-:Y:S01]  /*4ec0*/  FSETP.NEU.FTZ.AND P0, PT, R2.reuse, -INF , PT ;  /* 0xff8000000200780b */ /* 0x040fe20003f1d000 */
[----:B------:R-:W-:Y:S01]  /*4ed0*/  FMUL.FTZ R12, R2, c[0x0][0x2d0] ;  /* 0x0000b400020c7a20 */ /* 0x000fe20000410000 */
[C---:B---3--:R-:W-:Y:S01]  /*4ee0*/  F2FP.PACK_AB R98, R161.reuse, R164 ;  /* 0x000000a4a162723e */ /* 0x048fe200000000ff */
[----:B------:R-:W1:Y:S01]  /*4ef0*/  MUFU.EX2 R159, R159 ;  /* 0x0000009f009f7308 */ /* 0x000e620000000800 */
[----:B------:R-:W-:Y:S02]  /*4f00*/  FADD.FTZ R164, R164, R165 ;  /* 0x000000a5a4a47221 */ /* 0x000fe40000010000 */
[----:B------:R-:W-:Y:S02]  /*4f10*/  FSEL R12, R12, RZ, P0 ;  /* 0x000000ff0c0c7208 */ /* 0x000fe40000000000 */
[----:B------:R-:W-:Y:S01]  /*4f20*/  ISETP.GT.AND P0, PT, R14, 0x29, !P6 ;  /* 0x000000290e00780c */ /* 0x000fe20007704270 */
[----:B------:R-:W-:Y:S01]  /*4f30*/  FADD.FTZ R161, R161, R164 ;  /* 0x000000a4a1a17221 */ /* 0x000fe20000010000 */
[----:B------:R-:W-:Y:S01]  /*4f40*/  FMNMX.FTZ R14, R181, R16, !PT ;  /* 0x00000010b50e7209 */ /* 0x000fe20007810000 */
[--C-:B------:R-:W-:Y:S01]  /*4f50*/  FFMA.FTZ R170, R6, c[0x0][0x2d0], -R12.reuse ;  /* 0x0000b40006aa7a23 */ /* 0x100fe2000001080c */
[----:B------:R-:W-:Y:S01]  /*4f60*/  ISETP.LT.OR P0, PT, R13, 0x2a, P0 ;  /* 0x0000002a0d00780c */ /* 0x000fe20000701670 */
[--C-:B------:R-:W-:Y:S01]  /*4f70*/  FFMA.FTZ R166, R7, c[0x0][0x2d0], -R12.reuse ;  /* 0x0000b40007a67a23 */ /* 0x100fe2000001080c */
[----:B------:R-:W-:Y:S01]  /*4f80*/  FMNMX.FTZ R14, R179, R14, !PT ;  /* 0x0000000eb30e7209 */ /* 0x000fe20007810000 */
[--C-:B------:R-:W-:Y:S01]  /*4f90*/  FFMA.FTZ R163, R5, c[0x0][0x2d0], -R12.reuse ;  /* 0x0000b40005a37a23 */ /* 0x100fe2000001080c */
[----:B------:R-:W-:Y:S01]  /*4fa0*/  FSEL R189, R189, -INF , !P0 ;  /* 0xff800000bdbd7808 */ /* 0x000fe20004000000 */
[----:B------:R-:W-:Y:S01]  /*4fb0*/  LDSM.16.MT88.4 R4, [R212+0x1900] ;  /* 0x00190000d404783b */ /* 0x000fe20000004200 */
[----:B------:R-:W-:Y:S01]  /*4fc0*/  FMNMX.FTZ R152, R177, R14, !PT ;  /* 0x0000000eb1987209 */ /* 0x000fe20007810000 */
[--C-:B------:R-:W-:Y:S01]  /*4fd0*/  FFMA.FTZ R167, R41, c[0x0][0x2d0], -R12.reuse ;  /* 0x0000b40029a77a23 */ /* 0x100fe2000001080c */
[----:B------:R-:W-:Y:S01]  /*4fe0*/  MUFU.EX2 R170, R170 ;  /* 0x000000aa00aa7308 */ /* 0x000fe20000000800 */
[--C-:B------:R-:W-:Y:S01]  /*4ff0*/  FFMA.FTZ R160, R39, c[0x0][0x2d0], -R12.reuse ;  /* 0x0000b40027a07a23 */ /* 0x100fe2000001080c */
[----:B------:R-:W-:Y:S01]  /*5000*/  FMNMX.FTZ R152, R189, R152, !PT ;  /* 0x00000098bd987209 */ /* 0x000fe20007810000 */
[--C-:B------:R-:W-:Y:S01]  /*5010*/  FFMA.FTZ R157, R37, c[0x0][0x2d0], -R12.reuse ;  /* 0x0000b400259d7a23 */ /* 0x100fe2000001080c */
[----:B------:R-:W-:Y:S01]  /*5020*/  LDSM.16.MT88.4 R40, [R212+0x1100] ;  /* 0x00110000d428783b */ /* 0x000fe20000004200 */
[--C-:B------:R-:W-:Y:S01]  /*5030*/  FFMA.FTZ R156, R35, c[0x0][0x2d0], -R12.reuse ;  /* 0x0000b400239c7a23 */ /* 0x100fe2000001080c */
[----:B-1----:R-:W-:Y:S01]  /*5040*/  F2FP.PACK_AB R8, R159, R162 ;  /* 0x000000a29f08723e */ /* 0x002fe200000000ff */
[--C-:B------:R-:W-:Y:S01]  /*5050*/  FFMA.FTZ R153, R33, c[0x0][0x2d0], -R12.reuse ;  /* 0x0000b40021997a23 */ /* 0x100fe2000001080c */
[----:B------:R-:W1:Y:S01]  /*5060*/  SHFL.BFLY PT, R125, R152, 0x2, 0x1f ;  /* 0x0c401f00987d7f89 */ /* 0x000e6200000e0000 */
[----:B------:R-:W2:Y:S01]  /*5070*/  MUFU.EX2 R167, R167 ;  /* 0x000000a700a77308 */ /* 0x000ea20000000800 */
[----:B------:R-:W-:Y:S01]  /*5080*/  FSETP.NEU.FTZ.AND P0, PT, R0, -INF , PT ;  /* 0xff8000000000780b */ /* 0x000fe20003f1d000 */
[--C-:B------:R-:W-:Y:S01]  /*5090*/  FFMA.FTZ R173, R31, c[0x0][0x2d0], -R12.reuse ;  /* 0x0000b4001fad7a23 */ /* 0x100fe2000001080c */
[----:B------:R-:W-:Y:S01]  /*50a0*/  LDSM.16.MT88.4 R36, [R214+0x1d00] ;  /* 0x001d0000d624783b */ /* 0x000fe20000004200 */
[--C-:B------:R-:W-:Y:S01]  /*50b0*/  FFMA.FTZ R174, R29, c[0x0][0x2d0], -R12.reuse ;  /* 0x0000b4001dae7a23 */ /* 0x100fe2000001080c */
[----:B------:R-:W-:Y:S01]  /*50c0*/  FSEL R201, R201, RZ, P0 ;  /* 0x000000ffc9c97208 */ /* 0x000fe20000000000 */
[--C-:B------:R-:W-:Y:S01]  /*50d0*/  FFMA.FTZ R175, R57, c[0x0][0x2d0], -R12.reuse ;  /* 0x0000b40039af7a23 */ /* 0x100fe2000001080c */
[----:B------:R-:W-:Y:S01]  /*50e0*/  LDSM.16.MT88.4 R32, [R212+0x1d00] ;  /* 0x001d0000d420783b */ /* 0x000fe20000004200 */
[----:B------:R-:W-:Y:S01]  /*50f0*/  MUFU.EX2 R166, R166 ;  /* 0x000000a600a67308 */ /* 0x000fe20000000800 */
[----:B------:R-:W-:-:S02]  /*5100*/  FFMA.FTZ R176, R56, c[0x0][0x2d0], -R12 ;  /* 0x0000b40038b07a23 */ /* 0x000fc4000001080c */
[----:B------:R-:W-:Y:S01]  /*5110*/  LDSM.16.MT88.4 R28, [R214+0x900] ;  /* 0x00090000d61c783b */ /* 0x000fe20000004200 */
[--C-:B------:R-:W-:Y:S02]  /*5120*/  FFMA.FTZ R183, R111, c[0x0][0x2d0], -R201.reuse ;  /* 0x0000b4006fb77a23 */ /* 0x100fe400000108c9 */
[--C-:B------:R-:W-:Y:S01]  /*5130*/  FFMA.FTZ R186, R110, c[0x0][0x2d0], -R201.reuse ;  /* 0x0000b4006eba7a23 */ /* 0x100fe200000108c9 */
[----:B------:R-:W-:Y:S01]  /*5140*/  LDSM.16.MT88.4 R16, [R212+0x1500] ;  /* 0x00150000d410783b */ /* 0x000fe20000004200 */
[----:B------:R-:W3:Y:S01]  /*5150*/  MUFU.EX2 R163, R163 ;  /* 0x000000a300a37308 */ /* 0x000ee20000000800 */
[----:B--2---:R-:W-:Y:S01]  /*5160*/  F2FP.PACK_AB R97, R167, R170 ;  /* 0x000000aaa761723e */ /* 0x004fe200000000ff */
[--C-:B------:R-:W-:Y:S01]  /*5170*/  FFMA.FTZ R185, R108, c[0x0][0x2d0], -R201.reuse ;  /* 0x0000b4006cb97a23 */ /* 0x100fe200000108c9 */
[----:B------:R-:W-:Y:S01]  /*5180*/  LDSM.16.MT88.4 R12, [R214+0x2100] ;  /* 0x00210000d60c783b */ /* 0x000fe20000004200 */
[--C-:B------:R-:W-:Y:S02]  /*5190*/  FFMA.FTZ R188, R94, c[0x0][0x2d0], -R201.reuse ;  /* 0x0000b4005ebc7a23 */ /* 0x100fe400000108c9 */
[--C-:B------:R-:W-:Y:S01]  /*51a0*/  FFMA.FTZ R193, R92, c[0x0][0x2d0], -R201.reuse ;  /* 0x0000b4005cc17a23 */ /* 0x100fe200000108c9 */
[----:B-1----:R-:W-:Y:S01]  /*51b0*/  FMNMX.FTZ R152, R152, R125, !PT ;  /* 0x0000007d98987209 */ /* 0x002fe20007810000 */
[----:B------:R-:W-:Y:S01]  /*51c0*/  MUFU.EX2 R158, R158 ;  /* 0x0000009e009e7308 */ /* 0x000fe20000000800 */
[----:B------:R-:W-:-:S02]  /*51d0*/  FFMA.FTZ R196, R90, c[0x0][0x2d0], -R201 ;  /* 0x0000b4005ac47a23 */ /* 0x000fc400000108c9 */
[--C-:B------:R-:W-:Y:S01]  /*51e0*/  FFMA.FTZ R195, R88, c[0x0][0x2d0], -R201.reuse ;  /* 0x0000b40058c37a23 */ /* 0x100fe200000108c9 */
[----:B------:R-:W1:Y:S01]  /*51f0*/  SHFL.BFLY PT, R125, R152, 0x1, 0x1f ;  /* 0x0c201f00987d7f89 */ /* 0x000e6200000e0000 */
[----:B------:R-:W-:Y:S02]  /*5200*/  FFMA.FTZ R194, R74, c[0x0][0x2d0], -R201 ;  /* 0x0000b4004ac27a23 */ /* 0x000fe400000108c9 */
[----:B------:R-:W-:Y:S01]  /*5210*/  FADD.FTZ R167, R170, R167 ;  /* 0x000000a7aaa77221 */ /* 0x000fe20000010000 */
[----:B---3--:R-:W-:Y:S01]  /*5220*/  F2FP.PACK_AB R99, R163, R166 ;  /* 0x000000a6a363723e */ /* 0x008fe200000000ff */
[----:B------:R-:W2:Y:S01]  /*5230*/  MUFU.EX2 R155, R155 ;  /* 0x0000009b009b7308 */ /* 0x000ea20000000800 */
[----:B------:R-:W-:Y:S02]  /*5240*/  FADD.FTZ R162, R162, R161 ;  /* 0x000000a1a2a27221 */ /* 0x000fe40000010000 */
[----:B------:R-:W-:Y:S02]  /*5250*/  FADD.FTZ R166, R166, R167 ;  /* 0x000000a7a6a67221 */ /* 0x000fe40000010000 */
[----:B------:R-:W-:Y:S01]  /*5260*/  FADD.FTZ R159, R159, R162 ;  /* 0x000000a29f9f7221 */ /* 0x000fe20000010000 */
[C---:B------:R-:W-:Y:S01]  /*5270*/  HMMA.16816.F32 R144, R96.reuse, R136, RZ ;  /* 0x000000886090723c */ /* 0x040fe200000018ff */
[----:B------:R-:W-:Y:S01]  /*5280*/  FADD.FTZ R163, R163, R166 ;  /* 0x000000a6a3a37221 */ /* 0x000fe20000010000 */
[----:B------:R-:W-:Y:S06]  /*5290*/  MUFU.EX2 R160, R160 ;  /* 0x000000a000a07308 */ /* 0x000fec0000000800 */
[----:B------:R-:W-:Y:S02]  /*52a0*/  HMMA.16816.F32 R128, R96, R120, RZ ;  /* 0x000000786080723c */ /* 0x000fe400000018ff */
[----:B------:R-:W3:Y:S01]  /*52b0*/  MUFU.EX2 R157, R157 ;  /* 0x0000009d009d7308 */ /* 0x000ee20000000800 */
[----:B--2---:R-:W-:Y:S01]  /*52c0*/  F2FP.PACK_AB R10, R155, R158 ;  /* 0x0000009e9b0a723e */ /* 0x004fe200000000ff */
[----:B------:R-:W-:Y:S01]  /*52d0*/  FADD.FTZ R158, R158, R159 ;  /* 0x0000009f9e9e7221 */ /* 0x000fe20000010000 */
[----:B-1----:R-:W-:-:S03]  /*52e0*/  FMNMX.FTZ R152, R125, R152, !PT ;  /* 0x000000987d987209 */ /* 0x002fc60007810000 */
[----:B------:R-:W-:Y:S01]  /*52f0*/  HMMA.16816.F32 R112, R96, R104, RZ ;  /* 0x000000686070723c */ /* 0x000fe200000018ff */
[C---:B------:R-:W-:Y:S01]  /*5300*/  FSETP.NEU.FTZ.AND P0, PT, R152.reuse, -INF , PT ;  /* 0xff8000009800780b */ /* 0x040fe20003f1d000 */
[----:B------:R-:W-:Y:S01]  /*5310*/  MUFU.EX2 R156, R156 ;  /* 0x0000009c009c7308 */ /* 0x000fe20000000800 */
[----:B------:R-:W-:Y:S02]  /*5320*/  FMUL.FTZ R202, R152, c[0x0][0x2d0] ;  /* 0x0000b40098ca7a20 */ /* 0x000fe40000410000 */
[----:B------:R-:W-:-:S03]  /*5330*/  FADD.FTZ R158, R155, R158 ;  /* 0x0000009e9b9e7221 */ /* 0x000fc60000010000 */
[C---:B------:R-:W-:Y:S01]  /*5340*/  HMMA.16816.F32 R52, R96.reuse, R60, RZ ;  /* 0x0000003c6034723c */ /* 0x040fe200000018ff */
[----:B------:R-:W-:Y:S01]  /*5350*/  FSEL R202, R202, RZ, P0 ;  /* 0x000000ffcaca7208 */ /* 0x000fe20000000000 */
[----:B------:R-:W1:Y:S01]  /*5360*/  MUFU.EX2 R153, R153 ;  /* 0x0000009900997308 */ /* 0x000e620000000800 */
[----:B---3--:R-:W-:Y:S01]  /*5370*/  F2FP.PACK_AB R9, R157, R160 ;  /* 0x000000a09d09723e */ /* 0x008fe200000000ff */
[----:B------:R-:W-:Y:S01]  /*5380*/  FADD.FTZ R160, R160, R163 ;  /* 0x000000a3a0a07221 */ /* 0x000fe20000010000 */
[----:B------:R-:W-:Y:S01]  /*5390*/  PLOP3.LUT P0, PT, PT, PT, UP1, 0x40, 0x0 ;  /* 0x000000000000781c */ /* 0x000fe20003f0e818 */
[--C-:B------:R-:W-:Y:S02]  /*53a0*/  FFMA.FTZ R187, R109, c[0x0][0x2d0], -R202.reuse ;  /* 0x0000b4006dbb7a23 */ /* 0x100fe400000108ca */
[----:B------:R-:W-:Y:S01]  /*53b0*/  HMMA.16816.F32 R68, R96, R76, RZ ;  /* 0x0000004c6044723c */ /* 0x000fe200000018ff */
[--C-:B------:R-:W-:Y:S01]  /*53c0*/  FFMA.FTZ R190, R95, c[0x0][0x2d0], -R202.reuse ;  /* 0x0000b4005fbe7a23 */ /* 0x100fe200000108ca */
[----:B------:R-:W-:Y:S01]  /*53d0*/  MUFU.EX2 R183, R183 ;  /* 0x000000b700b77308 */ /* 0x000fe20000000800 */
[----:B------:R-:W-:-:S02]  /*53e0*/  FFMA.FTZ R192, R93, c[0x0][0x2d0], -R202 ;  /* 0x0000b4005dc07a23 */ /* 0x000fc400000108ca */
[--C-:B------:R-:W-:Y:S02]  /*53f0*/  FFMA.FTZ R191, R91, c[0x0][0x2d0], -R202.reuse ;  /* 0x0000b4005bbf7a23 */ /* 0x100fe400000108ca */
[--C-:B------:R-:W-:Y:S01]  /*5400*/  FFMA.FTZ R200, R89, c[0x0][0x2d0], -R202.reuse ;  /* 0x0000b40059c87a23 */ /* 0x100fe200000108ca */
[C---:B------:R-:W-:Y:S01]  /*5410*/  HMMA.16816.F32 R84, R96.reuse, R4, RZ ;  /* 0x000000046054723c */ /* 0x040fe200000018ff */
[--C-:B------:R-:W-:Y:S01]  /*5420*/  FFMA.FTZ R197, R75, c[0x0][0x2d0], -R202.reuse ;  /* 0x0000b4004bc57a23 */ /* 0x100fe200000108ca */
[----:B-1----:R-:W-:Y:S01]  /*5430*/  F2FP.PACK_AB R11, R153, R156 ;  /* 0x0000009c990b723e */ /* 0x002fe200000000ff */
[----:B------:R-:W1:Y:S01]  /*5440*/  MUFU.EX2 R186, R186 ;  /* 0x000000ba00ba7308 */ /* 0x000e620000000800 */
[--C-:B------:R-:W-:Y:S02]  /*5450*/  FFMA.FTZ R198, R73, c[0x0][0x2d0], -R202.reuse ;  /* 0x0000b40049c67a23 */ /* 0x100fe400000108ca */
[--C-:B------:R-:W-:Y:S02]  /*5460*/  FFMA.FTZ R199, R72, c[0x0][0x2d0], -R202.reuse ;  /* 0x0000b40048c77a23 */ /* 0x100fe400000108ca */
[----:B------:R-:W-:Y:S01]  /*5470*/  HMMA.16816.F32 R132, R96, R138, RZ ;  /* 0x0000008a6084723c */ /* 0x000fe200000018ff */
[----:B------:R-:W-:-:S02]  /*5480*/  FFMA.FTZ R237, R189, c[0x0][0x2d0], -R202 ;  /* 0x0000b400bded7a23 */ /* 0x000fc400000108ca */
[----:B------:R-:W-:Y:S01]  /*5490*/  MUFU.EX2 R185, R185 ;  /* 0x000000b900b97308 */ /* 0x000fe20000000800 */
[----:B------:R-:W-:-:S04]  /*54a0*/  FADD.FTZ R157, R157, R160 ;  /* 0x000000a09d9d7221 */ /* 0x000fc80000010000 */
[C---:B------:R-:W-:Y:S01]  /*54b0*/  HMMA.16816.F32 R116, R96.reuse, R122, RZ ;  /* 0x0000007a6074723c */ /* 0x040fe200000018ff */
[----:B------:R-:W-:Y:S02]  /*54c0*/  FADD.FTZ R156, R156, R157 ;  /* 0x0000009d9c9c7221 */ /* 0x000fe40000010000 */
[----:B------:R-:W2:Y:S01]  /*54d0*/  MUFU.EX2 R188, R188 ;  /* 0x000000bc00bc7308 */ /* 0x000ea20000000800 */
[----:B-1----:R-:W-:Y:S01]  /*54e0*/  F2FP.PACK_AB R92, R186, R183 ;  /* 0x000000b7ba5c723e */ /* 0x002fe200000000ff */
[----:B------:R-:W-:Y:S02]  /*54f0*/  FADD.FTZ R186, R183, R186 ;  /* 0x000000bab7ba7221 */ /* 0x000fe40000010000 */
[----:B------:R-:W-:Y:S01]  /*5500*/  FADD.FTZ R156, R153, R156 ;  /* 0x0000009c999c7221 */ /* 0x000fe20000010000 */
[C---:B------:R-:W-:Y:S03]  /*5510*/  HMMA.16816.F32 R100, R96.reuse, R106, RZ ;  /* 0x0000006a6064723c */ /* 0x040fe600000018ff */
[----:B------:R-:W-:Y:S05]  /*5520*/  MUFU.EX2 R187, R187 ;  /* 0x000000bb00bb7308 */ /* 0x000fea0000000800 */
[----:B------:R-:W-:Y:S03]  /*5530*/  HMMA.16816.F32 R64, R96, R62, RZ ;  /* 0x0000003e6040723c */ /* 0x000fe600000018ff */
[----:B------:R-:W1:Y:S01]  /*5540*/  MUFU.EX2 R190, R190 ;  /* 0x000000be00be7308 */ /* 0x000e620000000800 */
[----:B--2---:R-:W-:Y:S01]  /*5550*/  F2FP.PACK_AB R94, R188, R185 ;  /* 0x000000b9bc5e723e */ /* 0x004fe200000000ff */
[----:B------:R-:W-:-:S03]  /*5560*/  FADD.FTZ R185, R185, R186 ;  /* 0x000000bab9b97221 */ /* 0x000fc60000010000 */
[C---:B------:R-:W-:Y:S01]  /*5570*/  HMMA.16816.F32 R80, R96.reuse, R78, RZ ;  /* 0x0000004e6050723c */ /* 0x040fe200000018ff */
[----:B------:R-:W-:Y:S02]  /*5580*/  FADD.FTZ R188, R188, R185 ;  /* 0x000000b9bcbc7221 */ /* 0x000fe40000010000 */
[----:B------:R-:W-:Y:S05]  /*5590*/  MUFU.EX2 R192, R192 ;  /* 0x000000c000c07308 */ /* 0x000fea0000000800 */
[----:B------:R-:W-:Y:S03]  /*55a0*/  HMMA.16816.F32 R96, R96, R6, RZ ;  /* 0x000000066060723c */ /* 0x000fe600000018ff */
[----:B------:R-:W2:Y:S01]  /*55b0*/  MUFU.EX2 R191, R191 ;  /* 0x000000bf00bf7308 */ /* 0x000ea20000000800 */
[----:B-1----:R-:W-:Y:S01]  /*55c0*/  F2FP.PACK_AB R93, R190, R187 ;  /* 0x000000bbbe5d723e */ /* 0x002fe200000000ff */
[----:B------:R-:W-:-:S03]  /*55d0*/  FADD.FTZ R187, R187, R190 ;  /* 0x000000bebbbb7221 */ /* 0x000fc60000010000 */
[C---:B------:R-:W-:Y:S03]  /*55e0*/  HMMA.16816.F32 R144, R8.reuse, R148, R144 ;  /* 0x000000940890723c */ /* 0x040fe60000001890 */
[----:B------:R-:W-:Y:S05]  /*55f0*/  MUFU.EX2 R169, R169 ;  /* 0x000000a900a97308 */ /* 0x000fea0000000800 */
[----:B------:R-:W-:Y:S03]  /*5600*/  HMMA.16816.F32 R128, R8, R48, R128 ;  /* 0x000000300880723c */ /* 0x000fe60000001880 */
[----:B------:R-:W1:Y:S01]  /*5610*/  MUFU.EX2 R172, R172 ;  /* 0x000000ac00ac7308 */ /* 0x000e620000000800 */
[----:B--2---:R-:W-:Y:S01]  /*5620*/  F2FP.PACK_AB R95, R191, R192 ;  /* 0x000000c0bf5f723e */ /* 0x004fe200000000ff */
[----:B------:R-:W-:-:S03]  /*5630*/  FADD.FTZ R192, R192, R187 ;  /* 0x000000bbc0c07221 */ /* 0x000fc60000010000 */
[C---:B------:R-:W-:Y:S01]  /*5640*/  HMMA.16816.F32 R112, R8.reuse, R44, R112 ;  /* 0x0000002c0870723c */ /* 0x040fe20000001870 */
[----:B------:R-:W-:Y:S02]  /*5650*/  FADD.FTZ R191, R191, R192 ;  /* 0x000000c0bfbf7221 */ /* 0x000fe40000010000 */
[----:B------:R-:W-:Y:S05]  /*5660*/  MUFU.EX2 R171, R171 ;  /* 0x000000ab00ab7308 */ /* 0x000fea0000000800 */
[----:B------:R-:W-:Y:S03]  /*5670*/  HMMA.16816.F32 R52, R8, R40, R52 ;  /* 0x000000280834723c */ /* 0x000fe60000001834 */
[----:B------:R-:W2:Y:S01]  /*5680*/  MUFU.EX2 R238, R238 ;  /* 0x000000ee00ee7308 */ /* 0x000ea20000000800 */
[----:B-1----:R-:W-:Y:S01]  /*5690*/  F2FP.PACK_AB R56, R172, R169 ;  /* 0x000000a9ac38723e */ /* 0x002fe200000000ff */
[----:B------:R-:W-:-:S03]  /*56a0*/  FADD.FTZ R169, R169, R158 ;  /* 0x0000009ea9a97221 */ /* 0x000fc60000010000 */
[C---:B------:R-:W-:Y:S01]  /*56b0*/  HMMA.16816.F32 R68, R8.reuse, R36, R68 ;  /* 0x000000240844723c */ /* 0x040fe20000001844 */
[----:B------:R-:W-:Y:S02]  /*56c0*/  FADD.FTZ R172, R172, R169 ;  /* 0x000000a9acac7221 */ /* 0x000fe40000010000 */
        /* <DEDUP_REMOVED lines=15> */
[----:B------:R-:W-:Y:S01]  /*57c0*/  HMMA.16816.F32 R64, R8, R42, R64 ;  /* 0x0000002a0840723c */ /* 0x000fe20000001840 */
[----:B--2---:R-:W-:Y:S02]  /*57d0*/  F2FP.PACK_AB R59, R176, R175 ;  /* 0x000000afb03b723e */ /* 0x004fe400000000ff */
[----:B------:R-:W1:Y:S01]  /*57e0*/  MUFU.EX2 R196, R196 ;  /* 0x000000c400c47308 */ /* 0x000e620000000800 */
[----:B------:R-:W-:-:S04]  /*57f0*/  FADD.FTZ R175, R175, R174 ;  /* 0x000000aeafaf7221 */ /* 0x000fc80000010000 */
[C---:B------:R-:W-:Y:S01]  /*5800*/  HMMA.16816.F32 R80, R8.reuse, R38, R80 ;  /* 0x000000260850723c */ /* 0x040fe20000001850 */
[----:B------:R-:W-:Y:S02]  /*5810*/  FADD.FTZ R239, R176, R175 ;  /* 0x000000afb0ef7221 */ /* 0x000fe40000010000 */
[----:B------:R-:W-:Y:S05]  /*5820*/  MUFU.EX2 R195, R195 ;  /* 0x000000c300c37308 */ /* 0x000fea0000000800 */
[----:B------:R-:W-:Y:S01]  /*5830*/  HMMA.16816.F32 R96, R8, R34, R96 ;  /* 0x000000220860723c */ /* 0x000fe20000001860 */
[----:B------:R-:W2:Y:S02]  /*5840*/  LDSM.16.MT88.4 R8, [R212+0x2100] ;  /* 0x00210000d408783b */ /* 0x000ea40000004200 */
[----:B------:R-:W-:Y:S05]  /*5850*/  MUFU.EX2 R194, R194 ;  /* 0x000000c200c27308 */ /* 0x000fea0000000800 */
[C---:B------:R-:W-:Y:S03]  /*5860*/  HMMA.16816.F32 R124, R92.reuse, R120, RZ ;  /* 0x000000785c7c723c */ /* 0x040fe600000018ff */
[----:B------:R-:W-:Y:S05]  /*5870*/  MUFU.EX2 R200, R200 ;  /* 0x000000c800c87308 */ /* 0x000fea0000000800 */
[C---:B------:R-:W-:Y:S03]  /*5880*/  HMMA.16816.F32 R108, R92.reuse, R104, RZ ;  /* 0x000000685c6c723c */ /* 0x040fe600000018ff */
[----:B------:R-:W3:Y:S05]  /*5890*/  MUFU.EX2 R197, R197 ;  /* 0x000000c500c57308 */ /* 0x000eea0000000800 */
[----:B------:R-:W-:Y:S03]  /*58a0*/  HMMA.16816.F32 R88, R92, R4, RZ ;  /* 0x000000045c58723c */ /* 0x000fe600000018ff */
[----:B------:R-:W-:Y:S04]  /*58b0*/  MUFU.EX2 R198, R198 ;  /* 0x000000c600c67308 */ /* 0x000fe80000000800 */
[----:B-1----:R-:W-:Y:S01]  /*58c0*/  F2FP.PACK_AB R4, R196, R193 ;  /* 0x000000c1c404723e */ /* 0x002fe200000000ff */
[----:B------:R-:W-:Y:S01]  /*58d0*/  HMMA.16816.F32 R144, R56, R28, R144 ;  /* 0x0000001c3890723c */ /* 0x000fe20000001890 */
[----:B------:R-:W-:-:S02]  /*58e0*/  FADD.FTZ R193, R193, R188 ;  /* 0x000000bcc1c17221 */ /* 0x000fc40000010000 */
[----:B------:R-:W1:Y:S01]  /*58f0*/  MUFU.EX2 R199, R199 ;  /* 0x000000c700c77308 */ /* 0x000e620000000800 */
[----:B---3--:R-:W-:Y:S01]  /*5900*/  F2FP.PACK_AB R5, R197, R200 ;  /* 0x000000c8c505723e */ /* 0x008fe200000000ff */
[----:B------:R-:W-:-:S03]  /*5910*/  FADD.FTZ R200, R200, R191 ;  /* 0x000000bfc8c87221 */ /* 0x000fc60000010000 */
[C---:B------:R-:W-:Y:S01]  /*5920*/  HMMA.16816.F32 R128, R56.reuse, R24, R128 ;  /* 0x000000183880723c */ /* 0x040fe20000001880 */
[----:B------:R-:W-:Y:S02]  /*5930*/  FADD.FTZ R196, R196, R193 ;  /* 0x000000c1c4c47221 */ /* 0x000fe40000010000 */
[----:B------:R-:W-:Y:S01]  /*5940*/  FADD.FTZ R197, R197, R200 ;  /* 0x000000c8c5c57221 */ /* 0x000fe20000010000 */
[----:B------:R-:W-:Y:S04]  /*5950*/  MUFU.EX2 R237, R237 ;  /* 0x000000ed00ed7308 */ /* 0x000fe80000000800 */
[C---:B------:R-:W-:Y:S08]  /*5960*/  HMMA.16816.F32 R112, R56.reuse, R20, R112 ;  /* 0x000000143870723c */ /* 0x040ff00000001870 */
[C---:B------:R-:W-:Y:S08]  /*5970*/  HMMA.16816.F32 R52, R56.reuse, R16, R52 ;  /* 0x000000103834723c */ /* 0x040ff00000001834 */
[C---:B------:R-:W-:Y:S08]  /*5980*/  HMMA.16816.F32 R68, R56.reuse, R12, R68 ;  /* 0x0000000c3844723c */ /* 0x040ff00000001844 */
[C---:B--2---:R-:W-:Y:S08]  /*5990*/  HMMA.16816.F32 R84, R56.reuse, R8, R84 ;  /* 0x000000083854723c */ /* 0x044ff00000001854 */
[C---:B------:R-:W-:Y:S08]  /*59a0*/  HMMA.16816.F32 R132, R56.reuse, R30, R132 ;  /* 0x0000001e3884723c */ /* 0x040ff00000001884 */
[C---:B------:R-:W-:Y:S08]  /*59b0*/  HMMA.16816.F32 R116, R56.reuse, R26, R116 ;  /* 0x0000001a3874723c */ /* 0x040ff00000001874 */
[C---:B------:R-:W-:Y:S08]  /*59c0*/  HMMA.16816.F32 R100, R56.reuse, R22, R100 ;  /* 0x000000163864723c */ /* 0x040ff00000001864 */
[C---:B------:R-:W-:Y:S08]  /*59d0*/  HMMA.16816.F32 R64, R56.reuse, R18, R64 ;  /* 0x000000123840723c */ /* 0x040ff00000001840 */
[C---:B------:R-:W-:Y:S08]  /*59e0*/  HMMA.16816.F32 R80, R56.reuse, R14, R80 ;  /* 0x0000000e3850723c */ /* 0x040ff00000001850 */
[----:B------:R-:W-:Y:S08]  /*59f0*/  HMMA.16816.F32 R96, R56, R10, R96 ;  /* 0x0000000a3860723c */ /* 0x000ff00000001860 */
[C---:B------:R-:W-:Y:S08]  /*5a00*/  HMMA.16816.F32 R56, R92.reuse, R60, RZ ;  /* 0x0000003c5c38723c */ /* 0x040ff000000018ff */
[C---:B------:R-:W-:Y:S08]  /*5a10*/  HMMA.16816.F32 R72, R92.reuse, R76, RZ ;  /* 0x0000004c5c48723c */ /* 0x040ff000000018ff */
[C---:B------:R-:W-:Y:S08]  /*5a20*/  HMMA.16816.F32 R140, R92.reuse, R136, RZ ;  /* 0x000000885c8c723c */ /* 0x040ff000000018ff */
[C---:B------:R-:W-:Y:S08]  /*5a30*/  HMMA.16816.F32 R136, R92.reuse, R138, RZ ;  /* 0x0000008a5c88723c */ /* 0x040ff000000018ff */
[C---:B------:R-:W-:Y:S08]  /*5a40*/  HMMA.16816.F32 R120, R92.reuse, R122, RZ ;  /* 0x0000007a5c78723c */ /* 0x040ff000000018ff */
[C---:B------:R-:W-:Y:S08]  /*5a50*/  HMMA.16816.F32 R104, R92.reuse, R106, RZ ;  /* 0x0000006a5c68723c */ /* 0x040ff000000018ff */
[C---:B------:R-:W-:Y:S08]  /*5a60*/  HMMA.16816.F32 R60, R92.reuse, R62, RZ ;  /* 0x0000003e5c3c723c */ /* 0x040ff000000018ff */
[C---:B------:R-:W-:Y:S08]  /*5a70*/  HMMA.16816.F32 R76, R92.reuse, R78, RZ ;  /* 0x0000004e5c4c723c */ /* 0x040ff000000018ff */
[----:B------:R-:W-:Y:S07]  /*5a80*/  HMMA.16816.F32 R92, R92, R6, RZ ;  /* 0x000000065c5c723c */ /* 0x000fee00000018ff */
[----:B------:R-:W-:Y:S01]  /*5a90*/  F2FP.PACK_AB R6, R194, R195 ;  /* 0x000000c3c206723e */ /* 0x000fe200000000ff */
[----:B------:R-:W-:Y:S01]  /*5aa0*/  FADD.FTZ R195, R195, R196 ;  /* 0x000000c4c3c37221 */ /* 0x000fe20000010000 */
[----:B-1----:R-:W-:Y:S01]  /*5ab0*/  F2FP.PACK_AB R7, R199, R198 ;  /* 0x000000c6c707723e */ /* 0x002fe200000000ff */
[----:B------:R-:W-:-:S02]  /*5ac0*/  FADD.FTZ R198, R198, R197 ;  /* 0x000000c5c6c67221 */ /* 0x000fc40000010000 */
[----:B------:R-:W-:Y:S02]  /*5ad0*/  FADD.FTZ R195, R194, R195 ;  /* 0x000000c3c2c37221 */ /* 0x000fe40000010000 */
[----:B------:R-:W-:Y:S02]  /*5ae0*/  FADD.FTZ R199, R199, R198 ;  /* 0x000000c6c7c77221 */ /* 0x000fe40000010000 */
[C---:B------:R-:W-:Y:S07]  /*5af0*/  HMMA.16816.F32 R124, R4.reuse, R48, R124 ;  /* 0x00000030047c723c */ /* 0x040fee000000187c */
[--C-:B------:R-:W-:Y:S01]  /*5b00*/  FFMA.FTZ R48, R184, c[0x0][0x2d0], -R201.reuse ;  /* 0x0000b400b8307a23 */ /* 0x100fe200000108c9 */
[C---:B------:R-:W-:Y:S05]  /*5b10*/  HMMA.16816.F32 R108, R4.reuse, R44, R108 ;  /* 0x0000002c046c723c */ /* 0x040fea000000186c */
[----:B------:R-:W-:Y:S02]  /*5b20*/  MUFU.EX2 R48, R48 ;  /* 0x0000003000307308 */ /* 0x000fe40000000800 */
[----:B------:R-:W-:Y:S01]  /*5b30*/  FFMA.FTZ R45, R182, c[0x0][0x2d0], -R201 ;  /* 0x0000b400b62d7a23 */ /* 0x000fe200000108c9 */
[C---:B------:R-:W-:Y:S05]  /*5b40*/  HMMA.16816.F32 R88, R4.reuse, R32, R88 ;  /* 0x000000200458723c */ /* 0x040fea0000001858 */
[----:B------:R-:W1:Y:S02]  /*5b50*/  MUFU.EX2 R45, R45 ;  /* 0x0000002d002d7308 */ /* 0x000e640000000800 */
[--C-:B------:R-:W-:Y:S01]  /*5b60*/  FFMA.FTZ R32, R181, c[0x0][0x2d0], -R202.reuse ;  /* 0x0000b400b5207a23 */ /* 0x100fe200000108ca */
[----:B------:R-:W-:Y:S01]  /*5b70*/  HMMA.16816.F32 R56, R4, R40, R56 ;  /* 0x000000280438723c */ /* 0x000fe20000001838 */
[----:B------:R-:W-:-:S04]  /*5b80*/  FFMA.FTZ R33, R179, c[0x0][0x2d0], -R202 ;  /* 0x0000b400b3217a23 */ /* 0x000fc800000108ca */
[----:B------:R-:W-:Y:S02]  /*5b90*/  MUFU.EX2 R32, R32 ;  /* 0x0000002000207308 */ /* 0x000fe40000000800 */
[--C-:B------:R-:W-:Y:S01]  /*5ba0*/  FFMA.FTZ R40, R180, c[0x0][0x2d0], -R201.reuse ;  /* 0x0000b400b4287a23 */ /* 0x100fe200000108c9 */
[C---:B------:R-:W-:Y:S05]  /*5bb0*/  HMMA.16816.F32 R72, R4.reuse, R36, R72 ;  /* 0x000000240448723c */ /* 0x040fea0000001848 */
[----:B------:R-:W2:Y:S02]  /*5bc0*/  MUFU.EX2 R33, R33 ;  /* 0x0000002100217308 */ /* 0x000ea40000000800 */
[----:B------:R-:W-:Y:S01]  /*5bd0*/  FFMA.FTZ R37, R178, c[0x0][0x2d0], -R201 ;  /* 0x0000b400b2257a23 */ /* 0x000fe200000108c9 */
[----:B------:R-:W-:Y:S01]  /*5be0*/  HMMA.16816.F32 R140, R4, R148, R140 ;  /* 0x00000094048c723c */ /* 0x000fe2000000188c */
[----:B------:R-:W-:-:S04]  /*5bf0*/  FFMA.FTZ R36, R177, c[0x0][0x2d0], -R202 ;  /* 0x0000b400b1247a23 */ /* 0x000fc800000108ca */
[----:B------:R-:W-:Y:S03]  /*5c00*/  MUFU.EX2 R40, R40 ;  /* 0x0000002800287308 */ /* 0x000fe60000000800 */
[C---:B------:R-:W-:Y:S05]  /*5c10*/  HMMA.16816.F32 R136, R4.reuse, R150, R136 ;  /* 0x000000960488723c */ /* 0x040fea0000001888 */
[----:B------:R-:W3:Y:S03]  /*5c20*/  MUFU.EX2 R37, R37 ;  /* 0x0000002500257308 */ /* 0x000ee60000000800 */
[C---:B------:R-:W-:Y:S05]  /*5c30*/  HMMA.16816.F32 R120, R4.reuse, R50, R120 ;  /* 0x000000320478723c */ /* 0x040fea0000001878 */
[----:B------:R-:W4:Y:S03]  /*5c40*/  MUFU.EX2 R36, R36 ;  /* 0x0000002400247308 */ /* 0x000f260000000800 */
[C---:B------:R-:W-:Y:S08]  /*5c50*/  HMMA.16816.F32 R104, R4.reuse, R46, R104 ;  /* 0x0000002e0468723c */ /* 0x040ff00000001868 */
[C---:B------:R-:W-:Y:S08]  /*5c60*/  HMMA.16816.F32 R60, R4.reuse, R42, R60 ;  /* 0x0000002a043c723c */ /* 0x040ff0000000183c */
[C---:B------:R-:W-:Y:S08]  /*5c70*/  HMMA.16816.F32 R76, R4.reuse, R38, R76 ;  /* 0x00000026044c723c */ /* 0x040ff0000000184c */
[----:B------:R-:W-:Y:S07]  /*5c80*/  HMMA.16816.F32 R92, R4, R34, R92 ;  /* 0x00000022045c723c */ /* 0x000fee000000185c */
[----:B-1----:R-:W-:Y:S01]  /*5c90*/  F2FP.PACK_AB R4, R45, R48 ;  /* 0x000000302d04723e */ /* 0x002fe200000000ff */
[----:B------:R-:W-:Y:S01]  /*5ca0*/  FADD.FTZ R48, R48, R195 ;  /* 0x000000c330307221 */ /* 0x000fe20000010000 */
[----:B--2---:R-:W-:Y:S01]  /*5cb0*/  F2FP.PACK_AB R5, R33, R32 ;  /* 0x000000202105723e */ /* 0x004fe200000000ff */
[----:B------:R-:W-:Y:S01]  /*5cc0*/  FADD.FTZ R32, R32, R199 ;  /* 0x000000c720207221 */ /* 0x000fe20000010000 */
[----:B---3--:R-:W-:Y:S01]  /*5cd0*/  F2FP.PACK_AB R6, R37, R40 ;  /* 0x000000282506723e */ /* 0x008fe200000000ff */
[----:B------:R-:W-:Y:S01]  /*5ce0*/  FADD.FTZ R45, R45, R48 ;  /* 0x000000302d2d7221 */ /* 0x000fe20000010000 */
[----:B----4-:R-:W-:Y:S01]  /*5cf0*/  F2FP.PACK_AB R7, R237, R36 ;  /* 0x00000024ed07723e */ /* 0x010fe200000000ff */
[----:B------:R-:W-:-:S02]  /*5d00*/  FADD.FTZ R33, R33, R32 ;  /* 0x0000002021217221 */ /* 0x000fc40000010000 */
[----:B------:R-:W-:Y:S02]  /*5d10*/  FADD.FTZ R40, R40, R45 ;  /* 0x0000002d28287221 */ /* 0x000fe40000010000 */
[----:B------:R-:W-:Y:S02]  /*5d20*/  FADD.FTZ R36, R36, R33 ;  /* 0x0000002124247221 */ /* 0x000fe40000010000 */
[----:B------:R-:W-:Y:S01]  /*5d30*/  HMMA.16816.F32 R140, R4, R28, R140 ;  /* 0x0000001c048c723c */ /* 0x000fe2000000188c */
[----:B------:R-:W-:Y:S02]  /*5d40*/  FADD.FTZ R236, R37, R40 ;  /* 0x0000002825ec7221 */ /* 0x000fe40000010000 */
[----:B------:R-:W-:-:S05]  /*5d50*/  FADD.FTZ R237, R237, R36 ;  /* 0x00000024eded7221 */ /* 0x000fca0000010000 */
[C---:B------:R-:W-:Y:S08]  /*5d60*/  HMMA.16816.F32 R136, R4.reuse, R30, R136 ;  /* 0x0000001e0488723c */ /* 0x040ff00000001888 */
        /* <DEDUP_REMOVED lines=9> */
[----:B------:R-:W-:Y:S07]  /*5e00*/  HMMA.16816.F32 R92, R4, R10, R92 ;  /* 0x0000000a045c723c */ /* 0x000fee000000185c */
[----:B------:R-:W-:Y:S01]  /*5e10*/  IMAD.U32 R6, RZ, RZ, UR4 ;  /* 0x00000004ff067e24 */ /* 0x000fe2000f8e00ff */
[----:B------:R-:W-:Y:S05]  /*5e20*/  @P0 BRA `(.L_x_476) ;  /* 0x0000012000000947 */ /* 0x000fea0003800000 */
[----:B------:R-:W-:Y:S01]  /*5e30*/  ISETP.LT.AND P0, PT, RZ, UR14, PT ;  /* 0x0000000eff007c0c */ /* 0x000fe2000bf01270 */
[----:B------:R-:W-:-:S06]  /*5e40*/  UIADD3 UR4, UR14, -0x1, URZ ;  /* 0xffffffff0e047890 */ /* 0x000fcc000fffe03f */
[----:B------:R-:W-:-:S06]  /*5e50*/  MOV R5, UR4 ;  /* 0x0000000400057c02 */ /* 0x000fcc0008000f00 */
[----:B------:R-:W-:Y:S05]  /*5e60*/  @P0 BRA `(.L_x_477) ;  /* 0x0000007000000947 */ /* 0x000fea0003800000 */
[----:B------:R-:W-:Y:S02]  /*5e70*/  IMAD.MOV.U32 R4, RZ, RZ, 0x1 ;  /* 0x00000001ff047424 */ /* 0x000fe400078e00ff */
[----:B------:R-:W-:-:S03]  /*5e80*/  IMAD R5, RZ, RZ, -UR14 ;  /* 0x8000000eff057e24 */ /* 0x000fc6000f8e02ff */
[----:B------:R-:W-:-:S13]  /*5e90*/  ISETP.NE.AND P0, PT, R4, c[0x0][0x32c], PT ;  /* 0x0000cb0004007a0c */ /* 0x000fda0003f05270 */
[----:B------:R-:W-:-:S05]  /*5ea0*/  @P0 IMAD.HI.U32 R4, R5, c[0x0][0x330], RZ ;  /* 0x0000cc0005040a27 */ /* 0x000fca00078e00ff */
[----:B------:R-:W-:-:S04]  /*5eb0*/  @P0 SHF.R.U32.HI R5, RZ, c[0x0][0x334], R4 ;  /* 0x0000cd00ff050a19 */ /* 0x000fc80000011604 */
[----:B------:R-:W-:Y:S01]  /*5ec0*/  LOP3.LUT R5, RZ, R5, RZ, 0x33, !PT ;  /* 0x00000005ff057212 */ /* 0x000fe200078e33ff */
[----:B------:R-:W-:Y:S05]  /*5ed0*/  BRA `(.L_x_478) ;  /* 0x0000004000007947 */ /* 0x000fea0003800000 */
.L_x_477:
[----:B------:R-:W-:-:S04]  /*5ee0*/  MOV R4, 0x1 ;  /* 0x0000000100047802 */ /* 0x000fc80000000f00 */
[----:B------:R-:W-:-:S13]  /*5ef0*/  ISETP.NE.AND P0, PT, R4, c[0x0][0x32c], PT ;  /* 0x0000cb0004007a0c */ /* 0x000fda0003f05270 */
[----:B------:R-:W-:-:S05]  /*5f00*/  @P0 IMAD.HI.U32 R4, R5, c[0x0][0x330], RZ ;  /* 0x0000cc0005040a27 */ /* 0x000fca00078e00ff */
[----:B------:R-:W-:Y:S02]  /*5f10*/  @P0 SHF.R.U32.HI R5, RZ, c[0x0][0x334], R4 ;  /* 0x0000cd00ff050a19 */ /* 0x000fe40000011604 */
.L_x_478:
[----:B------:R-:W-:-:S05]  /*5f20*/  MOV R4, c[0x0][0x32c] ;  /* 0x0000cb0000047a02 */ /* 0x000fca0000000f00 */
[----:B------:R-:W-:-:S05]  /*5f30*/  IMAD R5, R5, R4, c[0x0][0x32c] ;  /* 0x0000cb0005057624 */ /* 0x000fca00078e0204 */
[----:B------:R-:W-:-:S05]  /*5f40*/  IMNMX R6, R6, R5, PT ;  /* 0x0000000506067217 */ /* 0x000fca0003800200 */
.L_x_476:
[----:B------:R-:W-:-:S05]  /*5f50*/  IMAD.HI R5, R6, 0x2aaaaaab, RZ ;  /* 0x2aaaaaab06057827 */ /* 0x000fca00078e02ff */
[----:B------:R-:W-:-:S04]  /*5f60*/  SHF.R.U32.HI R4, RZ, 0x1f, R5 ;  /* 0x0000001fff047819 */ /* 0x000fc80000011605 */
[----:B------:R-:W-:-:S04]  /*5f70*/  LEA.HI.SX32 R4, R5, R4, 0x1d ;  /* 0x0000000405047211 */ /* 0x000fc800078feaff */
[----:B------:R-:W-:-:S04]  /*5f80*/  IMNMX R201, R221, R4, !PT ;  /* 0x00000004ddc97217 */ /* 0x000fc80007800200 */
[----:B------:R-:W-:-:S13]  /*5f90*/  ISETP.GE.AND P0, PT, R240, R201, PT ;  /* 0x000000c9f000720c */ /* 0x000fda0003f06270 */
[----:B------:R-:W-:Y:S05]  /*5fa0*/  @!P0 BRA `(.L_x_479) ;  /* 0x0000454000008947 */ /* 0x000fea0003800000 */
[----:B------:R-:W-:Y:S01]  /*5fb0*/  IMAD.MOV.U32 R150, RZ, RZ, R2 ;  /* 0x000000ffff967224 */ /* 0x000fe200078e0002 */
[----:B------:R-:W-:Y:S01]  /*5fc0*/  MOV R148, R152 ;  /* 0x0000009800947202 */ /* 0x000fe20000000f00 */
[----:B------:R-:W-:Y:S01]  /*5fd0*/  IMAD.MOV.U32 R151, RZ, RZ, R3 ;  /* 0x000000ffff977224 */ /* 0x000fe200078e0003 */
[C---:B------:R-:W-:Y:S01]  /*5fe0*/  SHF.L.U64.HI R200, R230.reuse, 0x1, R243 ;  /* 0x00000001e6c87819 */ /* 0x040fe200000102f3 */
[----:B------:R-:W-:Y:S01]  /*5ff0*/  IMAD.MOV.U32 R149, RZ, RZ, R0 ;  /* 0x000000ffff957224 */ /* 0x000fe200078e0000 */
[----:B------:R-:W-:Y:S01]  /*6000*/  SHF.L.U32 R202, R230, 0x1, RZ ;  /* 0x00000001e6ca7819 */ /* 0x000fe200000006ff */
[C---:B------:R-:W-:Y:S01]  /*6010*/  IMAD.SHL.U32 R242, R219.reuse, 0x2, RZ ;  /* 0x00000002dbf27824 */ /* 0x040fe200078e00ff */
[----:B------:R-:W-:Y:S02]  /*6020*/  SHF.L.U64.HI R203, R219, 0x1, R234 ;  /* 0x00000001dbcb7819 */ /* 0x000fe400000102ea */
.L_x_500:
[----:B------:R-:W-:Y:S04]  /*6030*/  DEPBAR.LE SB0, 0x0 ;  /* 0x000080000000791a */ /* 0x000fe80000000000 */
[----:B------:R-:W-:Y:S01]  /*6040*/  BAR.SYNC.DEFER_BLOCKING 0x0 ;  /* 0x0000000000007b1d */ /* 0x000fe20000010000 */
[----:B------:R-:W-:Y:S05]  /*6050*/  ISETP.GT.AND P0, PT, R221, R240, PT ;  /* 0x000000f0dd00720c */ /* 0x000fea0003f04270 */
        /* <DEDUP_REMOVED lines=8> */
[----:B------:R1:W1:Y:S04]  /*60e0*/  LDSM.16.M88.4 R184, [R211] ;  /* 0x00000000d3b8783b */ /* 0x0002680000000200 */
[----:B------:R1:W1:Y:S01]  /*60f0*/  LDSM.16.M88.4 R188, [R210] ;  /* 0x00000000d2bc783b */ /* 0x0002620000000200 */
[----:B------:R-:W-:-:S05]  /*6100*/  @P0 BRA `(.L_x_480) ;  /* 0x0000034000000947 */ /* 0x000fca0003800000 */
[----:B------:R-:W-:Y:S01]  /*6110*/  SHF.R.S32.HI R7, RZ, 0x1f, R226 ;  /* 0x0000001fff077819 */ /* 0x000fe200000114e2 */
[----:B------:R-:W-:Y:S01]  /*6120*/  IMAD.WIDE.U32 R4, R226, c[0x0][0x208], RZ ;  /* 0x00008200e2047a25 */ /* 0x000fe200078e00ff */
[----:B------:R-:W-:Y:S01]  /*6130*/  SHF.R.S32.HI R3, RZ, 0x1f, R225 ;  /* 0x0000001fff037819 */ /* 0x000fe200000114e1 */
[----:B------:R-:W-:Y:S01]  /*6140*/  BSSY B0, `(.L_x_480) ;  /* 0x0000030000007945 */ /* 0x000fe20003800000 */
[----:B------:R-:W-:Y:S01]  /*6150*/  ISETP.GE.AND P1, PT, R230, c[0x0][0x1d4], PT ;  /* 0x00007500e6007a0c */ /* 0x000fe20003f26270 */
[----:B------:R-:W-:Y:S01]  /*6160*/  IMAD R7, R7, c[0x0][0x208], RZ ;  /* 0x0000820007077a24 */ /* 0x000fe200078e02ff */
[----:B------:R-:W-:Y:S01]  /*6170*/  ISETP.GE.AND P3, PT, R229, c[0x0][0x1d4], PT ;  /* 0x00007500e5007a0c */ /* 0x000fe20003f66270 */
[----:B------:R-:W-:Y:S01]  /*6180*/  IMAD R3, R3, c[0x0][0x218], RZ ;  /* 0x0000860003037a24 */ /* 0x000fe200078e02ff */
[----:B------:R-:W-:Y:S01]  /*6190*/  ISETP.GE.AND P2, PT, R228, c[0x0][0x1d4], PT ;  /* 0x00007500e4007a0c */ /* 0x000fe20003f46270 */
[----:B------:R-:W-:Y:S02]  /*61a0*/  IMAD R7, R226, c[0x0][0x20c], R7 ;  /* 0x00008300e2077a24 */ /* 0x000fe400078e0207 */
[----:B------:R-:W-:Y:S02]  /*61b0*/  IMAD R3, R225, c[0x0][0x21c], R3 ;  /* 0x00008700e1037a24 */ /* 0x000fe400078e0203 */
[----:B------:R-:W-:Y:S04]  /*61c0*/  IMAD.IADD R5, R5, 0x1, R7 ;  /* 0x0000000105057824 */ /* 0x000fe800078e0207 */
[----:B------:R-:W-:Y:S05]  /*61d0*/  IMAD.WIDE.U32 R4, R225, c[0x0][0x218], R4 ;  /* 0x00008600e1047a25 */ /* 0x000fea00078e0004 */
[----:B------:R-:W-:Y:S01]  /*61e0*/  IADD3 R2, P0, R4, UR20, RZ ;  /* 0x0000001404027c10 */ /* 0x000fe2000ff1e0ff */
[----:B------:R-:W-:Y:S03]  /*61f0*/  IMAD.SHL.U32 R4, R218, 0x2, RZ ;  /* 0x00000002da047824 */ /* 0x000fe600078e00ff */
[----:B------:R-:W-:Y:S02]  /*6200*/  IADD3.X R3, R5, UR16, R3, P0, !PT ;  /* 0x0000001005037c10 */ /* 0x000fe400087fe403 */
[C---:B------:R-:W-:Y:S04]  /*6210*/  LEA R0, P0, R2.reuse, c[0x0][0x1f8], 0x1 ;  /* 0x00007e0002007a11 */ /* 0x040fe800078008ff */
[----:B------:R-:W-:Y:S02]  /*6220*/  LEA.HI.X R12, R2, c[0x0][0x1fc], R3, 0x1, P0 ;  /* 0x00007f00020c7a11 */ /* 0x000fe400000f0c03 */
[----:B------:R-:W5:Y:S01]  /*6230*/  SHFL.IDX PT, R3, R0, RZ, 0x1c1f ;  /* 0x001c1fff00037589 */ /* 0x000f6200000e0000 */
[----:B------:R-:W-:Y:S03]  /*6240*/  SHF.L.U64.HI R2, R218, 0x1, R233 ;  /* 0x00000001da027819 */ /* 0x000fe600000102e9 */
[----:B------:R-:W4:Y:S01]  /*6250*/  SHFL.IDX PT, R5, R12, RZ, 0x1c1f ;  /* 0x001c1fff0c057589 */ /* 0x000f2200000e0000 */
[----:B-----5:R-:W-:Y:S05]  /*6260*/  IADD3 R8, P0, R3, R202, RZ ;  /* 0x000000ca03087210 */ /* 0x020fea0007f1e0ff */
[----:B----4-:R-:W-:Y:S01]  /*6270*/  IMAD.X R9, R5, 0x1, R200, P0 ;  /* 0x0000000105097824 */ /* 0x010fe200000e06c8 */
[----:B------:R-:W-:Y:S04]  /*6280*/  IADD3 R6, P0, R3, R242, RZ ;  /* 0x000000f203067210 */ /* 0x000fe80007f1e0ff */
[----:B------:R-:W-:Y:S01]  /*6290*/  @!PT LDS RZ, [RZ] ;  /* 0x00000000fffff984 */ /* 0x000fe20000000800 */
[----:B------:R4:W-:Y:S01]  /*62a0*/  LDGSTS.E.BYPASS.LTC128B.128 [R220+0x100], [R8.64], !P1 ;  /* 0x0010000008dc7fae */ /* 0x0009e2000c901d4c */
[----:B------:R-:W-:Y:S01]  /*62b0*/  IMAD.X R7, R5, 0x1, R203, P0 ;  /* 0x0000000105077824 */ /* 0x000fe200000e06cb */
[----:B------:R-:W-:Y:S02]  /*62c0*/  IADD3 R10, P0, R3, R4, RZ ;  /* 0x00000004030a7210 */ /* 0x000fe40007f1e0ff */
[----:B------:R-:W-:Y:S02]  /*62d0*/  ISETP.GT.AND P1, PT, R224, 0x3f, PT ;  /* 0x0000003fe000780c */ /* 0x000fe40003f24270 */
[----:B------:R4:W-:Y:S01]  /*62e0*/  LDGSTS.E.BYPASS.LTC128B.128 [R220+0xd00], [R6.64], !P3 ;  /* 0x00d0000006dc7fae */ /* 0x0009e2000d901d4c */
[----:B------:R-:W-:Y:S05]  /*62f0*/  IMAD.X R11, R5, 0x1, R2, P0 ;  /* 0x00000001050b7824 */ /* 0x000fea00000e0602 */
[----:B------:R4:W-:Y:S05]  /*6300*/  LDGSTS.E.BYPASS.LTC128B.128 [R220+0x1900], [R10.64], !P2 ;  /* 0x019000000adc7fae */ /* 0x0009ea000d101d4c */
[----:B------:R-:W-:-:S05]  /*6310*/  @P1 BRA `(.L_x_481) ;  /* 0x0000012000001947 */ /* 0x000fca0003800000 */
[----:B------:R-:W-:-:S05]  /*6320*/  BRA.DIV ~URZ, `(.L_x_482) ;  /* 0x0000e0e27f007947 */ /* 0x000fca000b800000 */
[----:B------:R4:W3:Y:S04]  /*6330*/  SHFL.IDX PT, R3, R12, 0x1, 0x1c1f ;  /* 0x003c1f000c037f89 */ /* 0x0008e800000e0000 */
[----:B----4-:R4:W2:Y:S02]  /*6340*/  SHFL.IDX PT, R7, R0, 0x1, 0x1c1f ;  /* 0x003c1f0000077f89 */ /* 0x0108a400000e0000 */
.L_x_540:
[----:B------:R-:W-:Y:S02]  /*6350*/  ISETP.GE.AND P3, PT, R230, c[0x0][0x1d4], PT ;  /* 0x00007500e6007a0c */ /* 0x000fe40003f66270 */
[----:B--2---:R-:W-:Y:S02]  /*6360*/  IADD3 R10, P0, R7, R202, RZ ;  /* 0x000000ca070a7210 */ /* 0x004fe40007f1e0ff */
[----:B------:R-:W-:Y:S02]  /*6370*/  ISETP.GE.AND P2, PT, R229, c[0x0][0x1d4], PT ;  /* 0x00007500e5007a0c */ /* 0x000fe40003f46270 */
[----:B------:R-:W-:Y:S01]  /*6380*/  ISETP.GE.AND P1, PT, R228, c[0x0][0x1d4], PT ;  /* 0x00007500e4007a0c */ /* 0x000fe20003f26270 */
[----:B---3--:R-:W-:Y:S01]  /*6390*/  IMAD.X R11, R3, 0x1, R200, P0 ;  /* 0x00000001030b7824 */ /* 0x008fe200000e06c8 */
[----:B------:R-:W-:Y:S05]  /*63a0*/  IADD3 R8, P0, R7, R242, RZ ;  /* 0x000000f207087210 */ /* 0x000fea0007f1e0ff */
[----:B------:R-:W-:Y:S01]  /*63b0*/  @!PT LDS RZ, [RZ] ;  /* 0x00000000fffff984 */ /* 0x000fe20000000800 */
[----:B------:R-:W-:Y:S01]  /*63c0*/  @!PT LDS RZ, [RZ] ;  /* 0x00000000fffff984 */ /* 0x000fe20000000800 */
[----:B------:R-:W-:Y:S01]  /*63d0*/  @!PT LDS RZ, [RZ] ;  /* 0x00000000fffff984 */ /* 0x000fe20000000800 */
[----:B------:R2:W-:Y:S01]  /*63e0*/  LDGSTS.E.BYPASS.LTC128B.128 [R220+0x900], [R10.64], !P3 ;  /* 0x009000000adc7fae */ /* 0x0005e2000d901d4c */
[----:B------:R-:W-:Y:S01]  /*63f0*/  IMAD.X R9, R3, 0x1, R203, P0 ;  /* 0x0000000103097824 */ /* 0x000fe200000e06cb */
[----:B------:R-:W-:Y:S04]  /*6400*/  IADD3 R4, P0, R7, R4, RZ ;  /* 0x0000000407047210 */ /* 0x000fe80007f1e0ff */
[----:B------:R2:W-:Y:S01]  /*6410*/  LDGSTS.E.BYPASS.LTC128B.128 [R220+0x1500], [R8.64], !P2 ;  /* 0x0150000008dc7fae */ /* 0x0005e2000d101d4c */
[----:B------:R-:W-:Y:S05]  /*6420*/  IMAD.X R5, R3, 0x1, R2, P0 ;  /* 0x0000000103057824 */ /* 0x000fea00000e0602 */
[----:B------:R2:W-:Y:S03]  /*6430*/  LDGSTS.E.BYPASS.LTC128B.128 [R220+0x2100], [R4.64], !P1 ;  /* 0x0210000004dc7fae */ /* 0x0005e6000c901d4c */
.L_x_481:
[----:B------:R-:W-:Y:S05]  /*6440*/  BSYNC B0 ;  /* 0x0000000000007941 */ /* 0x000fea0003800000 */
.L_x_480:
[----:B------:R-:W0:Y:S01]  /*6450*/  LDGDEPBAR ;  /* 0x00000000000079af */ /* 0x000e220000000000 */
[----:B------:R-:W-:Y:S01]  /*6460*/  WARPSYNC 0xffffffff ;  /* 0xffffffff00007948 */ /* 0x000fe20003800000 */
[-C--:B--2-4-:R-:W-:Y:S03]  /*6470*/  HMMA.16816.F32 R4, R152, R156.reuse, RZ ;  /* 0x0000009c9804723c */ /* 0x094fe600000018ff */
[----:B------:R-:W-:Y:S03]  /*6480*/  ISETP.GT.AND P0, PT, R240, R221, PT ;  /* 0x000000ddf000720c */ /* 0x000fe60003f04270 */
[----:B------:R-:W-:Y:S02]  /*6490*/  LDSM.16.M88.4 R192, [R216+0x3100] ;  /* 0x00310000d8c0783b */ /* 0x000fe40000000200 */
[C---:B---3--:R-:W-:Y:S06]  /*64a0*/  HMMA.16816.F32 R8, R160.reuse, R156, RZ ;  /* 0x0000009ca008723c */ /* 0x048fec00000018ff */
[----:B------:R-:W-:Y:S02]  /*64b0*/  LDSM.16.M88.4 R196, [R217+0x7900] ;  /* 0x00790000d9c4783b */ /* 0x000fe40000000200 */
[-C--:B------:R-:W-:Y:S08]  /*64c0*/  HMMA.16816.F32 R12, R160, R158.reuse, RZ ;  /* 0x0000009ea00c723c */ /* 0x080ff000000018ff */
[C---:B------:R-:W-:Y:S01]  /*64d0*/  HMMA.16816.F32 R16, R152.reuse, R158, RZ ;  /* 0x0000009e9810723c */ /* 0x040fe200000018ff */
[----:B------:R-:W2:Y:S07]  /*64e0*/  LDSM.16.M88.4 R156, [R217+0x6900] ;  /* 0x00690000d99c783b */ /* 0x000eae0000000200 */
[-C--:B-1----:R-:W-:Y:S08]  /*64f0*/  HMMA.16816.F32 R20, R152, R164.reuse, RZ ;  /* 0x000000a49814723c */ /* 0x082ff000000018ff */
[C---:B------:R-:W-:Y:S08]  /*6500*/  HMMA.16816.F32 R24, R160.reuse, R164, RZ ;  /* 0x000000a4a018723c */ /* 0x040ff000000018ff */
[-C--:B------:R-:W-:Y:S08]  /*6510*/  HMMA.16816.F32 R28, R160, R166.reuse, RZ ;  /* 0x000000a6a01c723c */ /* 0x080ff000000018ff */
[C---:B------:R-:W-:Y:S01]  /*6520*/  HMMA.16816.F32 R32, R152.reuse, R166, RZ ;  /* 0x000000a69820723c */ /* 0x040fe200000018ff */
[----:B------:R-:W1:Y:S07]  /*6530*/  LDSM.16.M88.4 R164, [R216+0x3500] ;  /* 0x00350000d8a4783b */ /* 0x000e6e0000000200 */
[-C--:B------:R-:W-:Y:S08]  /*6540*/  HMMA.16816.F32 R36, R152, R168.reuse, RZ ;  /* 0x000000a89824723c */ /* 0x080ff000000018ff */
[C---:B------:R-:W-:Y:S08]  /*6550*/  HMMA.16816.F32 R40, R160.reuse, R168, RZ ;  /* 0x000000a8a028723c */ /* 0x040ff000000018ff */
[-C--:B------:R-:W-:Y:S01]  /*6560*/  HMMA.16816.F32 R44, R160, R170.reuse, RZ ;  /* 0x000000aaa02c723c */ /* 0x080fe200000018ff */
[----:B------:R-:W-:Y:S07]  /*6570*/  LDSM.16.M88.4 R160, [R213+0x6900] ;  /* 0x00690000d5a0783b */ /* 0x000fee0000000200 */
[----:B------:R-:W-:Y:S01]  /*6580*/  HMMA.16816.F32 R48, R152, R170, RZ ;  /* 0x000000aa9830723c */ /* 0x000fe200000018ff */
[----:B------:R-:W3:Y:S07]  /*6590*/  LDSM.16.M88.4 R152, [R216+0x3900] ;  /* 0x00390000d898783b */ /* 0x000eee0000000200 */
[-C--:B------:R-:W-:Y:S01]  /*65a0*/  HMMA.16816.F32 R4, R172, R176.reuse, R4 ;  /* 0x000000b0ac04723c */ /* 0x080fe20000001804 */
[----:B------:R-:W4:Y:S07]  /*65b0*/  LDSM.16.M88.4 R168, [R209] ;  /* 0x00000000d1a8783b */ /* 0x000f2e0000000200 */
[C---:B------:R-:W-:Y:S08]  /*65c0*/  HMMA.16816.F32 R8, R180.reuse, R176, R8 ;  /* 0x000000b0b408723c */ /* 0x040ff00000001808 */
[-C--:B------:R-:W-:Y:S08]  /*65d0*/  HMMA.16816.F32 R12, R180, R178.reuse, R12 ;  /* 0x000000b2b40c723c */ /* 0x080ff0000000180c */
[C---:B------:R-:W-:Y:S01]  /*65e0*/  HMMA.16816.F32 R16, R172.reuse, R178, R16 ;  /* 0x000000b2ac10723c */ /* 0x040fe20000001810 */
[----:B------:R-:W5:Y:S07]  /*65f0*/  LDSM.16.M88.4 R176, [R213+0x7900] ;  /* 0x00790000d5b0783b */ /* 0x000f6e0000000200 */
        /* <DEDUP_REMOVED lines=8> */
[----:B------:R-:W-:Y:S07]  /*6680*/  LDSM.16.M88.4 R180, [R207] ;  /* 0x00000000cfb4783b */ /* 0x000fee0000000200 */
[----:B------:R-:W-:Y:S01]  /*6690*/  HMMA.16816.F32 R48, R172, R190, R48 ;  /* 0x000000beac30723c */ /* 0x000fe20000001830 */
[----:B------:R-:W1:Y:S08]  /*66a0*/  LDSM.16.M88.4 R172, [R208] ;  /* 0x00000000d0ac783b */ /* 0x000e700000000200 */
[----:B------:R-:W-:Y:S01]  /*66b0*/  LDSM.16.M88.4 R188, [R216+0x4500] ;  /* 0x00450000d8bc783b */ /* 0x000fe20000000200 */
[-C--:B--2---:R-:W-:Y:S08]  /*66c0*/  HMMA.16816.F32 R4, R156, R192.reuse, R4 ;  /* 0x000000c09c04723c */ /* 0x084ff00000001804 */
[C---:B------:R-:W-:Y:S08]  /*66d0*/  HMMA.16816.F32 R8, R196.reuse, R192, R8 ;  /* 0x000000c0c408723c */ /* 0x040ff00000001808 */
[-C--:B------:R-:W-:Y:S08]  /*66e0*/  HMMA.16816.F32 R12, R196, R194.reuse, R12 ;  /* 0x000000c2c40c723c */ /* 0x080ff0000000180c */
[C---:B------:R-:W-:Y:S01]  /*66f0*/  HMMA.16816.F32 R16, R156.reuse, R194, R16 ;  /* 0x000000c29c10723c */ /* 0x040fe20000001810 */
[----:B------:R-:W-:Y:S07]  /*6700*/  LDSM.16.M88.4 R192, [R206] ;  /* 0x00000000cec0783b */ /* 0x000fee0000000200 */
[-C--:B-1----:R-:W-:Y:S08]  /*6710*/  HMMA.16816.F32 R20, R156, R164.reuse, R20 ;  /* 0x000000a49c14723c */ /* 0x082ff00000001814 */
[C---:B------:R-:W-:Y:S08]  /*6720*/  HMMA.16816.F32 R24, R196.reuse, R164, R24 ;  /* 0x000000a4c418723c */ /* 0x040ff00000001818 */
[-C--:B------:R-:W-:Y:S08]  /*6730*/  HMMA.16816.F32 R28, R196, R166.reuse, R28 ;  /* 0x000000a6c41c723c */ /* 0x080ff0000000181c */
[C---:B------:R-:W-:Y:S01]  /*6740*/  HMMA.16816.F32 R32, R156.reuse, R166, R32 ;  /* 0x000000a69c20723c */ /* 0x040fe20000001820 */
[----:B------:R-:W1:Y:S07]  /*6750*/  LDSM.16.M88.4 R164, [R217+0x8900] ;  /* 0x00890000d9a4783b */ /* 0x000e6e0000000200 */
[-C--:B---3--:R-:W-:Y:S08]  /*6760*/  HMMA.16816.F32 R36, R156, R152.reuse, R36 ;  /* 0x000000989c24723c */ /* 0x088ff00000001824 */
[C---:B------:R-:W-:Y:S08]  /*6770*/  HMMA.16816.F32 R40, R196.reuse, R152, R40 ;  /* 0x00000098c428723c */ /* 0x040ff00000001828 */
[-C--:B------:R-:W-:Y:S08]  /*6780*/  HMMA.16816.F32 R44, R196, R154.reuse, R44 ;  /* 0x0000009ac42c723c */ /* 0x080ff0000000182c */
[----:B------:R-:W-:Y:S01]  /*6790*/  HMMA.16816.F32 R48, R156, R154, R48 ;  /* 0x0000009a9c30723c */ /* 0x000fe20000001830 */
[----:B------:R-:W2:Y:S07]  /*67a0*/  LDSM.16.M88.4 R152, [R217+0x9900] ;  /* 0x00990000d998783b */ /* 0x000eae0000000200 */
[-C--:B----4-:R-:W-:Y:S01]  /*67b0*/  HMMA.16816.F32 R4, R160, R168.reuse, R4 ;  /* 0x000000a8a004723c */ /* 0x090fe20000001804 */
[----:B------:R-:W3:Y:S07]  /*67c0*/  LDSM.16.M88.4 R156, [R216+0x4100] ;  /* 0x00410000d89c783b */ /* 0x000eee0000000200 */
[C---:B-----5:R-:W-:Y:S08]  /*67d0*/  HMMA.16816.F32 R8, R176.reuse, R168, R8 ;  /* 0x000000a8b008723c */ /* 0x060ff00000001808 */
[-C--:B------:R-:W-:Y:S08]  /*67e0*/  HMMA.16816.F32 R12, R176, R170.reuse, R12 ;  /* 0x000000aab00c723c */ /* 0x080ff0000000180c */
[C---:B------:R-:W-:Y:S01]  /*67f0*/  HMMA.16816.F32 R16, R160.reuse, R170, R16 ;  /* 0x000000aaa010723c */ /* 0x040fe20000001810 */
[----:B------:R-:W4:Y:S07]  /*6800*/  LDSM.16.M88.4 R168, [R213+0x8900] ;  /* 0x00890000d5a8783b */ /* 0x000f2e0000000200 */
[-C--:B------:R-:W-:Y:S08]  /*6810*/  HMMA.16816.F32 R20, R160, R172.reuse, R20 ;  /* 0x000000aca014723c */ /* 0x080ff00000001814 */
[C---:B------:R-:W-:Y:S08]  /*6820*/  HMMA.16816.F32 R24, R176.reuse, R172, R24 ;  /* 0x000000acb018723c */ /* 0x040ff00000001818 */
[-C--:B------:R-:W-:Y:S08]  /*6830*/  HMMA.16816.F32 R28, R176, R174.reuse, R28 ;  /* 0x000000aeb01c723c */ /* 0x080ff0000000181c */
[C---:B------:R-:W-:Y:S08]  /*6840*/  HMMA.16816.F32 R32, R160.reuse, R174, R32 ;  /* 0x000000aea020723c */ /* 0x040ff00000001820 */
[-C--:B------:R-:W-:Y:S08]  /*6850*/  HMMA.16816.F32 R36, R160, R180.reuse, R36 ;  /* 0x000000b4a024723c */ /* 0x080ff00000001824 */
[C---:B------:R-:W-:Y:S08]  /*6860*/  HMMA.16816.F32 R40, R176.reuse, R180, R40 ;  /* 0x000000b4b028723c */ /* 0x040ff00000001828 */
[-C--:B------:R-:W-:Y:S08]  /*6870*/  HMMA.16816.F32 R44, R176, R182.reuse, R44 ;  /* 0x000000b6b02c723c */ /* 0x080ff0000000182c */
[----:B------:R-:W-:Y:S01]  /*6880*/  HMMA.16816.F32 R48, R160, R182, R48 ;  /* 0x000000b6a030723c */ /* 0x000fe20000001830 */
[----:B------:R-:W5:Y:S07]  /*6890*/  LDSM.16.M88.4 R160, [R213+0x9900] ;  /* 0x00990000d5a0783b */ /* 0x000f6e0000000200 */
[-C--:B-1----:R-:W-:Y:S08]  /*68a0*/  HMMA.16816.F32 R4, R164, R184.reuse, R4 ;  /* 0x000000b8a404723c */ /* 0x082ff00000001804 */
[C---:B--2---:R-:W-:Y:S08]  /*68b0*/  HMMA.16816.F32 R8, R152.reuse, R184, R8 ;  /* 0x000000b89808723c */ /* 0x044ff00000001808 */
[-C--:B------:R-:W-:Y:S08]  /*68c0*/  HMMA.16816.F32 R12, R152, R186.reuse, R12 ;  /* 0x000000ba980c723c */ /* 0x080ff0000000180c */
[C---:B------:R-:W-:Y:S08]  /*68d0*/  HMMA.16816.F32 R16, R164.reuse, R186, R16 ;  /* 0x000000baa410723c */ /* 0x040ff00000001810 */
[-C--:B---3--:R-:W-:Y:S08]  /*68e0*/  HMMA.16816.F32 R20, R164, R156.reuse, R20 ;  /* 0x0000009ca414723c */ /* 0x088ff00000001814 */
[C---:B------:R-:W-:Y:S08]  /*68f0*/  HMMA.16816.F32 R24, R152.reuse, R156, R24 ;  /* 0x0000009c9818723c */ /* 0x040ff00000001818 */
[-C--:B------:R-:W-:Y:S08]  /*6900*/  HMMA.16816.F32 R28, R152, R158.reuse, R28 ;  /* 0x0000009e981c723c */ /* 0x080ff0000000181c */
[C---:B------:R-:W-:Y:S01]  /*6910*/  HMMA.16816.F32 R32, R164.reuse, R158, R32 ;  /* 0x0000009ea420723c */ /* 0x040fe20000001820 */
[----:B------:R-:W-:Y:S07]  /*6920*/  LDSM.16.M88.4 R156, [R204] ;  /* 0x00000000cc9c783b */ /* 0x000fee0000000200 */
[-C--:B------:R-:W-:Y:S08]  /*6930*/  HMMA.16816.F32 R36, R164, R188.reuse, R36 ;  /* 0x000000bca424723c */ /* 0x080ff00000001824 */
[C---:B------:R-:W-:Y:S08]  /*6940*/  HMMA.16816.F32 R40, R152.reuse, R188, R40 ;  /* 0x000000bc9828723c */ /* 0x040ff00000001828 */
[-C--:B------:R-:W-:Y:S01]  /*6950*/  HMMA.16816.F32 R44, R152, R190.reuse, R44 ;  /* 0x000000be982c723c */ /* 0x080fe2000000182c */
[----:B------:R-:W1:Y:S01]  /*6960*/  LDSM.16.M88.4 R152, [R205] ;  /* 0x00000000cd98783b */ /* 0x000e620000000200 */
[----:B------:R-:W-:Y:S06]  /*6970*/  DEPBAR.LE SB0, 0x0 ;  /* 0x000080000000791a */ /* 0x000fec0000000000 */
[----:B------:R-:W-:Y:S01]  /*6980*/  HMMA.16816.F32 R48, R164, R190, R48 ;  /* 0x000000bea430723c */ /* 0x000fe20000001830 */
[----:B------:R-:W-:Y:S07]  /*6990*/  BAR.SYNC.DEFER_BLOCKING 0x0 ;  /* 0x0000000000007b1d */ /* 0x000fee0000010000 */
[-C--:B----4-:R-:W-:Y:S08]  /*69a0*/  HMMA.16816.F32 R4, R168, R192.reuse, R4 ;  /* 0x000000c0a804723c */ /* 0x090ff00000001804 */
[C---:B-----5:R-:W-:Y:S08]  /*69b0*/  HMMA.16816.F32 R8, R160.reuse, R192, R8 ;  /* 0x000000c0a008723c */ /* 0x060ff00000001808 */
[-C--:B------:R-:W-:Y:S08]  /*69c0*/  HMMA.16816.F32 R12, R160, R194.reuse, R12 ;  /* 0x000000c2a00c723c */ /* 0x080ff0000000180c */
[C---:B------:R-:W-:Y:S04]  /*69d0*/  HMMA.16816.F32 R16, R168.reuse, R194, R16 ;  /* 0x000000c2a810723c */ /* 0x040fe80000001810 */
[----:B------:R-:W-:Y:S02]  /*69e0*/  FMUL.FTZ R245, R4, c[0x0][0x320] ;  /* 0x0000c80004f57a20 */ /* 0x000fe40000410000 */
[----:B------:R-:W-:Y:S02]  /*69f0*/  FMUL.FTZ R249, R5, c[0x0][0x320] ;  /* 0x0000c80005f97a20 */ /* 0x000fe40000410000 */
[-C--:B-1----:R-:W-:Y:S02]  /*6a00*/  HMMA.16816.F32 R20, R168, R152.reuse, R20 ;  /* 0x00000098a814723c */ /* 0x082fe40000001814 */
[----:B------:R-:W1:Y:S02]  /*6a10*/  MUFU.TANH R245, R245 ;  /* 0x000000f500f57308 */ /* 0x000e640000002400 */
[----:B------:R-:W-:Y:S02]  /*6a20*/  FMUL.FTZ R244, R6, c[0x0][0x320] ;  /* 0x0000c80006f47a20 */ /* 0x000fe40000410000 */
[----:B------:R-:W-:Y:S02]  /*6a30*/  FMUL.FTZ R247, R7, c[0x0][0x320] ;  /* 0x0000c80007f77a20 */ /* 0x000fe40000410000 */
[C---:B------:R-:W-:Y:S04]  /*6a40*/  HMMA.16816.F32 R24, R160.reuse, R152, R24 ;  /* 0x00000098a018723c */ /* 0x040fe80000001818 */
[----:B------:R-:W2:Y:S01]  /*6a50*/  MUFU.TANH R249, R249 ;  /* 0x000000f900f97308 */ /* 0x000ea20000002400 */
[----:B------:R-:W-:Y:S02]  /*6a60*/  FMUL.FTZ R251, R13, c[0x0][0x320] ;  /* 0x0000c8000dfb7a20 */ /* 0x000fe40000410000 */
[----:B------:R-:W-:Y:S01]  /*6a70*/  FMUL.FTZ R0, R8, c[0x0][0x320] ;  /* 0x0000c80008007a20 */ /* 0x000fe20000410000 */
[-C--:B------:R-:W-:Y:S04]  /*6a80*/  HMMA.16816.F32 R28, R160, R154.reuse, R28 ;  /* 0x0000009aa01c723c */ /* 0x080fe8000000181c */
[----:B------:R-:W-:Y:S02]  /*6a90*/  FMUL.FTZ R195, R17, c[0x0][0x320] ;  /* 0x0000c80011c37a20 */ /* 0x000fe40000410000 */
[----:B------:R3:W4:Y:S01]  /*6aa0*/  MUFU.TANH R185, R251 ;  /* 0x000000fb00b97308 */ /* 0x0007220000002400 */
[----:B------:R-:W-:Y:S01]  /*6ab0*/  FMUL.FTZ R246, R9, c[0x0][0x320] ;  /* 0x0000c80009f67a20 */ /* 0x000fe20000410000 */
[C---:B------:R-:W-:Y:S04]  /*6ac0*/  HMMA.16816.F32 R32, R168.reuse, R154, R32 ;  /* 0x0000009aa820723c */ /* 0x040fe80000001820 */
[----:B------:R-:W-:Y:S02]  /*6ad0*/  FMUL.FTZ R190, R20, c[0x0][0x320] ;  /* 0x0000c80014be7a20 */ /* 0x000fe40000410000 */
[----:B------:R-:W-:Y:S02]  /*6ae0*/  FMUL.FTZ R189, R21, c[0x0][0x320] ;  /* 0x0000c80015bd7a20 */ /* 0x000fe40000410000 */
[----:B------:R-:W1:Y:S01]  /*6af0*/  MUFU.TANH R244, R244 ;  /* 0x000000f400f47308 */ /* 0x000e620000002400 */
[-C--:B------:R-:W-:Y:S03]  /*6b00*/  HMMA.16816.F32 R36, R168, R156.reuse, R36 ;  /* 0x0000009ca824723c */ /* 0x080fe60000001824 */
[----:B------:R-:W-:Y:S02]  /*6b10*/  FMUL.FTZ R187, R22, c[0x0][0x320] ;  /* 0x0000c80016bb7a20 */ /* 0x000fe40000410000 */
[----:B------:R-:W-:Y:S02]  /*6b20*/  FMUL.FTZ R2, R10, c[0x0][0x320] ;  /* 0x0000c8000a027a20 */ /* 0x000fe40000410000 */
[----:B------:R-:W-:Y:S01]  /*6b30*/  FMUL.FTZ R3, R11, c[0x0][0x320] ;  /* 0x0000c8000b037a20 */ /* 0x000fe20000410000 */
[C---:B------:R-:W-:Y:S01]  /*6b40*/  HMMA.16816.F32 R40, R160.reuse, R156, R40 ;  /* 0x0000009ca028723c */ /* 0x040fe20000001828 */
[----:B------:R5:W1:Y:S03]  /*6b50*/  MUFU.TANH R17, R189 ;  /* 0x000000bd00117308 */ /* 0x000a660000002400 */
[----:B------:R-:W-:Y:S02]  /*6b60*/  FMUL.FTZ R252, R12, c[0x0][0x320] ;  /* 0x0000c8000cfc7a20 */ /* 0x000fe40000410000 */
[----:B---3--:R-:W-:Y:S02]  /*6b70*/  FMUL.FTZ R251, R18, c[0x0][0x320] ;  /* 0x0000c80012fb7a20 */ /* 0x008fe40000410000 */
[-C--:B------:R-:W-:Y:S03]  /*6b80*/  HMMA.16816.F32 R44, R160, R158.reuse, R44 ;  /* 0x0000009ea02c723c */ /* 0x080fe6000000182c */
[----:B------:R3:W1:Y:S01]  /*6b90*/  MUFU.TANH R18, R190 ;  /* 0x000000be00127308 */ /* 0x0006620000002400 */
[----:B------:R-:W-:Y:S02]  /*6ba0*/  FMUL.FTZ R248, R14, c[0x0][0x320] ;  /* 0x0000c8000ef87a20 */ /* 0x000fe40000410000 */
[----:B------:R-:W-:Y:S02]  /*6bb0*/  FMUL.FTZ R250, R15, c[0x0][0x320] ;  /* 0x0000c8000ffa7a20 */ /* 0x000fe40000410000 */
[----:B------:R-:W-:Y:S04]  /*6bc0*/  HMMA.16816.F32 R48, R168, R158, R48 ;  /* 0x0000009ea830723c */ /* 0x000fe80000001830 */
[----:B------:R-:W-:Y:S01]  /*6bd0*/  FMUL.FTZ R194, R16, c[0x0][0x320] ;  /* 0x0000c80010c27a20 */ /* 0x000fe20000410000 */
[----:B------:R1:W1:Y:S01]  /*6be0*/  MUFU.TANH R13, R187 ;  /* 0x000000bb000d7308 */ /* 0x0002620000002400 */
[----:B------:R-:W-:Y:S02]  /*6bf0*/  FMUL.FTZ R186, R19, c[0x0][0x320] ;  /* 0x0000c80013ba7a20 */ /* 0x000fe40000410000 */
[----:B------:R-:W-:Y:S04]  /*6c00*/  FMUL.FTZ R197, R23, c[0x0][0x320] ;  /* 0x0000c80017c57a20 */ /* 0x000fe80000410000 */
[----:B------:R-:W-:Y:S02]  /*6c10*/  FMUL.FTZ R198, R24, c[0x0][0x320] ;  /* 0x0000c80018c67a20 */ /* 0x000fe40000410000 */
[----:B------:R-:W-:Y:S01]  /*6c20*/  FMUL.FTZ R199, R25, c[0x0][0x320] ;  /* 0x0000c80019c77a20 */ /* 0x000fe20000410000 */
[----:B------:R-:W2:Y:S01]  /*6c30*/  MUFU.TANH R247, R247 ;  /* 0x000000f700f77308 */ /* 0x000ea20000002400 */
[----:B-----5:R-:W-:Y:S02]  /*6c40*/  FMUL.FTZ R189, R26, c[0x0][0x320] ;  /* 0x0000c8001abd7a20 */ /* 0x020fe40000410000 */
[----:B------:R-:W-:Y:S02]  /*6c50*/  FMUL.FTZ R15, R28, c[0x0][0x320] ;  /* 0x0000c8001c0f7a20 */ /* 0x000fe40000410000 */
[----:B------:R-:W-:Y:S02]  /*6c60*/  FMUL.FTZ R14, R29, c[0x0][0x320] ;  /* 0x0000c8001d0e7a20 */ /* 0x000fe40000410000 */
[----:B------:R-:W-:Y:S02]  /*6c70*/  FMUL.FTZ R191, R30, c[0x0][0x320] ;  /* 0x0000c8001ebf7a20 */ /* 0x000fe40000410000 */
[----:B---3--:R-:W-:Y:S01]  /*6c80*/  FMUL.FTZ R190, R31, c[0x0][0x320] ;  /* 0x0000c8001fbe7a20 */ /* 0x008fe20000410000 */
[----:B------:R-:W3:Y:S01]  /*6c90*/  MUFU.TANH R0, R0 ;  /* 0x0000000000007308 */ /* 0x000ee20000002400 */
[----:B------:R-:W-:Y:S02]  /*6ca0*/  FMUL.FTZ R26, R32, c[0x0][0x320] ;  /* 0x0000c800201a7a20 */ /* 0x000fe40000410000 */
[----:B------:R-:W-:Y:S02]  /*6cb0*/  FMUL.FTZ R21, R34, c[0x0][0x320] ;  /* 0x0000c80022157a20 */ /* 0x000fe40000410000 */
[----:B-1----:R-:W-:Y:S02]  /*6cc0*/  FMUL.FTZ R187, R27, c[0x0][0x320] ;  /* 0x0000c8001bbb7a20 */ /* 0x002fe40000410000 */
[----:B------:R-:W-:Y:S02]  /*6cd0*/  FMUL.FTZ R27, R33, c[0x0][0x320] ;  /* 0x0000c800211b7a20 */ /* 0x000fe40000410000 */
[----:B------:R-:W-:Y:S01]  /*6ce0*/  FMUL.FTZ R19, R35, c[0x0][0x320] ;  /* 0x0000c80023137a20 */ /* 0x000fe20000410000 */
[----:B------:R-:W1:Y:S01]  /*6cf0*/  MUFU.TANH R246, R246 ;  /* 0x000000f600f67308 */ /* 0x000e620000002400 */
[----:B------:R-:W-:Y:S02]  /*6d00*/  FMUL.FTZ R165, R36, c[0x0][0x320] ;  /* 0x0000c80024a57a20 */ /* 0x000fe40000410000 */
[----:B------:R-:W-:Y:S02]  /*6d10*/  FMUL.FTZ R34, R37, c[0x0][0x320] ;  /* 0x0000c80025227a20 */ /* 0x000fe40000410000 */
[----:B------:R-:W-:Y:S02]  /*6d20*/  FMUL.FTZ R30, R38, c[0x0][0x320] ;  /* 0x0000c800261e7a20 */ /* 0x000fe40000410000 */
        /* <DEDUP_REMOVED lines=15> */
[----:B------:R-:W-:Y:S09]  /*6e20*/  FMUL.FTZ R51, R51, c[0x0][0x320] ;  /* 0x0000c80033337a20 */ /* 0x000ff20000410000 */
[----:B------:R-:W1:Y:S10]  /*6e30*/  MUFU.TANH R248, R248 ;  /* 0x000000f800f87308 */ /* 0x000e740000002400 */
        /* <DEDUP_REMOVED lines=23> */
[----:B------:R1:W1:Y:S10]  /*6fb0*/  MUFU.TANH R167, R41 ;  /* 0x0000002900a77308 */ /* 0x0002740000002400 */
        /* <DEDUP_REMOVED lines=9> */
[----:B------:R1:W1:Y:S01]  /*7050*/  MUFU.TANH R171, R51 ;  /* 0x0000003300ab7308 */ /* 0x0002620000002400 */
[----:B------:R-:W-:-:S05]  /*7060*/  @!P0 BRA `(.L_x_483) ;  /* 0x0000038000008947 */ /* 0x000fca0003800000 */
[----:B--234-:R-:W-:Y:S01]  /*7070*/  ISETP.NE.AND P2, PT, R222, 0x1, PT ;  /* 0x00000001de00780c */ /* 0x01cfe20003f45270 */
[----:B------:R-:W-:Y:S01]  /*7080*/  IMAD R226, R240, 0x30, R232 ;  /* 0x00000030f0e27824 */ /* 0x000fe200078e02e8 */
[----:B------:R-:W-:Y:S01]  /*7090*/  ISETP.GT.AND P1, PT, R227, 0x2f, PT ;  /* 0x0000002fe300780c */ /* 0x000fe20003f24270 */
[----:B------:R-:W-:Y:S01]  /*70a0*/  IMAD.MOV.U32 R225, RZ, RZ, RZ ;  /* 0x000000ffffe17224 */ /* 0x000fe200078e00ff */
[----:B------:R-:W-:Y:S02]  /*70b0*/  ISETP.GE.AND P5, PT, R230, c[0x0][0x1d4], PT ;  /* 0x00007500e6007a0c */ /* 0x000fe40003fa6270 */
[----:B------:R-:W-:Y:S02]  /*70c0*/  IADD3 R226, R226, -0x30, R227 ;  /* 0xffffffd0e2e27810 */ /* 0x000fe40007ffe0e3 */
[----:B------:R-:W-:Y:S02]  /*70d0*/  ISETP.GE.AND P4, PT, R229, c[0x0][0x1d4], PT ;  /* 0x00007500e5007a0c */ /* 0x000fe40003f86270 */
[----:B------:R-:W-:Y:S01]  /*70e0*/  ISETP.GE.AND P3, PT, R228, c[0x0][0x1d4], PT ;  /* 0x00007500e4007a0c */ /* 0x000fe20003f66270 */
[----:B------:R-:W-:Y:S02]  /*70f0*/  IMAD.MOV.U32 R4, RZ, RZ, R226 ;  /* 0x000000ffff047224 */ /* 0x000fe400078e00e2 */
[----:B------:R-:W-:Y:S05]  /*7100*/  @P2 IMAD.HI.U32 R5, R226, c[0x0][0x2bc], RZ ;  /* 0x0000af00e2052a27 */ /* 0x000fea00078e00ff */
[----:B------:R-:W-:Y:S04]  /*7110*/  @P2 SHF.R.U32.HI R4, RZ, c[0x0][0x2c0], R5 ;  /* 0x0000b000ff042a19 */ /* 0x000fe80000011605 */
[C---:B------:R-:W-:Y:S04]  /*7120*/  @!P1 IADD3 R8, P0, R4.reuse, UR10, RZ ;  /* 0x0000000a04089c10 */ /* 0x040fe8000ff1e0ff */
[----:B------:R-:W-:Y:S02]  /*7130*/  @!P1 LEA.HI.X.SX32 R5, R4, UR6, 0x1, P0 ;  /* 0x0000000604059c11 */ /* 0x000fe400080f0eff */
[C---:B------:R-:W-:Y:S04]  /*7140*/  @!P1 LEA R6, P0, R8.reuse, c[0x0][0x2a0], 0x2 ;  /* 0x0000a80008069a11 */ /* 0x040fe800078010ff */
[----:B------:R-:W-:Y:S01]  /*7150*/  @!P1 LEA.HI.X R7, R8, c[0x0][0x2a4], R5, 0x2, P0 ;  /* 0x0000a90008079a11 */ /* 0x000fe200000f1405 */
[----:B------:R-:W-:Y:S04]  /*7160*/  IMAD.MOV R5, RZ, RZ, -R4 ;  /* 0x000000ffff057224 */ /* 0x000fe800078e0a04 */
[----:B------:R-:W2:Y:S01]  /*7170*/  @!P1 LDG.E R225, [R6.64] ;  /* 0x0000000c06e19981 */ /* 0x000ea2000c1e1900 */
[----:B------:R-:W-:Y:S04]  /*7180*/  IMAD R226, R5, c[0x0][0x2b8], R226 ;  /* 0x0000ae0005e27a24 */ /* 0x000fe800078e02e2 */
[C---:B------:R-:W-:Y:S01]  /*7190*/  IMAD.WIDE.U32 R8, R226.reuse, c[0x0][0x1e0], RZ ;  /* 0x00007800e2087a25 */ /* 0x040fe200078e00ff */
[----:B------:R-:W-:Y:S05]  /*71a0*/  SHF.R.S32.HI R5, RZ, 0x1f, R226 ;  /* 0x0000001fff057819 */ /* 0x000fea00000114e2 */
[----:B------:R-:W-:Y:S04]  /*71b0*/  IMAD R5, R5, c[0x0][0x1e0], RZ ;  /* 0x0000780005057a24 */ /* 0x000fe800078e02ff */
[----:B------:R-:W-:Y:S04]  /*71c0*/  IMAD R5, R226, c[0x0][0x1e4], R5 ;  /* 0x00007900e2057a24 */ /* 0x000fe800078e0205 */
[----:B------:R-:W-:Y:S01]  /*71d0*/  IMAD.IADD R9, R9, 0x1, R5 ;  /* 0x0000000109097824 */ /* 0x000fe200078e0205 */
[----:B--2---:R-:W-:Y:S03]  /*71e0*/  SHF.R.S32.HI R10, RZ, 0x1f, R225 ;  /* 0x0000001fff0a7819 */ /* 0x004fe600000114e1 */
[C---:B------:R-:W-:Y:S04]  /*71f0*/  IMAD.WIDE.U32 R8, R225.reuse, c[0x0][0x1f0], R8 ;  /* 0x00007c00e1087a25 */ /* 0x040fe800078e0008 */
[----:B------:R-:W-:Y:S01]  /*7200*/  IMAD R6, R10, c[0x0][0x1f0], RZ ;  /* 0x00007c000a067a24 */ /* 0x000fe200078e02ff */
[----:B------:R-:W-:Y:S03]  /*7210*/  IADD3 R7, P0, R8, UR18, RZ ;  /* 0x0000001208077c10 */ /* 0x000fe6000ff1e0ff */
[----:B------:R-:W-:Y:S05]  /*7220*/  IMAD R6, R225, c[0x0][0x1f4], R6 ;  /* 0x00007d00e1067a24 */ /* 0x000fea00078e0206 */
[----:B------:R-:W-:Y:S02]  /*7230*/  IADD3.X R6, R9, UR9, R6, P0, !PT ;  /* 0x0000000909067c10 */ /* 0x000fe400087fe406 */
[C---:B------:R-:W-:Y:S04]  /*7240*/  LEA R5, P0, R7.reuse, c[0x0][0x1c8], 0x1 ;  /* 0x0000720007057a11 */ /* 0x040fe800078008ff */
[----:B------:R-:W-:Y:S01]  /*7250*/  LEA.HI.X R4, R7, c[0x0][0x1cc], R6, 0x1, P0 ;  /* 0x0000730007047a11 */ /* 0x000fe200000f0c06 */
[----:B------:R-:W2:Y:S01]  /*7260*/  SHFL.IDX PT, R9, R5, RZ, 0x1c1f ;  /* 0x001c1fff05097589 */ /* 0x000ea200000e0000 */
[----:B------:R-:W-:Y:S03]  /*7270*/  IADD3 R6, -R241, 0x30, RZ ;  /* 0x00000030f1067810 */ /* 0x000fe60007ffe1ff */
[----:B------:R-:W3:Y:S01]  /*7280*/  SHFL.IDX PT, R7, R4, RZ, 0x1c1f ;  /* 0x001c1fff04077589 */ /* 0x000ee200000e0000 */
[----:B------:R-:W-:Y:S03]  /*7290*/  ISETP.GE.AND P1, PT, R6, 0x1, PT ;  /* 0x000000010600780c */ /* 0x000fe60003f26270 */
[----:B------:R-:W-:Y:S10]  /*72a0*/  SHFL.IDX PT, R12, R4, 0x1, 0x1c1f ;  /* 0x003c1f00040c7f89 */ /* 0x000ff400000e0000 */
[----:B--2---:R-:W-:Y:S05]  /*72b0*/  @P1 IADD3 R36, P0, R9, R202, RZ ;  /* 0x000000ca09241210 */ /* 0x004fea0007f1e0ff */
[--C-:B---3--:R-:W-:Y:S01]  /*72c0*/  @P1 IMAD.X R37, R7, 0x1, R200.reuse, P0 ;  /* 0x0000000107251824 */ /* 0x108fe200000e06c8 */
[----:B------:R-:W-:Y:S04]  /*72d0*/  @P1 IADD3 R10, P0, R9, R242, RZ ;  /* 0x000000f2090a1210 */ /* 0x000fe80007f1e0ff */
[----:B------:R2:W-:Y:S01]  /*72e0*/  @P1 LDGSTS.E.BYPASS.LTC128B.128 [R220+0x2500], [R36.64], !P5 ;  /* 0x0250000024dc1fae */ /* 0x0005e2000e901d4c */
[----:B------:R-:W-:Y:S01]  /*72f0*/  @P1 IMAD.X R11, R7, 0x1, R203, P0 ;  /* 0x00000001070b1824 */ /* 0x000fe200000e06cb */
[C---:B------:R-:W-:Y:S04]  /*7300*/  @P1 LEA R8, P0, R218.reuse, R9, 0x1 ;  /* 0x00000009da081211 */ /* 0x040fe800078008ff */
[----:B------:R2:W-:Y:S01]  /*7310*/  @P1 LDGSTS.E.BYPASS.LTC128B.128 [R220+0x3100], [R10.64], !P4 ;  /* 0x031000000adc1fae */ /* 0x0005e2000e101d4c */
[----:B------:R-:W-:Y:S02]  /*7320*/  @P1 LEA.HI.X R9, R218, R7, R233, 0x1, P0 ;  /* 0x00000007da091211 */ /* 0x000fe400000f0ce9 */
[----:B------:R-:W-:Y:S01]  /*7330*/  ISETP.GE.AND P0, PT, R6, 0x21, PT ;  /* 0x000000210600780c */ /* 0x000fe20003f06270 */
[----:B------:R-:W3:Y:S04]  /*7340*/  SHFL.IDX PT, R7, R5, 0x1, 0x1c1f ;  /* 0x003c1f0005077f89 */ /* 0x000ee800000e0000 */
[----:B------:R2:W-:Y:S08]  /*7350*/  @P1 LDGSTS.E.BYPASS.LTC128B.128 [R220+0x3d00], [R8.64], !P3 ;  /* 0x03d0000008dc1fae */ /* 0x0005f0000d901d4c */
[C---:B---3--:R-:W-:Y:S05]  /*7360*/  @P0 IADD3 R48, P2, R7.reuse, R202, RZ ;  /* 0x000000ca07300210 */ /* 0x048fea0007f5e0ff */
[C---:B------:R-:W-:Y:S01]  /*7370*/  @P0 IMAD.X R49, R12.reuse, 0x1, R200, P2 ;  /* 0x000000010c310824 */ /* 0x040fe200010e06c8 */
[----:B------:R-:W-:Y:S04]  /*7380*/  @P0 IADD3 R40, P2, R7, R242, RZ ;  /* 0x000000f207280210 */ /* 0x000fe80007f5e0ff */
[----:B------:R2:W-:Y:S01]  /*7390*/  @P0 LDGSTS.E.BYPASS.LTC128B.128 [R220+0x2d00], [R48.64], !P5 ;  /* 0x02d0000030dc0fae */ /* 0x0005e2000e901d4c */
[----:B-1----:R-:W-:Y:S01]  /*73a0*/  @P0 IMAD.X R41, R12, 0x1, R203, P2 ;  /* 0x000000010c290824 */ /* 0x002fe200010e06cb */
[C---:B------:R-:W-:Y:S04]  /*73b0*/  @P0 LEA R6, P2, R218.reuse, R7, 0x1 ;  /* 0x00000007da060211 */ /* 0x040fe800078408ff */
[----:B------:R2:W-:Y:S01]  /*73c0*/  @P0 LDGSTS.E.BYPASS.LTC128B.128 [R220+0x3900], [R40.64], !P4 ;  /* 0x0390000028dc0fae */ /* 0x0005e2000e101d4c */
[----:B------:R-:W-:Y:S05]  /*73d0*/  @P0 LEA.HI.X R7, R218, R12, R233, 0x1, P2 ;  /* 0x0000000cda070211 */ /* 0x000fea00010f0ce9 */
[----:B------:R2:W-:Y:S03]  /*73e0*/  @P0 LDGSTS.E.BYPASS.LTC128B.128 [R220+0x4500], [R6.64], !P3 ;  /* 0x0450000006dc0fae */ /* 0x0005e6000d901d4c */
.L_x_483:
[----:B--234-:R-:W-:Y:S01]  /*73f0*/  IMAD.MOV.U32 R9, RZ, RZ, R231 ;  /* 0x000000ffff097224 */ /* 0x01cfe200078e00e7 */
[----:B------:R-:W-:Y:S01]  /*7400*/  PLOP3.LUT P0, PT, PT, PT, UP2, 0x80, 0x0 ;  /* 0x000000000000781c */ /* 0x000fe20003f0f028 */
[----:B------:R-:W0:Y:S01]  /*7410*/  LDGDEPBAR ;  /* 0x00000000000079af */ /* 0x000e220000000000 */
[----:B------:R-:W-:Y:S05]  /*7420*/  IMAD R10, R240, -0x30, RZ ;  /* 0xffffffd0f00a7824 */ /* 0x000fea00078e02ff */
[----:B------:R-:W-:Y:S06]  /*7430*/  IADD3 R7, -R235, 0x1, R10 ;  /* 0x00000001eb077810 */ /* 0x000fec0007ffe10a */
[----:B------:R-:W-:Y:S01]  /*7440*/  @P0 IMAD.HI.U32 R4, R231, c[0x0][0x2c8], RZ ;  /* 0x0000b200e7040a27 */ /* 0x000fe200078e00ff */
[----:B------:R-:W-:Y:S11]  /*7450*/  PLOP3.LUT P0, PT, PT, PT, UP2, 0x80, 0x0 ;  /* 0x000000000000781c */ /* 0x000ff60003f0f028 */
[----:B------:R-:W-:Y:S02]  /*7460*/  @!UPT UIADD3 URZ, URZ, URZ, URZ ;  /* 0x0000003f3f3ff290 */ /* 0x000fe4000fffe03f */
[----:B------:R-:W-:Y:S01]  /*7470*/  @P0 SHF.R.U32.HI R9, RZ, c[0x0][0x2cc], R4 ;  /* 0x0000b300ff090a19 */ /* 0x000fe20000011604 */
[----:B------:R-:W-:Y:S01]  /*7480*/  IMAD.MOV.U32 R4, RZ, RZ, c[0x0][0x2ac] ;  /* 0x0000ab00ff047624 */ /* 0x000fe200078e00ff */
[----:B------:R-:W-:Y:S03]  /*7490*/  PLOP3.LUT P0, PT, PT, PT, UP1, 0x40, 0x0 ;  /* 0x000000000000781c */ /* 0x000fe60003f0e818 */
[----:B------:R-:W2:Y:S01]  /*74a0*/  SHFL.IDX PT, R5, R9, RZ, 0x1c1f ;  /* 0x001c1fff09057589 */ /* 0x000ea200000e0000 */
[----:B------:R-:W-:Y:S05]  /*74b0*/  IMAD R7, R4, c[0x0][0x1d0], R7 ;  /* 0x0000740004077a24 */ /* 0x000fea00078e0207 */
[----:B------:R-:W-:Y:S04]  /*74c0*/  IADD3 R6, R7, -c[0x0][0x168], RZ ;  /* 0x80005a0007067a10 */ /* 0x000fe80007ffe0ff */
[C---:B------:R-:W-:Y:S02]  /*74d0*/  IADD3 R8, R6.reuse, c[0x0][0x328], RZ ;  /* 0x0000ca0006087a10 */ /* 0x040fe40007ffe0ff */
[----:B------:R-:W-:Y:S03]  /*74e0*/  IADD3 R6, R6, UR17, RZ ;  /* 0x0000001106067c10 */ /* 0x000fe6000fffe0ff */
[--C-:B--2---:R-:W-:Y:S02]  /*74f0*/  IMAD.IADD R11, R8, 0x1, R5.reuse ;  /* 0x00000001080b7824 */ /* 0x104fe400078e0205 */
[----:B------:R-:W-:Y:S01]  /*7500*/  IMAD.IADD R7, R6, 0x1, R5 ;  /* 0x0000000106077824 */ /* 0x000fe200078e0205 */
[----:B------:R-:W-:-:S05]  /*7510*/  @P0 BRA `(.L_x_484) ;  /* 0x000001a000000947 */ /* 0x000fca0003800000 */
[----:B------:R-:W-:Y:S01]  /*7520*/  MOV R4, c[0x0][0x2ac] ;  /* 0x0000ab0000047a02 */ /* 0x000fe20000000f00 */
[----:B------:R-:W-:Y:S04]  /*7530*/  BSSY B0, `(.L_x_485) ;  /* 0x0000013000007945 */ /* 0x000fe80003800000 */
[----:B------:R-:W-:Y:S05]  /*7540*/  IMAD R5, R4, c[0x0][0x1d0], R5 ;  /* 0x0000740004057a24 */ /* 0x000fea00078e0205 */
[----:B------:R-:W-:Y:S04]  /*7550*/  IADD3 R5, R5, -c[0x0][0x168], RZ ;  /* 0x80005a0005057a10 */ /* 0x000fe80007ffe0ff */
[----:B------:R-:W-:Y:S11]  /*7560*/  ISETP.GT.AND P0, PT, R5, -0x1, PT ;  /* 0xffffffff0500780c */ /* 0x000ff60003f04270 */
[----:B------:R-:W-:Y:S02]  /*7570*/  @!UPT UIADD3 URZ, URZ, URZ, URZ ;  /* 0x0000003f3f3ff290 */ /* 0x000fe4000fffe03f */
[----:B------:R-:W-:-:S05]  /*7580*/  @P0 BRA `(.L_x_486) ;  /* 0x0000008000000947 */ /* 0x000fca0003800000 */
[----:B------:R-:W-:Y:S01]  /*7590*/  LOP3.LUT R5, RZ, R5, RZ, 0x33, !PT ;  /* 0x00000005ff057212 */ /* 0x000fe200078e33ff */
[----:B------:R-:W-:Y:S05]  /*75a0*/  IMAD.MOV.U32 R4, RZ, RZ, 0x1 ;  /* 0x00000001ff047424 */ /* 0x000fea00078e00ff */
[----:B------:R-:W-:Y:S11]  /*75b0*/  ISETP.NE.AND P0, PT, R4, c[0x0][0x32c], PT ;  /* 0x0000cb0004007a0c */ /* 0x000ff60003f05270 */
[----:B------:R-:W-:Y:S02]  /*75c0*/  @!UPT UIADD3 URZ, URZ, URZ, URZ ;  /* 0x0000003f3f3ff290 */ /* 0x000fe4000fffe03f */
[----:B------:R-:W-:Y:S05]  /*75d0*/  @P0 IMAD.HI.U32 R4, R5, c[0x0][0x330], RZ ;  /* 0x0000cc0005040a27 */ /* 0x000fea00078e00ff */
[----:B------:R-:W-:Y:S04]  /*75e0*/  @P0 SHF.R.U32.HI R5, RZ, c[0x0][0x334], R4 ;  /* 0x0000cd00ff050a19 */ /* 0x000fe80000011604 */
[----:B------:R-:W-:Y:S01]  /*75f0*/  LOP3.LUT R5, RZ, R5, RZ, 0x33, !PT ;  /* 0x00000005ff057212 */ /* 0x000fe200078e33ff */
[----:B------:R-:W-:-:S05]  /*7600*/  BRA `(.L_x_487) ;  /* 0x0000005000007947 */ /* 0x000fca0003800000 */
.L_x_486:
[----:B------:R-:W-:Y:S04]  /*7610*/  MOV R4, 0x1 ;  /* 0x0000000100047802 */ /* 0x000fe80000000f00 */
[----:B------:R-:W-:Y:S11]  /*7620*/  ISETP.NE.AND P0, PT, R4, c[0x0][0x32c], PT ;  /* 0x0000cb0004007a0c */ /* 0x000ff60003f05270 */
[----:B------:R-:W-:Y:S02]  /*7630*/  @!UPT UIADD3 URZ, URZ, URZ, URZ ;  /* 0x0000003f3f3ff290 */ /* 0x000fe4000fffe03f */
[----:B------:R-:W-:Y:S05]  /*7640*/  @P0 IMAD.HI.U32 R4, R5, c[0x0][0x330], RZ ;  /* 0x0000cc0005040a27 */ /* 0x000fea00078e00ff */
[----:B------:R-:W-:Y:S02]  /*7650*/  @P0 SHF.R.U32.HI R5, RZ, c[0x0][0x334], R4 ;  /* 0x0000cd00ff050a19 */ /* 0x000fe40000011604 */
.L_x_487:
[----:B------:R-:W-:Y:S05]  /*7660*/  BSYNC B0 ;  /* 0x0000000000007941 */ /* 0x000fea0003800000 */
.L_x_485:
[----:B------:R-:W-:Y:S04]  /*7670*/  IMAD.IADD R12, R10, 0x1, -R235 ;  /* 0x000000010a0c7824 */ /* 0x000fe800078e0aeb */
[----:B------:R-:W-:Y:S05]  /*7680*/  IMAD R12, R5, c[0x0][0x32c], R12 ;  /* 0x0000cb00050c7a24 */ /* 0x000fea00078e020c */
[----:B------:R-:W-:Y:S02]  /*7690*/  IADD3 R4, R12, c[0x0][0x32c], RZ ;  /* 0x0000cb000c047a10 */ /* 0x000fe40007ffe0ff */
[----:B------:R-:W-:Y:S02]  /*76a0*/  IMNMX R7, R7, R12, !PT ;  /* 0x0000000c07077217 */ /* 0x000fe40007800200 */
[----:B------:R-:W-:Y:S02]  /*76b0*/  IMNMX R11, R11, R4, PT ;  /* 0x000000040b0b7217 */ /* 0x000fe40003800200 */
.L_x_484:
[C---:B------:R-:W-:Y:S02]  /*76c0*/  ISETP.GE.AND P0, PT, R10.reuse, 0x1, PT ;  /* 0x000000010a00780c */ /* 0x040fe40003f06270 */
[C---:B------:R-:W-:Y:S02]  /*76d0*/  ISETP.GE.AND P1, PT, R10.reuse, 0x2, PT ;  /* 0x000000020a00780c */ /* 0x040fe40003f26270 */
[----:B------:R-:W-:Y:S02]  /*76e0*/  P2R R28, PR, RZ, 0x1 ;  /* 0x00000001ff1c7803 */ /* 0x000fe40000000000 */
[----:B------:R-:W-:Y:S02]  /*76f0*/  ISETP.GT.AND P0, PT, R7, RZ, !P0 ;  /* 0x000000ff0700720c */ /* 0x000fe40004704270 */
[----:B------:R-:W-:Y:S02]  /*7700*/  P2R R12, PR, RZ, 0x2 ;  /* 0x00000002ff0c7803 */ /* 0x000fe40000000000 */
[----:B------:R-:W-:Y:S02]  /*7710*/  ISETP.LT.OR P0, PT, R11, 0x1, P0 ;  /* 0x000000010b00780c */ /* 0x000fe40000701670 */
[C---:B------:R-:W-:Y:S02]  /*7720*/  ISETP.GE.AND P6, PT, R10.reuse, 0x12, PT ;  /* 0x000000120a00780c */ /* 0x040fe40003fc6270 */
[----:B------:R-:W-:Y:S02]  /*7730*/  FSEL R4, R245, -INF , !P0 ;  /* 0xff800000f5047808 */ /* 0x000fe40004000000 */
[----:B------:R-:W-:Y:S02]  /*7740*/  ISETP.GT.AND P0, PT, R7, 0x1, !P1 ;  /* 0x000000010700780c */ /* 0x000fe40004f04270 */
[C---:B------:R-:W-:Y:S02]  /*7750*/  ISETP.GE.AND P1, PT, R10.reuse, 0x9, PT ;  /* 0x000000090a00780c */ /* 0x040fe40003f26270 */
[----:B------:R-:W-:Y:S02]  /*7760*/  ISETP.LT.OR P0, PT, R11, 0x2, P0 ;  /* 0x000000020b00780c */ /* 0x000fe40000701670 */
[----:B------:R-:W-:Y:S02]  /*7770*/  P2R R24, PR, RZ, 0x2 ;  /* 0x00000002ff187803 */ /* 0x000fe40000000000 */
[----:B------:R-:W-:Y:S02]  /*7780*/  FSEL R37, R249, -INF , !P0 ;  /* 0xff800000f9257808 */ /* 0x000fe40004000000 */
[----:B------:R-:W-:Y:S02]  /*7790*/  ISETP.GT.AND P0, PT, R7, 0x8, !P1 ;  /* 0x000000080700780c */ /* 0x000fe40004f04270 */
[----:B------:R-:W-:Y:S02]  /*77a0*/  ISETP.GE.AND P1, PT, R10, 0xa, PT ;  /* 0x0000000a0a00780c */ /* 0x000fe40003f26270 */
[----:B------:R-:W-:Y:S02]  /*77b0*/  ISETP.LT.OR P0, PT, R11, 0x9, P0 ;  /* 0x000000090b00780c */ /* 0x000fe40000701670 */
[----:B------:R-:W-:Y:S02]  /*77c0*/  P2R R20, PR, RZ, 0x2 ;  /* 0x00000002ff147803 */ /* 0x000fe40000000000 */
[----:B-1----:R-:W-:Y:S02]  /*77d0*/  FSEL R35, R194, -INF , !P0 ;  /* 0xff800000c2237808 */ /* 0x002fe40004000000 */
[----:B------:R-:W-:Y:S02]  /*77e0*/  ISETP.GT.AND P0, PT, R7, 0x9, !P1 ;  /* 0x000000090700780c */ /* 0x000fe40004f04270 */
[C---:B------:R-:W-:Y:S02]  /*77f0*/  ISETP.GE.AND P1, PT, R10.reuse, 0x11, PT ;  /* 0x000000110a00780c */ /* 0x040fe40003f26270 */
[----:B------:R-:W-:Y:S02]  /*7800*/  ISETP.LT.OR P0, PT, R11, 0xa, P0 ;  /* 0x0000000a0b00780c */ /* 0x000fe40000701670 */
[C---:B------:R-:W-:Y:S02]  /*7810*/  ISETP.GE.AND P5, PT, R10.reuse, 0x19, PT ;  /* 0x000000190a00780c */ /* 0x040fe40003fa6270 */
[----:B------:R-:W-:Y:S02]  /*7820*/  FSEL R5, R195, -INF , !P0 ;  /* 0xff800000c3057808 */ /* 0x000fe40004000000 */
[----:B------:R-:W-:Y:S02]  /*7830*/  ISETP.GT.AND P0, PT, R7, 0x10, !P1 ;  /* 0x000000100700780c */ /* 0x000fe40004f04270 */
[C---:B------:R-:W-:Y:S02]  /*7840*/  ISETP.GE.AND P4, PT, R10.reuse, 0x1a, PT ;  /* 0x0000001a0a00780c */ /* 0x040fe40003f86270 */
[----:B------:R-:W-:Y:S02]  /*7850*/  ISETP.LT.OR P0, PT, R11, 0x11, P0 ;  /* 0x000000110b00780c */ /* 0x000fe40000701670 */
[----:B------:R-:W-:Y:S02]  /*7860*/  ISETP.GE.AND P3, PT, R10, 0x21, PT ;  /* 0x000000210a00780c */ /* 0x000fe40003f66270 */
        /* <DEDUP_REMOVED lines=8> */
[----:B------:R-:W-:Y:S04]  /*78f0*/  ISETP.LT.OR P0, PT, R11, 0x19, P0 ;  /* 0x000000190b00780c */ /* 0x000fe80000701670 */
[----:B------:R-:W-:Y:S02]  /*7900*/  FSEL R194, R26, -INF , !P0 ;  /* 0xff8000001ac27808 */ /* 0x000fe40004000000 */
[----:B------:R-:W-:Y:S04]  /*7910*/  ISETP.GT.AND P0, PT, R7, 0x19, !P4 ;  /* 0x000000190700780c */ /* 0x000fe80006704270 */
        /* <DEDUP_REMOVED lines=11> */
[----:B------:R-:W-:Y:S04]  /*79d0*/  ISETP.GE.AND P0, PT, R10, 0x2a, PT ;  /* 0x0000002a0a00780c */ /* 0x000fe80003f06270 */
[----:B------:R-:W-:Y:S02]  /*79e0*/  P2R R18, PR, RZ, 0x1 ;  /* 0x00000001ff127803 */ /* 0x000fe40000000000 */
[----:B------:R-:W-:Y:S04]  /*79f0*/  ISETP.GT.AND P0, PT, R7, 0x29, !P0 ;  /* 0x000000290700780c */ /* 0x000fe80004704270 */
[----:B------:R-:W-:Y:S02]  /*7a00*/  ISETP.LT.OR P0, PT, R11, 0x2a, P0 ;  /* 0x0000002a0b00780c */ /* 0x000fe40000701670 */
[----:B------:R-:W1:Y:S02]  /*7a10*/  SHFL.IDX PT, R11, R9, 0x1, 0x1c1f ;  /* 0x003c1f00090b7f89 */ /* 0x000e6400000e0000 */
[----:B------:R-:W-:Y:S02]  /*7a20*/  FSEL R175, R45, -INF , !P0 ;  /* 0xff8000002daf7808 */ /* 0x000fe40004000000 */
[----:B------:R-:W-:Y:S01]  /*7a30*/  PLOP3.LUT P0, PT, PT, PT, UP1, 0x40, 0x0 ;  /* 0x000000000000781c */ /* 0x000fe20003f0e818 */
[--C-:B-1----:R-:W-:Y:S02]  /*7a40*/  IMAD.IADD R26, R8, 0x1, R11.reuse ;  /* 0x00000001081a7824 */ /* 0x102fe400078e020b */
[----:B------:R-:W-:Y:S10]  /*7a50*/  IMAD.IADD R17, R6, 0x1, R11 ;  /* 0x0000000106117824 */ /* 0x000ff400078e020b */
        /* <DEDUP_REMOVED lines=16> */
.L_x_490:
[----:B------:R-:W-:Y:S04]  /*7b60*/  MOV R7, 0x1 ;  /* 0x0000000100077802 */ /* 0x000fe80000000f00 */
[----:B------:R-:W-:Y:S11]  /*7b70*/  ISETP.NE.AND P0, PT, R7, c[0x0][0x32c], PT ;  /* 0x0000cb0007007a0c */ /* 0x000ff60003f05270 */
[----:B------:R-:W-:Y:S02]  /*7b80*/  @!UPT UIADD3 URZ, URZ, URZ, URZ ;  /* 0x0000003f3f3ff290 */ /* 0x000fe4000fffe03f */
[----:B------:R-:W-:Y:S05]  /*7b90*/  @P0 IMAD.HI.U32 R7, R32, c[0x0][0x330], RZ ;  /* 0x0000cc0020070a27 */ /* 0x000fea00078e00ff */
[----:B------:R-:W-:Y:S02]  /*7ba0*/  @P0 SHF.R.U32.HI R32, RZ, c[0x0][0x334], R7 ;  /* 0x0000cd00ff200a19 */ /* 0x000fe40000011607 */
.L_x_491:
[----:B------:R-:W-:Y:S05]  /*7bb0*/  BSYNC B0 ;  /* 0x0000000000007941 */ /* 0x000fea0003800000 */
.L_x_489:
[----:B------:R-:W-:Y:S04]  /*7bc0*/  IMAD.IADD R7, R10, 0x1, -R235 ;  /* 0x000000010a077824 */ /* 0x000fe800078e0aeb */
[----:B------:R-:W-:Y:S05]  /*7bd0*/  IMAD R7, R32, c[0x0][0x32c], R7 ;  /* 0x0000cb0020077a24 */ /* 0x000fea00078e0207 */
[----:B------:R-:W-:Y:S02]  /*7be0*/  IADD3 R11, R7, c[0x0][0x32c], RZ ;  /* 0x0000cb00070b7a10 */ /* 0x000fe40007ffe0ff */
[----:B------:R-:W-:Y:S02]  /*7bf0*/  IMNMX R17, R17, R7, !PT ;  /* 0x0000000711117217 */ /* 0x000fe40007800200 */
[----:B------:R-:W-:Y:S02]  /*7c00*/  IMNMX R26, R26, R11, PT ;  /* 0x0000000b1a1a7217 */ /* 0x000fe40003800200 */
.L_x_488:
[----:B------:R-:W-:Y:S04]  /*7c10*/  ISETP.NE.AND P0, PT, R12, RZ, PT ;  /* 0x000000ff0c00720c */ /* 0x000fe80003f05270 */
[----:B------:R-:W-:Y:S04]  /*7c20*/  ISETP.GT.AND P0, PT, R17, 0x1, !P0 ;  /* 0x000000011100780c */ /* 0x000fe80004704270 */
[----:B------:R-:W-:Y:S04]  /*7c30*/  ISETP.LT.OR P0, PT, R26, 0x2, P0 ;  /* 0x000000021a00780c */ /* 0x000fe80000701670 */
[----:B------:R-:W-:Y:S02]  /*7c40*/  FSEL R27, R247, -INF , !P0 ;  /* 0xff800000f71b7808 */ /* 0x000fe40004000000 */
[----:B------:R-:W-:Y:S04]  /*7c50*/  ISETP.NE.AND P0, PT, R24, RZ, PT ;  /* 0x000000ff1800720c */ /* 0x000fe80003f05270 */
[----:B------:R-:W-:Y:S04]  /*7c60*/  ISETP.GT.AND P0, PT, R17, 0x8, !P0 ;  /* 0x000000081100780c */ /* 0x000fe80004704270 */
[----:B------:R-:W-:Y:S04]  /*7c70*/  ISETP.LT.OR P0, PT, R26, 0x9, P0 ;  /* 0x000000091a00780c */ /* 0x000fe80000701670 */
[----:B------:R-:W-:Y:S02]  /*7c80*/  FSEL R7, R251, -INF , !P0 ;  /* 0xff800000fb077808 */ /* 0x000fe40004000000 */
[----:B------:R-:W-:Y:S04]  /*7c90*/  ISETP.NE.AND P0, PT, R20, RZ, PT ;  /* 0x000000ff1400720c */ /* 0x000fe80003f05270 */
[C---:B------:R-:W-:Y:S04]  /*7ca0*/  ISETP.GT.AND P0, PT, R17.reuse, 0x9, !P0 ;  /* 0x000000091100780c */ /* 0x040fe80004704270 */
[----:B------:R-:W-:Y:S04]  /*7cb0*/  ISETP.LT.OR P0, PT, R26, 0xa, P0 ;  /* 0x0000000a1a00780c */ /* 0x000fe80000701670 */
[----:B------:R-:W-:Y:S02]  /*7cc0*/  FSEL R11, R186, -INF , !P0 ;  /* 0xff800000ba0b7808 */ /* 0x000fe40004000000 */
[----:B------:R-:W-:Y:S04]  /*7cd0*/  ISETP.NE.AND P0, PT, R16, RZ, PT ;  /* 0x000000ff1000720c */ /* 0x000fe80003f05270 */
[----:B------:R-:W-:Y:S04]  /*7ce0*/  ISETP.GT.AND P0, PT, R17, 0x10, !P0 ;  /* 0x000000101100780c */ /* 0x000fe80004704270 */
[C---:B------:R-:W-:Y:S04]  /*7cf0*/  ISETP.LT.OR P0, PT, R26.reuse, 0x11, P0 ;  /* 0x000000111a00780c */ /* 0x040fe80000701670 */
[----:B------:R-:W-:Y:S02]  /*7d00*/  FSEL R47, R13, -INF , !P0 ;  /* 0xff8000000d2f7808 */ /* 0x000fe40004000000 */
        /* <DEDUP_REMOVED lines=9> */
[C---:B------:R-:W-:Y:S04]  /*7da0*/  ISETP.GT.AND P0, PT, R17.reuse, 0x20, !P3 ;  /* 0x000000201100780c */ /* 0x040fe80005f04270 */
[----:B------:R-:W-:Y:S04]  /*7db0*/  ISETP.LT.OR P0, PT, R26, 0x21, P0 ;  /* 0x000000211a00780c */ /* 0x000fe80000701670 */
[----:B------:R-:W-:Y:S02]  /*7dc0*/  FSEL R251, R30, -INF , !P0 ;  /* 0xff8000001efb7808 */ /* 0x000fe40004000000 */
[----:B------:R-:W-:Y:S04]  /*7dd0*/  ISETP.GT.AND P0, PT, R17, 0x21, !P2 ;  /* 0x000000211100780c */ /* 0x000fe80005704270 */
[C---:B------:R-:W-:Y:S04]  /*7de0*/  ISETP.LT.OR P0, PT, R26.reuse, 0x22, P0 ;  /* 0x000000221a00780c */ /* 0x040fe80000701670 */
[----:B------:R-:W-:Y:S02]  /*7df0*/  FSEL R247, R29, -INF , !P0 ;  /* 0xff8000001df77808 */ /* 0x000fe40004000000 */
[C---:B------:R-:W-:Y:S04]  /*7e00*/  ISETP.GT.AND P0, PT, R17.reuse, 0x28, !P1 ;  /* 0x000000281100780c */ /* 0x040fe80004f04270 */
[----:B------:R-:W-:Y:S04]  /*7e10*/  ISETP.LT.OR P0, PT, R26, 0x29, P0 ;  /* 0x000000291a00780c */ /* 0x000fe80000701670 */
[----:B------:R-:W-:Y:S02]  /*7e20*/  FSEL R173, R42, -INF , !P0 ;  /* 0xff8000002aad7808 */ /* 0x000fe40004000000 */
[----:B------:R-:W-:Y:S04]  /*7e30*/  ISETP.NE.AND P0, PT, R28, RZ, PT ;  /* 0x000000ff1c00720c */ /* 0x000fe80003f05270 */
[C---:B------:R-:W-:Y:S04]  /*7e40*/  ISETP.GT.AND P0, PT, R17.reuse, RZ, !P0 ;  /* 0x000000ff1100720c */ /* 0x040fe80004704270 */
[----:B------:R-:W-:Y:S04]  /*7e50*/  ISETP.LT.OR P0, PT, R26, 0x1, P0 ;  /* 0x000000011a00780c */ /* 0x000fe80000701670 */
[----:B------:R-:W-:Y:S02]  /*7e60*/  FSEL R21, R244, -INF , !P0 ;  /* 0xff800000f4157808 */ /* 0x000fe40004000000 */
[----:B------:R-:W-:Y:S04]  /*7e70*/  ISETP.NE.AND P0, PT, R18, RZ, PT ;  /* 0x000000ff1200720c */ /* 0x000fe80003f05270 */
[----:B------:R-:W-:Y:S02]  /*7e80*/  ISETP.GT.AND P0, PT, R17, 0x29, !P0 ;  /* 0x000000291100780c */ /* 0x000fe40004704270 */
[----:B------:R-:W1:Y:S02]  /*7e90*/  SHFL.IDX PT, R17, R9, 0x2, 0x1c1f ;  /* 0x005c1f0009117f89 */ /* 0x000e6400000e0000 */
[----:B------:R-:W-:Y:S04]  /*7ea0*/  ISETP.LT.OR P0, PT, R26, 0x2a, P0 ;  /* 0x0000002a1a00780c */ /* 0x000fe80000701670 */
        /* <DEDUP_REMOVED lines=13> */
[----:B------:R-:W-:Y:S05]  /*7f80*/  IMAD.MOV.U32 R13, RZ, RZ, c[0x0][0x32c] ;  /* 0x0000cb00ff0d7624 */ /* 0x000fea00078e00ff */
[----:B------:R-:W-:Y:S11]  /*7f90*/  ISETP.NE.AND P0, PT, R13, 0x1, PT ;  /* 0x000000010d00780c */ /* 0x000ff60003f05270 */
[----:B------:R-:W-:Y:S02]  /*7fa0*/  @!UPT UIADD3 URZ, URZ, URZ, URZ ;  /* 0x0000003f3f3ff290 */ /* 0x000fe4000fffe03f */
[----:B------:R-:W-:Y:S05]  /*7fb0*/  @P0 IMAD.HI.U32 R13, R30, c[0x0][0x330], RZ ;  /* 0x0000cc001e0d0a27 */ /* 0x000fea00078e00ff */
[----:B------:R-:W-:Y:S04]  /*7fc0*/  @P0 SHF.R.U32.HI R30, RZ, c[0x0][0x334], R13 ;  /* 0x0000cd00ff1e0a19 */ /* 0x000fe8000001160d */
[----:B------:R-:W-:Y:S01]  /*7fd0*/  LOP3.LUT R30, RZ, R30, RZ, 0x33, !PT ;  /* 0x0000001eff1e7212 */ /* 0x000fe200078e33ff */
[----:B------:R-:W-:-:S05]  /*7fe0*/  BRA `(.L_x_495) ;  /* 0x0000005000007947 */ /* 0x000fca0003800000 */
.L_x_494:
[----:B------:R-:W-:Y:S04]  /*7ff0*/  MOV R13, c[0x0][0x32c] ;  /* 0x0000cb00000d7a02 */ /* 0x000fe80000000f00 */
[----:B------:R-:W-:Y:S11]  /*8000*/  ISETP.NE.AND P0, PT, R13, 0x1, PT ;  /* 0x000000010d00780c */ /* 0x000ff60003f05270 */
[----:B------:R-:W-:Y:S02]  /*8010*/  @!UPT UIADD3 URZ, URZ, URZ, URZ ;  /* 0x0000003f3f3ff290 */ /* 0x000fe4000fffe03f */
[----:B------:R-:W-:Y:S05]  /*8020*/  @P0 IMAD.HI.U32 R13, R30, c[0x0][0x330], RZ ;  /* 0x0000cc001e0d0a27 */ /* 0x000fea00078e00ff */
[----:B------:R-:W-:Y:S02]  /*8030*/  @P0 SHF.R.U32.HI R30, RZ, c[0x0][0x334], R13 ;  /* 0x0000cd00ff1e0a19 */ /* 0x000fe4000001160d */
.L_x_495:
[----:B------:R-:W-:Y:S05]  /*8040*/  BSYNC B0 ;  /* 0x0000000000007941 */ /* 0x000fea0003800000 */
.L_x_493:
[----:B------:R-:W-:Y:S04]  /*8050*/  IMAD.IADD R13, R10, 0x1, -R235 ;  /* 0x000000010a0d7824 */ /* 0x000fe800078e0aeb */
[----:B------:R-:W-:Y:S05]  /*8060*/  IMAD R13, R30, c[0x0][0x32c], R13 ;  /* 0x0000cb001e0d7a24 */ /* 0x000fea00078e020d */
[----:B------:R-:W-:Y:S02]  /*8070*/  IADD3 R30, R13, c[0x0][0x32c], RZ ;  /* 0x0000cb000d1e7a10 */ /* 0x000fe40007ffe0ff */
[----:B------:R-:W-:Y:S02]  /*8080*/  IMNMX R26, R26, R13, !PT ;  /* 0x0000000d1a1a7217 */ /* 0x000fe40007800200 */
[----:B------:R-:W-:Y:S02]  /*8090*/  IMNMX R29, R29, R30, PT ;  /* 0x0000001e1d1d7217 */ /* 0x000fe40003800200 */
.L_x_492:
[----:B------:R-:W-:Y:S01]  /*80a0*/  ISETP.NE.AND P0, PT, R12, RZ, PT ;  /* 0x000000ff0c00720c */ /* 0x000fe20003f05270 */
[----:B------:R-:W1:Y:S03]  /*80b0*/  SHFL.IDX PT, R9, R9, 0x3, 0x1c1f ;  /* 0x007c1f0009097f89 */ /* 0x000e6600000e0000 */
[----:B------:R-:W-:Y:S04]  /*80c0*/  ISETP.GT.AND P0, PT, R26, 0x1, !P0 ;  /* 0x000000011a00780c */ /* 0x000fe80004704270 */
[C---:B------:R-:W-:Y:S04]  /*80d0*/  ISETP.LT.OR P0, PT, R29.reuse, 0x2, P0 ;  /* 0x000000021d00780c */ /* 0x040fe80000701670 */
[----:B------:R-:W-:Y:S02]  /*80e0*/  FSEL R19, R246, -INF , !P0 ;  /* 0xff800000f6137808 */ /* 0x000fe40004000000 */
[----:B------:R-:W-:Y:S04]  /*80f0*/  ISETP.NE.AND P0, PT, R24, RZ, PT ;  /* 0x000000ff1800720c */ /* 0x000fe80003f05270 */
[----:B------:R-:W-:Y:S04]  /*8100*/  ISETP.GT.AND P0, PT, R26, 0x8, !P0 ;  /* 0x000000081a00780c */ /* 0x000fe80004704270 */
[C---:B------:R-:W-:Y:S01]  /*8110*/  ISETP.LT.OR P0, PT, R29.reuse, 0x9, P0 ;  /* 0x000000091d00780c */ /* 0x040fe20000701670 */
[--C-:B-1----:R-:W-:Y:S03]  /*8120*/  IMAD.IADD R6, R6, 0x1, R9.reuse ;  /* 0x0000000106067824 */ /* 0x102fe600078e0209 */
[----:B------:R-:W-:Y:S02]  /*8130*/  FSEL R17, R252, -INF , !P0 ;  /* 0xff800000fc117808 */ /* 0x000fe40004000000 */
[----:B------:R-:W-:Y:S04]  /*8140*/  ISETP.NE.AND P0, PT, R20, RZ, PT ;  /* 0x000000ff1400720c */ /* 0x000fe80003f05270 */
[----:B------:R-:W-:Y:S04]  /*8150*/  ISETP.GT.AND P0, PT, R26, 0x9, !P0 ;  /* 0x000000091a00780c */ /* 0x000fe80004704270 */
[----:B------:R-:W-:Y:S04]  /*8160*/  ISETP.LT.OR P0, PT, R29, 0xa, P0 ;  /* 0x0000000a1d00780c */ /* 0x000fe80000701670 */
[----:B------:R-:W-:Y:S02]  /*8170*/  FSEL R13, R185, -INF , !P0 ;  /* 0xff800000b90d7808 */ /* 0x000fe40004000000 */
[----:B------:R-:W-:Y:S04]  /*8180*/  ISETP.NE.AND P0, PT, R16, RZ, PT ;  /* 0x000000ff1000720c */ /* 0x000fe80003f05270 */
[----:B------:R-:W-:Y:S04]  /*8190*/  ISETP.GT.AND P0, PT, R26, 0x10, !P0 ;  /* 0x000000101a00780c */ /* 0x000fe80004704270 */
[C---:B------:R-:W-:Y:S04]  /*81a0*/  ISETP.LT.OR P0, PT, R29.reuse, 0x11, P0 ;  /* 0x000000111d00780c */ /* 0x040fe80000701670 */
[----:B------:R-:W-:Y:S02]  /*81b0*/  FSEL R198, R198, -INF , !P0 ;  /* 0xff800000c6c67808 */ /* 0x000fe40004000000 */
[C---:B------:R-:W-:Y:S04]  /*81c0*/  ISETP.GT.AND P0, PT, R26.reuse, 0x11, !P6 ;  /* 0x000000111a00780c */ /* 0x040fe80007704270 */
[----:B------:R-:W-:Y:S04]  /*81d0*/  ISETP.LT.OR P0, PT, R29, 0x12, P0 ;  /* 0x000000121d00780c */ /* 0x000fe80000701670 */
        /* <DEDUP_REMOVED lines=14> */
[----:B------:R-:W-:Y:S04]  /*82c0*/  ISETP.LT.OR P0, PT, R29, 0x29, P0 ;  /* 0x000000291d00780c */ /* 0x000fe80000701670 */
[----:B------:R-:W-:Y:S02]  /*82d0*/  FSEL R165, R39, -INF , !P0 ;  /* 0xff80000027a57808 */ /* 0x000fe40004000000 */
[----:B------:R-:W-:Y:S04]  /*82e0*/  ISETP.NE.AND P0, PT, R28, RZ, PT ;  /* 0x000000ff1c00720c */ /* 0x000fe80003f05270 */
[----:B------:R-:W-:Y:S04]  /*82f0*/  ISETP.GT.AND P0, PT, R26, RZ, !P0 ;  /* 0x000000ff1a00720c */ /* 0x000fe80004704270 */
[C---:B------:R-:W-:Y:S04]  /*8300*/  ISETP.LT.OR P0, PT, R29.reuse, 0x1, P0 ;  /* 0x000000011d00780c */ /* 0x040fe80000701670 */
[----:B------:R-:W-:Y:S01]  /*8310*/  FSEL R14, R0, -INF , !P0 ;  /* 0xff800000000e7808 */ /* 0x000fe20004000000 */
[----:B------:R-:W-:Y:S01]  /*8320*/  IMAD.IADD R0, R8, 0x1, R9 ;  /* 0x0000000108007824 */ /* 0x000fe200078e0209 */
[----:B------:R-:W-:Y:S04]  /*8330*/  ISETP.NE.AND P0, PT, R18, RZ, PT ;  /* 0x000000ff1200720c */ /* 0x000fe80003f05270 */
[----:B------:R-:W-:Y:S04]  /*8340*/  ISETP.GT.AND P0, PT, R26, 0x29, !P0 ;  /* 0x000000291a00780c */ /* 0x000fe80004704270 */
[----:B------:R-:W-:Y:S04]  /*8350*/  ISETP.LT.OR P0, PT, R29, 0x2a, P0 ;  /* 0x0000002a1d00780c */ /* 0x000fe80000701670 */
[----:B------:R-:W-:Y:S02]  /*8360*/  FSEL R163, R38, -INF , !P0 ;  /* 0xff80000026a37808 */ /* 0x000fe40004000000 */
[----:B------:R-:W-:Y:S11]  /*8370*/  PLOP3.LUT P0, PT, PT, PT, UP1, 0x40, 0x0 ;  /* 0x000000000000781c */ /* 0x000ff60003f0e818 */
[----:B------:R-:W-:Y:S02]  /*8380*/  @!UPT UIADD3 URZ, URZ, URZ, URZ ;  /* 0x0000003f3f3ff290 */ /* 0x000fe4000fffe03f */
        /* <DEDUP_REMOVED lines=16> */
.L_x_498:
[----:B------:R-:W-:Y:S04]  /*8490*/  MOV R8, c[0x0][0x32c] ;  /* 0x0000cb0000087a02 */ /* 0x000fe80000000f00 */
[----:B------:R-:W-:Y:S11]  /*84a0*/  ISETP.NE.AND P0, PT, R8, 0x1, PT ;  /* 0x000000010800780c */ /* 0x000ff60003f05270 */
[----:B------:R-:W-:Y:S02]  /*84b0*/  @!UPT UIADD3 URZ, URZ, URZ, URZ ;  /* 0x0000003f3f3ff290 */ /* 0x000fe4000fffe03f */
[----:B------:R-:W-:Y:S05]  /*84c0*/  @P0 IMAD.HI.U32 R8, R9, c[0x0][0x330], RZ ;  /* 0x0000cc0009080a27 */ /* 0x000fea00078e00ff */
[----:B------:R-:W-:Y:S02]  /*84d0*/  @P0 SHF.R.U32.HI R9, RZ, c[0x0][0x334], R8 ;  /* 0x0000cd00ff090a19 */ /* 0x000fe40000011608 */
.L_x_499:
[----:B------:R-:W-:Y:S05]  /*84e0*/  BSYNC B0 ;  /* 0x0000000000007941 */ /* 0x000fea0003800000 */
.L_x_497:
[----:B------:R-:W-:Y:S04]  /*84f0*/  IMAD.IADD R10, R10, 0x1, -R235 ;  /* 0x000000010a0a7824 */ /* 0x000fe800078e0aeb */
[----:B------:R-:W-:Y:S05]  /*8500*/  IMAD R10, R9, c[0x0][0x32c], R10 ;  /* 0x0000cb00090a7a24 */ /* 0x000fea00078e020a */
[----:B------:R-:W-:Y:S02]  /*8510*/  IADD3 R9, R10, c[0x0][0x32c], RZ ;  /* 0x0000cb000a097a10 */ /* 0x000fe40007ffe0ff */
[----:B------:R-:W-:Y:S02]  /*8520*/  IMNMX R6, R6, R10, !PT ;  /* 0x0000000a06067217 */ /* 0x000fe40007800200 */
[----:B------:R-:W-:Y:S02]  /*8530*/  IMNMX R0, R0, R9, PT ;  /* 0x0000000900007217 */ /* 0x000fe40003800200 */
.L_x_496:
[----:B------:R-:W-:Y:S04]  /*8540*/  ISETP.NE.AND P0, PT, R28, RZ, PT ;  /* 0x000000ff1c00720c */ /* 0x000fe80003f05270 */
[----:B------:R-:W-:Y:S04]  /*8550*/  ISETP.GT.AND P0, PT, R6, RZ, !P0 ;  /* 0x000000ff0600720c */ /* 0x000fe80004704270 */
[----:B------:R-:W-:Y:S04]  /*8560*/  ISETP.LT.OR P0, PT, R0, 0x1, P0 ;  /* 0x000000010000780c */ /* 0x000fe80000701670 */
[----:B------:R-:W-:Y:S02]  /*8570*/  FSEL R9, R2, -INF , !P0 ;  /* 0xff80000002097808 */ /* 0x000fe40004000000 */
[----:B------:R-:W-:Y:S02]  /*8580*/  ISETP.NE.AND P0, PT, R12, RZ, PT ;  /* 0x000000ff0c00720c */ /* 0x000fe40003f05270 */
[----:B------:R-:W-:Y:S02]  /*8590*/  FMNMX.FTZ R2, R4, R151, !PT ;  /* 0x0000009704027209 */ /* 0x000fe40007810000 */
[----:B------:R-:W-:Y:S02]  /*85a0*/  ISETP.GT.AND P0, PT, R6, 0x1, !P0 ;  /* 0x000000010600780c */ /* 0x000fe40004704270 */
[----:B------:R-:W-:Y:S02]  /*85b0*/  FMNMX.FTZ R2, R37, R2, !PT ;  /* 0x0000000225027209 */ /* 0x000fe40007810000 */
[----:B------:R-:W-:Y:S02]  /*85c0*/  ISETP.LT.OR P0, PT, R0, 0x2, P0 ;  /* 0x000000020000780c */ /* 0x000fe40000701670 */
[----:B------:R-:W-:Y:S02]  /*85d0*/  FMNMX.FTZ R2, R35, R2, !PT ;  /* 0x0000000223027209 */ /* 0x000fe40007810000 */
        /* <DEDUP_REMOVED lines=22> */
[----:B------:R-:W-:Y:S02]  /*8740*/  ISETP.GT.AND P0, PT, R6, 0x11, !P6 ;  /* 0x000000110600780c */ /* 0x000fe40007704270 */
[----:B------:R-:W-:Y:S02]  /*8750*/  FMNMX.FTZ R15, R174, R15, !PT ;  /* 0x0000000fae0f7209 */ /* 0x000fe40007810000 */
[----:B------:R-:W-:Y:S02]  /*8760*/  FMNMX.FTZ R2, R47, R2, !PT ;  /* 0x000000022f027209 */ /* 0x000fe40007810000 */
[----:B------:R-:W-:Y:S02]  /*8770*/  ISETP.LT.OR P0, PT, R0, 0x12, P0 ;  /* 0x000000120000780c */ /* 0x000fe40000701670 */
[----:B------:R-:W-:Y:S02]  /*8780*/  FMNMX.FTZ R16, R172, R15, !PT ;  /* 0x0000000fac107209 */ /* 0x000fe40007810000 */
[----:B------:R-:W-:Y:S02]  /*8790*/  FMNMX.FTZ R15, R45, R2, !PT ;  /* 0x000000022d0f7209 */ /* 0x000fe40007810000 */
[----:B------:R-:W-:Y:S02]  /*87a0*/  FSEL R248, R187, -INF , !P0 ;  /* 0xff800000bbf87808 */ /* 0x000fe40004000000 */
[----:B------:R-:W-:Y:S02]  /*87b0*/  ISETP.GT.AND P0, PT, R6, 0x18, !P5 ;  /* 0x000000180600780c */ /* 0x000fe40006f04270 */
[----:B------:R-:W-:Y:S02]  /*87c0*/  FMNMX.FTZ R2, R196, R15, !PT ;  /* 0x0000000fc4027209 */ /* 0x000fe40007810000 */
[----:B------:R-:W-:Y:S02]  /*87d0*/  ISETP.LT.OR P0, PT, R0, 0x19, P0 ;  /* 0x000000190000780c */ /* 0x000fe40000701670 */
[----:B------:R-:W-:Y:S02]  /*87e0*/  FMNMX.FTZ R2, R197, R2, !PT ;  /* 0x00000002c5027209 */ /* 0x000fe40007810000 */
[----:B------:R-:W-:Y:S02]  /*87f0*/  FSEL R252, R191, -INF , !P0 ;  /* 0xff800000bffc7808 */ /* 0x000fe40004000000 */
[----:B------:R-:W-:Y:S02]  /*8800*/  ISETP.GT.AND P0, PT, R6, 0x19, !P4 ;  /* 0x000000190600780c */ /* 0x000fe40006704270 */
[----:B------:R-:W-:Y:S02]  /*8810*/  FMNMX.FTZ R16, R245, R16, !PT ;  /* 0x00000010f5107209 */ /* 0x000fe40007810000 */
[----:B------:R-:W-:Y:S02]  /*8820*/  ISETP.LT.OR P0, PT, R0, 0x1a, P0 ;  /* 0x0000001a0000780c */ /* 0x000fe40000701670 */
[----:B------:R-:W-:Y:S02]  /*8830*/  FMNMX.FTZ R2, R251, R2, !PT ;  /* 0x00000002fb027209 */ /* 0x000fe40007810000 */
[----:B------:R-:W-:Y:S02]  /*8840*/  ISETP.NE.AND P6, PT, R18, RZ, PT ;  /* 0x000000ff1200720c */ /* 0x000fe40003fc5270 */
[----:B------:R-:W-:Y:S02]  /*8850*/  FMNMX.FTZ R18, R14, R149, !PT ;  /* 0x000000950e127209 */ /* 0x000fe40007810000 */
[----:B------:R-:W-:Y:S02]  /*8860*/  FMNMX.FTZ R3, R175, R16, !PT ;  /* 0x00000010af037209 */ /* 0x000fe40007810000 */
[----:B------:R-:W-:Y:S02]  /*8870*/  FMNMX.FTZ R18, R19, R18, !PT ;  /* 0x0000001213127209 */ /* 0x000fe40007810000 */
[----:B------:R-:W-:Y:S01]  /*8880*/  FSEL R250, R190, -INF , !P0 ;  /* 0xff800000befa7808 */ /* 0x000fe20004000000 */
[----:B------:R-:W1:Y:S01]  /*8890*/  SHFL.BFLY PT, R16, R3, 0x2, 0x1f ;  /* 0x0c401f0003107f89 */ /* 0x000e6200000e0000 */
[----:B------:R-:W-:Y:S02]  /*88a0*/  ISETP.GT.AND P0, PT, R6, 0x20, !P3 ;  /* 0x000000200600780c */ /* 0x000fe40005f04270 */
[----:B------:R-:W-:Y:S02]  /*88b0*/  FMNMX.FTZ R2, R247, R2, !PT ;  /* 0x00000002f7027209 */ /* 0x000fe40007810000 */
[----:B------:R-:W-:Y:S02]  /*88c0*/  FMNMX.FTZ R18, R17, R18, !PT ;  /* 0x0000001211127209 */ /* 0x000fe40007810000 */
[----:B------:R-:W-:Y:S02]  /*88d0*/  FMNMX.FTZ R2, R173, R2, !PT ;  /* 0x00000002ad027209 */ /* 0x000fe40007810000 */
[----:B------:R-:W-:Y:S02]  /*88e0*/  ISETP.LT.OR P0, PT, R0, 0x21, P0 ;  /* 0x000000210000780c */ /* 0x000fe40000701670 */
[----:B------:R-:W-:Y:S02]  /*88f0*/  FMNMX.FTZ R15, R171, R2, !PT ;  /* 0x00000002ab0f7209 */ /* 0x000fe40007810000 */
[----:B------:R-:W-:Y:S02]  /*8900*/  FSEL R164, R23, -INF , !P0 ;  /* 0xff80000017a47808 */ /* 0x000fe40004000000 */
[----:B------:R-:W-:Y:S01]  /*8910*/  FMNMX.FTZ R23, R13, R18, !PT ;  /* 0x000000120d177209 */ /* 0x000fe20007810000 */
[----:B------:R-:W2:Y:S01]  /*8920*/  SHFL.BFLY PT, R2, R15, 0x2, 0x1f ;  /* 0x0c401f000f027f89 */ /* 0x000ea200000e0000 */
[----:B------:R-:W-:Y:S02]  /*8930*/  ISETP.GT.AND P0, PT, R6, 0x21, !P2 ;  /* 0x000000210600780c */ /* 0x000fe40005704270 */
[----:B------:R-:W-:Y:S02]  /*8940*/  FMNMX.FTZ R18, R198, R23, !PT ;  /* 0x00000017c6127209 */ /* 0x000fe40007810000 */
[----:B------:R-:W-:Y:S02]  /*8950*/  ISETP.LT.OR P0, PT, R0, 0x22, P0 ;  /* 0x000000220000780c */ /* 0x000fe40000701670 */
[----:B------:R-:W-:Y:S02]  /*8960*/  FMNMX.FTZ R23, R199, R18, !PT ;  /* 0x00000012c7177209 */ /* 0x000fe40007810000 */
[----:B------:R-:W-:Y:S02]  /*8970*/  FSEL R162, R22, -INF , !P0 ;  /* 0xff80000016a27808 */ /* 0x000fe40004000000 */
[----:B------:R-:W-:Y:S02]  /*8980*/  FMNMX.FTZ R18, R244, R23, !PT ;  /* 0x00000017f4127209 */ /* 0x000fe40007810000 */
[----:B------:R-:W-:Y:S02]  /*8990*/  ISETP.GT.AND P0, PT, R6, 0x28, !P1 ;  /* 0x000000280600780c */ /* 0x000fe40004f04270 */
[----:B------:R-:W-:Y:S02]  /*89a0*/  FMNMX.FTZ R18, R249, R18, !PT ;  /* 0x00000012f9127209 */ /* 0x000fe40007810000 */
[----:B------:R-:W-:Y:S02]  /*89b0*/  ISETP.LT.OR P0, PT, R0, 0x29, P0 ;  /* 0x000000290000780c */ /* 0x000fe40000701670 */
[----:B------:R-:W-:Y:S02]  /*89c0*/  FMNMX.FTZ R18, R169, R18, !PT ;  /* 0x00000012a9127209 */ /* 0x000fe40007810000 */
[----:B------:R-:W-:Y:S02]  /*89d0*/  FSEL R160, R33, -INF , !P0 ;  /* 0xff80000021a07808 */ /* 0x000fe40004000000 */
[----:B------:R-:W-:Y:S02]  /*89e0*/  ISETP.GT.AND P0, PT, R6, 0x29, !P6 ;  /* 0x000000290600780c */ /* 0x000fe40007704270 */
[----:B-1----:R-:W-:Y:S02]  /*89f0*/  FMNMX.FTZ R16, R3, R16, !PT ;  /* 0x0000001003107209 */ /* 0x002fe40007810000 */
[----:B------:R-:W-:Y:S02]  /*8a00*/  FMNMX.FTZ R6, R167, R18, !PT ;  /* 0x00000012a7067209 */ /* 0x000fe40007810000 */
[----:B------:R-:W-:Y:S01]  /*8a10*/  ISETP.LT.OR P0, PT, R0, 0x2a, P0 ;  /* 0x0000002a0000780c */ /* 0x000fe20000701670 */
[----:B------:R-:W1:Y:S01]  /*8a20*/  SHFL.BFLY PT, R3, R16, 0x1, 0x1f ;  /* 0x0c201f0010037f89 */ /* 0x000e6200000e0000 */
[----:B------:R-:W-:Y:S02]  /*8a30*/  FMNMX.FTZ R0, R165, R6, !PT ;  /* 0x00000006a5007209 */ /* 0x000fe40007810000 */
[----:B--2---:R-:W-:Y:S02]  /*8a40*/  FMNMX.FTZ R2, R15, R2, !PT ;  /* 0x000000020f027209 */ /* 0x004fe40007810000 */
[----:B------:R-:W-:Y:S02]  /*8a50*/  FMNMX.FTZ R6, R163, R0, !PT ;  /* 0x00000000a3067209 */ /* 0x000fe40007810000 */
[----:B------:R-:W-:Y:S01]  /*8a60*/  FMNMX.FTZ R25, R9, R148, !PT ;  /* 0x0000009409197209 */ /* 0x000fe20007810000 */
[----:B------:R-:W2:Y:S01]  /*8a70*/  SHFL.BFLY PT, R23, R2, 0x1, 0x1f ;  /* 0x0c201f0002177f89 */ /* 0x000ea200000e0000 */
[----:B------:R-:W-:Y:S02]  /*8a80*/  FSEL R153, R31, -INF , !P0 ;  /* 0xff8000001f997808 */ /* 0x000fe40004000000 */
[----:B------:R-:W-:Y:S04]  /*8a90*/  FMNMX.FTZ R25, R12, R25, !PT ;  /* 0x000000190c197209 */ /* 0x000fe80007810000 */
[----:B------:R-:W-:Y:S01]  /*8aa0*/  FMNMX.FTZ R25, R10, R25, !PT ;  /* 0x000000190a197209 */ /* 0x000fe20007810000 */
[----:B------:R-:W3:Y:S03]  /*8ab0*/  SHFL.BFLY PT, R15, R6, 0x2, 0x1f ;  /* 0x0c401f00060f7f89 */ /* 0x000ee600000e0000 */
[----:B------:R-:W-:Y:S02]  /*8ac0*/  FMNMX.FTZ R25, R8, R25, !PT ;  /* 0x0000001908197209 */ /* 0x000fe40007810000 */
[----:B-1----:R-:W-:Y:S04]  /*8ad0*/  FMNMX.FTZ R3, R16, R3, !PT ;  /* 0x0000000310037209 */ /* 0x002fe80007810000 */
[C---:B------:R-:W-:Y:S01]  /*8ae0*/  FSETP.NEU.FTZ.AND P0, PT, R3.reuse, -INF , PT ;  /* 0xff8000000300780b */ /* 0x040fe20003f1d000 */
[----:B------:R-:W-:Y:S01]  /*8af0*/  FMUL.FTZ R170, R3, c[0x0][0x2d0] ;  /* 0x0000b40003aa7a20 */ /* 0x000fe20000410000 */
[----:B--2---:R-:W-:Y:S04]  /*8b00*/  FMNMX.FTZ R2, R2, R23, !PT ;  /* 0x0000001702027209 */ /* 0x004fe80007810000 */
[----:B------:R-:W-:Y:S01]  /*8b10*/  FSEL R170, R170, RZ, P0 ;  /* 0x000000ffaaaa7208 */ /* 0x000fe20000000000 */
[----:B------:R-:W-:Y:S04]  /*8b20*/  FMUL.FTZ R168, R2, c[0x0][0x2d0] ;  /* 0x0000b40002a87a20 */ /* 0x000fe80000410000 */
[--C-:B------:R-:W-:Y:S01]  /*8b30*/  FFMA.FTZ R179, R4, c[0x0][0x2d0], -R170.reuse ;  /* 0x0000b40004b37a23 */ /* 0x100fe200000108aa */
[----:B---3--:R-:W-:Y:S01]  /*8b40*/  FMNMX.FTZ R6, R6, R15, !PT ;  /* 0x0000000f06067209 */ /* 0x008fe20007810000 */
[--C-:B------:R-:W-:Y:S01]  /*8b50*/  FFMA.FTZ R176, R5, c[0x0][0x2d0], -R170.reuse ;  /* 0x0000b40005b07a23 */ /* 0x100fe200000108aa */
[----:B------:R-:W-:Y:S01]  /*8b60*/  FMNMX.FTZ R15, R246, R25, !PT ;  /* 0x00000019f60f7209 */ /* 0x000fe20007810000 */
[--C-:B------:R-:W-:Y:S01]  /*8b70*/  FFMA.FTZ R178, R37, c[0x0][0x2d0], -R170.reuse ;  /* 0x0000b40025b27a23 */ /* 0x100fe200000108aa */
[----:B------:R-:W-:Y:S01]  /*8b80*/  FSEL R4, R3, RZ, P0 ;  /* 0x000000ff03047208 */ /* 0x000fe20000000000 */
[----:B------:R-:W-:Y:S01]  /*8b90*/  FFMA.FTZ R177, R35, c[0x0][0x2d0], -R170 ;  /* 0x0000b40023b17a23 */ /* 0x000fe200000108aa */
[----:B------:R-:W-:Y:S01]  /*8ba0*/  FSETP.NEU.FTZ.AND P0, PT, R2, -INF , PT ;  /* 0xff8000000200780b */ /* 0x000fe20003f1d000 */
[----:B------:R-:W-:Y:S01]  /*8bb0*/  MUFU.EX2 R179, R179 ;  /* 0x000000b300b37308 */ /* 0x000fe20000000800 */
[----:B------:R-:W-:Y:S01]  /*8bc0*/  FMNMX.FTZ R5, R248, R15, !PT ;  /* 0x0000000ff8057209 */ /* 0x000fe20007810000 */
[----:B------:R-:W-:Y:S01]  /*8bd0*/  FADD.FTZ R4, -R4, R151 ;  /* 0x0000009704047221 */ /* 0x000fe20000010100 */
[----:B------:R-:W-:Y:S01]  /*8be0*/  FSEL R168, R168, RZ, P0 ;  /* 0x000000ffa8a87208 */ /* 0x000fe20000000000 */
[----:B------:R-:W1:Y:S01]  /*8bf0*/  SHFL.BFLY PT, R15, R6, 0x1, 0x1f ;  /* 0x0c201f00060f7f89 */ /* 0x000e6200000e0000 */
[----:B------:R-:W-:Y:S01]  /*8c00*/  FMNMX.FTZ R5, R252, R5, !PT ;  /* 0x00000005fc057209 */ /* 0x000fe20007810000 */
[----:B------:R-:W-:Y:S02]  /*8c10*/  FMUL.FTZ R151, R4, c[0x0][0x2d0] ;  /* 0x0000b40004977a20 */ /* 0x000fe40000410000 */
[--C-:B------:R-:W-:Y:S01]  /*8c20*/  FFMA.FTZ R155, R21, c[0x0][0x2d0], -R168.reuse ;  /* 0x0000b400159b7a23 */ /* 0x100fe200000108a8 */
[----:B------:R-:W-:Y:S01]  /*8c30*/  FMNMX.FTZ R21, R250, R5, !PT ;  /* 0x00000005fa157209 */ /* 0x000fe20007810000 */
[--C-:B------:R-:W-:Y:S01]  /*8c40*/  FFMA.FTZ R183, R7, c[0x0][0x2d0], -R168.reuse ;  /* 0x0000b40007b77a23 */ /* 0x100fe200000108a8 */
[----:B------:R-:W-:Y:S01]  /*8c50*/  FSEL R7, R2, RZ, P0 ;  /* 0x000000ff02077208 */ /* 0x000fe20000000000 */
[--C-:B------:R-:W-:Y:S01]  /*8c60*/  FFMA.FTZ R154, R27, c[0x0][0x2d0], -R168.reuse ;  /* 0x0000b4001b9a7a23 */ /* 0x100fe200000108a8 */
[----:B------:R-:W-:Y:S01]  /*8c70*/  FMNMX.FTZ R21, R164, R21, !PT ;  /* 0x00000015a4157209 */ /* 0x000fe20007810000 */
[----:B------:R-:W-:Y:S01]  /*8c80*/  FFMA.FTZ R182, R11, c[0x0][0x2d0], -R168 ;  /* 0x0000b4000bb67a23 */ /* 0x000fe200000108a8 */
[----:B------:R-:W2:Y:S01]  /*8c90*/  MUFU.EX2 R151, R151 ;  /* 0x0000009700977308 */ /* 0x000ea20000000800 */
[----:B------:R-:W-:Y:S01]  /*8ca0*/  FADD.FTZ R7, -R7, R150 ;  /* 0x0000009607077221 */ /* 0x000fe20000010100 */
[----:B------:R-:W-:Y:S01]  /*8cb0*/  FMNMX.FTZ R21, R162, R21, !PT ;  /* 0x00000015a2157209 */ /* 0x000fe20007810000 */
[----:B------:R-:W-:Y:S01]  /*8cc0*/  LDSM.16.MT88.4 R36, [R212+0x100] ;  /* 0x00010000d424783b */ /* 0x000fe20000004200 */
[--C-:B------:R-:W-:Y:S02]  /*8cd0*/  FFMA.FTZ R174, R174, c[0x0][0x2d0], -R170.reuse ;  /* 0x0000b400aeae7a23 */ /* 0x100fe400000108aa */
[----:B------:R-:W-:Y:S01]  /*8ce0*/  FMNMX.FTZ R0, R160, R21, !PT ;  /* 0x00000015a0007209 */ /* 0x000fe20007810000 */
[----:B------:R-:W-:Y:S02]  /*8cf0*/  FMUL.FTZ R150, R7, c[0x0][0x2d0] ;  /* 0x0000b40007967a20 */ /* 0x000fe40000410000 */
[----:B------:R-:W-:Y:S01]  /*8d00*/  FFMA.FTZ R172, R172, c[0x0][0x2d0], -R170 ;  /* 0x0000b400acac7a23 */ /* 0x000fe200000108aa */
[----:B------:R-:W-:Y:S01]  /*8d10*/  FMNMX.FTZ R5, R153, R0, !PT ;  /* 0x0000000099057209 */ /* 0x000fe20007810000 */
[----:B------:R-:W-:Y:S01]  /*8d20*/  LDSM.16.MT88.4 R20, [R214+0x100] ;  /* 0x00010000d614783b */ /* 0x000fe20000004200 */
[----:B------:R-:W3:Y:S01]  /*8d30*/  MUFU.EX2 R178, R178 ;  /* 0x000000b200b27308 */ /* 0x000ee20000000800 */
[----:B-1----:R-:W-:Y:S01]  /*8d40*/  FMNMX.FTZ R0, R6, R15, !PT ;  /* 0x0000000f06007209 */ /* 0x002fe20007810000 */
[----:B------:R-:W-:Y:S02]  /*8d50*/  FFMA.FTZ R173, R173, c[0x0][0x2d0], -R168 ;  /* 0x0000b400adad7a23 */ /* 0x000fe400000108a8 */
[--C-:B------:R-:W-:Y:S01]  /*8d60*/  FFMA.FTZ R190, R43, c[0x0][0x2d0], -R170.reuse ;  /* 0x0000b4002bbe7a23 */ /* 0x100fe200000108aa */
[C---:B------:R-:W-:Y:S01]  /*8d70*/  FSETP.NEU.FTZ.AND P0, PT, R0.reuse, -INF , PT ;  /* 0xff8000000000780b */ /* 0x040fe20003f1d000 */
[C---:B------:R-:W-:Y:S01]  /*8d80*/  FMUL.FTZ R166, R0.reuse, c[0x0][0x2d0] ;  /* 0x0000b40000a67a20 */ /* 0x040fe20000410000 */
[----:B------:R-:W1:Y:S01]  /*8d90*/  SHFL.BFLY PT, R6, R5, 0x2, 0x1f ;  /* 0x0c401f0005067f89 */ /* 0x000e6200000e0000 */
[----:B------:R-:W-:Y:S01]  /*8da0*/  FFMA.FTZ R191, R41, c[0x0][0x2d0], -R170 ;  /* 0x0000b40029bf7a23 */ /* 0x000fe200000108aa */
[----:B------:R-:W-:Y:S01]  /*8db0*/  FSEL R4, R0, RZ, P0 ;  /* 0x000000ff00047208 */ /* 0x000fe20000000000 */
[----:B------:R-:W4:Y:S01]  /*8dc0*/  MUFU.EX2 R150, R150 ;  /* 0x0000009600967308 */ /* 0x000f220000000800 */
[----:B------:R-:W-:Y:S01]  /*8dd0*/  FSEL R166, R166, RZ, P0 ;  /* 0x000000ffa6a67208 */ /* 0x000fe20000000000 */
[----:B--2---:R-:W-:Y:S02]  /*8de0*/  FMUL.FTZ R16, R151, R132 ;  /* 0x0000008497107220 */ /* 0x004fe40000410000 */
[----:B------:R-:W-:Y:S02]  /*8df0*/  FADD.FTZ R4, -R4, R149 ;  /* 0x0000009504047221 */ /* 0x000fe40000010100 */
[--C-:B------:R-:W-:Y:S02]  /*8e00*/  FFMA.FTZ R181, R14, c[0x0][0x2d0], -R166.reuse ;  /* 0x0000b4000eb57a23 */ /* 0x100fe400000108a6 */
[--C-:B------:R-:W-:Y:S02]  /*8e10*/  FFMA.FTZ R180, R19, c[0x0][0x2d0], -R166.reuse ;  /* 0x0000b40013b47a23 */ /* 0x100fe400000108a6 */
[----:B------:R-:W-:Y:S01]  /*8e20*/  MUFU.EX2 R177, R177 ;  /* 0x000000b100b17308 */ /* 0x000fe20000000800 */
[--C-:B------:R-:W-:Y:S02]  /*8e30*/  FFMA.FTZ R185, R17, c[0x0][0x2d0], -R166.reuse ;  /* 0x0000b40011b97a23 */ /* 0x100fe400000108a6 */
[--C-:B------:R-:W-:Y:S01]  /*8e40*/  FFMA.FTZ R184, R13, c[0x0][0x2d0], -R166.reuse ;  /* 0x0000b4000db87a23 */ /* 0x100fe200000108a6 */
[----:B---3--:R-:W-:Y:S01]  /*8e50*/  F2FP.PACK_AB R156, R178, R179 ;  /* 0x000000b3b29c723e */ /* 0x008fe200000000ff */
[----:B------:R-:W-:Y:S02]  /*8e60*/  FMUL.FTZ R149, R4, c[0x0][0x2d0] ;  /* 0x0000b40004957a20 */ /* 0x000fe40000410000 */
[C---:B------:R-:W-:Y:S02]  /*8e70*/  FMUL.FTZ R4, R151.reuse, R144 ;  /* 0x0000009097047220 */ /* 0x040fe40000410000 */
[----:B------:R-:W-:Y:S01]  /*8e80*/  FMUL.FTZ R17, R151, R133 ;  /* 0x0000008597117220 */ /* 0x000fe20000410000 */
[----:B------:R-:W2:Y:S01]  /*8e90*/  MUFU.EX2 R176, R176 ;  /* 0x000000b000b07308 */ /* 0x000ea20000000800 */
[----:B-1----:R-:W-:Y:S01]  /*8ea0*/  FMNMX.FTZ R5, R5, R6, !PT ;  /* 0x0000000605057209 */ /* 0x002fe20007810000 */
[C---:B------:R-:W-:Y:S02]  /*8eb0*/  FMUL.FTZ R32, R151.reuse, R116 ;  /* 0x0000007497207220 */ /* 0x040fe40000410000 */
[C---:B----4-:R-:W-:Y:S02]  /*8ec0*/  FMUL.FTZ R6, R150.reuse, R146 ;  /* 0x0000009296067220 */ /* 0x050fe40000410000 */
[----:B------:R-:W1:Y:S01]  /*8ed0*/  SHFL.BFLY PT, R152, R5, 0x1, 0x1f ;  /* 0x0c201f0005987f89 */ /* 0x000e6200000e0000 */
[C---:B------:R-:W-:Y:S02]  /*8ee0*/  FMUL.FTZ R7, R150.reuse, R147 ;  /* 0x0000009396077220 */ /* 0x040fe40000410000 */
[C---:B------:R-:W-:Y:S01]  /*8ef0*/  FMUL.FTZ R18, R150.reuse, R134 ;  /* 0x0000008696127220 */ /* 0x040fe20000410000 */
[----:B------:R-:W-:Y:S01]  /*8f00*/  MUFU.EX2 R155, R155 ;  /* 0x0000009b009b7308 */ /* 0x000fe20000000800 */
[C---:B------:R-:W-:Y:S02]  /*8f10*/  FMUL.FTZ R19, R150.reuse, R135 ;  /* 0x0000008796137220 */ /* 0x040fe40000410000 */
[C---:B------:R-:W-:Y:S01]  /*8f20*/  FMUL.FTZ R33, R151.reuse, R117 ;  /* 0x0000007597217220 */ /* 0x040fe20000410000 */
[----:B------:R-:W-:Y:S01]  /*8f30*/  LDSM.16.MT88.4 R132, [R214+0x900] ;  /* 0x00090000d684783b */ /* 0x000fe20000004200 */
[C---:B------:R-:W-:Y:S02]  /*8f40*/  FMUL.FTZ R34, R150.reuse, R118 ;  /* 0x0000007696227220 */ /* 0x040fe40000410000 */
[C---:B------:R-:W-:Y:S02]  /*8f50*/  FMUL.FTZ R35, R150.reuse, R119 ;  /* 0x0000007796237220 */ /* 0x040fe40000410000 */
[C---:B------:R-:W-:Y:S01]  /*8f60*/  FMUL.FTZ R48, R151.reuse, R100 ;  /* 0x0000006497307220 */ /* 0x040fe20000410000 */
[----:B------:R-:W3:Y:S01]  /*8f70*/  MUFU.EX2 R154, R154 ;  /* 0x0000009a009a7308 */ /* 0x000ee20000000800 */
[----:B------:R-:W-:Y:S01]  /*8f80*/  FMUL.FTZ R49, R151, R101 ;  /* 0x0000006597317220 */ /* 0x000fe20000410000 */
[----:B------:R-:W-:Y:S01]  /*8f90*/  LDSM.16.MT88.4 R116, [R214+0x1100] ;  /* 0x00110000d674783b */ /* 0x000fe20000004200 */
[----:B------:R-:W-:Y:S01]  /*8fa0*/  FMUL.FTZ R50, R150, R102 ;  /* 0x0000006696327220 */ /* 0x000fe20000410000 */
[----:B--2---:R-:W-:Y:S01]  /*8fb0*/  F2FP.PACK_AB R158, R176, R177 ;  /* 0x000000b1b09e723e */ /* 0x004fe200000000ff */
[----:B------:R-:W-:Y:S02]  /*8fc0*/  FMUL.FTZ R51, R150, R103 ;  /* 0x0000006796337220 */ /* 0x000fe40000410000 */
[--C-:B------:R-:W-:Y:S02]  /*8fd0*/  FFMA.FTZ R169, R169, c[0x0][0x2d0], -R166.reuse ;  /* 0x0000b400a9a97a23 */ /* 0x100fe400000108a6 */
[--C-:B------:R-:W-:Y:S01]  /*8fe0*/  FFMA.FTZ R167, R167, c[0x0][0x2d0], -R166.reuse ;  /* 0x0000b400a7a77a23 */ /* 0x100fe200000108a6 */
[----:B-1----:R-:W-:Y:S01]  /*8ff0*/  FMNMX.FTZ R152, R152, R5, !PT ;  /* 0x0000000598987209 */ /* 0x002fe20007810000 */
[----:B------:R-:W-:Y:S01]  /*9000*/  MUFU.EX2 R183, R183 ;  /* 0x000000b700b77308 */ /* 0x000fe20000000800 */
[----:B------:R-:W-:Y:S01]  /*9010*/  LDSM.16.MT88.4 R100, [R214+0x1900] ;  /* 0x00190000d664783b */ /* 0x000fe20000004200 */
[----:B------:R-:W-:Y:S01]  /*9020*/  FFMA.FTZ R165, R165, c[0x0][0x2d0], -R166 ;  /* 0x0000b400a5a57a23 */ /* 0x000fe200000108a6 */
[C---:B------:R-:W-:Y:S01]  /*9030*/  FSETP.NEU.FTZ.AND P0, PT, R152.reuse, -INF , PT ;  /* 0xff8000009800780b */ /* 0x040fe20003f1d000 */
[C---:B------:R-:W-:Y:S02]  /*9040*/  FMUL.FTZ R161, R152.reuse, c[0x0][0x2d0] ;  /* 0x0000b40098a17a20 */ /* 0x040fe40000410000 */
[--C-:B------:R-:W-:Y:S01]  /*9050*/  FFMA.FTZ R192, R47, c[0x0][0x2d0], -R168.reuse ;  /* 0x0000b4002fc07a23 */ /* 0x100fe200000108a8 */
[----:B------:R-:W-:Y:S01]  /*9060*/  FSEL R5, R152, RZ, P0 ;  /* 0x000000ff98057208 */ /* 0x000fe20000000000 */
[----:B------:R-:W-:Y:S01]  /*9070*/  FFMA.FTZ R193, R45, c[0x0][0x2d0], -R168 ;  /* 0x0000b4002dc17a23 */ /* 0x000fe200000108a8 */
[----:B------:R-:W-:Y:S01]  /*9080*/  FSEL R161, R161, RZ, P0 ;  /* 0x000000ffa1a17208 */ /* 0x000fe20000000000 */
[----:B------:R-:W1:Y:S01]  /*9090*/  MUFU.EX2 R182, R182 ;  /* 0x000000b600b67308 */ /* 0x000e620000000800 */
[----:B------:R-:W-:Y:S01]  /*90a0*/  FMUL.FTZ R52, R151, R52 ;  /* 0x0000003497347220 */ /* 0x000fe20000410000 */
[----:B------:R-:W-:Y:S01]  /*90b0*/  ISETP.GT.AND P0, PT, R240, R201, PT ;  /* 0x000000c9f000720c */ /* 0x000fe20003f04270 */
[----:B------:R-:W-:Y:S01]  /*90c0*/  FADD.FTZ R5, -R5, R148 ;  /* 0x0000009405057221 */ /* 0x000fe20000010100 */
[----:B---3--:R-:W-:Y:S01]  /*90d0*/  F2FP.PACK_AB R157, R154, R155 ;  /* 0x0000009b9a9d723e */ /* 0x008fe200000000ff */
[--C-:B------:R-:W-:Y:S01]  /*90e0*/  FFMA.FTZ R188, R12, c[0x0][0x2d0], -R161.reuse ;  /* 0x0000b4000cbc7a23 */ /* 0x100fe200000108a1 */
[----:B------:R-:W-:Y:S01]  /*90f0*/  IADD3 R240, R240, -0x1, RZ ;  /* 0xfffffffff0f07810 */ /* 0x000fe20007ffe0ff */
[--C-:B------:R-:W-:Y:S02]  /*9100*/  FFMA.FTZ R189, R9, c[0x0][0x2d0], -R161.reuse ;  /* 0x0000b40009bd7a23 */ /* 0x100fe400000108a1 */
[--C-:B------:R-:W-:Y:S01]  /*9110*/  FFMA.FTZ R187, R10, c[0x0][0x2d0], -R161.reuse ;  /* 0x0000b4000abb7a23 */ /* 0x100fe200000108a1 */
[----:B------:R-:W2:Y:S01]  /*9120*/  MUFU.EX2 R149, R149 ;  /* 0x0000009500957308 */ /* 0x000ea20000000800 */
[--C-:B------:R-:W-:Y:S02]  /*9130*/  FFMA.FTZ R186, R8, c[0x0][0x2d0], -R161.reuse ;  /* 0x0000b40008ba7a23 */ /* 0x100fe400000108a1 */
[----:B------:R-:W-:Y:S02]  /*9140*/  FMUL.FTZ R8, R5, c[0x0][0x2d0] ;  /* 0x0000b40005087a20 */ /* 0x000fe40000410000 */
[C---:B------:R-:W-:Y:S02]  /*9150*/  FMUL.FTZ R5, R151.reuse, R145 ;  /* 0x0000009197057220 */ /* 0x040fe40000410000 */
[--C-:B------:R-:W-:Y:S02]  /*9160*/  FFMA.FTZ R164, R164, c[0x0][0x2d0], -R161.reuse ;  /* 0x0000b400a4a47a23 */ /* 0x100fe400000108a1 */
[C---:B------:R-:W-:Y:S01]  /*9170*/  FMUL.FTZ R53, R151.reuse, R53 ;  /* 0x0000003597357220 */ /* 0x040fe20000410000 */
[----:B------:R3:W4:Y:S01]  /*9180*/  MUFU.EX2 R148, R8 ;  /* 0x0000000800947308 */ /* 0x0007220000000800 */
[C---:B------:R-:W-:Y:S02]  /*9190*/  FMUL.FTZ R54, R150.reuse, R54 ;  /* 0x0000003696367220 */ /* 0x040fe40000410000 */
[----:B------:R-:W-:Y:S01]  /*91a0*/  FMUL.FTZ R55, R150, R55 ;  /* 0x0000003796377220 */ /* 0x000fe20000410000 */
[----:B-1----:R-:W-:Y:S01]  /*91b0*/  F2FP.PACK_AB R159, R182, R183 ;  /* 0x000000b7b69f723e */ /* 0x002fe200000000ff */
[C---:B------:R-:W-:Y:S02]  /*91c0*/  FMUL.FTZ R64, R151.reuse, R64 ;  /* 0x0000004097407220 */ /* 0x040fe40000410000 */
[----:B------:R-:W-:Y:S02]  /*91d0*/  FMUL.FTZ R65, R151, R65 ;  /* 0x0000004197417220 */ /* 0x000fe40000410000 */
[C---:B------:R-:W-:Y:S01]  /*91e0*/  FMUL.FTZ R66, R150.reuse, R66 ;  /* 0x0000004296427220 */ /* 0x040fe20000410000 */
[----:B------:R-:W-:Y:S01]  /*91f0*/  MUFU.EX2 R181, R181 ;  /* 0x000000b500b57308 */ /* 0x000fe20000000800 */
[-C--:B------:R-:W-:Y:S01]  /*9200*/  HMMA.16816.F32 R4, R156, R20.reuse, R4 ;  /* 0x000000149c04723c */ /* 0x080fe20000001804 */
[----:B------:R-:W-:Y:S02]  /*9210*/  FMUL.FTZ R67, R150, R67 ;  /* 0x0000004396437220 */ /* 0x000fe40000410000 */
[C---:B--2---:R-:W-:Y:S02]  /*9220*/  FMUL.FTZ R9, R149.reuse, R141 ;  /* 0x0000008d95097220 */ /* 0x044fe40000410000 */
[C---:B------:R-:W-:Y:S02]  /*9230*/  FMUL.FTZ R12, R149.reuse, R136 ;  /* 0x00000088950c7220 */ /* 0x040fe40000410000 */
[C---:B------:R-:W-:Y:S02]  /*9240*/  FMUL.FTZ R13, R149.reuse, R137 ;  /* 0x00000089950d7220 */ /* 0x040fe40000410000 */
[----:B------:R-:W1:Y:S03]  /*9250*/  MUFU.EX2 R180, R180 ;  /* 0x000000b400b47308 */ /* 0x000e660000000800 */
[C---:B------:R-:W-:Y:S02]  /*9260*/  FMUL.FTZ R40, R149.reuse, R108 ;  /* 0x0000006c95287220 */ /* 0x040fe40000410000 */
[C---:B---3--:R-:W-:Y:S02]  /*9270*/  FMUL.FTZ R8, R149.reuse, R140 ;  /* 0x0000008c95087220 */ /* 0x048fe40000410000 */
[C---:B----4-:R-:W-:Y:S02]  /*9280*/  FMUL.FTZ R10, R148.reuse, R142 ;  /* 0x0000008e940a7220 */ /* 0x050fe40000410000 */
[C---:B------:R-:W-:Y:S01]  /*9290*/  FMUL.FTZ R11, R148.reuse, R143 ;  /* 0x0000008f940b7220 */ /* 0x040fe20000410000 */
[----:B------:R-:W-:Y:S01]  /*92a0*/  MUFU.EX2 R185, R185 ;  /* 0x000000b900b97308 */ /* 0x000fe20000000800 */
[C---:B------:R-:W-:Y:S02]  /*92b0*/  FMUL.FTZ R14, R148.reuse, R138 ;  /* 0x0000008a940e7220 */ /* 0x040fe40000410000 */
[C---:B------:R-:W-:Y:S02]  /*92c0*/  FMUL.FTZ R15, R148.reuse, R139 ;  /* 0x0000008b940f7220 */ /* 0x040fe40000410000 */
[C---:B------:R-:W-:Y:S02]  /*92d0*/  FMUL.FTZ R41, R149.reuse, R109 ;  /* 0x0000006d95297220 */ /* 0x040fe40000410000 */
[C---:B------:R-:W-:Y:S02]  /*92e0*/  FMUL.FTZ R42, R148.reuse, R110 ;  /* 0x0000006e942a7220 */ /* 0x040fe40000410000 */
[----:B------:R-:W-:Y:S01]  /*92f0*/  FMUL.FTZ R43, R148, R111 ;  /* 0x0000006f942b7220 */ /* 0x000fe20000410000 */
[----:B------:R-:W2:Y:S01]  /*9300*/  MUFU.EX2 R184, R184 ;  /* 0x000000b800b87308 */ /* 0x000ea20000000800 */
[----:B------:R-:W-:Y:S01]  /*9310*/  LDSM.16.MT88.4 R108, [R214+0x500] ;  /* 0x00050000d66c783b */ /* 0x000fe20000004200 */
[C---:B------:R-:W-:Y:S01]  /*9320*/  FMUL.FTZ R44, R149.reuse, R104 ;  /* 0x00000068952c7220 */ /* 0x040fe20000410000 */
[----:B-1----:R-:W-:Y:S01]  /*9330*/  F2FP.PACK_AB R144, R180, R181 ;  /* 0x000000b5b490723e */ /* 0x002fe200000000ff */
[C---:B------:R-:W-:Y:S02]  /*9340*/  FMUL.FTZ R45, R149.reuse, R105 ;  /* 0x00000069952d7220 */ /* 0x040fe40000410000 */
[C---:B------:R-:W-:Y:S02]  /*9350*/  FMUL.FTZ R46, R148.reuse, R106 ;  /* 0x0000006a942e7220 */ /* 0x040fe40000410000 */
[C---:B------:R-:W-:Y:S02]  /*9360*/  FMUL.FTZ R47, R148.reuse, R107 ;  /* 0x0000006b942f7220 */ /* 0x040fe40000410000 */
[----:B------:R-:W-:Y:S01]  /*9370*/  MUFU.EX2 R189, R189 ;  /* 0x000000bd00bd7308 */ /* 0x000fe20000000800 */
[----:B------:R-:W-:Y:S01]  /*9380*/  LDSM.16.MT88.4 R104, [R212+0x1900] ;  /* 0x00190000d468783b */ /* 0x000fe20000004200 */
[C---:B------:R-:W-:Y:S02]  /*9390*/  FMUL.FTZ R24, R149.reuse, R124 ;  /* 0x0000007c95187220 */ /* 0x040fe40000410000 */
[C---:B------:R-:W-:Y:S02]  /*93a0*/  FMUL.FTZ R25, R149.reuse, R125 ;  /* 0x0000007d95197220 */ /* 0x040fe40000410000 */
[C---:B------:R-:W-:Y:S02]  /*93b0*/  FMUL.FTZ R26, R148.reuse, R126 ;  /* 0x0000007e941a7220 */ /* 0x040fe40000410000 */
[C---:B------:R-:W-:Y:S02]  /*93c0*/  FMUL.FTZ R27, R148.reuse, R127 ;  /* 0x0000007f941b7220 */ /* 0x040fe40000410000 */
[----:B------:R-:W1:Y:S01]  /*93d0*/  MUFU.EX2 R188, R188 ;  /* 0x000000bc00bc7308 */ /* 0x000e620000000800 */
[C---:B------:R-:W-:Y:S02]  /*93e0*/  FMUL.FTZ R28, R149.reuse, R120 ;  /* 0x00000078951c7220 */ /* 0x040fe40000410000 */
[----:B------:R-:W-:Y:S01]  /*93f0*/  FMUL.FTZ R30, R148, R122 ;  /* 0x0000007a941e7220 */ /* 0x000fe20000410000 */
[----:B--2---:R-:W-:Y:S01]  /*9400*/  F2FP.PACK_AB R146, R184, R185 ;  /* 0x000000b9b892723e */ /* 0x004fe200000000ff */
[C---:B------:R-:W-:Y:S02]  /*9410*/  FMUL.FTZ R31, R148.reuse, R123 ;  /* 0x0000007b941f7220 */ /* 0x040fe40000410000 */
[C---:B------:R-:W-:Y:S02]  /*9420*/  FMUL.FTZ R56, R149.reuse, R56 ;  /* 0x0000003895387220 */ /* 0x040fe40000410000 */
[C---:B------:R-:W-:Y:S01]  /*9430*/  FMUL.FTZ R57, R149.reuse, R57 ;  /* 0x0000003995397220 */ /* 0x040fe20000410000 */
[----:B------:R-:W-:Y:S01]  /*9440*/  MUFU.EX2 R187, R187 ;  /* 0x000000bb00bb7308 */ /* 0x000fe20000000800 */
[C---:B------:R-:W-:Y:S02]  /*9450*/  FMUL.FTZ R58, R148.reuse, R58 ;  /* 0x0000003a943a7220 */ /* 0x040fe40000410000 */
[C---:B------:R-:W-:Y:S02]  /*9460*/  FMUL.FTZ R59, R148.reuse, R59 ;  /* 0x0000003b943b7220 */ /* 0x040fe40000410000 */
[C---:B------:R-:W-:Y:S02]  /*9470*/  FMUL.FTZ R60, R149.reuse, R60 ;  /* 0x0000003c953c7220 */ /* 0x040fe40000410000 */
[----:B------:R-:W-:Y:S02]  /*9480*/  FMUL.FTZ R61, R149, R61 ;  /* 0x0000003d953d7220 */ /* 0x000fe40000410000 */
[C---:B------:R-:W-:Y:S01]  /*9490*/  FMUL.FTZ R62, R148.reuse, R62 ;  /* 0x0000003e943e7220 */ /* 0x040fe20000410000 */
[----:B------:R-:W2:Y:S01]  /*94a0*/  MUFU.EX2 R186, R186 ;  /* 0x000000ba00ba7308 */ /* 0x000ea20000000800 */
[----:B------:R-:W-:Y:S02]  /*94b0*/  FMUL.FTZ R63, R148, R63 ;  /* 0x0000003f943f7220 */ /* 0x000fe40000410000 */
[--C-:B------:R-:W-:Y:S01]  /*94c0*/  FFMA.FTZ R194, R194, c[0x0][0x2d0], -R170.reuse ;  /* 0x0000b400c2c27a23 */ /* 0x100fe200000108aa */
[----:B-1----:R-:W-:Y:S01]  /*94d0*/  F2FP.PACK_AB R145, R188, R189 ;  /* 0x000000bdbc91723e */ /* 0x002fe200000000ff */
[----:B------:R-:W-:Y:S02]  /*94e0*/  FFMA.FTZ R195, R195, c[0x0][0x2d0], -R170 ;  /* 0x0000b400c3c37a23 */ /* 0x000fe400000108aa */
[--C-:B------:R-:W-:Y:S02]  /*94f0*/  FFMA.FTZ R196, R196, c[0x0][0x2d0], -R168.reuse ;  /* 0x0000b400c4c47a23 */ /* 0x100fe400000108a8 */
[----:B------:R-:W-:Y:S01]  /*9500*/  FFMA.FTZ R197, R197, c[0x0][0x2d0], -R168 ;  /* 0x0000b400c5c57a23 */ /* 0x000fe200000108a8 */
[----:B------:R-:W-:Y:S01]  /*9510*/  MUFU.EX2 R124, R174 ;  /* 0x000000ae007c7308 */ /* 0x000fe20000000800 */
[--C-:B------:R-:W-:Y:S02]  /*9520*/  FFMA.FTZ R198, R198, c[0x0][0x2d0], -R166.reuse ;  /* 0x0000b400c6c67a23 */ /* 0x100fe400000108a6 */
[--C-:B------:R-:W-:Y:S02]  /*9530*/  FFMA.FTZ R199, R199, c[0x0][0x2d0], -R166.reuse ;  /* 0x0000b400c7c77a23 */ /* 0x100fe400000108a6 */
[--C-:B------:R-:W-:Y:S02]  /*9540*/  FFMA.FTZ R244, R244, c[0x0][0x2d0], -R166.reuse ;  /* 0x0000b400f4f47a23 */ /* 0x100fe400000108a6 */
[--C-:B------:R-:W-:Y:S02]  /*9550*/  FFMA.FTZ R249, R249, c[0x0][0x2d0], -R166.reuse ;  /* 0x0000b400f9f97a23 */ /* 0x100fe400000108a6 */
[----:B------:R-:W-:Y:S01]  /*9560*/  FFMA.FTZ R166, R163, c[0x0][0x2d0], -R166 ;  /* 0x0000b400a3a67a23 */ /* 0x000fe200000108a6 */
[----:B------:R-:W-:Y:S01]  /*9570*/  MUFU.EX2 R126, R172 ;  /* 0x000000ac007e7308 */ /* 0x000fe20000000800 */
[--C-:B------:R-:W-:Y:S02]  /*9580*/  FFMA.FTZ R251, R251, c[0x0][0x2d0], -R168.reuse ;  /* 0x0000b400fbfb7a23 */ /* 0x100fe400000108a8 */
[--C-:B------:R-:W-:Y:S01]  /*9590*/  FFMA.FTZ R247, R247, c[0x0][0x2d0], -R168.reuse ;  /* 0x0000b400f7f77a23 */ /* 0x100fe200000108a8 */
[----:B--2---:R-:W-:Y:S01]  /*95a0*/  F2FP.PACK_AB R147, R186, R187 ;  /* 0x000000bbba93723e */ /* 0x004fe200000000ff */
[----:B------:R-:W-:Y:S02]  /*95b0*/  FFMA.FTZ R168, R171, c[0x0][0x2d0], -R168 ;  /* 0x0000b400aba87a23 */ /* 0x000fe400000108a8 */
[--C-:B------:R-:W-:Y:S02]  /*95c0*/  FFMA.FTZ R245, R245, c[0x0][0x2d0], -R170.reuse ;  /* 0x0000b400f5f57a23 */ /* 0x100fe400000108aa */
[----:B------:R-:W-:Y:S01]  /*95d0*/  FFMA.FTZ R170, R175, c[0x0][0x2d0], -R170 ;  /* 0x0000b400afaa7a23 */ /* 0x000fe200000108aa */
[----:B------:R1:W-:Y:S01]  /*95e0*/  MUFU.EX2 R122, R173 ;  /* 0x000000ad007a7308 */ /* 0x0003e20000000800 */
[C---:B------:R-:W-:Y:S01]  /*95f0*/  HMMA.16816.F32 R8, R144.reuse, R20, R8 ;  /* 0x000000149008723c */ /* 0x040fe20000001808 */
[C---:B------:R-:W-:Y:S02]  /*9600*/  FMUL.FTZ R29, R149.reuse, R121 ;  /* 0x00000079951d7220 */ /* 0x040fe40000410000 */
[C---:B------:R-:W-:Y:S02]  /*9610*/  FMUL.FTZ R72, R149.reuse, R72 ;  /* 0x0000004895487220 */ /* 0x040fe40000410000 */
[----:B------:R-:W-:Y:S02]  /*9620*/  FMUL.FTZ R73, R149, R73 ;  /* 0x0000004995497220 */ /* 0x000fe40000410000 */
[C---:B------:R-:W-:Y:S01]  /*9630*/  FMUL.FTZ R20, R151.reuse, R128 ;  /* 0x0000008097147220 */ /* 0x040fe20000410000 */
[-C--:B------:R-:W-:Y:S01]  /*9640*/  HMMA.16816.F32 R12, R144, R22.reuse, R12 ;  /* 0x00000016900c723c */ /* 0x080fe2000000180c */
[----:B------:R-:W-:Y:S01]  /*9650*/  FMUL.FTZ R21, R151, R129 ;  /* 0x0000008197157220 */ /* 0x000fe20000410000 */
[----:B------:R-:W-:Y:S02]  /*9660*/  MUFU.EX2 R136, R170 ;  /* 0x000000aa00887308 */ /* 0x000fe40000000800 */
[C---:B------:R-:W-:Y:S02]  /*9670*/  FMUL.FTZ R74, R148.reuse, R74 ;  /* 0x0000004a944a7220 */ /* 0x040fe40000410000 */
[----:B------:R-:W-:Y:S02]  /*9680*/  FMUL.FTZ R75, R148, R75 ;  /* 0x0000004b944b7220 */ /* 0x000fe40000410000 */
[C---:B------:R-:W-:Y:S01]  /*9690*/  HMMA.16816.F32 R16, R156.reuse, R22, R16 ;  /* 0x000000169c10723c */ /* 0x040fe20000001810 */
[C---:B------:R-:W-:Y:S03]  /*96a0*/  FMUL.FTZ R76, R149.reuse, R76 ;  /* 0x0000004c954c7220 */ /* 0x040fe60000410000 */
[----:B------:R-:W-:Y:S01]  /*96b0*/  MUFU.EX2 R138, R168 ;  /* 0x000000a8008a7308 */ /* 0x000fe20000000800 */
[C---:B------:R-:W-:Y:S02]  /*96c0*/  FMUL.FTZ R77, R149.reuse, R77 ;  /* 0x0000004d954d7220 */ /* 0x040fe40000410000 */
[C---:B------:R-:W-:Y:S01]  /*96d0*/  FMUL.FTZ R22, R150.reuse, R130 ;  /* 0x0000008296167220 */ /* 0x040fe20000410000 */
[----:B-1----:R-:W-:Y:S01]  /*96e0*/  LDSM.16.MT88.4 R172, [R214+0x2100] ;  /* 0x00210000d6ac783b */ /* 0x002fe20000004200 */
[----:B------:R-:W-:Y:S03]  /*96f0*/  FMUL.FTZ R23, R150, R131 ;  /* 0x0000008396177220 */ /* 0x000fe60000410000 */
[C---:B------:R-:W-:Y:S02]  /*9700*/  FMUL.FTZ R78, R148.reuse, R78 ;  /* 0x0000004e944e7220 */ /* 0x040fe40000410000 */
[----:B------:R1:W-:Y:S01]  /*9710*/  MUFU.EX2 R125, R169 ;  /* 0x000000a9007d7308 */ /* 0x0003e20000000800 */
[C---:B------:R-:W-:Y:S01]  /*9720*/  FMUL.FTZ R79, R148.reuse, R79 ;  /* 0x0000004f944f7220 */ /* 0x040fe20000410000 */
[-C--:B------:R-:W-:Y:S01]  /*9730*/  HMMA.16816.F32 R20, R156, R36.reuse, R20 ;  /* 0x000000249c14723c */ /* 0x080fe20000001814 */
[----:B------:R-:W2:Y:S01]  /*9740*/  LDSM.16.MT88.4 R128, [R214+0xd00] ;  /* 0x000d0000d680783b */ /* 0x000ea20000004200 */
[C---:B------:R-:W-:Y:S02]  /*9750*/  FMUL.FTZ R88, R149.reuse, R88 ;  /* 0x0000005895587220 */ /* 0x040fe40000410000 */
[C---:B------:R-:W-:Y:S02]  /*9760*/  FMUL.FTZ R89, R149.reuse, R89 ;  /* 0x0000005995597220 */ /* 0x040fe40000410000 */
[C---:B------:R-:W-:Y:S02]  /*9770*/  FMUL.FTZ R90, R148.reuse, R90 ;  /* 0x0000005a945a7220 */ /* 0x040fe40000410000 */
[C---:B------:R-:W-:Y:S01]  /*9780*/  HMMA.16816.F32 R24, R144.reuse, R36, R24 ;  /* 0x000000249018723c */ /* 0x040fe20000001818 */
[----:B------:R-:W-:Y:S03]  /*9790*/  MUFU.EX2 R120, R167 ;  /* 0x000000a700787308 */ /* 0x000fe60000000800 */
[C---:B------:R-:W-:Y:S02]  /*97a0*/  FMUL.FTZ R91, R148.reuse, R91 ;  /* 0x0000005b945b7220 */ /* 0x040fe40000410000 */
[----:B------:R-:W-:Y:S02]  /*97b0*/  FMUL.FTZ R92, R149, R92 ;  /* 0x0000005c955c7220 */ /* 0x000fe40000410000 */
[-C--:B------:R-:W-:Y:S01]  /*97c0*/  HMMA.16816.F32 R28, R144, R38.reuse, R28 ;  /* 0x00000026901c723c */ /* 0x080fe2000000181c */
[C---:B------:R-:W-:Y:S02]  /*97d0*/  FMUL.FTZ R36, R151.reuse, R112 ;  /* 0x0000007097247220 */ /* 0x040fe40000410000 */
[----:B------:R-:W-:Y:S01]  /*97e0*/  MUFU.EX2 R123, R165 ;  /* 0x000000a5007b7308 */ /* 0x000fe20000000800 */
[----:B------:R-:W-:Y:S01]  /*97f0*/  FMUL.FTZ R37, R151, R113 ;  /* 0x0000007197257220 */ /* 0x000fe20000410000 */
[----:B-1----:R-:W-:Y:S01]  /*9800*/  LDSM.16.MT88.4 R168, [R212+0x1500] ;  /* 0x00150000d4a8783b */ /* 0x002fe20000004200 */
[----:B------:R-:W-:Y:S02]  /*9810*/  FMUL.FTZ R93, R149, R93 ;  /* 0x0000005d955d7220 */ /* 0x000fe40000410000 */
[C---:B------:R-:W-:Y:S01]  /*9820*/  HMMA.16816.F32 R32, R156.reuse, R38, R32 ;  /* 0x000000269c20723c */ /* 0x040fe20000001820 */
[C---:B------:R-:W-:Y:S03]  /*9830*/  FMUL.FTZ R94, R148.reuse, R94 ;  /* 0x0000005e945e7220 */ /* 0x040fe60000410000 */
[----:B------:R-:W-:Y:S01]  /*9840*/  FMUL.FTZ R95, R148, R95 ;  /* 0x0000005f945f7220 */ /* 0x000fe20000410000 */
[----:B------:R-:W-:Y:S01]  /*9850*/  MUFU.EX2 R139, R166 ;  /* 0x000000a6008b7308 */ /* 0x000fe20000000800 */
[C---:B------:R-:W-:Y:S02]  /*9860*/  FMUL.FTZ R96, R151.reuse, R96 ;  /* 0x0000006097607220 */ /* 0x040fe40000410000 */
[C---:B------:R-:W-:Y:S04]  /*9870*/  FMUL.FTZ R38, R150.reuse, R114 ;  /* 0x0000007296267220 */ /* 0x040fe80000410000 */
[C---:B------:R-:W-:Y:S02]  /*9880*/  FMUL.FTZ R39, R150.reuse, R115 ;  /* 0x0000007396277220 */ /* 0x040fe40000410000 */
[----:B------:R-:W1:Y:S01]  /*9890*/  LDSM.16.MT88.4 R112, [R212+0xd00] ;  /* 0x000d0000d470783b */ /* 0x000e620000004200 */
[----:B------:R3:W-:Y:S01]  /*98a0*/  MUFU.EX2 R127, R164 ;  /* 0x000000a4007f7308 */ /* 0x0007e20000000800 */
[C---:B------:R-:W-:Y:S02]  /*98b0*/  FMUL.FTZ R97, R151.reuse, R97 ;  /* 0x0000006197617220 */ /* 0x040fe40000410000 */
[C---:B------:R-:W-:Y:S01]  /*98c0*/  FMUL.FTZ R98, R150.reuse, R98 ;  /* 0x0000006296627220 */ /* 0x040fe20000410000 */
[-C--:B--2---:R-:W-:Y:S01]  /*98d0*/  HMMA.16816.F32 R36, R156, R128.reuse, R36 ;  /* 0x000000809c24723c */ /* 0x084fe20000001824 */
[C---:B------:R-:W-:Y:S02]  /*98e0*/  FMUL.FTZ R99, R150.reuse, R99 ;  /* 0x0000006396637220 */ /* 0x040fe40000410000 */
[C---:B------:R-:W-:Y:S02]  /*98f0*/  FMUL.FTZ R68, R151.reuse, R68 ;  /* 0x0000004497447220 */ /* 0x040fe40000410000 */
[C---:B------:R-:W-:Y:S01]  /*9900*/  FMUL.FTZ R69, R151.reuse, R69 ;  /* 0x0000004597457220 */ /* 0x040fe20000410000 */
[----:B------:R-:W-:Y:S01]  /*9910*/  MUFU.EX2 R190, R190 ;  /* 0x000000be00be7308 */ /* 0x000fe20000000800 */
[C---:B------:R-:W-:Y:S01]  /*9920*/  FMUL.FTZ R70, R150.reuse, R70 ;  /* 0x0000004696467220 */ /* 0x040fe20000410000 */
[C---:B------:R-:W-:Y:S01]  /*9930*/  HMMA.16816.F32 R40, R144.reuse, R128, R40 ;  /* 0x000000809028723c */ /* 0x040fe20000001828 */
[C---:B------:R-:W-:Y:S03]  /*9940*/  FMUL.FTZ R71, R150.reuse, R71 ;  /* 0x0000004796477220 */ /* 0x040fe60000410000 */
[C---:B------:R-:W-:Y:S02]  /*9950*/  FMUL.FTZ R80, R151.reuse, R80 ;  /* 0x0000005097507220 */ /* 0x040fe40000410000 */
[C---:B------:R-:W-:Y:S02]  /*9960*/  FMUL.FTZ R81, R151.reuse, R81 ;  /* 0x0000005197517220 */ /* 0x040fe40000410000 */
[-C--:B------:R-:W-:Y:S01]  /*9970*/  HMMA.16816.F32 R44, R144, R130.reuse, R44 ;  /* 0x00000082902c723c */ /* 0x080fe2000000182c */
[----:B------:R-:W2:Y:S01]  /*9980*/  MUFU.EX2 R191, R191 ;  /* 0x000000bf00bf7308 */ /* 0x000ea20000000800 */
[----:B---3--:R-:W-:Y:S02]  /*9990*/  LDSM.16.MT88.4 R164, [R214+0x1500] ;  /* 0x00150000d6a4783b */ /* 0x008fe40000004200 */
[C---:B------:R-:W-:Y:S02]  /*99a0*/  FMUL.FTZ R82, R150.reuse, R82 ;  /* 0x0000005296527220 */ /* 0x040fe40000410000 */
[C---:B------:R-:W-:Y:S02]  /*99b0*/  FMUL.FTZ R83, R150.reuse, R83 ;  /* 0x0000005396537220 */ /* 0x040fe40000410000 */
[C---:B------:R-:W-:Y:S01]  /*99c0*/  HMMA.16816.F32 R48, R156.reuse, R130, R48 ;  /* 0x000000829c30723c */ /* 0x040fe20000001830 */
[C---:B------:R-:W-:Y:S02]  /*99d0*/  FMUL.FTZ R84, R151.reuse, R84 ;  /* 0x0000005497547220 */ /* 0x040fe40000410000 */
[----:B------:R-:W-:Y:S01]  /*99e0*/  MUFU.EX2 R192, R192 ;  /* 0x000000c000c07308 */ /* 0x000fe20000000800 */
[----:B------:R-:W-:Y:S02]  /*99f0*/  FMUL.FTZ R85, R151, R85 ;  /* 0x0000005597557220 */ /* 0x000fe40000410000 */
[C---:B------:R-:W-:Y:S02]  /*9a00*/  FMUL.FTZ R86, R150.reuse, R86 ;  /* 0x0000005696567220 */ /* 0x040fe40000410000 */
[----:B------:R-:W-:Y:S01]  /*9a10*/  FMUL.FTZ R87, R150, R87 ;  /* 0x0000005796577220 */ /* 0x000fe20000410000 */
[-C--:B-1----:R-:W-:Y:S03]  /*9a20*/  HMMA.16816.F32 R52, R156, R112.reuse, R52 ;  /* 0x000000709c34723c */ /* 0x082fe60000001834 */
[--C-:B------:R-:W-:Y:S01]  /*9a30*/  FFMA.FTZ R246, R246, c[0x0][0x2d0], -R161.reuse ;  /* 0x0000b400f6f67a23 */ /* 0x100fe200000108a1 */
[----:B------:R-:W1:Y:S01]  /*9a40*/  MUFU.EX2 R193, R193 ;  /* 0x000000c100c17308 */ /* 0x000e620000000800 */
[--C-:B------:R-:W-:Y:S02]  /*9a50*/  FFMA.FTZ R248, R248, c[0x0][0x2d0], -R161.reuse ;  /* 0x0000b400f8f87a23 */ /* 0x100fe400000108a1 */
[--C-:B------:R-:W-:Y:S02]  /*9a60*/  FFMA.FTZ R252, R252, c[0x0][0x2d0], -R161.reuse ;  /* 0x0000b400fcfc7a23 */ /* 0x100fe400000108a1 */
[--C-:B------:R-:W-:Y:S01]  /*9a70*/  FFMA.FTZ R250, R250, c[0x0][0x2d0], -R161.reuse ;  /* 0x0000b400fafa7a23 */ /* 0x100fe200000108a1 */
[C---:B------:R-:W-:Y:S02]  /*9a80*/  HMMA.16816.F32 R56, R144.reuse, R112, R56 ;  /* 0x000000709038723c */ /* 0x040fe40000001838 */
[--C-:B------:R-:W-:Y:S02]  /*9a90*/  FFMA.FTZ R162, R162, c[0x0][0x2d0], -R161.reuse ;  /* 0x0000b400a2a27a23 */ /* 0x100fe400000108a1 */
[----:B------:R-:W-:Y:S01]  /*9aa0*/  MUFU.EX2 R194, R194 ;  /* 0x000000c200c27308 */ /* 0x000fe20000000800 */
[--C-:B------:R-:W-:Y:S02]  /*9ab0*/  FFMA.FTZ R160, R160, c[0x0][0x2d0], -R161.reuse ;  /* 0x0000b400a0a07a23 */ /* 0x100fe400000108a1 */
[----:B------:R-:W-:Y:S01]  /*9ac0*/  FFMA.FTZ R161, R153, c[0x0][0x2d0], -R161 ;  /* 0x0000b40099a17a23 */ /* 0x000fe200000108a1 */
[-C--:B------:R-:W-:Y:S01]  /*9ad0*/  HMMA.16816.F32 R60, R144, R114.reuse, R60 ;  /* 0x00000072903c723c */ /* 0x080fe2000000183c */
[----:B------:R-:W-:Y:S03]  /*9ae0*/  FFMA.FTZ R179, R151, R238, R179 ;  /* 0x000000ee97b37223 */ /* 0x000fe600000100b3 */
[----:B------:R-:W-:Y:S01]  /*9af0*/  MOV R151, R3 ;  /* 0x0000000300977202 */ /* 0x000fe20000000f00 */
[----:B------:R-:W-:Y:S01]  /*9b00*/  FFMA.FTZ R155, R150, R239, R155 ;  /* 0x000000ef969b7223 */ /* 0x000fe2000001009b */
[----:B------:R-:W3:Y:S01]  /*9b10*/  MUFU.EX2 R195, R195 ;  /* 0x000000c300c37308 */ /* 0x000ee20000000800 */
[----:B------:R-:W-:Y:S01]  /*9b20*/  FFMA.FTZ R181, R149, R236, R181 ;  /* 0x000000ec95b57223 */ /* 0x000fe200000100b5 */
[C---:B------:R-:W-:Y:S01]  /*9b30*/  HMMA.16816.F32 R64, R156.reuse, R114, R64 ;  /* 0x000000729c40723c */ /* 0x040fe20000001840 */
[----:B------:R-:W4:Y:S03]  /*9b40*/  LDSM.16.MT88.4 R112, [R212+0x500] ;  /* 0x00050000d470783b */ /* 0x000f260000004200 */
[----:B------:R-:W-:Y:S01]  /*9b50*/  FFMA.FTZ R189, R148, R237, R189 ;  /* 0x000000ed94bd7223 */ /* 0x000fe200000100bd */
[----:B------:R-:W-:Y:S01]  /*9b60*/  MOV R150, R2 ;  /* 0x0000000200967202 */ /* 0x000fe20000000f00 */
[----:B------:R-:W-:Y:S01]  /*9b70*/  FADD.FTZ R178, R178, R179 ;  /* 0x000000b3b2b27221 */ /* 0x000fe20000010000 */
[----:B------:R-:W-:Y:S01]  /*9b80*/  MOV R149, R0 ;  /* 0x0000000000957202 */ /* 0x000fe20000000f00 */
[-C--:B------:R-:W-:Y:S01]  /*9b90*/  HMMA.16816.F32 R68, R156, R100.reuse, R68 ;  /* 0x000000649c44723c */ /* 0x080fe20000001844 */
[----:B------:R-:W-:Y:S03]  /*9ba0*/  MUFU.EX2 R196, R196 ;  /* 0x000000c400c47308 */ /* 0x000fe60000000800 */
[----:B------:R-:W-:Y:S01]  /*9bb0*/  FADD.FTZ R154, R154, R155 ;  /* 0x0000009b9a9a7221 */ /* 0x000fe20000010000 */
[----:B------:R-:W-:Y:S01]  /*9bc0*/  MOV R148, R152 ;  /* 0x0000009800947202 */ /* 0x000fe20000000f00 */
[----:B------:R-:W-:Y:S02]  /*9bd0*/  FADD.FTZ R180, R180, R181 ;  /* 0x000000b5b4b47221 */ /* 0x000fe40000010000 */
[C---:B------:R-:W-:Y:S01]  /*9be0*/  HMMA.16816.F32 R72, R144.reuse, R100, R72 ;  /* 0x000000649048723c */ /* 0x040fe20000001848 */
[----:B------:R-:W-:Y:S02]  /*9bf0*/  FADD.FTZ R188, R188, R189 ;  /* 0x000000bdbcbc7221 */ /* 0x000fe40000010000 */
[----:B------:R-:W5:Y:S01]  /*9c00*/  MUFU.EX2 R197, R197 ;  /* 0x000000c500c57308 */ /* 0x000f620000000800 */
[----:B------:R-:W-:Y:S02]  /*9c10*/  FADD.FTZ R177, R177, R178 ;  /* 0x000000b2b1b17221 */ /* 0x000fe40000010000 */
[----:B------:R-:W-:Y:S01]  /*9c20*/  FADD.FTZ R183, R183, R154 ;  /* 0x0000009ab7b77221 */ /* 0x000fe20000010000 */
[----:B--2---:R-:W-:Y:S01]  /*9c30*/  F2FP.PACK_AB R100, R191, R190 ;  /* 0x000000bebf64723e */ /* 0x004fe200000000ff */
[-C--:B------:R-:W-:Y:S01]  /*9c40*/  HMMA.16816.F32 R76, R144, R102.reuse, R76 ;  /* 0x00000066904c723c */ /* 0x080fe2000000184c */
[----:B-1----:R-:W-:Y:S03]  /*9c50*/  F2FP.PACK_AB R101, R193, R192 ;  /* 0x000000c0c165723e */ /* 0x002fe600000000ff */
[----:B------:R-:W-:Y:S01]  /*9c60*/  FADD.FTZ R185, R185, R180 ;  /* 0x000000b4b9b97221 */ /* 0x000fe20000010000 */
[----:B------:R-:W-:Y:S01]  /*9c70*/  MUFU.EX2 R198, R198 ;  /* 0x000000c600c67308 */ /* 0x000fe20000000800 */
[----:B------:R-:W-:Y:S02]  /*9c80*/  FADD.FTZ R187, R187, R188 ;  /* 0x000000bcbbbb7221 */ /* 0x000fe40000010000 */
[C---:B------:R-:W-:Y:S01]  /*9c90*/  HMMA.16816.F32 R80, R156.reuse, R102, R80 ;  /* 0x000000669c50723c */ /* 0x040fe20000001850 */
[----:B------:R-:W-:Y:S03]  /*9ca0*/  FADD.FTZ R177, R176, R177 ;  /* 0x000000b1b0b17221 */ /* 0x000fe60000010000 */
[----:B------:R-:W-:Y:S02]  /*9cb0*/  FADD.FTZ R183, R182, R183 ;  /* 0x000000b7b6b77221 */ /* 0x000fe40000010000 */
[----:B------:R-:W-:Y:S01]  /*9cc0*/  FADD.FTZ R185, R184, R185 ;  /* 0x000000b9b8b97221 */ /* 0x000fe20000010000 */
[----:B---3--:R-:W-:Y:S01]  /*9cd0*/  F2FP.PACK_AB R102, R195, R194 ;  /* 0x000000c2c366723e */ /* 0x008fe200000000ff */
[-C--:B------:R-:W-:Y:S01]  /*9ce0*/  HMMA.16816.F32 R84, R156, R104.reuse, R84 ;  /* 0x000000689c54723c */ /* 0x080fe20000001854 */
[----:B------:R-:W1:Y:S03]  /*9cf0*/  MUFU.EX2 R199, R199 ;  /* 0x000000c700c77308 */ /* 0x000e660000000800 */
[----:B-----5:R-:W-:Y:S01]  /*9d00*/  F2FP.PACK_AB R103, R197, R196 ;  /* 0x000000c4c567723e */ /* 0x020fe200000000ff */
[----:B------:R-:W-:Y:S02]  /*9d10*/  FADD.FTZ R187, R186, R187 ;  /* 0x000000bbbabb7221 */ /* 0x000fe40000010000 */
[----:B------:R-:W-:Y:S01]  /*9d20*/  FADD.FTZ R190, R190, R177 ;  /* 0x000000b1bebe7221 */ /* 0x000fe20000010000 */
[C---:B------:R-:W-:Y:S01]  /*9d30*/  HMMA.16816.F32 R88, R144.reuse, R104, R88 ;  /* 0x000000689058723c */ /* 0x040fe20000001858 */
[----:B------:R-:W-:Y:S02]  /*9d40*/  FADD.FTZ R192, R192, R183 ;  /* 0x000000b7c0c07221 */ /* 0x000fe40000010000 */
[----:B------:R-:W-:Y:S01]  /*9d50*/  MUFU.EX2 R244, R244 ;  /* 0x000000f400f47308 */ /* 0x000fe20000000800 */
[----:B------:R-:W-:Y:S02]  /*9d60*/  FADD.FTZ R191, R191, R190 ;  /* 0x000000bebfbf7221 */ /* 0x000fe40000010000 */
[----:B------:R-:W-:Y:S02]  /*9d70*/  FADD.FTZ R193, R193, R192 ;  /* 0x000000c0c1c17221 */ /* 0x000fe40000010000 */
[-C--:B------:R-:W-:Y:S01]  /*9d80*/  HMMA.16816.F32 R92, R144, R106.reuse, R92 ;  /* 0x0000006a905c723c */ /* 0x080fe2000000185c */
[----:B------:R-:W-:Y:S03]  /*9d90*/  FADD.FTZ R194, R194, R191 ;  /* 0x000000bfc2c27221 */ /* 0x000fe60000010000 */
[----:B------:R-:W-:Y:S01]  /*9da0*/  FADD.FTZ R196, R196, R193 ;  /* 0x000000c1c4c47221 */ /* 0x000fe20000010000 */
[----:B------:R-:W2:Y:S01]  /*9db0*/  MUFU.EX2 R249, R249 ;  /* 0x000000f900f97308 */ /* 0x000ea20000000800 */
[----:B------:R-:W-:Y:S02]  /*9dc0*/  FADD.FTZ R194, R195, R194 ;  /* 0x000000c2c3c27221 */ /* 0x000fe40000010000 */
[----:B------:R-:W-:Y:S01]  /*9dd0*/  HMMA.16816.F32 R96, R156, R106, R96 ;  /* 0x0000006a9c60723c */ /* 0x000fe20000001860 */
[----:B-1----:R-:W-:Y:S03]  /*9de0*/  F2FP.PACK_AB R104, R199, R198 ;  /* 0x000000c6c768723e */ /* 0x002fe600000000ff */
[----:B------:R-:W-:Y:S02]  /*9df0*/  FADD.FTZ R198, R198, R185 ;  /* 0x000000b9c6c67221 */ /* 0x000fe40000010000 */
[----:B------:R-:W-:Y:S01]  /*9e00*/  FADD.FTZ R196, R197, R196 ;  /* 0x000000c4c5c47221 */ /* 0x000fe20000010000 */
[----:B------:R-:W1:Y:S01]  /*9e10*/  MUFU.EX2 R246, R246 ;  /* 0x000000f600f67308 */ /* 0x000e620000000800 */
[-C--:B------:R-:W-:Y:S01]  /*9e20*/  HMMA.16816.F32 R4, R100, R108.reuse, R4 ;  /* 0x0000006c6404723c */ /* 0x080fe20000001804 */
[----:B------:R-:W-:Y:S03]  /*9e30*/  F2FP.PACK_AB R156, R126, R124 ;  /* 0x0000007c7e9c723e */ /* 0x000fe600000000ff */
[----:B------:R-:W-:Y:S01]  /*9e40*/  F2FP.PACK_AB R159, R138, R122 ;  /* 0x0000007a8a9f723e */ /* 0x000fe200000000ff */
[----:B------:R-:W-:Y:S04]  /*9e50*/  FADD.FTZ R199, R199, R198 ;  /* 0x000000c6c7c77221 */ /* 0x000fe80000010000 */
[----:B------:R-:W3:Y:S03]  /*9e60*/  MUFU.EX2 R248, R248 ;  /* 0x000000f800f87308 */ /* 0x000ee60000000800 */
[C---:B--2---:R-:W-:Y:S01]  /*9e70*/  F2FP.PACK_AB R106, R249.reuse, R244 ;  /* 0x000000f4f96a723e */ /* 0x044fe200000000ff */
[----:B------:R-:W-:Y:S04]  /*9e80*/  FADD.FTZ R244, R244, R199 ;  /* 0x000000c7f4f47221 */ /* 0x000fe80000010000 */
[----:B------:R-:W-:Y:S02]  /*9e90*/  FADD.FTZ R244, R249, R244 ;  /* 0x000000f4f9f47221 */ /* 0x000fe40000010000 */
[----:B------:R-:W2:Y:S01]  /*9ea0*/  MUFU.EX2 R252, R252 ;  /* 0x000000fc00fc7308 */ /* 0x000ea20000000800 */
[----:B-1----:R-:W-:Y:S09]  /*9eb0*/  FADD.FTZ R187, R246, R187 ;  /* 0x000000bbf6bb7221 */ /* 0x002ff20000010000 */
[----:B------:R-:W1:Y:S01]  /*9ec0*/  MUFU.EX2 R250, R250 ;  /* 0x000000fa00fa7308 */ /* 0x000e620000000800 */
[C---:B---3--:R-:W-:Y:S01]  /*9ed0*/  F2FP.PACK_AB R105, R248.reuse, R246 ;  /* 0x000000f6f869723e */ /* 0x048fe200000000ff */
[----:B------:R-:W-:Y:S08]  /*9ee0*/  FADD.FTZ R187, R248, R187 ;  /* 0x000000bbf8bb7221 */ /* 0x000ff00000010000 */
[----:B------:R-:W3:Y:S01]  /*9ef0*/  MUFU.EX2 R251, R251 ;  /* 0x000000fb00fb7308 */ /* 0x000ee20000000800 */
[----:B--2---:R-:W-:Y:S09]  /*9f00*/  FADD.FTZ R187, R252, R187 ;  /* 0x000000bbfcbb7221 */ /* 0x004ff20000010000 */
[----:B------:R-:W2:Y:S01]  /*9f10*/  MUFU.EX2 R247, R247 ;  /* 0x000000f700f77308 */ /* 0x000ea20000000800 */
[C---:B-1----:R-:W-:Y:S01]  /*9f20*/  F2FP.PACK_AB R107, R250.reuse, R252 ;  /* 0x000000fcfa6b723e */ /* 0x042fe200000000ff */
[----:B------:R-:W-:Y:S08]  /*9f30*/  FADD.FTZ R187, R250, R187 ;  /* 0x000000bbfabb7221 */ /* 0x000ff00000010000 */
[----:B------:R-:W1:Y:S01]  /*9f40*/  MUFU.EX2 R245, R245 ;  /* 0x000000f500f57308 */ /* 0x000e620000000800 */
[C---:B------:R-:W-:Y:S01]  /*9f50*/  HMMA.16816.F32 R8, R104.reuse, R108, R8 ;  /* 0x0000006c6808723c */ /* 0x040fe20000001808 */
[----:B---3--:R-:W-:Y:S07]  /*9f60*/  FADD.FTZ R196, R251, R196 ;  /* 0x000000c4fbc47221 */ /* 0x008fee0000010000 */
[-C--:B------:R-:W-:Y:S01]  /*9f70*/  HMMA.16816.F32 R12, R104, R110.reuse, R12 ;  /* 0x0000006e680c723c */ /* 0x080fe2000000180c */
[----:B------:R3:W5:Y:S03]  /*9f80*/  MUFU.EX2 R121, R162 ;  /* 0x000000a200797308 */ /* 0x0007660000000800 */
[C---:B--2---:R-:W-:Y:S01]  /*9f90*/  F2FP.PACK_AB R157, R247.reuse, R251 ;  /* 0x000000fbf79d723e */ /* 0x044fe200000000ff */
[----:B------:R-:W-:Y:S03]  /*9fa0*/  FADD.FTZ R196, R247, R196 ;  /* 0x000000c4f7c47221 */ /* 0x000fe60000010000 */
[C---:B------:R-:W-:Y:S01]  /*9fb0*/  HMMA.16816.F32 R16, R100.reuse, R110, R16 ;  /* 0x0000006e6410723c */ /* 0x040fe20000001810 */
[----:B------:R-:W2:Y:S02]  /*9fc0*/  LDSM.16.MT88.4 R108, [R212+0x1100] ;  /* 0x00110000d46c783b */ /* 0x000ea40000004200 */
[----:B------:R5:W-:Y:S01]  /*9fd0*/  MUFU.EX2 R137, R160 ;  /* 0x000000a000897308 */ /* 0x000be20000000800 */
[----:B-1----:R-:W-:Y:S04]  /*9fe0*/  F2FP.PACK_AB R158, R136, R245 ;  /* 0x000000f5889e723e */ /* 0x002fe800000000ff */
[-C--:B----4-:R-:W-:Y:S05]  /*9ff0*/  HMMA.16816.F32 R20, R100, R112.reuse, R20 ;  /* 0x000000706414723c */ /* 0x090fea0000001814 */
[----:B------:R1:W4:Y:S03]  /*a000*/  MUFU.EX2 R153, R161 ;  /* 0x000000a100997308 */ /* 0x0003260000000800 */
[C---:B------:R-:W-:Y:S01]  /*a010*/  HMMA.16816.F32 R24, R104.reuse, R112, R24 ;  /* 0x000000706818723c */ /* 0x040fe20000001818 */
[----:B---3--:R-:W-:Y:S07]  /*a020*/  F2FP.PACK_AB R162, R139, R123 ;  /* 0x0000007b8ba2723e */ /* 0x008fee00000000ff */
[-C--:B------:R-:W-:Y:S01]  /*a030*/  HMMA.16816.F32 R28, R104, R114.reuse, R28 ;  /* 0x00000072681c723c */ /* 0x080fe2000000181c */
[----:B-----5:R-:W-:Y:S07]  /*a040*/  F2FP.PACK_AB R160, R120, R125 ;  /* 0x0000007d78a0723e */ /* 0x020fee00000000ff */
[C---:B------:R-:W-:Y:S01]  /*a050*/  HMMA.16816.F32 R32, R100.reuse, R114, R32 ;  /* 0x000000726420723c */ /* 0x040fe20000001820 */
[----:B------:R-:W3:Y:S03]  /*a060*/  LDSM.16.MT88.4 R112, [R214+0x1d00] ;  /* 0x001d0000d670783b */ /* 0x000ee60000004200 */
[----:B-1----:R-:W-:Y:S02]  /*a070*/  F2FP.PACK_AB R161, R121, R127 ;  /* 0x0000007f79a1723e */ /* 0x002fe400000000ff */
[----:B----4-:R-:W-:Y:S02]  /*a080*/  F2FP.PACK_AB R163, R153, R137 ;  /* 0x0000008999a3723e */ /* 0x010fe400000000ff */
[-C--:B------:R-:W-:Y:S08]  /*a090*/  HMMA.16816.F32 R36, R100, R116.reuse, R36 ;  /* 0x000000746424723c */ /* 0x080ff00000001824 */
[C---:B------:R-:W-:Y:S08]  /*a0a0*/  HMMA.16816.F32 R40, R104.reuse, R116, R40 ;  /* 0x000000746828723c */ /* 0x040ff00000001828 */
[-C--:B------:R-:W-:Y:S08]  /*a0b0*/  HMMA.16816.F32 R44, R104, R118.reuse, R44 ;  /* 0x00000076682c723c */ /* 0x080ff0000000182c */
[C---:B------:R-:W-:Y:S01]  /*a0c0*/  HMMA.16816.F32 R48, R100.reuse, R118, R48 ;  /* 0x000000766430723c */ /* 0x040fe20000001830 */
[----:B------:R-:W1:Y:S07]  /*a0d0*/  LDSM.16.MT88.4 R116, [R212+0x1d00] ;  /* 0x001d0000d474783b */ /* 0x000e6e0000004200 */
[-C--:B--2---:R-:W-:Y:S08]  /*a0e0*/  HMMA.16816.F32 R52, R100, R108.reuse, R52 ;  /* 0x0000006c6434723c */ /* 0x084ff00000001834 */
[C---:B------:R-:W-:Y:S08]  /*a0f0*/  HMMA.16816.F32 R56, R104.reuse, R108, R56 ;  /* 0x0000006c6838723c */ /* 0x040ff00000001838 */
[-C--:B------:R-:W-:Y:S08]  /*a100*/  HMMA.16816.F32 R60, R104, R110.reuse, R60 ;  /* 0x0000006e683c723c */ /* 0x080ff0000000183c */
[C---:B------:R-:W-:Y:S01]  /*a110*/  HMMA.16816.F32 R64, R100.reuse, R110, R64 ;  /* 0x0000006e6440723c */ /* 0x040fe20000001840 */
[----:B------:R-:W2:Y:S07]  /*a120*/  LDSM.16.MT88.4 R108, [R212+0x900] ;  /* 0x00090000d46c783b */ /* 0x000eae0000004200 */
[-C--:B---3--:R-:W-:Y:S08]  /*a130*/  HMMA.16816.F32 R68, R100, R112.reuse, R68 ;  /* 0x000000706444723c */ /* 0x088ff00000001844 */
[C---:B------:R-:W-:Y:S08]  /*a140*/  HMMA.16816.F32 R72, R104.reuse, R112, R72 ;  /* 0x000000706848723c */ /* 0x040ff00000001848 */
[-C--:B------:R-:W-:Y:S08]  /*a150*/  HMMA.16816.F32 R76, R104, R114.reuse, R76 ;  /* 0x00000072684c723c */ /* 0x080ff0000000184c */
[C---:B------:R-:W-:Y:S08]  /*a160*/  HMMA.16816.F32 R80, R100.reuse, R114, R80 ;  /* 0x000000726450723c */ /* 0x040ff00000001850 */
[-C--:B-1----:R-:W-:Y:S08]  /*a170*/  HMMA.16816.F32 R84, R100, R116.reuse, R84 ;  /* 0x000000746454723c */ /* 0x082ff00000001854 */
[C---:B------:R-:W-:Y:S08]  /*a180*/  HMMA.16816.F32 R88, R104.reuse, R116, R88 ;  /* 0x000000746858723c */ /* 0x040ff00000001858 */
[-C--:B------:R-:W-:Y:S08]  /*a190*/  HMMA.16816.F32 R92, R104, R118.reuse, R92 ;  /* 0x00000076685c723c */ /* 0x080ff0000000185c */
[----:B------:R-:W-:Y:S08]  /*a1a0*/  HMMA.16816.F32 R96, R100, R118, R96 ;  /* 0x000000766460723c */ /* 0x000ff00000001860 */
[-C--:B------:R-:W-:Y:S01]  /*a1b0*/  HMMA.16816.F32 R144, R156, R132.reuse, R4 ;  /* 0x000000849c90723c */ /* 0x080fe20000001804 */
[----:B------:R-:W1:Y:S07]  /*a1c0*/  LDSM.16.MT88.4 R4, [R212+0x2100] ;  /* 0x00210000d404783b */ /* 0x000e6e0000004200 */
[C---:B------:R-:W-:Y:S07]  /*a1d0*/  HMMA.16816.F32 R140, R160.reuse, R132, R8 ;  /* 0x00000084a08c723c */ /* 0x040fee0000001808 */
[----:B------:R-:W-:Y:S02]  /*a1e0*/  MOV R11, R139 ;  /* 0x0000008b000b7202 */ /* 0x000fe40000000f00 */
[----:B------:R-:W-:Y:S03]  /*a1f0*/  MOV R10, R138 ;  /* 0x0000008a000a7202 */ /* 0x000fe60000000f00 */
[----:B------:R-:W-:Y:S02]  /*a200*/  MOV R9, R137 ;  /* 0x0000008900097202 */ /* 0x000fe40000000f00 */
[----:B------:R-:W-:Y:S02]  /*a210*/  MOV R8, R136 ;  /* 0x0000008800087202 */ /* 0x000fe40000000f00 */
[-C--:B------:R-:W-:Y:S07]  /*a220*/  HMMA.16816.F32 R136, R160, R134.reuse, R12 ;  /* 0x00000086a088723c */ /* 0x080fee000000180c */
[----:B------:R-:W-:Y:S01]  /*a230*/  MOV R15, R123 ;  /* 0x0000007b000f7202 */ /* 0x000fe20000000f00 */
[C---:B------:R-:W-:Y:S01]  /*a240*/  HMMA.16816.F32 R132, R156.reuse, R134, R16 ;  /* 0x000000869c84723c */ /* 0x040fe20000001810 */
[----:B------:R-:W-:Y:S03]  /*a250*/  MOV R14, R122 ;  /* 0x0000007a000e7202 */ /* 0x000fe60000000f00 */
[----:B------:R-:W-:Y:S02]  /*a260*/  MOV R13, R121 ;  /* 0x00000079000d7202 */ /* 0x000fe40000000f00 */
[----:B------:R-:W-:Y:S01]  /*a270*/  MOV R12, R120 ;  /* 0x00000078000c7202 */ /* 0x000fe20000000f00 */
[----:B------:R-:W-:Y:S01]  /*a280*/  FADD.FTZ R196, R14, R196 ;  /* 0x000000c40ec47221 */ /* 0x000fe20000010000 */
[-C--:B--2---:R-:W-:Y:S01]  /*a290*/  HMMA.16816.F32 R128, R156, R108.reuse, R20 ;  /* 0x0000006c9c80723c */ /* 0x084fe20000001814 */
[----:B------:R-:W-:Y:S03]  /*a2a0*/  MOV R19, R127 ;  /* 0x0000007f00137202 */ /* 0x000fe60000000f00 */
[----:B------:R-:W-:Y:S01]  /*a2b0*/  MOV R18, R126 ;  /* 0x0000007e00127202 */ /* 0x000fe20000000f00 */
[----:B------:R-:W-:Y:S01]  /*a2c0*/  FADD.FTZ R239, R10, R196 ;  /* 0x000000c40aef7221 */ /* 0x000fe20000010000 */
[----:B------:R-:W-:Y:S01]  /*a2d0*/  MOV R17, R125 ;  /* 0x0000007d00117202 */ /* 0x000fe20000000f00 */
[----:B------:R-:W-:Y:S01]  /*a2e0*/  FADD.FTZ R187, R19, R187 ;  /* 0x000000bb13bb7221 */ /* 0x000fe20000010000 */
[----:B------:R-:W-:Y:S02]  /*a2f0*/  MOV R16, R124 ;  /* 0x0000007c00107202 */ /* 0x000fe40000000f00 */
[C---:B------:R-:W-:Y:S02]  /*a300*/  HMMA.16816.F32 R124, R160.reuse, R108, R24 ;  /* 0x0000006ca07c723c */ /* 0x040fe40000001818 */
[----:B------:R-:W-:Y:S02]  /*a310*/  FADD.FTZ R244, R17, R244 ;  /* 0x000000f411f47221 */ /* 0x000fe40000010000 */
[----:B------:R-:W-:Y:S02]  /*a320*/  FADD.FTZ R194, R16, R194 ;  /* 0x000000c210c27221 */ /* 0x000fe40000010000 */
[----:B------:R-:W-:Y:S02]  /*a330*/  FADD.FTZ R244, R12, R244 ;  /* 0x000000f40cf47221 */ /* 0x000fe40000010000 */
[-C--:B------:R-:W-:Y:S01]  /*a340*/  HMMA.16816.F32 R120, R160, R110.reuse, R28 ;  /* 0x0000006ea078723c */ /* 0x080fe2000000181c */
[----:B------:R-:W-:Y:S03]  /*a350*/  FADD.FTZ R194, R18, R194 ;  /* 0x000000c212c27221 */ /* 0x000fe60000010000 */
[----:B------:R-:W-:Y:S02]  /*a360*/  FADD.FTZ R187, R13, R187 ;  /* 0x000000bb0dbb7221 */ /* 0x000fe40000010000 */
[----:B------:R-:W-:Y:S02]  /*a370*/  FADD.FTZ R194, R245, R194 ;  /* 0x000000c2f5c27221 */ /* 0x000fe40000010000 */
[C---:B------:R-:W-:Y:S01]  /*a380*/  HMMA.16816.F32 R116, R156.reuse, R110, R32 ;  /* 0x0000006e9c74723c */ /* 0x040fe20000001820 */
[----:B------:R-:W-:Y:S03]  /*a390*/  FADD.FTZ R244, R15, R244 ;  /* 0x000000f40ff47221 */ /* 0x000fe60000010000 */
[----:B------:R-:W-:Y:S02]  /*a3a0*/  FADD.FTZ R238, R8, R194 ;  /* 0x000000c208ee7221 */ /* 0x000fe40000010000 */
[----:B------:R-:W-:Y:S02]  /*a3b0*/  FADD.FTZ R236, R11, R244 ;  /* 0x000000f40bec7221 */ /* 0x000fe40000010000 */
        /* <DEDUP_REMOVED lines=13> */
[C---:B------:R-:W-:Y:S07]  /*a490*/  HMMA.16816.F32 R88, R160.reuse, R4, R88 ;  /* 0x00000004a058723c */ /* 0x040fee0000001858 */
[----:B------:R-:W-:Y:S01]  /*a4a0*/  FADD.FTZ R4, R9, R187 ;  /* 0x000000bb09047221 */ /* 0x000fe20000010000 */
[-C--:B------:R-:W-:Y:S04]  /*a4b0*/  HMMA.16816.F32 R92, R160, R6.reuse, R92 ;  /* 0x00000006a05c723c */ /* 0x080fe8000000185c */
[----:B------:R-:W-:Y:S04]  /*a4c0*/  FADD.FTZ R237, R153, R4 ;  /* 0x0000000499ed7221 */ /* 0x000fe80000010000 */
[----:B------:R-:W-:Y:S01]  /*a4d0*/  HMMA.16816.F32 R96, R156, R6, R96 ;  /* 0x000000069c60723c */ /* 0x000fe20000001860 */
[----:B------:R-:W-:-:S07]  /*a4e0*/  @P0 BRA `(.L_x_500) ;  /* 0xffffbb4000000947 */ /* 0x000fce000383ffff */
.L_x_479:
[----:B------:R-:W1:Y:S01]  /*a4f0*/  S2UR UR14, SR_CTAID.X ;  /* 0x00000000000e79c3 */ /* 0x000e620000002500 */
[----:B------:R-:W-:Y:S01]  /*a500*/  ULDC.64 UR4, c[0x0][0x2c8] ;  /* 0x0000b20000047ab9 */ /* 0x000fe20000000a00 */
[----:B------:R-:W-:Y:S01]  /*a510*/  IMAD.MOV.U32 R4, RZ, RZ, 0x1 ;  /* 0x00000001ff047424 */ /* 0x000fe200078e00ff */
[----:B------:R-:W-:Y:S01]  /*a520*/  PLOP3.LUT P0, PT, PT, PT, UP1, 0x40, 0x0 ;  /* 0x000000000000781c */ /* 0x000fe20003f0e818 */
[----:B------:R-:W-:-:S03]  /*a530*/  IMAD.MOV.U32 R5, RZ, RZ, c[0x0][0x2ac] ;  /* 0x0000ab00ff057624 */ /* 0x000fc600078e00ff */
[----:B------:R-:W-:-:S05]  /*a540*/  IADD3 R6, R4, -c[0x0][0x168], RZ ;  /* 0x80005a0004067a10 */ /* 0x000fca0007ffe0ff */
[----:B------:R-:W-:Y:S01]  /*a550*/  IMAD R5, R5, c[0x0][0x1d0], R6 ;  /* 0x0000740005057a24 */ /* 0x000fe200078e0206 */
[----:B-1----:R-:W-:-:S04]  /*a560*/  ULEA UR14, UR14, 0x7f, 0x7 ;  /* 0x0000007f0e0e7891 */ /* 0x002fc8000f8e383f */
[----:B------:R-:W-:-:S07]  /*a570*/  UIMAD.WIDE.U32 UR22, UR14, UR4, URZ ;  /* 0x000000040e1672a5 */ /* 0x000fce000f8e003f */
[----:B------:R-:W-:Y:S02]  /*a580*/  @UP2 UMOV UR15, UR23 ;  /* 0x00000017000f2c82 */ /* 0x000fe40008000000 */
[----:B------:R-:W-:-:S06]  /*a590*/  @UP2 USHF.R.U32.HI UR14, URZ, UR5, UR15 ;  /* 0x000000053f0e2299 */ /* 0x000fcc000801160f */
[----:B------:R-:W-:-:S04]  /*a5a0*/  IADD3 R5, R5, UR14, RZ ;  /* 0x0000000e05057c10 */ /* 0x000fc8000fffe0ff */
[----:B------:R-:W-:Y:S01]  /*a5b0*/  IADD3 R6, R5, -c[0x0][0x324], RZ ;  /* 0x8000c90005067a10 */ /* 0x000fe20007ffe0ff */
[----:B------:R-:W-:Y:S05]  /*a5c0*/  @P0 BRA `(.L_x_501) ;  /* 0x000000d000000947 */ /* 0x000fea0003800000 */
[----:B------:R-:W-:-:S13]  /*a5d0*/  ISETP.GT.AND P0, PT, R5, -0x1, PT ;  /* 0xffffffff0500780c */ /* 0x000fda0003f04270 */
[----:B------:R-:W-:Y:S05]  /*a5e0*/  @P0 BRA `(.L_x_502) ;  /* 0x0000006000000947 */ /* 0x000fea0003800000 */
[----:B------:R-:W-:Y:S02]  /*a5f0*/  ISETP.NE.AND P0, PT, R4, c[0x0][0x32c], PT ;  /* 0x0000cb0004007a0c */ /* 0x000fe40003f05270 */
[----:B------:R-:W-:-:S11]  /*a600*/  LOP3.LUT R5, RZ, R5, RZ, 0x33, !PT ;  /* 0x00000005ff057212 */ /* 0x000fd600078e33ff */
[----:B------:R-:W-:-:S05]  /*a610*/  @P0 IMAD.HI.U32 R4, R5, c[0x0][0x330], RZ ;  /* 0x0000cc0005040a27 */ /* 0x000fca00078e00ff */
[----:B------:R-:W-:-:S04]  /*a620*/  @P0 SHF.R.U32.HI R5, RZ, c[0x0][0x334], R4 ;  /* 0x0000cd00ff050a19 */ /* 0x000fc80000011604 */
[----:B------:R-:W-:Y:S01]  /*a630*/  LOP3.LUT R5, RZ, R5, RZ, 0x33, !PT ;  /* 0x00000005ff057212 */ /* 0x000fe200078e33ff */
[----:B------:R-:W-:Y:S05]  /*a640*/  BRA `(.L_x_503) ;  /* 0x0000003000007947 */ /* 0x000fea0003800000 */
.L_x_502:
[----:B------:R-:W-:-:S13]  /*a650*/  ISETP.NE.AND P0, PT, R4, c[0x0][0x32c], PT ;  /* 0x0000cb0004007a0c */ /* 0x000fda0003f05270 */
[----:B------:R-:W-:-:S05]  /*a660*/  @P0 IMAD.HI.U32 R4, R5, c[0x0][0x330], RZ ;  /* 0x0000cc0005040a27 */ /* 0x000fca00078e00ff */
[----:B------:R-:W-:-:S05]  /*a670*/  @P0 SHF.R.U32.HI R5, RZ, c[0x0][0x334], R4 ;  /* 0x0000cd00ff050a19 */ /* 0x000fca0000011604 */
.L_x_503:
[----:B------:R-:W-:-:S05]  /*a680*/  IMAD R5, R5, c[0x0][0x32c], RZ ;  /* 0x0000cb0005057a24 */ /* 0x000fca00078e02ff */
[----:B------:R-:W-:-:S04]  /*a690*/  IMNMX R6, R6, R5, !PT ;  /* 0x0000000506067217 */ /* 0x000fc80007800200 */
.L_x_501:
[----:B------:R-:W-:-:S05]  /*a6a0*/  IADD3 R5, R6, 0x2f, RZ ;  /* 0x0000002f06057810 */ /* 0x000fca0007ffe0ff */
[----:B------:R-:W-:-:S05]  /*a6b0*/  IMAD.HI R5, R5, 0x2aaaaaab, RZ ;  /* 0x2aaaaaab05057827 */ /* 0x000fca00078e02ff */
[----:B------:R-:W-:-:S04]  /*a6c0*/  SHF.R.U32.HI R4, RZ, 0x1f, R5 ;  /* 0x0000001fff047819 */ /* 0x000fc80000011605 */
[----:B------:R-:W-:-:S04]  /*a6d0*/  LEA.HI.SX32 R4, R5, R4, 0x1d ;  /* 0x0000000405047211 */ /* 0x000fc800078feaff */
[----:B------:R-:W-:-:S04]  /*a6e0*/  IMNMX R247, R221, R4, !PT ;  /* 0x00000004ddf77217 */ /* 0x000fc80007800200 */
[----:B------:R-:W-:-:S13]  /*a6f0*/  ISETP.GE.AND P0, PT, R240, R247, PT ;  /* 0x000000f7f000720c */ /* 0x000fda0003f06270 */
[----:B------:R-:W-:Y:S05]  /*a700*/  @!P0 BRA `(.L_x_504) ;  /* 0x0000306000008947 */ /* 0x000fea0003800000 */
[C---:B------:R-:W-:Y:S01]  /*a710*/  SHF.L.U64.HI R246, R230.reuse, 0x1, R243 ;  /* 0x00000001e6f67819 */ /* 0x040fe200000102f3 */
[----:B------:R-:W-:Y:S01]  /*a720*/  IMAD.SHL.U32 R245, R230, 0x2, RZ ;  /* 0x00000002e6f57824 */ /* 0x000fe200078e00ff */
[C---:B------:R-:W-:Y:S01]  /*a730*/  SHF.L.U64.HI R244, R219.reuse, 0x1, R234 ;  /* 0x00000001dbf47819 */ /* 0x040fe200000102ea */
[----:B------:R-:W-:Y:S02]  /*a740*/  IMAD.SHL.U32 R242, R219, 0x2, RZ ;  /* 0x00000002dbf27824 */ /* 0x000fe400078e00ff */
.L_x_509:
[----:B------:R-:W-:Y:S04]  /*a750*/  DEPBAR.LE SB0, 0x0 ;  /* 0x000080000000791a */ /* 0x000fe80000000000 */
[----:B------:R-:W-:Y:S01]  /*a760*/  BAR.SYNC.DEFER_BLOCKING 0x0 ;  /* 0x0000000000007b1d */ /* 0x000fe20000010000 */
[----:B------:R-:W-:Y:S01]  /*a770*/  ISETP.GT.AND P0, PT, R221, R240, PT ;  /* 0x000000f0dd00720c */ /* 0x000fe20003f04270 */
[----:B------:R-:W-:Y:S01]  /*a780*/  IMAD.MOV.U32 R148, RZ, RZ, R3 ;  /* 0x000000ffff947224 */ /* 0x000fe200078e0003 */
[----:B------:R-:W-:Y:S01]  /*a790*/  MOV R153, R2 ;  /* 0x0000000200997202 */ /* 0x000fe20000000f00 */
[----:B------:R-:W-:Y:S02]  /*a7a0*/  IMAD.MOV.U32 R149, RZ, RZ, R0 ;  /* 0x000000ffff957224 */ /* 0x000fe400078e0000 */
        /* <DEDUP_REMOVED lines=24> */
[----:B------:R-:W-:Y:S04]  /*a930*/  IADD3 R4, P0, R8, UR20, RZ ;  /* 0x0000001408047c10 */ /* 0x000fe8000ff1e0ff */
[----:B------:R-:W-:Y:S02]  /*a940*/  IADD3.X R5, R9, UR16, R5, P0, !PT ;  /* 0x0000001009057c10 */ /* 0x000fe400087fe405 */
[C---:B------:R-:W-:Y:S04]  /*a950*/  LEA R6, P0, R4.reuse, c[0x0][0x1f8], 0x1 ;  /* 0x00007e0004067a11 */ /* 0x040fe800078008ff */
[----:B------:R-:W-:Y:S01]  /*a960*/  LEA.HI.X R12, R4, c[0x0][0x1fc], R5, 0x1, P0 ;  /* 0x00007f00040c7a11 */ /* 0x000fe200000f0c05 */
[----:B------:R-:W5:Y:S01]  /*a970*/  SHFL.IDX PT, R7, R6, RZ, 0x1c1f ;  /* 0x001c1fff06077589 */ /* 0x000f6200000e0000 */
[C---:B------:R-:W-:Y:S01]  /*a980*/  IMAD.SHL.U32 R4, R218.reuse, 0x2, RZ ;  /* 0x00000002da047824 */ /* 0x040fe200078e00ff */
[----:B------:R-:W-:Y:S02]  /*a990*/  SHF.L.U64.HI R5, R218, 0x1, R233 ;  /* 0x00000001da057819 */ /* 0x000fe400000102e9 */
        /* <DEDUP_REMOVED lines=14> */
[----:B----4-:R4:W3:Y:S04]  /*aa80*/  SHFL.IDX PT, R11, R12, 0x1, 0x1c1f ;  /* 0x003c1f000c0b7f89 */ /* 0x0108e800000e0000 */
[----:B------:R4:W2:Y:S02]  /*aa90*/  SHFL.IDX PT, R7, R6, 0x1, 0x1c1f ;  /* 0x003c1f0006077f89 */ /* 0x0008a400000e0000 */
.L_x_541:
[----:B------:R-:W-:Y:S02]  /*aaa0*/  ISETP.GE.AND P3, PT, R230, c[0x0][0x1d4], PT ;  /* 0x00007500e6007a0c */ /* 0x000fe40003f66270 */
[----:B--2-4-:R-:W-:Y:S02]  /*aab0*/  IADD3 R12, P0, R7, R245, RZ ;  /* 0x000000f5070c7210 */ /* 0x014fe40007f1e0ff */
        /* <DEDUP_REMOVED lines=13> */
.L_x_506:
[----:B------:R-:W-:Y:S05]  /*ab90*/  BSYNC B0 ;  /* 0x0000000000007941 */ /* 0x000fea0003800000 */
.L_x_505:
[----:B------:R-:W0:Y:S01]  /*aba0*/  LDGDEPBAR ;  /* 0x00000000000079af */ /* 0x000e220000000000 */
[----:B------:R-:W-:Y:S01]  /*abb0*/  WARPSYNC 0xffffffff ;  /* 0xffffffff00007948 */ /* 0x000fe20003800000 */
[-C--:B--2-4-:R-:W-:Y:S03]  /*abc0*/  HMMA.16816.F32 R4, R48, R16.reuse, RZ ;  /* 0x000000103004723c */ /* 0x094fe600000018ff */
[----:B------:R-:W-:Y:S03]  /*abd0*/  ISETP.GT.AND P0, PT, R240, R221, PT ;  /* 0x000000ddf000720c */ /* 0x000fe60003f04270 */
[----:B------:R-:W-:Y:S02]  /*abe0*/  LDSM.16.M88.4 R180, [R217+0x6900] ;  /* 0x00690000d9b4783b */ /* 0x000fe40000000200 */
[C---:B---3--:R-:W-:Y:S06]  /*abf0*/  HMMA.16816.F32 R8, R44.reuse, R16, RZ ;  /* 0x000000102c08723c */ /* 0x048fec00000018ff */
[----:B------:R-:W2:Y:S02]  /*ac00*/  LDSM.16.M88.4 R184, [R216+0x3100] ;  /* 0x00310000d8b8783b */ /* 0x000ea40000000200 */
[-C--:B------:R-:W-:Y:S06]  /*ac10*/  HMMA.16816.F32 R12, R44, R18.reuse, RZ ;  /* 0x000000122c0c723c */ /* 0x080fec00000018ff */
[----:B------:R-:W3:Y:S02]  /*ac20*/  LDSM.16.M88.4 R188, [R217+0x7900] ;  /* 0x00790000d9bc783b */ /* 0x000ee40000000200 */
[C---:B------:R-:W-:Y:S06]  /*ac30*/  HMMA.16816.F32 R16, R48.reuse, R18, RZ ;  /* 0x000000123010723c */ /* 0x040fec00000018ff */
[----:B------:R-:W4:Y:S02]  /*ac40*/  LDSM.16.M88.4 R192, [R216+0x3500] ;  /* 0x00350000d8c0783b */ /* 0x000f240000000200 */
[-C--:B-1----:R-:W-:Y:S06]  /*ac50*/  HMMA.16816.F32 R20, R48, R32.reuse, RZ ;  /* 0x000000203014723c */ /* 0x082fec00000018ff */
[----:B------:R-:W-:Y:S02]  /*ac60*/  LDSM.16.M88.4 R196, [R209] ;  /* 0x00000000d1c4783b */ /* 0x000fe40000000200 */
[C---:B------:R-:W-:Y:S06]  /*ac70*/  HMMA.16816.F32 R24, R44.reuse, R32, RZ ;  /* 0x000000202c18723c */ /* 0x040fec00000018ff */
[----:B------:R-:W-:Y:S02]  /*ac80*/  LDSM.16.M88.4 R200, [R213+0x7900] ;  /* 0x00790000d5c8783b */ /* 0x000fe40000000200 */
[-C--:B------:R-:W-:Y:S08]  /*ac90*/  HMMA.16816.F32 R28, R44, R34.reuse, RZ ;  /* 0x000000222c1c723c */ /* 0x080ff000000018ff */
[C---:B------:R-:W-:Y:S08]  /*aca0*/  HMMA.16816.F32 R32, R48.reuse, R34, RZ ;  /* 0x000000223020723c */ /* 0x040ff000000018ff */
[-C--:B------:R-:W-:Y:S08]  /*acb0*/  HMMA.16816.F32 R36, R48, R156.reuse, RZ ;  /* 0x0000009c3024723c */ /* 0x080ff000000018ff */
[C---:B------:R-:W-:Y:S08]  /*acc0*/  HMMA.16816.F32 R40, R44.reuse, R156, RZ ;  /* 0x0000009c2c28723c */ /* 0x040ff000000018ff */
[-C--:B------:R-:W-:Y:S08]  /*acd0*/  HMMA.16816.F32 R44, R44, R158.reuse, RZ ;  /* 0x0000009e2c2c723c */ /* 0x080ff000000018ff */
[----:B------:R-:W-:Y:S01]  /*ace0*/  HMMA.16816.F32 R48, R48, R158, RZ ;  /* 0x0000009e3030723c */ /* 0x000fe200000018ff */
[----:B------:R-:W1:Y:S07]  /*acf0*/  LDSM.16.M88.4 R156, [R216+0x3900] ;  /* 0x00390000d89c783b */ /* 0x000e6e0000000200 */
[-C--:B------:R-:W-:Y:S08]  /*ad00*/  HMMA.16816.F32 R4, R160, R164.reuse, R4 ;  /* 0x000000a4a004723c */ /* 0x080ff00000001804 */
        /* <DEDUP_REMOVED lines=15> */
[----:B------:R-:W1:Y:S01]  /*ae00*/  LDSM.16.M88.4 R176, [R216+0x3d00] ;  /* 0x003d0000d8b0783b */ /* 0x000e620000000200 */
[-C--:B--2---:R-:W-:Y:S08]  /*ae10*/  HMMA.16816.F32 R4, R180, R184.reuse, R4 ;  /* 0x000000b8b404723c */ /* 0x084ff00000001804 */
[C---:B---3--:R-:W-:Y:S08]  /*ae20*/  HMMA.16816.F32 R8, R188.reuse, R184, R8 ;  /* 0x000000b8bc08723c */ /* 0x048ff00000001808 */
[-C--:B------:R-:W-:Y:S08]  /*ae30*/  HMMA.16816.F32 R12, R188, R186.reuse, R12 ;  /* 0x000000babc0c723c */ /* 0x080ff0000000180c */
[C---:B------:R-:W-:Y:S01]  /*ae40*/  HMMA.16816.F32 R16, R180.reuse, R186, R16 ;  /* 0x000000bab410723c */ /* 0x040fe20000001810 */
[----:B------:R-:W-:Y:S07]  /*ae50*/  LDSM.16.M88.4 R184, [R216+0x4500] ;  /* 0x00450000d8b8783b */ /* 0x000fee0000000200 */
[-C--:B----4-:R-:W-:Y:S08]  /*ae60*/  HMMA.16816.F32 R20, R180, R192.reuse, R20 ;  /* 0x000000c0b414723c */ /* 0x090ff00000001814 */
[C---:B------:R-:W-:Y:S08]  /*ae70*/  HMMA.16816.F32 R24, R188.reuse, R192, R24 ;  /* 0x000000c0bc18723c */ /* 0x040ff00000001818 */
[-C--:B------:R-:W-:Y:S08]  /*ae80*/  HMMA.16816.F32 R28, R188, R194.reuse, R28 ;  /* 0x000000c2bc1c723c */ /* 0x080ff0000000181c */
[C---:B------:R-:W-:Y:S01]  /*ae90*/  HMMA.16816.F32 R32, R180.reuse, R194, R32 ;  /* 0x000000c2b420723c */ /* 0x040fe20000001820 */
[----:B------:R-:W-:Y:S07]  /*aea0*/  LDSM.16.M88.4 R192, [R206] ;  /* 0x00000000cec0783b */ /* 0x000fee0000000200 */
[-C--:B-1----:R-:W-:Y:S08]  /*aeb0*/  HMMA.16816.F32 R36, R180, R156.reuse, R36 ;  /* 0x0000009cb424723c */ /* 0x082ff00000001824 */
[C---:B------:R-:W-:Y:S08]  /*aec0*/  HMMA.16816.F32 R40, R188.reuse, R156, R40 ;  /* 0x0000009cbc28723c */ /* 0x040ff00000001828 */
[-C--:B------:R-:W-:Y:S01]  /*aed0*/  HMMA.16816.F32 R44, R188, R158.reuse, R44 ;  /* 0x0000009ebc2c723c */ /* 0x080fe2000000182c */
[----:B------:R-:W-:Y:S07]  /*aee0*/  LDSM.16.M88.4 R188, [R213+0x8900] ;  /* 0x00890000d5bc783b */ /* 0x000fee0000000200 */
[----:B------:R-:W-:Y:S01]  /*aef0*/  HMMA.16816.F32 R48, R180, R158, R48 ;  /* 0x0000009eb430723c */ /* 0x000fe20000001830 */
[----:B------:R-:W1:Y:S07]  /*af00*/  LDSM.16.M88.4 R156, [R217+0x9900] ;  /* 0x00990000d99c783b */ /* 0x000e6e0000000200 */
[-C--:B-----5:R-:W-:Y:S01]  /*af10*/  HMMA.16816.F32 R4, R164, R196.reuse, R4 ;  /* 0x000000c4a404723c */ /* 0x0a0fe20000001804 */
[----:B------:R-:W2:Y:S07]  /*af20*/  LDSM.16.M88.4 R180, [R216+0x4100] ;  /* 0x00410000d8b4783b */ /* 0x000eae0000000200 */
[C---:B------:R-:W-:Y:S08]  /*af30*/  HMMA.16816.F32 R8, R200.reuse, R196, R8 ;  /* 0x000000c4c808723c */ /* 0x040ff00000001808 */
[-C--:B------:R-:W-:Y:S08]  /*af40*/  HMMA.16816.F32 R12, R200, R198.reuse, R12 ;  /* 0x000000c6c80c723c */ /* 0x080ff0000000180c */
[C---:B------:R-:W-:Y:S08]  /*af50*/  HMMA.16816.F32 R16, R164.reuse, R198, R16 ;  /* 0x000000c6a410723c */ /* 0x040ff00000001810 */
[-C--:B------:R-:W-:Y:S08]  /*af60*/  HMMA.16816.F32 R20, R164, R160.reuse, R20 ;  /* 0x000000a0a414723c */ /* 0x080ff00000001814 */
[C---:B------:R-:W-:Y:S08]  /*af70*/  HMMA.16816.F32 R24, R200.reuse, R160, R24 ;  /* 0x000000a0c818723c */ /* 0x040ff00000001818 */
[-C--:B------:R-:W-:Y:S08]  /*af80*/  HMMA.16816.F32 R28, R200, R162.reuse, R28 ;  /* 0x000000a2c81c723c */ /* 0x080ff0000000181c */
[C---:B------:R-:W-:Y:S01]  /*af90*/  HMMA.16816.F32 R32, R164.reuse, R162, R32 ;  /* 0x000000a2a420723c */ /* 0x040fe20000001820 */
[----:B------:R-:W3:Y:S07]  /*afa0*/  LDSM.16.M88.4 R160, [R213+0x9900] ;  /* 0x00990000d5a0783b */ /* 0x000eee0000000200 */
[-C--:B------:R-:W-:Y:S08]  /*afb0*/  HMMA.16816.F32 R36, R164, R168.reuse, R36 ;  /* 0x000000a8a424723c */ /* 0x080ff00000001824 */
[C---:B------:R-:W-:Y:S08]  /*afc0*/  HMMA.16816.F32 R40, R200.reuse, R168, R40 ;  /* 0x000000a8c828723c */ /* 0x040ff00000001828 */
[-C--:B------:R-:W-:Y:S08]  /*afd0*/  HMMA.16816.F32 R44, R200, R170.reuse, R44 ;  /* 0x000000aac82c723c */ /* 0x080ff0000000182c */
[----:B------:R-:W-:Y:S08]  /*afe0*/  HMMA.16816.F32 R48, R164, R170, R48 ;  /* 0x000000aaa430723c */ /* 0x000ff00000001830 */
[-C--:B------:R-:W-:Y:S08]  /*aff0*/  HMMA.16816.F32 R4, R172, R176.reuse, R4 ;  /* 0x000000b0ac04723c */ /* 0x080ff00000001804 */
[C---:B-1----:R-:W-:Y:S08]  /*b000*/  HMMA.16816.F32 R8, R156.reuse, R176, R8 ;  /* 0x000000b09c08723c */ /* 0x042ff00000001808 */
[-C--:B------:R-:W-:Y:S08]  /*b010*/  HMMA.16816.F32 R12, R156, R178.reuse, R12 ;  /* 0x000000b29c0c723c */ /* 0x080ff0000000180c */
[C---:B------:R-:W-:Y:S08]  /*b020*/  HMMA.16816.F32 R16, R172.reuse, R178, R16 ;  /* 0x000000b2ac10723c */ /* 0x040ff00000001810 */
[-C--:B--2---:R-:W-:Y:S08]  /*b030*/  HMMA.16816.F32 R20, R172, R180.reuse, R20 ;  /* 0x000000b4ac14723c */ /* 0x084ff00000001814 */
[C---:B------:R-:W-:Y:S08]  /*b040*/  HMMA.16816.F32 R24, R156.reuse, R180, R24 ;  /* 0x000000b49c18723c */ /* 0x040ff00000001818 */
[-C--:B------:R-:W-:Y:S08]  /*b050*/  HMMA.16816.F32 R28, R156, R182.reuse, R28 ;  /* 0x000000b69c1c723c */ /* 0x080ff0000000181c */
[C---:B------:R-:W-:Y:S08]  /*b060*/  HMMA.16816.F32 R32, R172.reuse, R182, R32 ;  /* 0x000000b6ac20723c */ /* 0x040ff00000001820 */
[-C--:B------:R-:W-:Y:S08]  /*b070*/  HMMA.16816.F32 R36, R172, R184.reuse, R36 ;  /* 0x000000b8ac24723c */ /* 0x080ff00000001824 */
[C---:B------:R-:W-:Y:S08]  /*b080*/  HMMA.16816.F32 R40, R156.reuse, R184, R40 ;  /* 0x000000b89c28723c */ /* 0x040ff00000001828 */
[-C--:B------:R-:W-:Y:S08]  /*b090*/  HMMA.16816.F32 R44, R156, R186.reuse, R44 ;  /* 0x000000ba9c2c723c */ /* 0x080ff0000000182c */
[----:B------:R-:W-:Y:S08]  /*b0a0*/  HMMA.16816.F32 R48, R172, R186, R48 ;  /* 0x000000baac30723c */ /* 0x000ff00000001830 */
[-C--:B------:R-:W-:Y:S08]  /*b0b0*/  HMMA.16816.F32 R4, R188, R192.reuse, R4 ;  /* 0x000000c0bc04723c */ /* 0x080ff00000001804 */
[C---:B---3--:R-:W-:Y:S08]  /*b0c0*/  HMMA.16816.F32 R8, R160.reuse, R192, R8 ;  /* 0x000000c0a008723c */ /* 0x048ff00000001808 */
[-C--:B------:R-:W-:Y:S08]  /*b0d0*/  HMMA.16816.F32 R12, R160, R194.reuse, R12 ;  /* 0x000000c2a00c723c */ /* 0x080ff0000000180c */
[----:B------:R-:W-:Y:S01]  /*b0e0*/  FMUL.FTZ R176, R4, c[0x0][0x320] ;  /* 0x0000c80004b07a20 */ /* 0x000fe20000410000 */
[C---:B------:R-:W-:Y:S04]  /*b0f0*/  HMMA.16816.F32 R16, R188.reuse, R194, R16 ;  /* 0x000000c2bc10723c */ /* 0x040fe80000001810 */
[----:B------:R-:W-:Y:S01]  /*b100*/  FMUL.FTZ R172, R5, c[0x0][0x320] ;  /* 0x0000c80005ac7a20 */ /* 0x000fe20000410000 */
[----:B------:R-:W1:Y:S01]  /*b110*/  MUFU.TANH R176, R176 ;  /* 0x000000b000b07308 */ /* 0x000e620000002400 */
[----:B------:R-:W-:Y:S02]  /*b120*/  FMUL.FTZ R181, R6, c[0x0][0x320] ;  /* 0x0000c80006b57a20 */ /* 0x000fe40000410000 */
[----:B------:R-:W-:Y:S02]  /*b130*/  FMUL.FTZ R179, R7, c[0x0][0x320] ;  /* 0x0000c80007b37a20 */ /* 0x000fe40000410000 */
[----:B------:R-:W2:Y:S02]  /*b140*/  LDSM.16.M88.4 R4, [R205] ;  /* 0x00000000cd04783b */ /* 0x000ea40000000200 */
        /* <DEDUP_REMOVED lines=8> */
[----:B------:R-:W4:Y:S01]  /*b1d0*/  MUFU.TANH R186, R9 ;  /* 0x0000000900ba7308 */ /* 0x000f220000002400 */
[----:B------:R-:W-:Y:S02]  /*b1e0*/  FMUL.FTZ R13, R15, c[0x0][0x320] ;  /* 0x0000c8000f0d7a20 */ /* 0x000fe40000410000 */
[----:B------:R-:W-:Y:S02]  /*b1f0*/  FMUL.FTZ R14, R16, c[0x0][0x320] ;  /* 0x0000c800100e7a20 */ /* 0x000fe40000410000 */
[----:B------:R-:W-:Y:S02]  /*b200*/  FMUL.FTZ R16, R17, c[0x0][0x320] ;  /* 0x0000c80011107a20 */ /* 0x000fe40000410000 */
[----:B------:R-:W-:Y:S02]  /*b210*/  FMUL.FTZ R17, R18, c[0x0][0x320] ;  /* 0x0000c80012117a20 */ /* 0x000fe40000410000 */
[----:B------:R-:W-:Y:S01]  /*b220*/  FMUL.FTZ R15, R19, c[0x0][0x320] ;  /* 0x0000c800130f7a20 */ /* 0x000fe20000410000 */
[----:B------:R-:W1:Y:S10]  /*b230*/  MUFU.TANH R187, R10 ;  /* 0x0000000a00bb7308 */ /* 0x000e740000002400 */
[----:B------:R5:W1:Y:S01]  /*b240*/  MUFU.TANH R185, R11 ;  /* 0x0000000b00b97308 */ /* 0x000a620000002400 */
[-C--:B--2---:R-:W-:Y:S09]  /*b250*/  HMMA.16816.F32 R20, R188, R4.reuse, R20 ;  /* 0x00000004bc14723c */ /* 0x084ff20000001814 */
[----:B------:R-:W2:Y:S01]  /*b260*/  MUFU.TANH R181, R181 ;  /* 0x000000b500b57308 */ /* 0x000ea20000002400 */
[C---:B------:R-:W-:Y:S09]  /*b270*/  HMMA.16816.F32 R24, R160.reuse, R4, R24 ;  /* 0x00000004a018723c */ /* 0x040ff20000001818 */
[----:B------:R-:W1:Y:S01]  /*b280*/  MUFU.TANH R179, R179 ;  /* 0x000000b300b37308 */ /* 0x000e620000002400 */
[-C--:B------:R-:W-:Y:S01]  /*b290*/  HMMA.16816.F32 R28, R160, R6.reuse, R28 ;  /* 0x00000006a01c723c */ /* 0x080fe2000000181c */
[----:B-----5:R-:W5:Y:S01]  /*b2a0*/  LDSM.16.M88.4 R8, [R204] ;  /* 0x00000000cc08783b */ /* 0x020f620000000200 */
[----:B------:R-:W-:Y:S06]  /*b2b0*/  DEPBAR.LE SB0, 0x0 ;  /* 0x000080000000791a */ /* 0x000fec0000000000 */
[C---:B------:R-:W-:Y:S01]  /*b2c0*/  HMMA.16816.F32 R32, R188.reuse, R6, R32 ;  /* 0x00000006bc20723c */ /* 0x040fe20000001820 */
[----:B------:R-:W1:Y:S01]  /*b2d0*/  MUFU.TANH R184, R184 ;  /* 0x000000b800b87308 */ /* 0x000e620000002400 */
[----:B------:R-:W-:Y:S03]  /*b2e0*/  BAR.SYNC.DEFER_BLOCKING 0x0 ;  /* 0x0000000000007b1d */ /* 0x000fe60000010000 */
[----:B------:R-:W-:Y:S02]  /*b2f0*/  FMUL.FTZ R248, R20, c[0x0][0x320] ;  /* 0x0000c80014f87a20 */ /* 0x000fe40000410000 */
[----:B------:R-:W-:Y:S02]  /*b300*/  FMUL.FTZ R21, R21, c[0x0][0x320] ;  /* 0x0000c80015157a20 */ /* 0x000fe40000410000 */
[----:B------:R-:W-:Y:S02]  /*b310*/  FMUL.FTZ R198, R24, c[0x0][0x320] ;  /* 0x0000c80018c67a20 */ /* 0x000fe40000410000 */
        /* <DEDUP_REMOVED lines=14> */
[----:B------:R-:W-:Y:S01]  /*b400*/  FMUL.FTZ R34, R34, c[0x0][0x320] ;  /* 0x0000c80022227a20 */ /* 0x000fe20000410000 */
[-C--:B-----5:R-:W-:Y:S03]  /*b410*/  HMMA.16816.F32 R36, R188, R8.reuse, R36 ;  /* 0x00000008bc24723c */ /* 0x0a0fe60000001824 */
[----:B------:R-:W-:Y:S03]  /*b420*/  FMUL.FTZ R35, R35, c[0x0][0x320] ;  /* 0x0000c80023237a20 */ /* 0x000fe60000410000 */
[----:B------:R-:W1:Y:S02]  /*b430*/  MUFU.TANH R13, R13 ;  /* 0x0000000d000d7308 */ /* 0x000e640000002400 */
[C---:B------:R-:W-:Y:S08]  /*b440*/  HMMA.16816.F32 R40, R160.reuse, R8, R40 ;  /* 0x00000008a028723c */ /* 0x040ff00000001828 */
[----:B------:R-:W1:Y:S01]  /*b450*/  MUFU.TANH R14, R14 ;  /* 0x0000000e000e7308 */ /* 0x000e620000002400 */
[-C--:B------:R-:W-:Y:S07]  /*b460*/  HMMA.16816.F32 R44, R160, R10.reuse, R44 ;  /* 0x0000000aa02c723c */ /* 0x080fee000000182c */
[----:B------:R-:W-:Y:S01]  /*b470*/  FMUL.FTZ R168, R36, c[0x0][0x320] ;  /* 0x0000c80024a87a20 */ /* 0x000fe20000410000 */
[----:B------:R-:W-:Y:S01]  /*b480*/  HMMA.16816.F32 R48, R188, R10, R48 ;  /* 0x0000000abc30723c */ /* 0x000fe20000001830 */
[----:B------:R-:W1:Y:S03]  /*b490*/  MUFU.TANH R16, R16 ;  /* 0x0000001000107308 */ /* 0x000e660000002400 */
[----:B------:R-:W-:Y:S02]  /*b4a0*/  FMUL.FTZ R37, R37, c[0x0][0x320] ;  /* 0x0000c80025257a20 */ /* 0x000fe40000410000 */
[----:B------:R-:W-:Y:S02]  /*b4b0*/  FMUL.FTZ R38, R38, c[0x0][0x320] ;  /* 0x0000c80026267a20 */ /* 0x000fe40000410000 */
[----:B------:R-:W-:Y:S03]  /*b4c0*/  FMUL.FTZ R159, R40, c[0x0][0x320] ;  /* 0x0000c800289f7a20 */ /* 0x000fe60000410000 */
        /* <DEDUP_REMOVED lines=14> */
[----:B------:R-:W-:Y:S07]  /*b5b0*/  FMUL.FTZ R51, R51, c[0x0][0x320] ;  /* 0x0000c80033337a20 */ /* 0x000fee0000410000 */
[----:B------:R1:W1:Y:S10]  /*b5c0*/  MUFU.TANH R192, R21 ;  /* 0x0000001500c07308 */ /* 0x0002740000002400 */
[----:B------:R1:W1:Y:S10]  /*b5d0*/  MUFU.TANH R197, R22 ;  /* 0x0000001600c57308 */ /* 0x0002740000002400 */
[----:B------:R1:W1:Y:S10]  /*b5e0*/  MUFU.TANH R195, R23 ;  /* 0x0000001700c37308 */ /* 0x0002740000002400 */
[----:B------:R-:W1:Y:S10]  /*b5f0*/  MUFU.TANH R198, R198 ;  /* 0x000000c600c67308 */ /* 0x000e740000002400 */
        /* <DEDUP_REMOVED lines=63> */
[----:B-1----:R-:W-:Y:S10]  /*b9f0*/  SHFL.IDX PT, R21, R4, 0x1, 0x1c1f ;  /* 0x003c1f0004157f89 */ /* 0x002ff400000e0000 */
[----:B--2---:R-:W-:Y:S05]  /*ba00*/  @P1 IADD3 R18, P0, R9, R245, RZ ;  /* 0x000000f509121210 */ /* 0x004fea0007f1e0ff */
[----:B---3--:R-:W-:Y:S01]  /*ba10*/  @P1 IMAD.X R19, R7, 0x1, R246, P0 ;  /* 0x0000000107131824 */ /* 0x008fe200000e06f6 */
[-C--:B------:R-:W-:Y:S04]  /*ba20*/  @P1 IADD3 R10, P0, R9, R242.reuse, RZ ;  /* 0x000000f2090a1210 */ /* 0x080fe80007f1e0ff */
[----:B------:R1:W-:Y:S01]  /*ba30*/  @P1 LDGSTS.E.BYPASS.LTC128B.128 [R220+0x2500], [R18.64], !P5 ;  /* 0x0250000012dc1fae */ /* 0x0003e2000e901d4c */
[----:B------:R-:W-:Y:S01]  /*ba40*/  @P1 IMAD.X R11, R7, 0x1, R244, P0 ;  /* 0x00000001070b1824 */ /* 0x000fe200000e06f4 */
[C---:B------:R-:W-:Y:S04]  /*ba50*/  @P1 LEA R8, P0, R218.reuse, R9, 0x1 ;  /* 0x00000009da081211 */ /* 0x040fe800078008ff */
[----:B------:R1:W-:Y:S01]  /*ba60*/  @P1 LDGSTS.E.BYPASS.LTC128B.128 [R220+0x3100], [R10.64], !P4 ;  /* 0x031000000adc1fae */ /* 0x0003e2000e101d4c */
[--C-:B------:R-:W-:Y:S02]  /*ba70*/  @P1 LEA.HI.X R9, R218, R7, R233.reuse, 0x1, P0 ;  /* 0x00000007da091211 */ /* 0x100fe400000f0ce9 */
[----:B------:R-:W-:Y:S01]  /*ba80*/  ISETP.GE.AND P0, PT, R6, 0x21, PT ;  /* 0x000000210600780c */ /* 0x000fe20003f06270 */
[----:B------:R-:W2:Y:S04]  /*ba90*/  SHFL.IDX PT, R7, R5, 0x1, 0x1c1f ;  /* 0x003c1f0005077f89 */ /* 0x000ea800000e0000 */
[----:B------:R1:W-:Y:S08]  /*baa0*/  @P1 LDGSTS.E.BYPASS.LTC128B.128 [R220+0x3d00], [R8.64], !P3 ;  /* 0x03d0000008dc1fae */ /* 0x0003f0000d901d4c */
[----:B--2---:R-:W-:Y:S05]  /*bab0*/  @P0 IADD3 R24, P2, R7, R245, RZ ;  /* 0x000000f507180210 */ /* 0x004fea0007f5e0ff */
[----:B------:R-:W-:Y:S01]  /*bac0*/  @P0 IMAD.X R25, R21, 0x1, R246, P2 ;  /* 0x0000000115190824 */ /* 0x000fe200010e06f6 */
[----:B------:R-:W-:Y:S04]  /*bad0*/  @P0 IADD3 R22, P2, R7, R242, RZ ;  /* 0x000000f207160210 */ /* 0x000fe80007f5e0ff */
[----:B------:R1:W-:Y:S01]  /*bae0*/  @P0 LDGSTS.E.BYPASS.LTC128B.128 [R220+0x2d00], [R24.64], !P5 ;  /* 0x02d0000018dc0fae */ /* 0x0003e2000e901d4c */
[----:B------:R-:W-:Y:S01]  /*baf0*/  @P0 IMAD.X R23, R21, 0x1, R244, P2 ;  /* 0x0000000115170824 */ /* 0x000fe200010e06f4 */
[C---:B------:R-:W-:Y:S04]  /*bb00*/  @P0 LEA R6, P2, R218.reuse, R7, 0x1 ;  /* 0x00000007da060211 */ /* 0x040fe800078408ff */
[----:B------:R1:W-:Y:S01]  /*bb10*/  @P0 LDGSTS.E.BYPASS.LTC128B.128 [R220+0x3900], [R22.64], !P4 ;  /* 0x0390000016dc0fae */ /* 0x0003e2000e101d4c */
[----:B------:R-:W-:Y:S05]  /*bb20*/  @P0 LEA.HI.X R7, R218, R21, R233, 0x1, P2 ;  /* 0x00000015da070211 */ /* 0x000fea00010f0ce9 */
[----:B------:R1:W-:Y:S03]  /*bb30*/  @P0 LDGSTS.E.BYPASS.LTC128B.128 [R220+0x4500], [R6.64], !P3 ;  /* 0x0450000006dc0fae */ /* 0x0003e6000d901d4c */
.L_x_508:
[----:B-1234-:R-:W-:Y:S01]  /*bb40*/  FMNMX.FTZ R5, R176, R3, !PT ;  /* 0x00000003b0057209 */ /* 0x01efe20007810000 */
[----:B------:R-:W-:Y:S01]  /*bb50*/  LDSM.16.MT88.4 R20, [R214+0x100] ;  /* 0x00010000d614783b */ /* 0x000fe20000004200 */
[----:B------:R-:W-:Y:S02]  /*bb60*/  FMNMX.FTZ R4, R181, R2, !PT ;  /* 0x00000002b5047209 */ /* 0x000fe40007810000 */
        /* <DEDUP_REMOVED lines=30> */
[----:B------:R-:W-:Y:S02]  /*bd50*/  ISETP.GT.AND P0, PT, R240, R247, PT ;  /* 0x000000f7f000720c */ /* 0x000fe40003f04270 */
        /* <DEDUP_REMOVED lines=10> */
[----:B------:R-:W-:Y:S02]  /*be00*/  IADD3 R240, R240, -0x1, RZ ;  /* 0xfffffffff0f07810 */ /* 0x000fe40007ffe0ff */
[----:B------:R-:W-:Y:S01]  /*be10*/  FMNMX.FTZ R0, R193, R0, !PT ;  /* 0x00000000c1007209 */ /* 0x000fe20007810000 */
[----:B------:R-:W1:Y:S03]  /*be20*/  SHFL.BFLY PT, R7, R4, 0x2, 0x1f ;  /* 0x0c401f0004077f89 */ /* 0x000e6600000e0000 */
[----:B------:R-:W-:Y:S04]  /*be30*/  FMNMX.FTZ R0, R13, R0, !PT ;  /* 0x000000000d007209 */ /* 0x000fe80007810000 */
[----:B------:R-:W-:Y:S04]  /*be40*/  FMNMX.FTZ R0, R249, R0, !PT ;  /* 0x00000000f9007209 */ /* 0x000fe80007810000 */
[----:B------:R-:W-:Y:S04]  /*be50*/  FMNMX.FTZ R0, R203, R0, !PT ;  /* 0x00000000cb007209 */ /* 0x000fe80007810000 */
[----:B------:R-:W-:Y:S02]  /*be60*/  FMNMX.FTZ R0, R251, R0, !PT ;  /* 0x00000000fb007209 */ /* 0x000fe40007810000 */
[----:B-1----:R-:W-:Y:S02]  /*be70*/  FMNMX.FTZ R7, R4, R7, !PT ;  /* 0x0000000704077209 */ /* 0x002fe40007810000 */
[----:B------:R-:W-:Y:S02]  /*be80*/  FMNMX.FTZ R5, R2, R9, !PT ;  /* 0x0000000902057209 */ /* 0x000fe40007810000 */
[----:B------:R-:W-:Y:S01]  /*be90*/  FMNMX.FTZ R9, R8, R11, !PT ;  /* 0x0000000b08097209 */ /* 0x000fe20007810000 */
[----:B------:R-:W-:Y:S08]  /*bea0*/  SHFL.BFLY PT, R4, R7, 0x1, 0x1f ;  /* 0x0c201f0007047f89 */ /* 0x000ff000000e0000 */
[----:B------:R-:W1:Y:S08]  /*beb0*/  SHFL.BFLY PT, R6, R5, 0x1, 0x1f ;  /* 0x0c201f0005067f89 */ /* 0x000e7000000e0000 */
[----:B------:R-:W2:Y:S01]  /*bec0*/  SHFL.BFLY PT, R2, R9, 0x1, 0x1f ;  /* 0x0c201f0009027f89 */ /* 0x000ea200000e0000 */
[----:B-1----:R-:W-:Y:S02]  /*bed0*/  FMNMX.FTZ R3, R5, R6, !PT ;  /* 0x0000000605037209 */ /* 0x002fe40007810000 */
[----:B------:R-:W-:Y:S03]  /*bee0*/  FMNMX.FTZ R5, R175, R0, !PT ;  /* 0x00000000af057209 */ /* 0x000fe60007810000 */
[C---:B------:R-:W-:Y:S01]  /*bef0*/  FADD.FTZ R0, -R3.reuse, R148 ;  /* 0x0000009403007221 */ /* 0x040fe20000010100 */
[----:B------:R-:W-:Y:S01]  /*bf00*/  FMNMX.FTZ R6, R158, R5, !PT ;  /* 0x000000059e067209 */ /* 0x000fe20007810000 */
[----:B------:R-:W-:Y:S01]  /*bf10*/  FMUL.FTZ R173, R3, c[0x0][0x2d0] ;  /* 0x0000b40003ad7a20 */ /* 0x000fe20000410000 */
[----:B--2---:R-:W-:Y:S01]  /*bf20*/  FMNMX.FTZ R2, R9, R2, !PT ;  /* 0x0000000209027209 */ /* 0x004fe20007810000 */
[----:B------:R-:W-:Y:S01]  /*bf30*/  FMUL.FTZ R151, R0, c[0x0][0x2d0] ;  /* 0x0000b40000977a20 */ /* 0x000fe20000410000 */
[----:B------:R-:W-:Y:S01]  /*bf40*/  FMNMX.FTZ R0, R157, R6, !PT ;  /* 0x000000069d007209 */ /* 0x000fe20007810000 */
[----:B------:R-:W-:Y:S02]  /*bf50*/  FFMA.FTZ R177, R176, c[0x0][0x2d0], -R173 ;  /* 0x0000b400b0b17a23 */ /* 0x000fe400000108ad */
[----:B------:R-:W-:Y:S01]  /*bf60*/  FADD.FTZ R6, -R2, R153 ;  /* 0x0000009902067221 */ /* 0x000fe20000010100 */
[----:B------:R-:W-:Y:S01]  /*bf70*/  FMNMX.FTZ R5, R155, R0, !PT ;  /* 0x000000009b057209 */ /* 0x000fe20007810000 */
[----:B------:R-:W-:Y:S01]  /*bf80*/  FFMA.FTZ R176, R172, c[0x0][0x2d0], -R173 ;  /* 0x0000b400acb07a23 */ /* 0x000fe200000108ad */
[----:B------:R-:W-:Y:S01]  /*bf90*/  FMNMX.FTZ R0, R7, R4, !PT ;  /* 0x0000000407007209 */ /* 0x000fe20007810000 */
[----:B------:R-:W-:Y:S01]  /*bfa0*/  FMUL.FTZ R150, R6, c[0x0][0x2d0] ;  /* 0x0000b40006967a20 */ /* 0x000fe20000410000 */
[----:B------:R-:W-:Y:S01]  /*bfb0*/  FMNMX.FTZ R4, R154, R5, !PT ;  /* 0x000000059a047209 */ /* 0x000fe20007810000 */
[----:B------:R-:W-:Y:S01]  /*bfc0*/  FMUL.FTZ R172, R2, c[0x0][0x2d0] ;  /* 0x0000b40002ac7a20 */ /* 0x000fe20000410000 */
[----:B------:R-:W1:Y:S01]  /*bfd0*/  MUFU.EX2 R151, R151 ;  /* 0x0000009700977308 */ /* 0x000e620000000800 */
[----:B------:R-:W-:Y:S02]  /*bfe0*/  FADD.FTZ R6, -R0, R149 ;  /* 0x0000009500067221 */ /* 0x000fe40000010100 */
[----:B------:R-:W2:Y:S01]  /*bff0*/  SHFL.BFLY PT, R5, R4, 0x2, 0x1f ;  /* 0x0c401f0004057f89 */ /* 0x000ea200000e0000 */
[--C-:B------:R-:W-:Y:S02]  /*c000*/  FFMA.FTZ R180, R181, c[0x0][0x2d0], -R172.reuse ;  /* 0x0000b400b5b47a23 */ /* 0x100fe400000108ac */
[----:B------:R-:W-:Y:S02]  /*c010*/  FMUL.FTZ R149, R6, c[0x0][0x2d0] ;  /* 0x0000b40006957a20 */ /* 0x000fe40000410000 */
[--C-:B------:R-:W-:Y:S02]  /*c020*/  FFMA.FTZ R179, R179, c[0x0][0x2d0], -R172.reuse ;  /* 0x0000b400b3b37a23 */ /* 0x100fe400000108ac */
[--C-:B------:R-:W-:Y:S01]  /*c030*/  FFMA.FTZ R182, R14, c[0x0][0x2d0], -R173.reuse ;  /* 0x0000b4000eb67a23 */ /* 0x100fe200000108ad */
[----:B------:R-:W3:Y:S01]  /*c040*/  MUFU.EX2 R150, R150 ;  /* 0x0000009600967308 */ /* 0x000ee20000000800 */
[--C-:B------:R-:W-:Y:S02]  /*c050*/  FFMA.FTZ R181, R16, c[0x0][0x2d0], -R173.reuse ;  /* 0x0000b40010b57a23 */ /* 0x100fe400000108ad */
[--C-:B------:R-:W-:Y:S02]  /*c060*/  FFMA.FTZ R178, R17, c[0x0][0x2d0], -R172.reuse ;  /* 0x0000b40011b27a23 */ /* 0x100fe400000108ac */
[----:B------:R-:W-:Y:S02]  /*c070*/  FFMA.FTZ R183, R15, c[0x0][0x2d0], -R172 ;  /* 0x0000b4000fb77a23 */ /* 0x000fe400000108ac */
[----:B------:R-:W-:Y:S02]  /*c080*/  FMUL.FTZ R163, R0, c[0x0][0x2d0] ;  /* 0x0000b40000a37a20 */ /* 0x000fe40000410000 */
[----:B------:R-:W-:Y:S01]  /*c090*/  FFMA.FTZ R252, R166, c[0x0][0x2d0], -R173 ;  /* 0x0000b400a6fc7a23 */ /* 0x000fe200000108ad */
[----:B------:R-:W-:Y:S01]  /*c0a0*/  MUFU.EX2 R177, R177 ;  /* 0x000000b100b17308 */ /* 0x000fe20000000800 */
[--C-:B------:R-:W-:Y:S02]  /*c0b0*/  FFMA.FTZ R189, R250, c[0x0][0x2d0], -R163.reuse ;  /* 0x0000b400fabd7a23 */ /* 0x100fe400000108a3 */
[--C-:B------:R-:W-:Y:S02]  /*c0c0*/  FFMA.FTZ R191, R184, c[0x0][0x2d0], -R163.reuse ;  /* 0x0000b400b8bf7a23 */ /* 0x100fe400000108a3 */
[--C-:B------:R-:W-:Y:S01]  /*c0d0*/  FFMA.FTZ R188, R186, c[0x0][0x2d0], -R163.reuse ;  /* 0x0000b400babc7a23 */ /* 0x100fe200000108a3 */
[----:B--2---:R-:W-:Y:S01]  /*c0e0*/  FMNMX.FTZ R6, R4, R5, !PT ;  /* 0x0000000504067209 */ /* 0x004fe20007810000 */
[----:B------:R-:W-:Y:S02]  /*c0f0*/  FFMA.FTZ R186, R12, c[0x0][0x2d0], -R163 ;  /* 0x0000b4000cba7a23 */ /* 0x000fe400000108a3 */
[C---:B-1----:R-:W-:Y:S01]  /*c100*/  FMUL.FTZ R5, R151.reuse, R145 ;  /* 0x0000009197057220 */ /* 0x042fe20000410000 */
[----:B------:R-:W-:Y:S01]  /*c110*/  MUFU.EX2 R176, R176 ;  /* 0x000000b000b07308 */ /* 0x000fe20000000800 */
[----:B------:R-:W1:Y:S01]  /*c120*/  SHFL.BFLY PT, R153, R6, 0x1, 0x1f ;  /* 0x0c201f0006997f89 */ /* 0x000e6200000e0000 */
[C---:B------:R-:W-:Y:S02]  /*c130*/  FMUL.FTZ R16, R151.reuse, R132 ;  /* 0x0000008497107220 */ /* 0x040fe40000410000 */
[C---:B---3--:R-:W-:Y:S02]  /*c140*/  FMUL.FTZ R7, R150.reuse, R147 ;  /* 0x0000009396077220 */ /* 0x048fe40000410000 */
[C---:B------:R-:W-:Y:S02]  /*c150*/  FMUL.FTZ R17, R151.reuse, R133 ;  /* 0x0000008597117220 */ /* 0x040fe40000410000 */
[C---:B------:R-:W-:Y:S02]  /*c160*/  FMUL.FTZ R18, R150.reuse, R134 ;  /* 0x0000008696127220 */ /* 0x040fe40000410000 */
[----:B------:R-:W-:Y:S01]  /*c170*/  MUFU.EX2 R180, R180 ;  /* 0x000000b400b47308 */ /* 0x000fe20000000800 */
[C---:B------:R-:W-:Y:S02]  /*c180*/  FMUL.FTZ R19, R150.reuse, R135 ;  /* 0x0000008796137220 */ /* 0x040fe40000410000 */
[----:B------:R-:W-:Y:S01]  /*c190*/  LDSM.16.MT88.4 R132, [R214+0x900] ;  /* 0x00090000d684783b */ /* 0x000fe20000004200 */
[C---:B------:R-:W-:Y:S02]  /*c1a0*/  FMUL.FTZ R32, R151.reuse, R116 ;  /* 0x0000007497207220 */ /* 0x040fe40000410000 */
[C---:B------:R-:W-:Y:S02]  /*c1b0*/  FMUL.FTZ R33, R151.reuse, R117 ;  /* 0x0000007597217220 */ /* 0x040fe40000410000 */
[C---:B------:R-:W-:Y:S02]  /*c1c0*/  FMUL.FTZ R34, R150.reuse, R118 ;  /* 0x0000007696227220 */ /* 0x040fe40000410000 */
[----:B------:R-:W2:Y:S01]  /*c1d0*/  MUFU.EX2 R179, R179 ;  /* 0x000000b300b37308 */ /* 0x000ea20000000800 */
[C---:B------:R-:W-:Y:S02]  /*c1e0*/  FMUL.FTZ R35, R150.reuse, R119 ;  /* 0x0000007796237220 */ /* 0x040fe40000410000 */
[----:B------:R-:W-:Y:S01]  /*c1f0*/  LDSM.16.MT88.4 R116, [R214+0x1100] ;  /* 0x00110000d674783b */ /* 0x000fe20000004200 */
[----:B------:R-:W-:Y:S01]  /*c200*/  FMUL.FTZ R48, R151, R100 ;  /* 0x0000006497307220 */ /* 0x000fe20000410000 */
[----:B-1----:R-:W-:Y:S01]  /*c210*/  FMNMX.FTZ R153, R153, R6, !PT ;  /* 0x0000000699997209 */ /* 0x002fe20007810000 */
[----:B------:R-:W-:Y:S02]  /*c220*/  FMUL.FTZ R6, R150, R146 ;  /* 0x0000009296067220 */ /* 0x000fe40000410000 */
[----:B------:R-:W-:Y:S02]  /*c230*/  FMUL.FTZ R49, R151, R101 ;  /* 0x0000006597317220 */ /* 0x000fe40000410000 */
[C---:B------:R-:W-:Y:S01]  /*c240*/  FMUL.FTZ R162, R153.reuse, c[0x0][0x2d0] ;  /* 0x0000b40099a27a20 */ /* 0x040fe20000410000 */
[----:B------:R-:W-:Y:S01]  /*c250*/  MUFU.EX2 R182, R182 ;  /* 0x000000b600b67308 */ /* 0x000fe20000000800 */
[----:B------:R-:W-:Y:S02]  /*c260*/  FADD.FTZ R4, -R153, R152 ;  /* 0x0000009899047221 */ /* 0x000fe40000010100 */
[--C-:B------:R-:W-:Y:S02]  /*c270*/  FFMA.FTZ R152, R13, c[0x0][0x2d0], -R162.reuse ;  /* 0x0000b4000d987a23 */ /* 0x100fe400000108a2 */
[----:B------:R-:W-:Y:S02]  /*c280*/  FMUL.FTZ R148, R4, c[0x0][0x2d0] ;  /* 0x0000b40004947a20 */ /* 0x000fe40000410000 */
[--C-:B------:R-:W-:Y:S02]  /*c290*/  FFMA.FTZ R187, R187, c[0x0][0x2d0], -R162.reuse ;  /* 0x0000b400bbbb7a23 */ /* 0x100fe400000108a2 */
[--C-:B------:R-:W-:Y:S01]  /*c2a0*/  FFMA.FTZ R184, R185, c[0x0][0x2d0], -R162.reuse ;  /* 0x0000b400b9b87a23 */ /* 0x100fe200000108a2 */
[----:B------:R-:W1:Y:S01]  /*c2b0*/  MUFU.EX2 R181, R181 ;  /* 0x000000b500b57308 */ /* 0x000e620000000800 */
[----:B------:R-:W-:Y:S01]  /*c2c0*/  FFMA.FTZ R185, R193, c[0x0][0x2d0], -R162 ;  /* 0x0000b400c1b97a23 */ /* 0x000fe200000108a2 */
[----:B--2---:R-:W-:Y:S01]  /*c2d0*/  F2FP.PACK_AB R145, R179, R180 ;  /* 0x000000b4b391723e */ /* 0x004fe200000000ff */
[----:B------:R-:W-:Y:S01]  /*c2e0*/  FMUL.FTZ R4, R151, R144 ;  /* 0x0000009097047220 */ /* 0x000fe20000410000 */
[----:B------:R-:W-:Y:S01]  /*c2f0*/  F2FP.PACK_AB R144, R176, R177 ;  /* 0x000000b1b090723e */ /* 0x000fe200000000ff */
[C---:B------:R-:W-:Y:S02]  /*c300*/  FMUL.FTZ R50, R150.reuse, R102 ;  /* 0x0000006696327220 */ /* 0x040fe40000410000 */
[----:B------:R-:W-:Y:S03]  /*c310*/  FMUL.FTZ R51, R150, R103 ;  /* 0x0000006796337220 */ /* 0x000fe60000410000 */
[----:B------:R-:W-:Y:S01]  /*c320*/  MUFU.EX2 R178, R178 ;  /* 0x000000b200b27308 */ /* 0x000fe20000000800 */
[----:B------:R-:W-:Y:S01]  /*c330*/  LDSM.16.MT88.4 R100, [R214+0x1900] ;  /* 0x00190000d664783b */ /* 0x000fe20000004200 */
[--C-:B------:R-:W-:Y:S02]  /*c340*/  FFMA.FTZ R250, R168, c[0x0][0x2d0], -R173.reuse ;  /* 0x0000b400a8fa7a23 */ /* 0x100fe400000108ad */
[--C-:B------:R-:W-:Y:S02]  /*c350*/  FFMA.FTZ R165, R165, c[0x0][0x2d0], -R172.reuse ;  /* 0x0000b400a5a57a23 */ /* 0x100fe400000108ac */
[--C-:B------:R-:W-:Y:S02]  /*c360*/  FFMA.FTZ R164, R164, c[0x0][0x2d0], -R172.reuse ;  /* 0x0000b400a4a47a23 */ /* 0x100fe400000108ac */
[--C-:B------:R-:W-:Y:S02]  /*c370*/  FFMA.FTZ R171, R171, c[0x0][0x2d0], -R173.reuse ;  /* 0x0000b400abab7a23 */ /* 0x100fe400000108ad */
[----:B------:R-:W2:Y:S01]  /*c380*/  MUFU.EX2 R183, R183 ;  /* 0x000000b700b77308 */ /* 0x000ea20000000800 */
[--C-:B------:R-:W-:Y:S02]  /*c390*/  FFMA.FTZ R169, R169, c[0x0][0x2d0], -R172.reuse ;  /* 0x0000b400a9a97a23 */ /* 0x100fe400000108ac */
[----:B------:R-:W-:Y:S01]  /*c3a0*/  FMUL.FTZ R52, R151, R52 ;  /* 0x0000003497347220 */ /* 0x000fe20000410000 */
[----:B-1----:R-:W-:Y:S01]  /*c3b0*/  F2FP.PACK_AB R146, R181, R182 ;  /* 0x000000b6b592723e */ /* 0x002fe200000000ff */
[C---:B------:R-:W-:Y:S02]  /*c3c0*/  FMUL.FTZ R53, R151.reuse, R53 ;  /* 0x0000003597357220 */ /* 0x040fe40000410000 */
[C---:B------:R-:W-:Y:S02]  /*c3d0*/  FMUL.FTZ R54, R150.reuse, R54 ;  /* 0x0000003696367220 */ /* 0x040fe40000410000 */
[C---:B------:R-:W-:Y:S01]  /*c3e0*/  FMUL.FTZ R55, R150.reuse, R55 ;  /* 0x0000003796377220 */ /* 0x040fe20000410000 */
[----:B------:R-:W1:Y:S01]  /*c3f0*/  MUFU.EX2 R149, R149 ;  /* 0x0000009500957308 */ /* 0x000e620000000800 */
[C---:B------:R-:W-:Y:S02]  /*c400*/  FMUL.FTZ R64, R151.reuse, R64 ;  /* 0x0000004097407220 */ /* 0x040fe40000410000 */
[----:B------:R-:W-:Y:S02]  /*c410*/  FMUL.FTZ R65, R151, R65 ;  /* 0x0000004197417220 */ /* 0x000fe40000410000 */
[C---:B------:R-:W-:Y:S02]  /*c420*/  FMUL.FTZ R66, R150.reuse, R66 ;  /* 0x0000004296427220 */ /* 0x040fe40000410000 */
[----:B------:R-:W-:Y:S02]  /*c430*/  FMUL.FTZ R67, R150, R67 ;  /* 0x0000004396437220 */ /* 0x000fe40000410000 */
[--C-:B------:R-:W-:Y:S01]  /*c440*/  FFMA.FTZ R190, R248, c[0x0][0x2d0], -R173.reuse ;  /* 0x0000b400f8be7a23 */ /* 0x100fe200000108ad */
[----:B------:R-:W3:Y:S01]  /*c450*/  MUFU.EX2 R148, R148 ;  /* 0x0000009400947308 */ /* 0x000ee20000000800 */
[--C-:B------:R-:W-:Y:S02]  /*c460*/  FFMA.FTZ R193, R192, c[0x0][0x2d0], -R173.reuse ;  /* 0x0000b400c0c17a23 */ /* 0x100fe400000108ad */
[--C-:B------:R-:W-:Y:S01]  /*c470*/  FFMA.FTZ R192, R197, c[0x0][0x2d0], -R172.reuse ;  /* 0x0000b400c5c07a23 */ /* 0x100fe200000108ac */
[----:B--2---:R-:W-:Y:S01]  /*c480*/  F2FP.PACK_AB R147, R183, R178 ;  /* 0x000000b2b793723e */ /* 0x004fe200000000ff */
[--C-:B------:R-:W-:Y:S02]  /*c490*/  FFMA.FTZ R195, R195, c[0x0][0x2d0], -R172.reuse ;  /* 0x0000b400c3c37a23 */ /* 0x100fe400000108ac */
[--C-:B------:R-:W-:Y:S02]  /*c4a0*/  FFMA.FTZ R194, R194, c[0x0][0x2d0], -R173.reuse ;  /* 0x0000b400c2c27a23 */ /* 0x100fe400000108ad */
[--C-:B------:R-:W-:Y:S01]  /*c4b0*/  FFMA.FTZ R197, R196, c[0x0][0x2d0], -R173.reuse ;  /* 0x0000b400c4c57a23 */ /* 0x100fe200000108ad */
[----:B------:R-:W-:Y:S01]  /*c4c0*/  MUFU.EX2 R191, R191 ;  /* 0x000000bf00bf7308 */ /* 0x000fe20000000800 */
[-C--:B------:R-:W-:Y:S05]  /*c4d0*/  HMMA.16816.F32 R4, R144, R20.reuse, R4 ;  /* 0x000000149004723c */ /* 0x080fea0000001804 */
[C---:B-1----:R-:W-:Y:S02]  /*c4e0*/  FMUL.FTZ R8, R149.reuse, R140 ;  /* 0x0000008c95087220 */ /* 0x042fe40000410000 */
[C---:B------:R-:W-:Y:S02]  /*c4f0*/  FMUL.FTZ R9, R149.reuse, R141 ;  /* 0x0000008d95097220 */ /* 0x040fe40000410000 */
[----:B------:R-:W1:Y:S03]  /*c500*/  MUFU.EX2 R188, R188 ;  /* 0x000000bc00bc7308 */ /* 0x000e660000000800 */
[C---:B------:R-:W-:Y:S02]  /*c510*/  FMUL.FTZ R13, R149.reuse, R137 ;  /* 0x00000089950d7220 */ /* 0x040fe40000410000 */
[C---:B---3--:R-:W-:Y:S02]  /*c520*/  FMUL.FTZ R10, R148.reuse, R142 ;  /* 0x0000008e940a7220 */ /* 0x048fe40000410000 */
        /* <DEDUP_REMOVED lines=8> */
[----:B------:R-:W2:Y:S01]  /*c5b0*/  MUFU.EX2 R186, R186 ;  /* 0x000000ba00ba7308 */ /* 0x000ea20000000800 */
[----:B------:R-:W-:Y:S02]  /*c5c0*/  FMUL.FTZ R43, R148, R111 ;  /* 0x0000006f942b7220 */ /* 0x000fe40000410000 */
[----:B------:R-:W-:Y:S01]  /*c5d0*/  LDSM.16.MT88.4 R108, [R214+0x500] ;  /* 0x00050000d66c783b */ /* 0x000fe20000004200 */
[----:B-1----:R-:W-:Y:S01]  /*c5e0*/  F2FP.PACK_AB R140, R188, R191 ;  /* 0x000000bfbc8c723e */ /* 0x002fe200000000ff */
[C---:B------:R-:W-:Y:S02]  /*c5f0*/  FMUL.FTZ R44, R149.reuse, R104 ;  /* 0x00000068952c7220 */ /* 0x040fe40000410000 */
[C---:B------:R-:W-:Y:S02]  /*c600*/  FMUL.FTZ R45, R149.reuse, R105 ;  /* 0x00000069952d7220 */ /* 0x040fe40000410000 */
[C---:B------:R-:W-:Y:S01]  /*c610*/  FMUL.FTZ R46, R148.reuse, R106 ;  /* 0x0000006a942e7220 */ /* 0x040fe20000410000 */
[----:B------:R-:W-:Y:S01]  /*c620*/  MUFU.EX2 R187, R187 ;  /* 0x000000bb00bb7308 */ /* 0x000fe20000000800 */
[----:B------:R-:W-:Y:S02]  /*c630*/  FMUL.FTZ R47, R148, R107 ;  /* 0x0000006b942f7220 */ /* 0x000fe40000410000 */
[----:B------:R-:W-:Y:S01]  /*c640*/  LDSM.16.MT88.4 R104, [R212+0x1900] ;  /* 0x00190000d468783b */ /* 0x000fe20000004200 */
[----:B------:R-:W-:Y:S02]  /*c650*/  FFMA.FTZ R173, R170, c[0x0][0x2d0], -R173 ;  /* 0x0000b400aaad7a23 */ /* 0x000fe400000108ad */
        /* <DEDUP_REMOVED lines=12> */
[----:B------:R-:W-:Y:S02]  /*c720*/  FMUL.FTZ R61, R149, R61 ;  /* 0x0000003d953d7220 */ /* 0x000fe40000410000 */
[C---:B------:R-:W-:Y:S02]  /*c730*/  FMUL.FTZ R62, R148.reuse, R62 ;  /* 0x0000003e943e7220 */ /* 0x040fe40000410000 */
[----:B------:R-:W-:Y:S01]  /*c740*/  FMUL.FTZ R63, R148, R63 ;  /* 0x0000003f943f7220 */ /* 0x000fe20000410000 */
[----:B------:R-:W2:Y:S01]  /*c750*/  MUFU.EX2 R152, R152 ;  /* 0x0000009800987308 */ /* 0x000ea20000000800 */
[--C-:B------:R-:W-:Y:S02]  /*c760*/  FFMA.FTZ R196, R201, c[0x0][0x2d0], -R172.reuse ;  /* 0x0000b400c9c47a23 */ /* 0x100fe400000108ac */
[--C-:B------:R-:W-:Y:S01]  /*c770*/  FFMA.FTZ R199, R199, c[0x0][0x2d0], -R172.reuse ;  /* 0x0000b400c7c77a23 */ /* 0x100fe200000108ac */
[----:B-1----:R-:W-:Y:S01]  /*c780*/  F2FP.PACK_AB R141, R184, R187 ;  /* 0x000000bbb88d723e */ /* 0x002fe200000000ff */
[----:B------:R-:W-:Y:S02]  /*c790*/  FFMA.FTZ R172, R167, c[0x0][0x2d0], -R172 ;  /* 0x0000b400a7ac7a23 */ /* 0x000fe400000108ac */
[--C-:B------:R-:W-:Y:S02]  /*c7a0*/  FFMA.FTZ R248, R251, c[0x0][0x2d0], -R162.reuse ;  /* 0x0000b400fbf87a23 */ /* 0x100fe400000108a2 */
[--C-:B------:R-:W-:Y:S01]  /*c7b0*/  FFMA.FTZ R251, R175, c[0x0][0x2d0], -R162.reuse ;  /* 0x0000b400affb7a23 */ /* 0x100fe200000108a2 */
[----:B------:R-:W-:Y:S01]  /*c7c0*/  MUFU.EX2 R124, R165 ;  /* 0x000000a5007c7308 */ /* 0x000fe20000000800 */
[C---:B------:R-:W-:Y:S02]  /*c7d0*/  FMUL.FTZ R25, R149.reuse, R125 ;  /* 0x0000007d95197220 */ /* 0x040fe40000410000 */
[----:B------:R-:W-:Y:S02]  /*c7e0*/  FMUL.FTZ R26, R148, R126 ;  /* 0x0000007e941a7220 */ /* 0x000fe40000410000 */
[C---:B------:R-:W-:Y:S02]  /*c7f0*/  FMUL.FTZ R28, R149.reuse, R120 ;  /* 0x00000078951c7220 */ /* 0x040fe40000410000 */
[----:B------:R-:W-:Y:S02]  /*c800*/  FMUL.FTZ R29, R149, R121 ;  /* 0x00000079951d7220 */ /* 0x000fe40000410000 */
[C---:B------:R-:W-:Y:S01]  /*c810*/  FMUL.FTZ R68, R151.reuse, R68 ;  /* 0x0000004497447220 */ /* 0x040fe20000410000 */
[----:B------:R1:W-:Y:S01]  /*c820*/  MUFU.EX2 R127, R164 ;  /* 0x000000a4007f7308 */ /* 0x0003e20000000800 */
[C---:B------:R-:W-:Y:S02]  /*c830*/  FMUL.FTZ R69, R151.reuse, R69 ;  /* 0x0000004597457220 */ /* 0x040fe40000410000 */
[----:B------:R-:W-:Y:S01]  /*c840*/  FMUL.FTZ R70, R150, R70 ;  /* 0x0000004696467220 */ /* 0x000fe20000410000 */
[----:B--2---:R-:W-:Y:S01]  /*c850*/  F2FP.PACK_AB R143, R152, R185 ;  /* 0x000000b9988f723e */ /* 0x004fe200000000ff */
[C---:B------:R-:W-:Y:S02]  /*c860*/  FMUL.FTZ R71, R150.reuse, R71 ;  /* 0x0000004796477220 */ /* 0x040fe40000410000 */
[C---:B------:R-:W-:Y:S02]  /*c870*/  FMUL.FTZ R80, R151.reuse, R80 ;  /* 0x0000005097507220 */ /* 0x040fe40000410000 */
[C---:B------:R-:W-:Y:S01]  /*c880*/  FMUL.FTZ R81, R151.reuse, R81 ;  /* 0x0000005197517220 */ /* 0x040fe20000410000 */
[----:B------:R-:W-:Y:S01]  /*c890*/  MUFU.EX2 R122, R171 ;  /* 0x000000ab007a7308 */ /* 0x000fe20000000800 */
[C---:B------:R-:W-:Y:S04]  /*c8a0*/  HMMA.16816.F32 R8, R140.reuse, R20, R8 ;  /* 0x000000148c08723c */ /* 0x040fe80000001808 */
[C---:B------:R-:W-:Y:S02]  /*c8b0*/  FMUL.FTZ R82, R150.reuse, R82 ;  /* 0x0000005296527220 */ /* 0x040fe40000410000 */
[C---:B------:R-:W-:Y:S02]  /*c8c0*/  FMUL.FTZ R83, R150.reuse, R83 ;  /* 0x0000005396537220 */ /* 0x040fe40000410000 */
[-C--:B------:R-:W-:Y:S01]  /*c8d0*/  HMMA.16816.F32 R12, R140, R22.reuse, R12 ;  /* 0x000000168c0c723c */ /* 0x080fe2000000180c */
[----:B------:R-:W-:Y:S03]  /*c8e0*/  MUFU.EX2 R137, R173 ;  /* 0x000000ad00897308 */ /* 0x000fe60000000800 */
[C---:B------:R-:W-:Y:S01]  /*c8f0*/  FMUL.FTZ R20, R151.reuse, R128 ;  /* 0x0000008097147220 */ /* 0x040fe20000410000 */
[----:B-1----:R-:W-:Y:S01]  /*c900*/  LDSM.16.MT88.4 R164, [R214+0x1500] ;  /* 0x00150000d6a4783b */ /* 0x002fe20000004200 */
[C---:B------:R-:W-:Y:S02]  /*c910*/  FMUL.FTZ R21, R151.reuse, R129 ;  /* 0x0000008197157220 */ /* 0x040fe40000410000 */
[C---:B------:R-:W-:Y:S03]  /*c920*/  HMMA.16816.F32 R16, R144.reuse, R22, R16 ;  /* 0x000000169010723c */ /* 0x040fe60000001810 */
[----:B------:R1:W-:Y:S01]  /*c930*/  MUFU.EX2 R123, R169 ;  /* 0x000000a9007b7308 */ /* 0x0003e20000000800 */
[C---:B------:R-:W-:Y:S02]  /*c940*/  FMUL.FTZ R84, R151.reuse, R84 ;  /* 0x0000005497547220 */ /* 0x040fe40000410000 */
[----:B------:R-:W-:Y:S02]  /*c950*/  FMUL.FTZ R85, R151, R85 ;  /* 0x0000005597557220 */ /* 0x000fe40000410000 */
[C---:B------:R-:W-:Y:S04]  /*c960*/  FMUL.FTZ R22, R150.reuse, R130 ;  /* 0x0000008296167220 */ /* 0x040fe80000410000 */
[C---:B------:R-:W-:Y:S01]  /*c970*/  FMUL.FTZ R23, R150.reuse, R131 ;  /* 0x0000008396177220 */ /* 0x040fe20000410000 */
[----:B------:R2:W-:Y:S01]  /*c980*/  MUFU.EX2 R138, R172 ;  /* 0x000000ac008a7308 */ /* 0x0005e20000000800 */
[----:B------:R-:W3:Y:S01]  /*c990*/  LDSM.16.MT88.4 R128, [R214+0xd00] ;  /* 0x000d0000d680783b */ /* 0x000ee20000004200 */
[C---:B------:R-:W-:Y:S02]  /*c9a0*/  FMUL.FTZ R86, R150.reuse, R86 ;  /* 0x0000005696567220 */ /* 0x040fe40000410000 */
[----:B------:R-:W-:Y:S02]  /*c9b0*/  FMUL.FTZ R87, R150, R87 ;  /* 0x0000005796577220 */ /* 0x000fe40000410000 */
[-C--:B------:R-:W-:Y:S03]  /*c9c0*/  HMMA.16816.F32 R20, R144, R36.reuse, R20 ;  /* 0x000000249014723c */ /* 0x080fe60000001814 */
[--C-:B------:R-:W-:Y:S01]  /*c9d0*/  FFMA.FTZ R201, R200, c[0x0][0x2d0], -R163.reuse ;  /* 0x0000b400c8c97a23 */ /* 0x100fe200000108a3 */
[----:B------:R-:W-:Y:S01]  /*c9e0*/  MUFU.EX2 R190, R190 ;  /* 0x000000be00be7308 */ /* 0x000fe20000000800 */
[--C-:B------:R-:W-:Y:S02]  /*c9f0*/  FFMA.FTZ R200, R249, c[0x0][0x2d0], -R162.reuse ;  /* 0x0000b400f9c87a23 */ /* 0x100fe400000108a2 */
[--C-:B------:R-:W-:Y:S01]  /*ca00*/  FFMA.FTZ R249, R174, c[0x0][0x2d0], -R163.reuse ;  /* 0x0000b400aef97a23 */ /* 0x100fe200000108a3 */
[C---:B------:R-:W-:Y:S01]  /*ca10*/  HMMA.16816.F32 R24, R140.reuse, R36, R24 ;  /* 0x000000248c18723c */ /* 0x040fe20000001818 */
[----:B-1----:R-:W-:Y:S03]  /*ca20*/  LDSM.16.MT88.4 R168, [R212+0x1500] ;  /* 0x00150000d4a8783b */ /* 0x002fe60000004200 */
[C---:B------:R-:W-:Y:S02]  /*ca30*/  FMUL.FTZ R96, R151.reuse, R96 ;  /* 0x0000006097607220 */ /* 0x040fe40000410000 */
[----:B------:R-:W1:Y:S01]  /*ca40*/  MUFU.EX2 R193, R193 ;  /* 0x000000c100c17308 */ /* 0x000e620000000800 */
[C---:B------:R-:W-:Y:S01]  /*ca50*/  FMUL.FTZ R36, R151.reuse, R112 ;  /* 0x0000007097247220 */ /* 0x040fe20000410000 */
[-C--:B------:R-:W-:Y:S01]  /*ca60*/  HMMA.16816.F32 R28, R140, R38.reuse, R28 ;  /* 0x000000268c1c723c */ /* 0x080fe2000000181c */
[----:B--2---:R-:W-:Y:S03]  /*ca70*/  LDSM.16.MT88.4 R172, [R214+0x2100] ;  /* 0x00210000d6ac783b */ /* 0x004fe60000004200 */
[C---:B------:R-:W-:Y:S02]  /*ca80*/  FMUL.FTZ R37, R151.reuse, R113 ;  /* 0x0000007197257220 */ /* 0x040fe40000410000 */
[----:B------:R-:W-:Y:S02]  /*ca90*/  FMUL.FTZ R97, R151, R97 ;  /* 0x0000006197617220 */ /* 0x000fe40000410000 */
[C---:B------:R-:W-:Y:S01]  /*caa0*/  HMMA.16816.F32 R32, R144.reuse, R38, R32 ;  /* 0x000000269020723c */ /* 0x040fe20000001820 */
[----:B------:R-:W-:Y:S03]  /*cab0*/  MUFU.EX2 R192, R192 ;  /* 0x000000c000c07308 */ /* 0x000fe60000000800 */
[C---:B------:R-:W-:Y:S02]  /*cac0*/  FMUL.FTZ R98, R150.reuse, R98 ;  /* 0x0000006296627220 */ /* 0x040fe40000410000 */
[C---:B------:R-:W-:Y:S02]  /*cad0*/  FMUL.FTZ R99, R150.reuse, R99 ;  /* 0x0000006396637220 */ /* 0x040fe40000410000 */
[C---:B------:R-:W-:Y:S03]  /*cae0*/  FMUL.FTZ R38, R150.reuse, R114 ;  /* 0x0000007296267220 */ /* 0x040fe60000410000 */
[----:B------:R-:W2:Y:S01]  /*caf0*/  MUFU.EX2 R195, R195 ;  /* 0x000000c300c37308 */ /* 0x000ea20000000800 */
[----:B------:R-:W-:Y:S02]  /*cb00*/  FMUL.FTZ R39, R150, R115 ;  /* 0x0000007396277220 */ /* 0x000fe40000410000 */
[----:B------:R-:W4:Y:S01]  /*cb10*/  LDSM.16.MT88.4 R112, [R212+0xd00] ;  /* 0x000d0000d470783b */ /* 0x000f220000004200 */
[--C-:B------:R-:W-:Y:S02]  /*cb20*/  FFMA.FTZ R159, R159, c[0x0][0x2d0], -R163.reuse ;  /* 0x0000b4009f9f7a23 */ /* 0x100fe400000108a3 */
[--C-:B------:R-:W-:Y:S02]  /*cb30*/  FFMA.FTZ R158, R158, c[0x0][0x2d0], -R162.reuse ;  /* 0x0000b4009e9e7a23 */ /* 0x100fe400000108a2 */
[-C--:B---3--:R-:W-:Y:S02]  /*cb40*/  HMMA.16816.F32 R36, R144, R128.reuse, R36 ;  /* 0x000000809024723c */ /* 0x088fe40000001824 */
[----:B------:R-:W-:Y:S01]  /*cb50*/  MUFU.EX2 R194, R194 ;  /* 0x000000c200c27308 */ /* 0x000fe20000000800 */
[--C-:B------:R-:W-:Y:S02]  /*cb60*/  FFMA.FTZ R157, R157, c[0x0][0x2d0], -R162.reuse ;  /* 0x0000b4009d9d7a23 */ /* 0x100fe400000108a2 */
[C---:B------:R-:W-:Y:S02]  /*cb70*/  FMUL.FTZ R72, R149.reuse, R72 ;  /* 0x0000004895487220 */ /* 0x040fe40000410000 */
[C---:B------:R-:W-:Y:S01]  /*cb80*/  FMUL.FTZ R73, R149.reuse, R73 ;  /* 0x0000004995497220 */ /* 0x040fe20000410000 */
[C---:B------:R-:W-:Y:S04]  /*cb90*/  HMMA.16816.F32 R40, R140.reuse, R128, R40 ;  /* 0x000000808c28723c */ /* 0x040fe80000001828 */
[----:B------:R-:W3:Y:S01]  /*cba0*/  MUFU.EX2 R197, R197 ;  /* 0x000000c500c57308 */ /* 0x000ee20000000800 */
[C---:B------:R-:W-:Y:S02]  /*cbb0*/  FMUL.FTZ R74, R148.reuse, R74 ;  /* 0x0000004a944a7220 */ /* 0x040fe40000410000 */
[C---:B------:R-:W-:Y:S01]  /*cbc0*/  FMUL.FTZ R75, R148.reuse, R75 ;  /* 0x0000004b944b7220 */ /* 0x040fe20000410000 */
[-C--:B------:R-:W-:Y:S04]  /*cbd0*/  HMMA.16816.F32 R44, R140, R130.reuse, R44 ;  /* 0x000000828c2c723c */ /* 0x080fe8000000182c */
[C---:B------:R-:W-:Y:S02]  /*cbe0*/  FMUL.FTZ R76, R149.reuse, R76 ;  /* 0x0000004c954c7220 */ /* 0x040fe40000410000 */
[----:B------:R-:W-:Y:S01]  /*cbf0*/  MUFU.EX2 R196, R196 ;  /* 0x000000c400c47308 */ /* 0x000fe20000000800 */
[C---:B------:R-:W-:Y:S01]  /*cc00*/  FMUL.FTZ R77, R149.reuse, R77 ;  /* 0x0000004d954d7220 */ /* 0x040fe20000410000 */
[C---:B------:R-:W-:Y:S04]  /*cc10*/  HMMA.16816.F32 R48, R144.reuse, R130, R48 ;  /* 0x000000829030723c */ /* 0x040fe80000001830 */
[C---:B------:R-:W-:Y:S02]  /*cc20*/  FMUL.FTZ R78, R148.reuse, R78 ;  /* 0x0000004e944e7220 */ /* 0x040fe40000410000 */
[C---:B------:R-:W-:Y:S02]  /*cc30*/  FMUL.FTZ R79, R148.reuse, R79 ;  /* 0x0000004f944f7220 */ /* 0x040fe40000410000 */
[----:B------:R-:W5:Y:S01]  /*cc40*/  MUFU.EX2 R199, R199 ;  /* 0x000000c700c77308 */ /* 0x000f620000000800 */
[C---:B------:R-:W-:Y:S01]  /*cc50*/  FMUL.FTZ R88, R149.reuse, R88 ;  /* 0x0000005895587220 */ /* 0x040fe20000410000 */
[-C--:B----4-:R-:W-:Y:S03]  /*cc60*/  HMMA.16816.F32 R52, R144, R112.reuse, R52 ;  /* 0x000000709034723c */ /* 0x090fe60000001834 */
[----:B------:R-:W-:Y:S02]  /*cc70*/  FMUL.FTZ R89, R149, R89 ;  /* 0x0000005995597220 */ /* 0x000fe40000410000 */
[C---:B------:R-:W-:Y:S03]  /*cc80*/  FMUL.FTZ R90, R148.reuse, R90 ;  /* 0x0000005a945a7220 */ /* 0x040fe60000410000 */
[----:B------:R-:W-:Y:S01]  /*cc90*/  MUFU.EX2 R201, R201 ;  /* 0x000000c900c97308 */ /* 0x000fe20000000800 */
[C---:B------:R-:W-:Y:S04]  /*cca0*/  HMMA.16816.F32 R56, R140.reuse, R112, R56 ;  /* 0x000000708c38723c */ /* 0x040fe80000001838 */
[----:B------:R-:W-:Y:S02]  /*ccb0*/  FMUL.FTZ R91, R148, R91 ;  /* 0x0000005b945b7220 */ /* 0x000fe40000410000 */
[--C-:B------:R-:W-:Y:S02]  /*ccc0*/  FFMA.FTZ R198, R198, c[0x0][0x2d0], -R163.reuse ;  /* 0x0000b400c6c67a23 */ /* 0x100fe400000108a3 */
[-C--:B------:R-:W-:Y:S01]  /*ccd0*/  HMMA.16816.F32 R60, R140, R114.reuse, R60 ;  /* 0x000000728c3c723c */ /* 0x080fe2000000183c */
[----:B------:R-:W-:Y:S03]  /*cce0*/  MUFU.EX2 R200, R200 ;  /* 0x000000c800c87308 */ /* 0x000fe60000000800 */
[--C-:B------:R-:W-:Y:S02]  /*ccf0*/  FFMA.FTZ R203, R203, c[0x0][0x2d0], -R162.reuse ;  /* 0x0000b400cbcb7a23 */ /* 0x100fe400000108a2 */
[--C-:B------:R-:W-:Y:S02]  /*cd00*/  FFMA.FTZ R202, R202, c[0x0][0x2d0], -R163.reuse ;  /* 0x0000b400caca7a23 */ /* 0x100fe400000108a3 */
[C---:B------:R-:W-:Y:S01]  /*cd10*/  HMMA.16816.F32 R64, R144.reuse, R114, R64 ;  /* 0x000000729040723c */ /* 0x040fe20000001840 */
[----:B------:R-:W4:Y:S02]  /*cd20*/  LDSM.16.MT88.4 R112, [R212+0x500] ;  /* 0x00050000d470783b */ /* 0x000f240000004200 */
[----:B------:R-:W2:Y:S01]  /*cd30*/  MUFU.EX2 R198, R198 ;  /* 0x000000c600c67308 */ /* 0x000ea20000000800 */
[C---:B------:R-:W-:Y:S02]  /*cd40*/  FMUL.FTZ R92, R149.reuse, R92 ;  /* 0x0000005c955c7220 */ /* 0x040fe40000410000 */
[----:B------:R-:W-:Y:S02]  /*cd50*/  FMUL.FTZ R93, R149, R93 ;  /* 0x0000005d955d7220 */ /* 0x000fe40000410000 */
[-C--:B------:R-:W-:Y:S04]  /*cd60*/  HMMA.16816.F32 R68, R144, R100.reuse, R68 ;  /* 0x000000649044723c */ /* 0x080fe80000001844 */
[C---:B------:R-:W-:Y:S01]  /*cd70*/  FMUL.FTZ R94, R148.reuse, R94 ;  /* 0x0000005e945e7220 */ /* 0x040fe20000410000 */
[----:B------:R-:W3:Y:S01]  /*cd80*/  MUFU.EX2 R203, R203 ;  /* 0x000000cb00cb7308 */ /* 0x000ee20000000800 */
[----:B------:R-:W-:Y:S02]  /*cd90*/  FMUL.FTZ R95, R148, R95 ;  /* 0x0000005f945f7220 */ /* 0x000fe40000410000 */
[C---:B------:R-:W-:Y:S04]  /*cda0*/  HMMA.16816.F32 R72, R140.reuse, R100, R72 ;  /* 0x000000648c48723c */ /* 0x040fe80000001848 */
[--C-:B------:R-:W-:Y:S02]  /*cdb0*/  FFMA.FTZ R160, R160, c[0x0][0x2d0], -R163.reuse ;  /* 0x0000b400a0a07a23 */ /* 0x100fe400000108a3 */
[--C-:B------:R-:W-:Y:S01]  /*cdc0*/  FFMA.FTZ R161, R161, c[0x0][0x2d0], -R163.reuse ;  /* 0x0000b400a1a17a23 */ /* 0x100fe200000108a3 */
[----:B-1----:R-:W-:Y:S01]  /*cdd0*/  F2FP.PACK_AB R100, R193, R190 ;  /* 0x000000bec164723e */ /* 0x002fe200000000ff */
[-C--:B------:R-:W-:Y:S01]  /*cde0*/  HMMA.16816.F32 R76, R140, R102.reuse, R76 ;  /* 0x000000668c4c723c */ /* 0x080fe2000000184c */
[----:B------:R-:W-:Y:S03]  /*cdf0*/  MUFU.EX2 R202, R202 ;  /* 0x000000ca00ca7308 */ /* 0x000fe60000000800 */
[----:B--2---:R-:W-:Y:S01]  /*ce00*/  F2FP.PACK_AB R101, R195, R192 ;  /* 0x000000c0c365723e */ /* 0x004fe200000000ff */
[----:B------:R-:W-:Y:S02]  /*ce10*/  FFMA.FTZ R163, R156, c[0x0][0x2d0], -R163 ;  /* 0x0000b4009ca37a23 */ /* 0x000fe400000108a3 */
[--C-:B------:R-:W-:Y:S01]  /*ce20*/  FFMA.FTZ R155, R155, c[0x0][0x2d0], -R162.reuse ;  /* 0x0000b4009b9b7a23 */ /* 0x100fe200000108a2 */
[C---:B------:R-:W-:Y:S03]  /*ce30*/  HMMA.16816.F32 R80, R144.reuse, R102, R80 ;  /* 0x000000669050723c */ /* 0x040fe60000001850 */
[----:B------:R-:W1:Y:S01]  /*ce40*/  MUFU.EX2 R249, R249 ;  /* 0x000000f900f97308 */ /* 0x000e620000000800 */
[----:B------:R-:W-:Y:S02]  /*ce50*/  FFMA.FTZ R162, R154, c[0x0][0x2d0], -R162 ;  /* 0x0000b4009aa27a23 */ /* 0x000fe400000108a2 */
[----:B------:R-:W-:Y:S01]  /*ce60*/  FFMA.FTZ R177, R151, R238, R177 ;  /* 0x000000ee97b17223 */ /* 0x000fe200000100b1 */
[----:B---3--:R-:W-:Y:S01]  /*ce70*/  F2FP.PACK_AB R102, R197, R194 ;  /* 0x000000c2c566723e */ /* 0x008fe200000000ff */
[-C--:B------:R-:W-:Y:S04]  /*ce80*/  HMMA.16816.F32 R84, R144, R104.reuse, R84 ;  /* 0x000000689054723c */ /* 0x080fe80000001854 */
[----:B-----5:R-:W-:Y:S01]  /*ce90*/  F2FP.PACK_AB R103, R199, R196 ;  /* 0x000000c4c767723e */ /* 0x020fe200000000ff */
[----:B------:R-:W-:Y:S01]  /*cea0*/  MUFU.EX2 R248, R248 ;  /* 0x000000f800f87308 */ /* 0x000fe20000000800 */
[----:B------:R-:W-:Y:S02]  /*ceb0*/  FFMA.FTZ R180, R150, R239, R180 ;  /* 0x000000ef96b47223 */ /* 0x000fe400000100b4 */
[C---:B------:R-:W-:Y:S04]  /*cec0*/  HMMA.16816.F32 R88, R140.reuse, R104, R88 ;  /* 0x000000688c58723c */ /* 0x040fe80000001858 */
[----:B------:R-:W-:Y:S02]  /*ced0*/  FFMA.FTZ R191, R149, R236, R191 ;  /* 0x000000ec95bf7223 */ /* 0x000fe400000100bf */
[----:B------:R-:W-:Y:S01]  /*cee0*/  FFMA.FTZ R187, R148, R237, R187 ;  /* 0x000000ed94bb7223 */ /* 0x000fe200000100bb */
[----:B------:R-:W2:Y:S01]  /*cef0*/  MUFU.EX2 R251, R251 ;  /* 0x000000fb00fb7308 */ /* 0x000ea20000000800 */
[-C--:B------:R-:W-:Y:S04]  /*cf00*/  HMMA.16816.F32 R92, R140, R106.reuse, R92 ;  /* 0x0000006a8c5c723c */ /* 0x080fe8000000185c */
[----:B------:R-:W-:Y:S01]  /*cf10*/  F2FP.PACK_AB R104, R201, R198 ;  /* 0x000000c6c968723e */ /* 0x000fe200000000ff */
[----:B------:R-:W-:Y:S01]  /*cf20*/  FADD.FTZ R177, R176, R177 ;  /* 0x000000b1b0b17221 */ /* 0x000fe20000010000 */
[----:B------:R-:W-:Y:S01]  /*cf30*/  F2FP.PACK_AB R105, R203, R200 ;  /* 0x000000c8cb69723e */ /* 0x000fe200000000ff */
[----:B------:R-:W-:Y:S01]  /*cf40*/  FADD.FTZ R179, R179, R180 ;  /* 0x000000b4b3b37221 */ /* 0x000fe20000010000 */
[----:B------:R-:W-:Y:S01]  /*cf50*/  HMMA.16816.F32 R96, R144, R106, R96 ;  /* 0x0000006a9060723c */ /* 0x000fe20000001860 */
[----:B------:R-:W-:Y:S03]  /*cf60*/  MUFU.EX2 R250, R250 ;  /* 0x000000fa00fa7308 */ /* 0x000fe60000000800 */
[----:B------:R-:W-:Y:S02]  /*cf70*/  FADD.FTZ R188, R188, R191 ;  /* 0x000000bfbcbc7221 */ /* 0x000fe40000010000 */
[----:B------:R-:W-:Y:S01]  /*cf80*/  FADD.FTZ R184, R184, R187 ;  /* 0x000000bbb8b87221 */ /* 0x000fe20000010000 */
[----:B-1----:R-:W-:Y:S01]  /*cf90*/  F2FP.PACK_AB R106, R249, R202 ;  /* 0x000000caf96a723e */ /* 0x002fe200000000ff */
[-C--:B------:R-:W-:Y:S03]  /*cfa0*/  HMMA.16816.F32 R4, R100, R108.reuse, R4 ;  /* 0x0000006c6404723c */ /* 0x080fe60000001804 */
[----:B------:R-:W1:Y:S02]  /*cfb0*/  MUFU.EX2 R252, R252 ;  /* 0x000000fc00fc7308 */ /* 0x000e640000000800 */
[----:B------:R-:W-:Y:S01]  /*cfc0*/  FADD.FTZ R182, R182, R177 ;  /* 0x000000b1b6b67221 */ /* 0x000fe20000010000 */
[----:B--2---:R-:W-:Y:S01]  /*cfd0*/  F2FP.PACK_AB R107, R251, R248 ;  /* 0x000000f8fb6b723e */ /* 0x004fe200000000ff */
[----:B------:R-:W-:Y:S02]  /*cfe0*/  FADD.FTZ R178, R178, R179 ;  /* 0x000000b3b2b27221 */ /* 0x000fe40000010000 */
[----:B------:R-:W-:Y:S04]  /*cff0*/  FADD.FTZ R189, R189, R188 ;  /* 0x000000bcbdbd7221 */ /* 0x000fe80000010000 */
[----:B------:R2:W-:Y:S01]  /*d000*/  MUFU.EX2 R125, R159 ;  /* 0x0000009f007d7308 */ /* 0x0005e20000000800 */
[C---:B------:R-:W-:Y:S04]  /*d010*/  HMMA.16816.F32 R8, R104.reuse, R108, R8 ;  /* 0x0000006c6808723c */ /* 0x040fe80000001808 */
[----:B------:R-:W-:Y:S02]  /*d020*/  FADD.FTZ R185, R185, R184 ;  /* 0x000000b8b9b97221 */ /* 0x000fe40000010000 */
[----:B------:R-:W-:Y:S02]  /*d030*/  FADD.FTZ R181, R181, R182 ;  /* 0x000000b6b5b57221 */ /* 0x000fe40000010000 */
[-C--:B------:R-:W-:Y:S01]  /*d040*/  HMMA.16816.F32 R12, R104, R110.reuse, R12 ;  /* 0x0000006e680c723c */ /* 0x080fe2000000180c */
[----:B------:R3:W-:Y:S03]  /*d050*/  MUFU.EX2 R126, R158 ;  /* 0x0000009e007e7308 */ /* 0x0007e60000000800 */
[----:B------:R-:W-:Y:S01]  /*d060*/  FADD.FTZ R183, R183, R178 ;  /* 0x000000b2b7b77221 */ /* 0x000fe20000010000 */
[----:B-1----:R-:W-:Y:S01]  /*d070*/  F2FP.PACK_AB R156, R252, R250 ;  /* 0x000000fafc9c723e */ /* 0x002fe200000000ff */
[----:B------:R-:W-:Y:S02]  /*d080*/  FADD.FTZ R189, R186, R189 ;  /* 0x000000bdbabd7221 */ /* 0x000fe40000010000 */
[C---:B------:R-:W-:Y:S01]  /*d090*/  HMMA.16816.F32 R16, R100.reuse, R110, R16 ;  /* 0x0000006e6410723c */ /* 0x040fe20000001810 */
[----:B------:R-:W1:Y:S02]  /*d0a0*/  LDSM.16.MT88.4 R108, [R212+0x1100] ;  /* 0x00110000d46c783b */ /* 0x000e640000004200 */
[----:B------:R5:W-:Y:S01]  /*d0b0*/  MUFU.EX2 R121, R157 ;  /* 0x0000009d00797308 */ /* 0x000be20000000800 */
[----:B------:R-:W-:Y:S01]  /*d0c0*/  FADD.FTZ R185, R152, R185 ;  /* 0x000000b998b97221 */ /* 0x000fe20000010000 */
[----:B------:R-:W-:Y:S01]  /*d0d0*/  MOV R152, R153 ;  /* 0x0000009900987202 */ /* 0x000fe20000000f00 */
[----:B------:R-:W-:Y:S01]  /*d0e0*/  FADD.FTZ R190, R190, R181 ;  /* 0x000000b5bebe7221 */ /* 0x000fe20000010000 */
[----:B--2---:R-:W-:Y:S01]  /*d0f0*/  F2FP.PACK_AB R159, R138, R123 ;  /* 0x0000007b8a9f723e */ /* 0x004fe200000000ff */
[-C--:B----4-:R-:W-:Y:S04]  /*d100*/  HMMA.16816.F32 R20, R100, R112.reuse, R20 ;  /* 0x000000706414723c */ /* 0x090fe80000001814 */
[----:B------:R-:W-:Y:S01]  /*d110*/  FADD.FTZ R192, R192, R183 ;  /* 0x000000b7c0c07221 */ /* 0x000fe20000010000 */
[----:B------:R-:W2:Y:S01]  /*d120*/  MUFU.EX2 R120, R160 ;  /* 0x000000a000787308 */ /* 0x000ea20000000800 */
[----:B------:R-:W-:Y:S02]  /*d130*/  FADD.FTZ R198, R198, R189 ;  /* 0x000000bdc6c67221 */ /* 0x000fe40000010000 */
[C---:B------:R-:W-:Y:S04]  /*d140*/  HMMA.16816.F32 R24, R104.reuse, R112, R24 ;  /* 0x000000706818723c */ /* 0x040fe80000001818 */
[----:B---3--:R-:W-:Y:S01]  /*d150*/  F2FP.PACK_AB R158, R137, R122 ;  /* 0x0000007a899e723e */ /* 0x008fe200000000ff */
[----:B------:R-:W-:Y:S02]  /*d160*/  FADD.FTZ R200, R200, R185 ;  /* 0x000000b9c8c87221 */ /* 0x000fe40000010000 */
[----:B------:R3:W-:Y:S01]  /*d170*/  MUFU.EX2 R136, R161 ;  /* 0x000000a100887308 */ /* 0x0007e20000000800 */
[-C--:B------:R-:W-:Y:S04]  /*d180*/  HMMA.16816.F32 R28, R104, R114.reuse, R28 ;  /* 0x00000072681c723c */ /* 0x080fe8000000181c */
[----:B-----5:R-:W-:Y:S01]  /*d190*/  F2FP.PACK_AB R157, R127, R124 ;  /* 0x0000007c7f9d723e */ /* 0x020fe200000000ff */
[----:B------:R-:W-:Y:S02]  /*d1a0*/  FADD.FTZ R193, R193, R190 ;  /* 0x000000bec1c17221 */ /* 0x000fe40000010000 */
[----:B------:R-:W-:Y:S01]  /*d1b0*/  FADD.FTZ R195, R195, R192 ;  /* 0x000000c0c3c37221 */ /* 0x000fe20000010000 */
[C---:B------:R-:W-:Y:S01]  /*d1c0*/  HMMA.16816.F32 R32, R100.reuse, R114, R32 ;  /* 0x000000726420723c */ /* 0x040fe20000001820 */
[----:B------:R-:W4:Y:S01]  /*d1d0*/  LDSM.16.MT88.4 R112, [R214+0x1d00] ;  /* 0x001d0000d670783b */ /* 0x000f220000004200 */
[----:B------:R-:W5:Y:S02]  /*d1e0*/  MUFU.EX2 R139, R163 ;  /* 0x000000a3008b7308 */ /* 0x000f640000000800 */
[----:B------:R-:W-:Y:S01]  /*d1f0*/  FADD.FTZ R201, R201, R198 ;  /* 0x000000c6c9c97221 */ /* 0x000fe20000010000 */
[----:B--2---:R-:W-:Y:S01]  /*d200*/  F2FP.PACK_AB R160, R120, R125 ;  /* 0x0000007d78a0723e */ /* 0x004fe200000000ff */
[----:B------:R-:W-:Y:S02]  /*d210*/  FADD.FTZ R203, R203, R200 ;  /* 0x000000c8cbcb7221 */ /* 0x000fe40000010000 */
[-C--:B------:R-:W-:Y:S04]  /*d220*/  HMMA.16816.F32 R36, R100, R116.reuse, R36 ;  /* 0x000000746424723c */ /* 0x080fe80000001824 */
[----:B------:R-:W-:Y:S01]  /*d230*/  MUFU.EX2 R155, R155 ;  /* 0x0000009b009b7308 */ /* 0x000fe20000000800 */
[----:B------:R-:W-:Y:S01]  /*d240*/  FADD.FTZ R194, R194, R193 ;  /* 0x000000c1c2c27221 */ /* 0x000fe20000010000 */
[----:B---3--:R-:W-:Y:S02]  /*d250*/  F2FP.PACK_AB R161, R121, R126 ;  /* 0x0000007e79a1723e */ /* 0x008fe400000000ff */
[C---:B------:R-:W-:Y:S04]  /*d260*/  HMMA.16816.F32 R40, R104.reuse, R116, R40 ;  /* 0x000000746828723c */ /* 0x040fe80000001828 */
[----:B------:R-:W-:Y:S02]  /*d270*/  FADD.FTZ R196, R196, R195 ;  /* 0x000000c3c4c47221 */ /* 0x000fe40000010000 */
[----:B------:R5:W2:Y:S01]  /*d280*/  MUFU.EX2 R154, R162 ;  /* 0x000000a2009a7308 */ /* 0x000aa20000000800 */
[----:B------:R-:W-:Y:S01]  /*d290*/  FADD.FTZ R202, R202, R201 ;  /* 0x000000c9caca7221 */ /* 0x000fe20000010000 */
        /* <DEDUP_REMOVED lines=8> */
[----:B------:R-:W-:Y:S01]  /*d320*/  FADD.FTZ R248, R251, R248 ;  /* 0x000000f8fbf87221 */ /* 0x000fe20000010000 */
[----:B-----5:R-:W-:Y:S01]  /*d330*/  F2FP.PACK_AB R162, R139, R136 ;  /* 0x000000888ba2723e */ /* 0x020fe200000000ff */
[----:B------:R-:W-:Y:S02]  /*d340*/  FADD.FTZ R197, R250, R197 ;  /* 0x000000c5fac57221 */ /* 0x000fe40000010000 */
[C---:B------:R-:W-:Y:S04]  /*d350*/  HMMA.16816.F32 R56, R104.reuse, R108, R56 ;  /* 0x0000006c6838723c */ /* 0x040fe80000001838 */
[----:B--2---:R-:W-:Y:S01]  /*d360*/  F2FP.PACK_AB R163, R154, R155 ;  /* 0x0000009b9aa3723e */ /* 0x004fe200000000ff */
[----:B------:R-:W-:Y:S03]  /*d370*/  FADD.FTZ R197, R252, R197 ;  /* 0x000000c5fcc57221 */ /* 0x000fe60000010000 */
[-C--:B------:R-:W-:Y:S08]  /*d380*/  HMMA.16816.F32 R60, R104, R110.reuse, R60 ;  /* 0x0000006e683c723c */ /* 0x080ff0000000183c */
[C---:B------:R-:W-:Y:S01]  /*d390*/  HMMA.16816.F32 R64, R100.reuse, R110, R64 ;  /* 0x0000006e6440723c */ /* 0x040fe20000001840 */
[----:B------:R-:W1:Y:S07]  /*d3a0*/  LDSM.16.MT88.4 R108, [R212+0x900] ;  /* 0x00090000d46c783b */ /* 0x000e6e0000004200 */
[-C--:B----4-:R-:W-:Y:S08]  /*d3b0*/  HMMA.16816.F32 R68, R100, R112.reuse, R68 ;  /* 0x000000706444723c */ /* 0x090ff00000001844 */
        /* <DEDUP_REMOVED lines=8> */
[----:B------:R-:W2:Y:S07]  /*d440*/  LDSM.16.MT88.4 R4, [R212+0x2100] ;  /* 0x00210000d404783b */ /* 0x000eae0000004200 */
[C---:B------:R-:W-:Y:S07]  /*d450*/  HMMA.16816.F32 R140, R160.reuse, R132, R8 ;  /* 0x00000084a08c723c */ /* 0x040fee0000001808 */
[----:B------:R-:W-:Y:S02]  /*d460*/  MOV R11, R139 ;  /* 0x0000008b000b7202 */ /* 0x000fe40000000f00 */
[----:B------:R-:W-:Y:S03]  /*d470*/  MOV R10, R138 ;  /* 0x0000008a000a7202 */ /* 0x000fe60000000f00 */
[----:B------:R-:W-:Y:S02]  /*d480*/  MOV R9, R137 ;  /* 0x0000008900097202 */ /* 0x000fe40000000f00 */
[----:B------:R-:W-:Y:S02]  /*d490*/  MOV R8, R136 ;  /* 0x0000008800087202 */ /* 0x000fe40000000f00 */
[-C--:B------:R-:W-:Y:S07]  /*d4a0*/  HMMA.16816.F32 R136, R160, R134.reuse, R12 ;  /* 0x00000086a088723c */ /* 0x080fee000000180c */
[----:B------:R-:W-:Y:S01]  /*d4b0*/  MOV R15, R123 ;  /* 0x0000007b000f7202 */ /* 0x000fe20000000f00 */
[C---:B------:R-:W-:Y:S04]  /*d4c0*/  HMMA.16816.F32 R132, R156.reuse, R134, R16 ;  /* 0x000000869c84723c */ /* 0x040fe80000001810 */
[----:B------:R-:W-:Y:S02]  /*d4d0*/  MOV R14, R122 ;  /* 0x0000007a000e7202 */ /* 0x000fe40000000f00 */
[----:B------:R-:W-:Y:S02]  /*d4e0*/  MOV R13, R121 ;  /* 0x00000079000d7202 */ /* 0x000fe40000000f00 */
[-C--:B-1----:R-:W-:Y:S04]  /*d4f0*/  HMMA.16816.F32 R128, R156, R108.reuse, R20 ;  /* 0x0000006c9c80723c */ /* 0x082fe80000001814 */
[----:B------:R-:W-:Y:S01]  /*d500*/  MOV R19, R127 ;  /* 0x0000007f00137202 */ /* 0x000fe20000000f00 */
[----:B------:R-:W-:Y:S01]  /*d510*/  FADD.FTZ R197, R14, R197 ;  /* 0x000000c50ec57221 */ /* 0x000fe20000010000 */
[----:B------:R-:W-:Y:S02]  /*d520*/  MOV R18, R126 ;  /* 0x0000007e00127202 */ /* 0x000fe40000000f00 */
[----:B------:R-:W-:Y:S01]  /*d530*/  MOV R17, R125 ;  /* 0x0000007d00117202 */ /* 0x000fe20000000f00 */
[----:B------:R-:W-:Y:S03]  /*d540*/  FADD.FTZ R238, R9, R197 ;  /* 0x000000c509ee7221 */ /* 0x000fe60000010000 */
[----:B------:R-:W-:Y:S01]  /*d550*/  MOV R16, R124 ;  /* 0x0000007c00107202 */ /* 0x000fe20000000f00 */
[----:B------:R-:W-:Y:S01]  /*d560*/  FADD.FTZ R202, R17, R202 ;  /* 0x000000ca11ca7221 */ /* 0x000fe20000010000 */
[C---:B------:R-:W-:Y:S04]  /*d570*/  HMMA.16816.F32 R124, R160.reuse, R108, R24 ;  /* 0x0000006ca07c723c */ /* 0x040fe80000001818 */
[----:B------:R-:W-:Y:S01]  /*d580*/  MOV R12, R120 ;  /* 0x00000078000c7202 */ /* 0x000fe20000000f00 */
[----:B------:R-:W-:Y:S02]  /*d590*/  FADD.FTZ R196, R16, R196 ;  /* 0x000000c410c47221 */ /* 0x000fe40000010000 */
[----:B------:R-:W-:Y:S01]  /*d5a0*/  FADD.FTZ R248, R18, R248 ;  /* 0x000000f812f87221 */ /* 0x000fe20000010000 */
        /* <DEDUP_REMOVED lines=13> */
[----:B------:R-:W-:Y:S04]  /*d680*/  FADD.FTZ R237, R154, R155 ;  /* 0x0000009b9aed7221 */ /* 0x000fe80000010000 */
        /* <DEDUP_REMOVED lines=12> */
[----:B------:R-:W-:Y:S01]  /*d750*/  HMMA.16816.F32 R96, R156, R6, R96 ;  /* 0x000000069c60723c */ /* 0x000fe20000001860 */
[----:B------:R-:W-:-:S07]  /*d760*/  @P0 BRA `(.L_x_509) ;  /* 0xffffcfe000000947 */ /* 0x000fce000383ffff */
.L_x_504:
[----:B------:R-:W-:-:S13]  /*d770*/  ISETP.GE.AND P0, PT, R240, R221, PT ;  /* 0x000000ddf000720c */ /* 0x000fda0003f06270 */
[----:B------:R-:W-:Y:S05]  /*d780*/  @!P0 BRA `(.L_x_510) ;  /* 0x000044a000008947 */ /* 0x000fea0003800000 */
[----:B------:R-:W-:Y:S01]  /*d790*/  IADD3 R241, -R241, 0x30, RZ ;  /* 0x00000030f1f17810 */ /* 0x000fe20007ffe1ff */
[C---:B------:R-:W-:Y:S01]  /*d7a0*/  IMAD.SHL.U32 R200, R230.reuse, 0x2, RZ ;  /* 0x00000002e6c87824 */ /* 0x040fe200078e00ff */
[----:B------:R-:W-:Y:S01]  /*d7b0*/  SHF.L.U64.HI R243, R230, 0x1, R243 ;  /* 0x00000001e6f37819 */ /* 0x000fe200000102f3 */
[----:B------:R-:W-:Y:S01]  /*d7c0*/  IMAD.MOV.U32 R151, RZ, RZ, R3 ;  /* 0x000000ffff977224 */ /* 0x000fe200078e0003 */
[----:B------:R-:W-:Y:S01]  /*d7d0*/  MOV R150, R2 ;  /* 0x0000000200967202 */ /* 0x000fe20000000f00 */
[----:B------:R-:W-:Y:S01]  /*d7e0*/  IMAD.MOV.U32 R149, RZ, RZ, R0 ;  /* 0x000000ffff957224 */ /* 0x000fe200078e0000 */
[----:B------:R-:W-:Y:S02]  /*d7f0*/  MOV R148, R152 ;  /* 0x0000009800947202 */ /* 0x000fe40000000f00 */
.L_x_531:
[----:B------:R-:W-:Y:S01]  /*d800*/  SHF.R.S32.HI R3, RZ, 0x1f, R226 ;  /* 0x0000001fff037819 */ /* 0x000fe200000114e2 */
[----:B------:R-:W-:Y:S01]  /*d810*/  IMAD.WIDE.U32 R6, R226, c[0x0][0x208], RZ ;  /* 0x00008200e2067a25 */ /* 0x000fe200078e00ff */
[----:B------:R-:W-:Y:S01]  /*d820*/  SHF.R.S32.HI R2, RZ, 0x1f, R225 ;  /* 0x0000001fff027819 */ /* 0x000fe200000114e1 */
[----:B------:R-:W-:Y:S04]  /*d830*/  DEPBAR.LE SB0, 0x0 ;  /* 0x000080000000791a */ /* 0x000fe80000000000 */
[----:B------:R-:W-:Y:S01]  /*d840*/  BAR.SYNC.DEFER_BLOCKING 0x0 ;  /* 0x0000000000007b1d */ /* 0x000fe20000010000 */
[----:B------:R-:W-:Y:S01]  /*d850*/  IMAD R3, R3, c[0x0][0x208], RZ ;  /* 0x0000820003037a24 */ /* 0x000fe200078e02ff */
[----:B------:R-:W-:Y:S01]  /*d860*/  ISETP.GE.AND P1, PT, R230, c[0x0][0x1d4], PT ;  /* 0x00007500e6007a0c */ /* 0x000fe20003f26270 */
[----:B------:R-:W-:Y:S01]  /*d870*/  IMAD R2, R2, c[0x0][0x218], RZ ;  /* 0x0000860002027a24 */ /* 0x000fe200078e02ff */
[----:B------:R-:W-:Y:S01]  /*d880*/  ISETP.GE.AND P3, PT, R229, c[0x0][0x1d4], PT ;  /* 0x00007500e5007a0c */ /* 0x000fe20003f66270 */
[----:B------:R-:W-:Y:S01]  /*d890*/  IMAD R3, R226, c[0x0][0x20c], R3 ;  /* 0x00008300e2037a24 */ /* 0x000fe200078e0203 */
[----:B------:R-:W-:Y:S01]  /*d8a0*/  ISETP.GE.AND P2, PT, R228, c[0x0][0x1d4], PT ;  /* 0x00007500e4007a0c */ /* 0x000fe20003f46270 */
[----:B------:R-:W-:Y:S01]  /*d8b0*/  IMAD R2, R225, c[0x0][0x21c], R2 ;  /* 0x00008700e1027a24 */ /* 0x000fe200078e0202 */
[----:B------:R-:W-:Y:S01]  /*d8c0*/  SHF.L.U64.HI R201, R219, 0x1, R234 ;  /* 0x00000001dbc97819 */ /* 0x000fe200000102ea */
[----:B------:R-:W-:Y:S02]  /*d8d0*/  IMAD.IADD R7, R7, 0x1, R3 ;  /* 0x0000000107077824 */ /* 0x000fe400078e0203 */
[----:B------:R-:W-:Y:S02]  /*d8e0*/  IMAD.SHL.U32 R3, R219, 0x2, RZ ;  /* 0x00000002db037824 */ /* 0x000fe400078e00ff */
[----:B------:R-:W-:Y:S05]  /*d8f0*/  IMAD.WIDE.U32 R6, R225, c[0x0][0x218], R6 ;  /* 0x00008600e1067a25 */ /* 0x000fea00078e0006 */
[----:B------:R-:W-:Y:S04]  /*d900*/  IADD3 R0, P0, R6, UR20, RZ ;  /* 0x0000001406007c10 */ /* 0x000fe8000ff1e0ff */
[----:B------:R-:W-:Y:S01]  /*d910*/  IADD3.X R7, R7, UR16, R2, P0, !PT ;  /* 0x0000001007077c10 */ /* 0x000fe200087fe402 */
[----:B------:R-:W-:Y:S01]  /*d920*/  LDSM.16.M88.4 R48, [R217+0x4900] ;  /* 0x00490000d930783b */ /* 0x000fe20000000200 */
[----:B------:R-:W-:Y:S01]  /*d930*/  LEA R4, P0, R0, c[0x0][0x1f8], 0x1 ;  /* 0x00007e0000047a11 */ /* 0x000fe200078008ff */
[----:B------:R-:W-:Y:S01]  /*d940*/  BSSY B0, `(.L_x_511) ;  /* 0x000002f000007945 */ /* 0x000fe20003800000 */
[----:B------:R-:W-:Y:S01]  /*d950*/  SHF.L.U64.HI R2, R218, 0x1, R233 ;  /* 0x00000001da027819 */ /* 0x000fe200000102e9 */
[----:B------:R-:W-:Y:S01]  /*d960*/  LDSM.16.M88.4 R44, [R217+0x5900] ;  /* 0x00590000d92c783b */ /* 0x000fe20000000200 */
[----:B------:R-:W-:Y:S01]  /*d970*/  LEA.HI.X R12, R0, c[0x0][0x1fc], R7, 0x1, P0 ;  /* 0x00007f00000c7a11 */ /* 0x000fe200000f0c07 */
[----:B------:R-:W-:Y:S02]  /*d980*/  IMAD.SHL.U32 R0, R218, 0x2, RZ ;  /* 0x00000002da007824 */ /* 0x000fe400078e00ff */
[----:B------:R-:W1:Y:S04]  /*d990*/  SHFL.IDX PT, R5, R4, RZ, 0x1c1f ;  /* 0x001c1fff04057589 */ /* 0x000e6800000e0000 */
[----:B------:R-:W-:Y:S04]  /*d9a0*/  LDSM.16.M88.4 R16, [R216+0x2500] ;  /* 0x00250000d810783b */ /* 0x000fe80000000200 */
[----:B------:R-:W2:Y:S04]  /*d9b0*/  SHFL.IDX PT, R6, R12, RZ, 0x1c1f ;  /* 0x001c1fff0c067589 */ /* 0x000ea800000e0000 */
[----:B------:R3:W4:Y:S04]  /*d9c0*/  LDSM.16.M88.4 R32, [R216+0x2900] ;  /* 0x00290000d820783b */ /* 0x0007280000000200 */
[----:B------:R3:W3:Y:S04]  /*d9d0*/  LDSM.16.M88.4 R152, [R216+0x2d00] ;  /* 0x002d0000d898783b */ /* 0x0006e80000000200 */
[----:B------:R3:W3:Y:S04]  /*d9e0*/  LDSM.16.M88.4 R156, [R213+0x4900] ;  /* 0x00490000d59c783b */ /* 0x0006e80000000200 */
[----:B------:R3:W3:Y:S04]  /*d9f0*/  LDSM.16.M88.4 R164, [R213+0x5900] ;  /* 0x00590000d5a4783b */ /* 0x0006e80000000200 */
[----:B------:R3:W3:Y:S04]  /*da00*/  LDSM.16.M88.4 R160, [R215] ;  /* 0x00000000d7a0783b */ /* 0x0006e80000000200 */
[----:B------:R3:W3:Y:S01]  /*da10*/  LDSM.16.M88.4 R168, [R211] ;  /* 0x00000000d3a8783b */ /* 0x0006e20000000200 */
[C---:B-1----:R-:W-:Y:S03]  /*da20*/  IADD3 R10, P0, R5.reuse, R200, RZ ;  /* 0x000000c8050a7210 */ /* 0x042fe60007f1e0ff */
[----:B------:R1:W1:Y:S02]  /*da30*/  LDSM.16.M88.4 R172, [R210] ;  /* 0x00000000d2ac783b */ /* 0x0002640000000200 */
[C---:B--2---:R-:W-:Y:S01]  /*da40*/  IMAD.X R11, R6.reuse, 0x1, R243, P0 ;  /* 0x00000001060b7824 */ /* 0x044fe200000e06f3 */
[C---:B------:R-:W-:Y:S04]  /*da50*/  IADD3 R8, P0, R5.reuse, R3, RZ ;  /* 0x0000000305087210 */ /* 0x040fe80007f1e0ff */
[----:B------:R-:W-:Y:S01]  /*da60*/  @!PT LDS RZ, [RZ] ;  /* 0x00000000fffff984 */ /* 0x000fe20000000800 */
[----:B------:R-:W-:Y:S01]  /*da70*/  @!PT LDS RZ, [RZ] ;  /* 0x00000000fffff984 */ /* 0x000fe20000000800 */
        /* <DEDUP_REMOVED lines=9> */
[----:B----4-:R-:W-:-:S05]  /*db10*/  BRA.DIV ~URZ, `(.L_x_513) ;  /* 0x00006a527f007947 */ /* 0x010fca000b800000 */
[----:B------:R4:W2:Y:S04]  /*db20*/  SHFL.IDX PT, R6, R12, 0x1, 0x1c1f ;  /* 0x003c1f000c067f89 */ /* 0x0008a800000e0000 */
[----:B------:R4:W3:Y:S02]  /*db30*/  SHFL.IDX PT, R7, R4, 0x1, 0x1c1f ;  /* 0x003c1f0004077f89 */ /* 0x0008e400000e0000 */
.L_x_542:
[----:B------:R-:W-:Y:S02]  /*db40*/  ISETP.GE.AND P3, PT, R230, c[0x0][0x1d4], PT ;  /* 0x00007500e6007a0c */ /* 0x000fe40003f66270 */
[----:B--23--:R-:W-:Y:S02]  /*db50*/  IADD3 R8, P0, R7, R200, RZ ;  /* 0x000000c807087210 */ /* 0x00cfe40007f1e0ff */
[----:B------:R-:W-:Y:S02]  /*db60*/  ISETP.GE.AND P2, PT, R229, c[0x0][0x1d4], PT ;  /* 0x00007500e5007a0c */ /* 0x000fe40003f46270 */
[----:B------:R-:W-:Y:S01]  /*db70*/  ISETP.GE.AND P1, PT, R228, c[0x0][0x1d4], PT ;  /* 0x00007500e4007a0c */ /* 0x000fe20003f26270 */
[C---:B------:R-:W-:Y:S01]  /*db80*/  IMAD.X R9, R6.reuse, 0x1, R243, P0 ;  /* 0x0000000106097824 */ /* 0x040fe200000e06f3 */
[C---:B----4-:R-:W-:Y:S05]  /*db90*/  IADD3 R4, P0, R7.reuse, R3, RZ ;  /* 0x0000000307047210 */ /* 0x050fea0007f1e0ff */
[----:B------:R-:W-:Y:S01]  /*dba0*/  @!PT LDS RZ, [RZ] ;  /* 0x00000000fffff984 */ /* 0x000fe20000000800 */
[----:B------:R-:W-:Y:S01]  /*dbb0*/  @!PT LDS RZ, [RZ] ;  /* 0x00000000fffff984 */ /* 0x000fe20000000800 */
[----:B------:R-:W-:Y:S01]  /*dbc0*/  @!PT LDS RZ, [RZ] ;  /* 0x00000000fffff984 */ /* 0x000fe20000000800 */
[----:B------:R2:W-:Y:S01]  /*dbd0*/  LDGSTS.E.BYPASS.LTC128B.128 [R220+0x900], [R8.64], !P3 ;  /* 0x0090000008dc7fae */ /* 0x0005e2000d901d4c */
[C---:B------:R-:W-:Y:S01]  /*dbe0*/  IMAD.X R5, R6.reuse, 0x1, R201, P0 ;  /* 0x0000000106057824 */ /* 0x040fe200000e06c9 */
[----:B------:R-:W-:Y:S04]  /*dbf0*/  IADD3 R10, P0, R7, R0, RZ ;  /* 0x00000000070a7210 */ /* 0x000fe80007f1e0ff */
[----:B------:R2:W-:Y:S01]  /*dc00*/  LDGSTS.E.BYPASS.LTC128B.128 [R220+0x1500], [R4.64], !P2 ;  /* 0x0150000004dc7fae */ /* 0x0005e2000d101d4c */
[----:B------:R-:W-:Y:S05]  /*dc10*/  IMAD.X R11, R6, 0x1, R2, P0 ;  /* 0x00000001060b7824 */ /* 0x000fea00000e0602 */
[----:B------:R2:W-:Y:S03]  /*dc20*/  LDGSTS.E.BYPASS.LTC128B.128 [R220+0x2100], [R10.64], !P1 ;  /* 0x021000000adc7fae */ /* 0x0005e6000c901d4c */
.L_x_512:
[----:B----4-:R-:W-:Y:S05]  /*dc30*/  BSYNC B0 ;  /* 0x0000000000007941 */ /* 0x010fea0003800000 */
.L_x_511:
[----:B------:R-:W0:Y:S01]  /*dc40*/  LDGDEPBAR ;  /* 0x00000000000079af */ /* 0x000e220000000000 */
[----:B------:R-:W-:Y:S01]  /*dc50*/  WARPSYNC 0xffffffff ;  /* 0xffffffff00007948 */ /* 0x000fe20003800000 */
[-C--:B--2---:R-:W-:Y:S03]  /*dc60*/  HMMA.16816.F32 R4, R48, R16.reuse, RZ ;  /* 0x000000103004723c */ /* 0x084fe600000018ff */
[----:B------:R-:W-:Y:S03]  /*dc70*/  ISETP.GT.AND P0, PT, R240, R221, PT ;  /* 0x000000ddf000720c */ /* 0x000fe60003f04270 */
[----:B------:R-:W-:Y:S02]  /*dc80*/  LDSM.16.M88.4 R176, [R217+0x6900] ;  /* 0x00690000d9b0783b */ /* 0x000fe40000000200 */
[C---:B------:R-:W-:Y:S06]  /*dc90*/  HMMA.16816.F32 R8, R44.reuse, R16, RZ ;  /* 0x000000102c08723c */ /* 0x040fec00000018ff */
[----:B------:R-:W2:Y:S02]  /*dca0*/  LDSM.16.M88.4 R180, [R216+0x3100] ;  /* 0x00310000d8b4783b */ /* 0x000ea40000000200 */
[-C--:B------:R-:W-:Y:S06]  /*dcb0*/  HMMA.16816.F32 R12, R44, R18.reuse, RZ ;  /* 0x000000122c0c723c */ /* 0x080fec00000018ff */
[----:B------:R-:W4:Y:S02]  /*dcc0*/  LDSM.16.M88.4 R184, [R217+0x7900] ;  /* 0x00790000d9b8783b */ /* 0x000f240000000200 */
[C---:B------:R-:W-:Y:S06]  /*dcd0*/  HMMA.16816.F32 R16, R48.reuse, R18, RZ ;  /* 0x000000123010723c */ /* 0x040fec00000018ff */
[----:B------:R-:W5:Y:S02]  /*dce0*/  LDSM.16.M88.4 R188, [R216+0x3500] ;  /* 0x00350000d8bc783b */ /* 0x000f640000000200 */
[-C--:B------:R-:W-:Y:S06]  /*dcf0*/  HMMA.16816.F32 R20, R48, R32.reuse, RZ ;  /* 0x000000203014723c */ /* 0x080fec00000018ff */
[----:B------:R-:W-:Y:S02]  /*dd00*/  LDSM.16.M88.4 R192, [R209] ;  /* 0x00000000d1c0783b */ /* 0x000fe40000000200 */
[C---:B------:R-:W-:Y:S06]  /*dd10*/  HMMA.16816.F32 R24, R44.reuse, R32, RZ ;  /* 0x000000202c18723c */ /* 0x040fec00000018ff */
[----:B------:R-:W-:Y:S02]  /*dd20*/  LDSM.16.M88.4 R196, [R213+0x7900] ;  /* 0x00790000d5c4783b */ /* 0x000fe40000000200 */
[-C--:B------:R-:W-:Y:S08]  /*dd30*/  HMMA.16816.F32 R28, R44, R34.reuse, RZ ;  /* 0x000000222c1c723c */ /* 0x080ff000000018ff */
[C---:B------:R-:W-:Y:S08]  /*dd40*/  HMMA.16816.F32 R32, R48.reuse, R34, RZ ;  /* 0x000000223020723c */ /* 0x040ff000000018ff */
[-C--:B---3--:R-:W-:Y:S08]  /*dd50*/  HMMA.16816.F32 R36, R48, R152.reuse, RZ ;  /* 0x000000983024723c */ /* 0x088ff000000018ff */
[C---:B------:R-:W-:Y:S08]  /*dd60*/  HMMA.16816.F32 R40, R44.reuse, R152, RZ ;  /* 0x000000982c28723c */ /* 0x040ff000000018ff */
[-C--:B------:R-:W-:Y:S08]  /*dd70*/  HMMA.16816.F32 R44, R44, R154.reuse, RZ ;  /* 0x0000009a2c2c723c */ /* 0x080ff000000018ff */
[----:B------:R-:W-:Y:S01]  /*dd80*/  HMMA.16816.F32 R48, R48, R154, RZ ;  /* 0x0000009a3030723c */ /* 0x000fe200000018ff */
[----:B------:R-:W3:Y:S07]  /*dd90*/  LDSM.16.M88.4 R152, [R216+0x3900] ;  /* 0x00390000d898783b */ /* 0x000eee0000000200 */
        /* <DEDUP_REMOVED lines=10> */
[-C--:B-1----:R-:W-:Y:S08]  /*de40*/  HMMA.16816.F32 R36, R156, R172.reuse, R36 ;  /* 0x000000ac9c24723c */ /* 0x082ff00000001824 */
[C---:B------:R-:W-:Y:S08]  /*de50*/  HMMA.16816.F32 R40, R164.reuse, R172, R40 ;  /* 0x000000aca428723c */ /* 0x040ff00000001828 */
[-C--:B------:R-:W-:Y:S01]  /*de60*/  HMMA.16816.F32 R44, R164, R174.reuse, R44 ;  /* 0x000000aea42c723c */ /* 0x080fe2000000182c */
[----:B------:R-:W-:Y:S07]  /*de70*/  LDSM.16.M88.4 R164, [R207] ;  /* 0x00000000cfa4783b */ /* 0x000fee0000000200 */
[----:B------:R-:W-:Y:S01]  /*de80*/  HMMA.16816.F32 R48, R156, R174, R48 ;  /* 0x000000ae9c30723c */ /* 0x000fe20000001830 */
[----:B------:R-:W1:Y:S08]  /*de90*/  LDSM.16.M88.4 R156, [R208] ;  /* 0x00000000d09c783b */ /* 0x000e700000000200 */
[----:B------:R-:W1:Y:S01]  /*dea0*/  LDSM.16.M88.4 R172, [R216+0x3d00] ;  /* 0x003d0000d8ac783b */ /* 0x000e620000000200 */
[-C--:B--2---:R-:W-:Y:S08]  /*deb0*/  HMMA.16816.F32 R4, R176, R180.reuse, R4 ;  /* 0x000000b4b004723c */ /* 0x084ff00000001804 */
[C---:B----4-:R-:W-:Y:S08]  /*dec0*/  HMMA.16816.F32 R8, R184.reuse, R180, R8 ;  /* 0x000000b4b808723c */ /* 0x050ff00000001808 */
[-C--:B------:R-:W-:Y:S08]  /*ded0*/  HMMA.16816.F32 R12, R184, R182.reuse, R12 ;  /* 0x000000b6b80c723c */ /* 0x080ff0000000180c */
[C---:B------:R-:W-:Y:S01]  /*dee0*/  HMMA.16816.F32 R16, R176.reuse, R182, R16 ;  /* 0x000000b6b010723c */ /* 0x040fe20000001810 */
[----:B------:R-:W-:Y:S07]  /*def0*/  LDSM.16.M88.4 R180, [R216+0x4500] ;  /* 0x00450000d8b4783b */ /* 0x000fee0000000200 */
[-C--:B-----5:R-:W-:Y:S08]  /*df00*/  HMMA.16816.F32 R20, R176, R188.reuse, R20 ;  /* 0x000000bcb014723c */ /* 0x0a0ff00000001814 */
[C---:B------:R-:W-:Y:S08]  /*df10*/  HMMA.16816.F32 R24, R184.reuse, R188, R24 ;  /* 0x000000bcb818723c */ /* 0x040ff00000001818 */
[-C--:B------:R-:W-:Y:S08]  /*df20*/  HMMA.16816.F32 R28, R184, R190.reuse, R28 ;  /* 0x000000beb81c723c */ /* 0x080ff0000000181c */
[C---:B------:R-:W-:Y:S01]  /*df30*/  HMMA.16816.F32 R32, R176.reuse, R190, R32 ;  /* 0x000000beb020723c */ /* 0x040fe20000001820 */
[----:B------:R-:W-:Y:S07]  /*df40*/  LDSM.16.M88.4 R188, [R206] ;  /* 0x00000000cebc783b */ /* 0x000fee0000000200 */
[-C--:B---3--:R-:W-:Y:S08]  /*df50*/  HMMA.16816.F32 R36, R176, R152.reuse, R36 ;  /* 0x00000098b024723c */ /* 0x088ff00000001824 */
[C---:B------:R-:W-:Y:S08]  /*df60*/  HMMA.16816.F32 R40, R184.reuse, R152, R40 ;  /* 0x00000098b828723c */ /* 0x040ff00000001828 */
[-C--:B------:R-:W-:Y:S01]  /*df70*/  HMMA.16816.F32 R44, R184, R154.reuse, R44 ;  /* 0x0000009ab82c723c */ /* 0x080fe2000000182c */
[----:B------:R-:W-:Y:S07]  /*df80*/  LDSM.16.M88.4 R184, [R213+0x8900] ;  /* 0x00890000d5b8783b */ /* 0x000fee0000000200 */
[----:B------:R-:W-:Y:S01]  /*df90*/  HMMA.16816.F32 R48, R176, R154, R48 ;  /* 0x0000009ab030723c */ /* 0x000fe20000001830 */
[----:B------:R-:W2:Y:S07]  /*dfa0*/  LDSM.16.M88.4 R152, [R217+0x9900] ;  /* 0x00990000d998783b */ /* 0x000eae0000000200 */
[-C--:B------:R-:W-:Y:S01]  /*dfb0*/  HMMA.16816.F32 R4, R160, R192.reuse, R4 ;  /* 0x000000c0a004723c */ /* 0x080fe20000001804 */
[----:B------:R-:W3:Y:S07]  /*dfc0*/  LDSM.16.M88.4 R176, [R216+0x4100] ;  /* 0x00410000d8b0783b */ /* 0x000eee0000000200 */
[C---:B------:R-:W-:Y:S08]  /*dfd0*/  HMMA.16816.F32 R8, R196.reuse, R192, R8 ;  /* 0x000000c0c408723c */ /* 0x040ff00000001808 */
[-C--:B------:R-:W-:Y:S08]  /*dfe0*/  HMMA.16816.F32 R12, R196, R194.reuse, R12 ;  /* 0x000000c2c40c723c */ /* 0x080ff0000000180c */
[C---:B------:R-:W-:Y:S08]  /*dff0*/  HMMA.16816.F32 R16, R160.reuse, R194, R16 ;  /* 0x000000c2a010723c */ /* 0x040ff00000001810 */
        /* <DEDUP_REMOVED lines=8> */
[----:B------:R-:W-:Y:S08]  /*e080*/  HMMA.16816.F32 R48, R160, R166, R48 ;  /* 0x000000a6a030723c */ /* 0x000ff00000001830 */
[-C--:B------:R-:W-:Y:S08]  /*e090*/  HMMA.16816.F32 R4, R168, R172.reuse, R4 ;  /* 0x000000aca804723c */ /* 0x080ff00000001804 */
[C---:B--2---:R-:W-:Y:S08]  /*e0a0*/  HMMA.16816.F32 R8, R152.reuse, R172, R8 ;  /* 0x000000ac9808723c */ /* 0x044ff00000001808 */
[-C--:B------:R-:W-:Y:S08]  /*e0b0*/  HMMA.16816.F32 R12, R152, R174.reuse, R12 ;  /* 0x000000ae980c723c */ /* 0x080ff0000000180c */
[C---:B------:R-:W-:Y:S08]  /*e0c0*/  HMMA.16816.F32 R16, R168.reuse, R174, R16 ;  /* 0x000000aea810723c */ /* 0x040ff00000001810 */
[-C--:B---3--:R-:W-:Y:S08]  /*e0d0*/  HMMA.16816.F32 R20, R168, R176.reuse, R20 ;  /* 0x000000b0a814723c */ /* 0x088ff00000001814 */
        /* <DEDUP_REMOVED lines=8> */
[C---:B-1----:R-:W-:Y:S08]  /*e160*/  HMMA.16816.F32 R8, R156.reuse, R188, R8 ;  /* 0x000000bc9c08723c */ /* 0x042ff00000001808 */
        /* <DEDUP_REMOVED lines=23> */
[----:B------:R-:W1:Y:S01]  /*e2e0*/  MUFU.TANH R154, R11 ;  /* 0x0000000b009a7308 */ /* 0x000e620000002400 */
[-C--:B--2---:R-:W-:Y:S09]  /*e2f0*/  HMMA.16816.F32 R20, R184, R4.reuse, R20 ;  /* 0x00000004b814723c */ /* 0x084ff20000001814 */
[----:B------:R2:W1:Y:S01]  /*e300*/  MUFU.TANH R16, R8 ;  /* 0x0000000800107308 */ /* 0x0004620000002400 */
[C---:B------:R-:W-:Y:S09]  /*e310*/  HMMA.16816.F32 R24, R156.reuse, R4, R24 ;  /* 0x000000049c18723c */ /* 0x040ff20000001818 */
[----:B------:R-:W1:Y:S01]  /*e320*/  MUFU.TANH R155, R155 ;  /* 0x0000009b009b7308 */ /* 0x000e620000002400 */
[-C--:B------:R-:W-:Y:S08]  /*e330*/  HMMA.16816.F32 R28, R156, R6.reuse, R28 ;  /* 0x000000069c1c723c */ /* 0x080ff0000000181c */
[C---:B------:R-:W-:Y:S01]  /*e340*/  HMMA.16816.F32 R32, R184.reuse, R6, R32 ;  /* 0x00000006b820723c */ /* 0x040fe20000001820 */
[----:B------:R-:W1:Y:S03]  /*e350*/  MUFU.TANH R162, R162 ;  /* 0x000000a200a27308 */ /* 0x000e660000002400 */
[----:B------:R-:W-:Y:S01]  /*e360*/  FMUL.FTZ R19, R20, c[0x0][0x320] ;  /* 0x0000c80014137a20 */ /* 0x000fe20000410000 */
[----:B--2---:R-:W2:Y:S01]  /*e370*/  LDSM.16.M88.4 R8, [R204] ;  /* 0x00000000cc08783b */ /* 0x004ea20000000200 */
[----:B------:R-:W-:Y:S02]  /*e380*/  FMUL.FTZ R18, R21, c[0x0][0x320] ;  /* 0x0000c80015127a20 */ /* 0x000fe40000410000 */
[----:B------:R-:W-:Y:S04]  /*e390*/  DEPBAR.LE SB0, 0x0 ;  /* 0x000080000000791a */ /* 0x000fe80000000000 */
[----:B------:R-:W1:Y:S01]  /*e3a0*/  MUFU.TANH R152, R152 ;  /* 0x0000009800987308 */ /* 0x000e620000002400 */
[----:B------:R-:W-:Y:S01]  /*e3b0*/  BAR.SYNC.DEFER_BLOCKING 0x0 ;  /* 0x0000000000007b1d */ /* 0x000fe20000010000 */
[----:B------:R-:W-:Y:S02]  /*e3c0*/  FMUL.FTZ R5, R22, c[0x0][0x320] ;  /* 0x0000c80016057a20 */ /* 0x000fe40000410000 */
        /* <DEDUP_REMOVED lines=16> */
[-C--:B--2---:R-:W-:Y:S09]  /*e4d0*/  HMMA.16816.F32 R36, R184, R8.reuse, R36 ;  /* 0x00000008b824723c */ /* 0x084ff20000001824 */
[----:B------:R-:W2:Y:S01]  /*e4e0*/  MUFU.TANH R13, R13 ;  /* 0x0000000d000d7308 */ /* 0x000ea20000002400 */
[C---:B------:R-:W-:Y:S08]  /*e4f0*/  HMMA.16816.F32 R40, R156.reuse, R8, R40 ;  /* 0x000000089c28723c */ /* 0x040ff00000001828 */
[-C--:B------:R-:W-:Y:S01]  /*e500*/  HMMA.16816.F32 R44, R156, R10.reuse, R44 ;  /* 0x0000000a9c2c723c */ /* 0x080fe2000000182c */
[----:B------:R-:W1:Y:S07]  /*e510*/  MUFU.TANH R17, R17 ;  /* 0x0000001100117308 */ /* 0x000e6e0000002400 */
[----:B------:R-:W-:Y:S03]  /*e520*/  HMMA.16816.F32 R48, R184, R10, R48 ;  /* 0x0000000ab830723c */ /* 0x000fe60000001830 */
[----:B------:R-:W1:Y:S01]  /*e530*/  MUFU.TANH R14, R14 ;  /* 0x0000000e000e7308 */ /* 0x000e620000002400 */
[----:B------:R-:W-:Y:S02]  /*e540*/  FMUL.FTZ R172, R36, c[0x0][0x320] ;  /* 0x0000c80024ac7a20 */ /* 0x000fe40000410000 */
[----:B------:R-:W-:Y:S02]  /*e550*/  FMUL.FTZ R37, R37, c[0x0][0x320] ;  /* 0x0000c80025257a20 */ /* 0x000fe40000410000 */
[----:B------:R-:W-:Y:S04]  /*e560*/  FMUL.FTZ R169, R40, c[0x0][0x320] ;  /* 0x0000c80028a97a20 */ /* 0x000fe80000410000 */
        /* <DEDUP_REMOVED lines=16> */
[----:B------:R-:W1:Y:S10]  /*e670*/  MUFU.TANH R5, R5 ;  /* 0x0000000500057308 */ /* 0x000e740000002400 */
[----:B------:R-:W1:Y:S10]  /*e680*/  MUFU.TANH R4, R4 ;  /* 0x0000000400047308 */ /* 0x000e740000002400 */
        /* <DEDUP_REMOVED lines=40> */
[C---:B-1----:R-:W-:Y:S04]  /*e910*/  @!P1 IADD3 R25, P0, R10.reuse, UR10, RZ ;  /* 0x0000000a0a199c10 */ /* 0x042fe8000ff1e0ff */
[----:B------:R-:W-:Y:S02]  /*e920*/  @!P1 LEA.HI.X.SX32 R24, R10, UR6, 0x1, P0 ;  /* 0x000000060a189c11 */ /* 0x000fe400080f0eff */
[C---:B------:R-:W-:Y:S04]  /*e930*/  @!P1 LEA R22, P0, R25.reuse, c[0x0][0x2a0], 0x2 ;  /* 0x0000a80019169a11 */ /* 0x040fe800078010ff */
[----:B------:R-:W-:Y:S01]  /*e940*/  @!P1 LEA.HI.X R23, R25, c[0x0][0x2a4], R24, 0x2, P0 ;  /* 0x0000a90019179a11 */ /* 0x000fe200000f1418 */
[----:B------:R-:W-:Y:S04]  /*e950*/  IMAD.MOV R25, RZ, RZ, -R10 ;  /* 0x000000ffff197224 */ /* 0x000fe800078e0a0a */
[----:B------:R-:W2:Y:S01]  /*e960*/  @!P1 LDG.E R225, [R22.64] ;  /* 0x0000000c16e19981 */ /* 0x000ea2000c1e1900 */
[----:B------:R-:W-:Y:S01]  /*e970*/  IMAD R226, R25, c[0x0][0x2b8], R226 ;  /* 0x0000ae0019e27a24 */ /* 0x000fe200078e02e2 */
[----:B------:R-:W-:Y:S03]  /*e980*/  ISETP.GE.AND P1, PT, R241, 0x1, PT ;  /* 0x00000001f100780c */ /* 0x000fe60003f26270 */
        /* <DEDUP_REMOVED lines=13> */
[----:B------:R-:W1:Y:S04]  /*ea60*/  SHFL.IDX PT, R27, R22, RZ, 0x1c1f ;  /* 0x001c1fff161b7589 */ /* 0x000e6800000e0000 */
[----:B------:R-:W2:Y:S04]  /*ea70*/  SHFL.IDX PT, R24, R10, RZ, 0x1c1f ;  /* 0x001c1fff0a187589 */ /* 0x000ea800000e0000 */
[----:B------:R-:W3:Y:S01]  /*ea80*/  SHFL.IDX PT, R23, R22, 0x1, 0x1c1f ;  /* 0x003c1f0016177f89 */ /* 0x000ee200000e0000 */
[C---:B-1----:R-:W-:Y:S05]  /*ea90*/  @P1 IADD3 R30, P0, R27.reuse, R200, RZ ;  /* 0x000000c81b1e1210 */ /* 0x042fea0007f1e0ff */
[C---:B--2---:R-:W-:Y:S01]  /*eaa0*/  @P1 IMAD.X R31, R24.reuse, 0x1, R243, P0 ;  /* 0x00000001181f1824 */ /* 0x044fe200000e06f3 */
[CC--:B------:R-:W-:Y:S04]  /*eab0*/  @P1 IADD3 R28, P0, R27.reuse, R3.reuse, RZ ;  /* 0x000000031b1c1210 */ /* 0x0c0fe80007f1e0ff */
[----:B------:R1:W-:Y:S01]  /*eac0*/  @P1 LDGSTS.E.BYPASS.LTC128B.128 [R220+0x2500], [R30.64], !P5 ;  /* 0x025000001edc1fae */ /* 0x0003e2000e901d4c */
[C-C-:B------:R-:W-:Y:S01]  /*ead0*/  @P1 IMAD.X R29, R24.reuse, 0x1, R201.reuse, P0 ;  /* 0x00000001181d1824 */ /* 0x140fe200000e06c9 */
[-C--:B------:R-:W-:Y:S04]  /*eae0*/  @P1 IADD3 R26, P0, R27, R0.reuse, RZ ;  /* 0x000000001b1a1210 */ /* 0x080fe80007f1e0ff */
[----:B------:R1:W-:Y:S01]  /*eaf0*/  @P1 LDGSTS.E.BYPASS.LTC128B.128 [R220+0x3100], [R28.64], !P4 ;  /* 0x031000001cdc1fae */ /* 0x0003e2000e101d4c */
[--C-:B------:R-:W-:Y:S01]  /*eb00*/  @P1 IMAD.X R27, R24, 0x1, R2.reuse, P0 ;  /* 0x00000001181b1824 */ /* 0x100fe200000e0602 */
[----:B------:R-:W-:Y:S02]  /*eb10*/  ISETP.GE.AND P0, PT, R241, 0x21, PT ;  /* 0x00000021f100780c */ /* 0x000fe40003f06270 */
[----:B------:R-:W2:Y:S04]  /*eb20*/  SHFL.IDX PT, R24, R10, 0x1, 0x1c1f ;  /* 0x003c1f000a187f89 */ /* 0x000ea800000e0000 */
[----:B------:R1:W-:Y:S07]  /*eb30*/  @P1 LDGSTS.E.BYPASS.LTC128B.128 [R220+0x3d00], [R26.64], !P3 ;  /* 0x03d000001adc1fae */ /* 0x0003ee000d901d4c */
[C---:B---3--:R-:W-:Y:S05]  /*eb40*/  @P0 IADD3 R32, P2, R23.reuse, R3, RZ ;  /* 0x0000000317200210 */ /* 0x048fea0007f5e0ff */
[C---:B--2---:R-:W-:Y:S01]  /*eb50*/  @P0 IMAD.X R33, R24.reuse, 0x1, R201, P2 ;  /* 0x0000000118210824 */ /* 0x044fe200010e06c9 */
[C---:B------:R-:W-:Y:S05]  /*eb60*/  @P0 IADD3 R34, P2, R23.reuse, R0, RZ ;  /* 0x0000000017220210 */ /* 0x040fea0007f5e0ff */
[C---:B------:R-:W-:Y:S01]  /*eb70*/  @P0 IMAD.X R35, R24.reuse, 0x1, R2, P2 ;  /* 0x0000000118230824 */ /* 0x040fe200010e0602 */
[----:B------:R-:W-:Y:S05]  /*eb80*/  @P0 IADD3 R2, P2, R23, R200, RZ ;  /* 0x000000c817020210 */ /* 0x000fea0007f5e0ff */
[----:B------:R-:W-:Y:S05]  /*eb90*/  @P0 IMAD.X R3, R24, 0x1, R243, P2 ;  /* 0x0000000118030824 */ /* 0x000fea00010e06f3 */
[----:B------:R1:W-:Y:S04]  /*eba0*/  @P0 LDGSTS.E.BYPASS.LTC128B.128 [R220+0x2d00], [R2.64], !P5 ;  /* 0x02d0000002dc0fae */ /* 0x0003e8000e901d4c */
[----:B------:R1:W-:Y:S04]  /*ebb0*/  @P0 LDGSTS.E.BYPASS.LTC128B.128 [R220+0x3900], [R32.64], !P4 ;  /* 0x0390000020dc0fae */ /* 0x0003e8000e101d4c */
[----:B------:R1:W-:Y:S02]  /*ebc0*/  @P0 LDGSTS.E.BYPASS.LTC128B.128 [R220+0x4500], [R34.64], !P3 ;  /* 0x0450000022dc0fae */ /* 0x0003e4000d901d4c */
.L_x_514:
[----:B-1234-:R-:W-:Y:S01]  /*ebd0*/  IMAD.MOV.U32 R28, RZ, RZ, R231 ;  /* 0x000000ffff1c7224 */ /* 0x01efe200078e00e7 */
[----:B------:R-:W-:Y:S01]  /*ebe0*/  PLOP3.LUT P0, PT, PT, PT, UP2, 0x80, 0x0 ;  /* 0x000000000000781c */ /* 0x000fe20003f0f028 */
[----:B------:R-:W0:Y:S01]  /*ebf0*/  LDGDEPBAR ;  /* 0x00000000000079af */ /* 0x000e220000000000 */
[----:B------:R-:W-:Y:S02]  /*ec00*/  IMAD R30, R240, -0x30, RZ ;  /* 0xffffffd0f01e7824 */ /* 0x000fe400078e02ff */
[----:B------:R-:W-:Y:S02]  /*ec10*/  IMAD.U32 R24, RZ, RZ, UR7 ;  /* 0x00000007ff187e24 */ /* 0x000fe4000f8e00ff */
[----:B------:R-:W-:Y:S01]  /*ec20*/  IMAD.IADD R22, R30, 0x1, -R235 ;  /* 0x000000011e167824 */ /* 0x000fe200078e0aeb */
[----:B------:R-:W-:Y:S04]  /*ec30*/  IADD3 R23, -R235, 0x1, R30 ;  /* 0x00000001eb177810 */ /* 0x000fe80007ffe11e */
[----:B------:R-:W-:Y:S02]  /*ec40*/  IADD3 R24, R23, -c[0x0][0x168], R24 ;  /* 0x80005a0017187a10 */ /* 0x000fe40007ffe018 */
[----:B------:R-:W-:Y:S01]  /*ec50*/  @P0 IMAD.HI.U32 R0, R231, c[0x0][0x2c8], RZ ;  /* 0x0000b200e7000a27 */ /* 0x000fe200078e00ff */
[----:B------:R-:W-:Y:S02]  /*ec60*/  PLOP3.LUT P0, PT, PT, PT, UP2, 0x80, 0x0 ;  /* 0x000000000000781c */ /* 0x000fe40003f0f028 */
[C---:B------:R-:W-:Y:S02]  /*ec70*/  IADD3 R26, R24.reuse, c[0x0][0x328], RZ ;  /* 0x0000ca00181a7a10 */ /* 0x040fe40007ffe0ff */
[----:B------:R-:W-:Y:S09]  /*ec80*/  IADD3 R24, R24, UR17, RZ ;  /* 0x0000001118187c10 */ /* 0x000ff2000fffe0ff */
[----:B------:R-:W-:Y:S02]  /*ec90*/  @P0 SHF.R.U32.HI R28, RZ, c[0x0][0x2cc], R0 ;  /* 0x0000b300ff1c0a19 */ /* 0x000fe40000011600 */
[----:B------:R-:W-:Y:S03]  /*eca0*/  PLOP3.LUT P0, PT, PT, PT, UP1, 0x40, 0x0 ;  /* 0x000000000000781c */ /* 0x000fe60003f0e818 */
[----:B------:R-:W1:Y:S02]  /*ecb0*/  SHFL.IDX PT, R3, R28, RZ, 0x1c1f ;  /* 0x001c1fff1c037589 */ /* 0x000e6400000e0000 */
[--C-:B-1----:R-:W-:Y:S02]  /*ecc0*/  IMAD.IADD R29, R26, 0x1, R3.reuse ;  /* 0x000000011a1d7824 */ /* 0x102fe400078e0203 */
[----:B------:R-:W-:Y:S06]  /*ecd0*/  IMAD.IADD R23, R24, 0x1, R3 ;  /* 0x0000000118177824 */ /* 0x000fec00078e0203 */
        /* <DEDUP_REMOVED lines=16> */
.L_x_517:
[----:B------:R-:W-:Y:S04]  /*ede0*/  MOV R0, 0x1 ;  /* 0x0000000100007802 */ /* 0x000fe80000000f00 */
[----:B------:R-:W-:Y:S11]  /*edf0*/  ISETP.NE.AND P0, PT, R0, c[0x0][0x32c], PT ;  /* 0x0000cb0000007a0c */ /* 0x000ff60003f05270 */
[----:B------:R-:W-:Y:S02]  /*ee00*/  @!UPT UIADD3 URZ, URZ, URZ, URZ ;  /* 0x0000003f3f3ff290 */ /* 0x000fe4000fffe03f */
[----:B------:R-:W-:Y:S05]  /*ee10*/  @P0 IMAD.HI.U32 R0, R3, c[0x0][0x330], RZ ;  /* 0x0000cc0003000a27 */ /* 0x000fea00078e00ff */
[----:B------:R-:W-:Y:S02]  /*ee20*/  @P0 SHF.R.U32.HI R3, RZ, c[0x0][0x334], R0 ;  /* 0x0000cd00ff030a19 */ /* 0x000fe40000011600 */
.L_x_518:
[----:B------:R-:W-:Y:S05]  /*ee30*/  BSYNC B0 ;  /* 0x0000000000007941 */ /* 0x000fea0003800000 */
.L_x_516:
[----:B------:R-:W-:Y:S05]  /*ee40*/  IMAD R2, R3, c[0x0][0x32c], R22 ;  /* 0x0000cb0003027a24 */ /* 0x000fea00078e0216 */
[----:B------:R-:W-:Y:S02]  /*ee50*/  IADD3 R0, R2, c[0x0][0x32c], RZ ;  /* 0x0000cb0002007a10 */ /* 0x000fe40007ffe0ff */
[----:B------:R-:W-:Y:S02]  /*ee60*/  IMNMX R23, R23, R2, !PT ;  /* 0x0000000217177217 */ /* 0x000fe40007800200 */
[----:B------:R-:W-:Y:S02]  /*ee70*/  IMNMX R29, R29, R0, PT ;  /* 0x000000001d1d7217 */ /* 0x000fe40003800200 */
.L_x_515:
[C---:B------:R-:W-:Y:S02]  /*ee80*/  ISETP.GE.AND P0, PT, R30.reuse, 0x2, PT ;  /* 0x000000021e00780c */ /* 0x040fe40003f06270 */
[C---:B------:R-:W-:Y:S02]  /*ee90*/  ISETP.GE.AND P1, PT, R30.reuse, 0x9, PT ;  /* 0x000000091e00780c */ /* 0x040fe40003f26270 */
[----:B------:R-:W-:Y:S02]  /*eea0*/  P2R R10, PR, RZ, 0x1 ;  /* 0x00000001ff0a7803 */ /* 0x000fe40000000000 */
[----:B------:R-:W-:Y:S02]  /*eeb0*/  ISETP.GT.AND P0, PT, R23, 0x1, !P0 ;  /* 0x000000011700780c */ /* 0x000fe40004704270 */
[----:B------:R-:W-:Y:S02]  /*eec0*/  P2R R3, PR, RZ, 0x2 ;  /* 0x00000002ff037803 */ /* 0x000fe40000000000 */
[----:B------:R-:W-:Y:S02]  /*eed0*/  ISETP.LT.OR P0, PT, R29, 0x2, P0 ;  /* 0x000000021d00780c */ /* 0x000fe40000701670 */
[C---:B------:R-:W-:Y:S02]  /*eee0*/  ISETP.GE.AND P6, PT, R30.reuse, 0x19, PT ;  /* 0x000000191e00780c */ /* 0x040fe40003fc6270 */
[----:B------:R-:W-:Y:S02]  /*eef0*/  FSEL R27, R163, -INF , !P0 ;  /* 0xff800000a31b7808 */ /* 0x000fe40004000000 */
[----:B------:R-:W-:Y:S02]  /*ef00*/  ISETP.GT.AND P0, PT, R23, 0x8, !P1 ;  /* 0x000000081700780c */ /* 0x000fe40004f04270 */
[----:B------:R-:W-:Y:S02]  /*ef10*/  ISETP.GE.AND P1, PT, R30, 0xa, PT ;  /* 0x0000000a1e00780c */ /* 0x000fe40003f26270 */
[----:B------:R-:W-:Y:S02]  /*ef20*/  ISETP.LT.OR P0, PT, R29, 0x9, P0 ;  /* 0x000000091d00780c */ /* 0x000fe40000701670 */
[----:B------:R-:W-:Y:S02]  /*ef30*/  P2R R2, PR, RZ, 0x2 ;  /* 0x00000002ff027803 */ /* 0x000fe40000000000 */
[----:B------:R-:W-:Y:S02]  /*ef40*/  FSEL R25, R16, -INF , !P0 ;  /* 0xff80000010197808 */ /* 0x000fe40004000000 */
[----:B------:R-:W-:Y:S02]  /*ef50*/  ISETP.GT.AND P0, PT, R23, 0x9, !P1 ;  /* 0x000000091700780c */ /* 0x000fe40004f04270 */
[C---:B------:R-:W-:Y:S02]  /*ef60*/  ISETP.GE.AND P1, PT, R30.reuse, 0x11, PT ;  /* 0x000000111e00780c */ /* 0x040fe40003f26270 */
[----:B------:R-:W-:Y:S02]  /*ef70*/  ISETP.LT.OR P0, PT, R29, 0xa, P0 ;  /* 0x0000000a1d00780c */ /* 0x000fe40000701670 */
[----:B------:R-:W-:Y:S02]  /*ef80*/  P2R R0, PR, RZ, 0x2 ;  /* 0x00000002ff007803 */ /* 0x000fe40000000000 */
[----:B------:R-:W-:Y:S02]  /*ef90*/  FSEL R17, R17, -INF , !P0 ;  /* 0xff80000011117808 */ /* 0x000fe40004000000 */
        /* <DEDUP_REMOVED lines=11> */
[----:B------:R-:W-:Y:S02]  /*f050*/  ISETP.GE.AND P2, PT, R30, 0x29, PT ;  /* 0x000000291e00780c */ /* 0x000fe40003f46270 */
        /* <DEDUP_REMOVED lines=16> */
[----:B------:R-:W-:Y:S04]  /*f160*/  ISETP.GT.AND P0, PT, R23, RZ, !P1 ;  /* 0x000000ff1700720c */ /* 0x000fe80004f04270 */
        /* <DEDUP_REMOVED lines=27> */
.L_x_521:
[----:B------:R-:W-:Y:S04]  /*f320*/  MOV R21, 0x1 ;  /* 0x0000000100157802 */ /* 0x000fe80000000f00 */
[----:B------:R-:W-:Y:S11]  /*f330*/  ISETP.NE.AND P0, PT, R21, c[0x0][0x32c], PT ;  /* 0x0000cb0015007a0c */ /* 0x000ff60003f05270 */
[----:B------:R-:W-:Y:S02]  /*f340*/  @!UPT UIADD3 URZ, URZ, URZ, URZ ;  /* 0x0000003f3f3ff290 */ /* 0x000fe4000fffe03f */
[----:B------:R-:W-:Y:S05]  /*f350*/  @P0 IMAD.HI.U32 R21, R29, c[0x0][0x330], RZ ;  /* 0x0000cc001d150a27 */ /* 0x000fea00078e00ff */
[----:B------:R-:W-:Y:S02]  /*f360*/  @P0 SHF.R.U32.HI R29, RZ, c[0x0][0x334], R21 ;  /* 0x0000cd00ff1d0a19 */ /* 0x000fe40000011615 */
.L_x_522:
[----:B------:R-:W-:Y:S05]  /*f370*/  BSYNC B0 ;  /* 0x0000000000007941 */ /* 0x000fea0003800000 */
.L_x_520:
[----:B------:R-:W-:Y:S05]  /*f380*/  IMAD R32, R29, c[0x0][0x32c], R22 ;  /* 0x0000cb001d207a24 */ /* 0x000fea00078e0216 */
[----:B------:R-:W-:Y:S02]  /*f390*/  IADD3 R30, R32, c[0x0][0x32c], RZ ;  /* 0x0000cb00201e7a10 */ /* 0x000fe40007ffe0ff */
[----:B------:R-:W-:Y:S02]  /*f3a0*/  IMNMX R19, R19, R32, !PT ;  /* 0x0000002013137217 */ /* 0x000fe40007800200 */
[----:B------:R-:W-:Y:S02]  /*f3b0*/  IMNMX R23, R23, R30, PT ;  /* 0x0000001e17177217 */ /* 0x000fe40003800200 */
.L_x_519:
        /* <DEDUP_REMOVED lines=62> */
.L_x_525:
[----:B------:R-:W-:Y:S04]  /*f7a0*/  MOV R14, c[0x0][0x32c] ;  /* 0x0000cb00000e7a02 */ /* 0x000fe80000000f00 */
[----:B------:R-:W-:Y:S11]  /*f7b0*/  ISETP.NE.AND P0, PT, R14, 0x1, PT ;  /* 0x000000010e00780c */ /* 0x000ff60003f05270 */
[----:B------:R-:W-:Y:S02]  /*f7c0*/  @!UPT UIADD3 URZ, URZ, URZ, URZ ;  /* 0x0000003f3f3ff290 */ /* 0x000fe4000fffe03f */
[----:B------:R-:W-:Y:S05]  /*f7d0*/  @P0 IMAD.HI.U32 R14, R19, c[0x0][0x330], RZ ;  /* 0x0000cc00130e0a27 */ /* 0x000fea00078e00ff */
[----:B------:R-:W-:Y:S02]  /*f7e0*/  @P0 SHF.R.U32.HI R19, RZ, c[0x0][0x334], R14 ;  /* 0x0000cd00ff130a19 */ /* 0x000fe4000001160e */
.L_x_526:
[----:B------:R-:W-:Y:S05]  /*f7f0*/  BSYNC B0 ;  /* 0x0000000000007941 */ /* 0x000fea0003800000 */
.L_x_524:
[----:B------:R-:W-:Y:S05]  /*f800*/  IMAD R19, R19, c[0x0][0x32c], R22 ;  /* 0x0000cb0013137a24 */ /* 0x000fea00078e0216 */
[----:B------:R-:W-:Y:S02]  /*f810*/  IADD3 R14, R19, c[0x0][0x32c], RZ ;  /* 0x0000cb00130e7a10 */ /* 0x000fe40007ffe0ff */
[----:B------:R-:W-:Y:S02]  /*f820*/  IMNMX R4, R4, R19, !PT ;  /* 0x0000001304047217 */ /* 0x000fe40007800200 */
[----:B------:R-:W-:Y:S02]  /*f830*/  IMNMX R5, R5, R14, PT ;  /* 0x0000000e05057217 */ /* 0x000fe40003800200 */
.L_x_523:
        /* <DEDUP_REMOVED lines=17> */
[C---:B------:R-:W-:Y:S04]  /*f950*/  ISETP.GT.AND P0, PT, R4.reuse, 0x11, !P0 ;  /* 0x000000110400780c */ /* 0x040fe80004704270 */
[----:B------:R-:W-:Y:S04]  /*f960*/  ISETP.LT.OR P0, PT, R5, 0x12, P0 ;  /* 0x000000120500780c */ /* 0x000fe80000701670 */
[----:B------:R-:W-:Y:S02]  /*f970*/  FSEL R199, R199, -INF , !P0 ;  /* 0xff800000c7c77808 */ /* 0x000fe40004000000 */
        /* <DEDUP_REMOVED lines=15> */
[----:B------:R-:W-:Y:S01]  /*fa70*/  ISETP.GT.AND P0, PT, R4, RZ, !P1 ;  /* 0x000000ff0400720c */ /* 0x000fe20004f04270 */
[----:B------:R-:W1:Y:S03]  /*fa80*/  SHFL.IDX PT, R9, R28, 0x3, 0x1c1f ;  /* 0x007c1f001c097f89 */ /* 0x000e6600000e0000 */
[C---:B------:R-:W-:Y:S04]  /*fa90*/  ISETP.LT.OR P0, PT, R5.reuse, 0x1, P0 ;  /* 0x000000010500780c */ /* 0x040fe80000701670 */
[----:B------:R-:W-:Y:S02]  /*faa0*/  FSEL R152, R152, -INF , !P0 ;  /* 0xff80000098987808 */ /* 0x000fe40004000000 */
[----:B------:R-:W-:Y:S04]  /*fab0*/  ISETP.NE.AND P0, PT, R18, RZ, PT ;  /* 0x000000ff1200720c */ /* 0x000fe80003f05270 */
[----:B------:R-:W-:Y:S04]  /*fac0*/  ISETP.GT.AND P0, PT, R4, 0x29, !P0 ;  /* 0x000000290400780c */ /* 0x000fe80004704270 */
        /* <DEDUP_REMOVED lines=21> */
.L_x_529:
[----:B------:R-:W-:Y:S04]  /*fc20*/  MOV R4, c[0x0][0x32c] ;  /* 0x0000cb0000047a02 */ /* 0x000fe80000000f00 */
[----:B------:R-:W-:Y:S11]  /*fc30*/  ISETP.NE.AND P0, PT, R4, 0x1, PT ;  /* 0x000000010400780c */ /* 0x000ff60003f05270 */
[----:B------:R-:W-:Y:S02]  /*fc40*/  @!UPT UIADD3 URZ, URZ, URZ, URZ ;  /* 0x0000003f3f3ff290 */ /* 0x000fe4000fffe03f */
[----:B------:R-:W-:Y:S05]  /*fc50*/  @P0 IMAD.HI.U32 R4, R9, c[0x0][0x330], RZ ;  /* 0x0000cc0009040a27 */ /* 0x000fea00078e00ff */
[----:B------:R-:W-:Y:S02]  /*fc60*/  @P0 SHF.R.U32.HI R9, RZ, c[0x0][0x334], R4 ;  /* 0x0000cd00ff090a19 */ /* 0x000fe40000011604 */
.L_x_530:
[----:B------:R-:W-:Y:S05]  /*fc70*/  BSYNC B0 ;  /* 0x0000000000007941 */ /* 0x000fea0003800000 */
.L_x_528:
[----:B------:R-:W-:Y:S05]  /*fc80*/  IMAD R22, R9, c[0x0][0x32c], R22 ;  /* 0x0000cb0009167a24 */ /* 0x000fea00078e0216 */
[----:B------:R-:W-:Y:S02]  /*fc90*/  IADD3 R9, R22, c[0x0][0x32c], RZ ;  /* 0x0000cb0016097a10 */ /* 0x000fe40007ffe0ff */
[----:B------:R-:W-:Y:S02]  /*fca0*/  IMNMX R5, R5, R22, !PT ;  /* 0x0000001605057217 */ /* 0x000fe40007800200 */
[----:B------:R-:W-:Y:S02]  /*fcb0*/  IMNMX R26, R26, R9, PT ;  /* 0x000000091a1a7217 */ /* 0x000fe40003800200 */
.L_x_527:
[----:B------:R-:W-:Y:S01]  /*fcc0*/  ISETP.GT.AND P0, PT, R5, RZ, !P1 ;  /* 0x000000ff0500720c */ /* 0x000fe20004f04270 */
[----:B------:R-:W-:Y:S01]  /*fcd0*/  LDSM.16.MT88.4 R36, [R212+0x100] ;  /* 0x00010000d424783b */ /* 0x000fe20000004200 */
[----:B------:R-:W-:Y:S02]  /*fce0*/  ISETP.NE.AND P1, PT, R16, RZ, PT ;  /* 0x000000ff1000720c */ /* 0x000fe40003f25270 */
        /* <DEDUP_REMOVED lines=44> */
[----:B------:R-:W-:Y:S02]  /*ffb0*/  FMNMX.FTZ R2, R47, R2, !PT ;  /* 0x000000022f027209 */ /* 0x000fe40007810000 */
[----:B------:R-:W-:Y:S01]  /*ffc0*/  ISETP.LT.OR P0, PT, R26, 0x21, P0 ;  /* 0x000000211a00780c */ /* 0x000fe20000701670 */
[----:B------:R-:W1:Y:S01]  /*ffd0*/  SHFL.BFLY PT, R3, R0, 0x2, 0x1f ;  /* 0x0c401f0000037f89 */ /* 0x000e6200000e0000 */
[----:B------:R-:W-:Y:S02]  /*ffe0*/  ISETP.NE.AND P1, PT, R18, RZ, PT ;  /* 0x000000ff1200720c */ /* 0x000fe40003f25270 */
        /* <DEDUP_REMOVED lines=8> */
[----:B------:R-:W-:Y:S02]  /*10070*/  FMNMX.FTZ R4, R247, R4, !PT ;  /* 0x00000004f7047209 */ /* 0x000fe40007810000 */
[----:B------:R-:W-:Y:S02]  /*10080*/  FMNMX.FTZ R6, R29, R6, !PT ;  /* 0x000000061d067209 */ /* 0x000fe40007810000 */
[----:B------:R-:W-:Y:S02]  /*10090*/  FMNMX.FTZ R4, R203, R4, !PT ;  /* 0x00000004cb047209 */ /* 0x000fe40007810000 */
[----:B------:R-:W-:Y:S02]  /*100a0*/  FMNMX.FTZ R6, R23, R6, !PT ;  /* 0x0000000617067209 */ /* 0x000fe40007810000 */
[----:B------:R-:W-:Y:S02]  /*100b0*/  FMNMX.FTZ R4, R173, R4, !PT ;  /* 0x00000004ad047209 */ /* 0x000fe40007810000 */
[----:B------:R-:W-:Y:S02]  /*100c0*/  FMNMX.FTZ R7, R19, R6, !PT ;  /* 0x0000000613077209 */ /* 0x000fe40007810000 */
[----:B-1----:R-:W-:Y:S02]  /*100d0*/  FMNMX.FTZ R2, R0, R3, !PT ;  /* 0x0000000300027209 */ /* 0x002fe40007810000 */
[----:B------:R-:W-:Y:S02]  /*100e0*/  FMNMX.FTZ R0, R171, R4, !PT ;  /* 0x00000004ab007209 */ /* 0x000fe40007810000 */
[----:B------:R-:W-:Y:S01]  /*100f0*/  FMNMX.FTZ R4, R198, R7, !PT ;  /* 0x00000007c6047209 */ /* 0x000fe20007810000 */
[----:B------:R-:W1:Y:S01]  /*10100*/  SHFL.BFLY PT, R3, R2, 0x1, 0x1f ;  /* 0x0c201f0002037f89 */ /* 0x000e6200000e0000 */
[----:B------:R-:W-:Y:S02]  /*10110*/  ISETP.GT.AND P0, PT, R5, 0x28, !P2 ;  /* 0x000000280500780c */ /* 0x000fe40005704270 */
[----:B------:R-:W-:Y:S02]  /*10120*/  FMNMX.FTZ R4, R199, R4, !PT ;  /* 0x00000004c7047209 */ /* 0x000fe40007810000 */
[----:B------:R-:W-:Y:S02]  /*10130*/  ISETP.LT.OR P0, PT, R26, 0x29, P0 ;  /* 0x000000291a00780c */ /* 0x000fe40000701670 */
[----:B------:R-:W-:Y:S01]  /*10140*/  FMNMX.FTZ R4, R251, R4, !PT ;  /* 0x00000004fb047209 */ /* 0x000fe20007810000 */
[----:B------:R-:W2:Y:S01]  /*10150*/  SHFL.BFLY PT, R7, R0, 0x2, 0x1f ;  /* 0x0c401f0000077f89 */ /* 0x000ea200000e0000 */
        /* <DEDUP_REMOVED lines=8> */
[----:B-1----:R-:W-:Y:S02]  /*101e0*/  FMNMX.FTZ R3, R2, R3, !PT ;  /* 0x0000000302037209 */ /* 0x002fe40007810000 */
[----:B------:R-:W-:Y:S02]  /*101f0*/  FMNMX.FTZ R6, R163, R4, !PT ;  /* 0x00000004a3067209 */ /* 0x000fe40007810000 */
[----:B------:R-:W-:Y:S01]  /*10200*/  FMNMX.FTZ R11, R9, R148, !PT ;  /* 0x00000094090b7209 */ /* 0x000fe20007810000 */
[C---:B------:R-:W-:Y:S01]  /*10210*/  FMUL.FTZ R170, R3.reuse, c[0x0][0x2d0] ;  /* 0x0000b40003aa7a20 */ /* 0x040fe20000410000 */
[C---:B------:R-:W-:Y:S01]  /*10220*/  FSETP.NEU.FTZ.AND P0, PT, R3.reuse, -INF , PT ;  /* 0xff8000000300780b */ /* 0x040fe20003f1d000 */
[----:B------:R-:W1:Y:S01]  /*10230*/  SHFL.BFLY PT, R5, R6, 0x2, 0x1f ;  /* 0x0c401f0006057f89 */ /* 0x000e6200000e0000 */
[----:B--2---:R-:W-:Y:S02]  /*10240*/  FMNMX.FTZ R2, R0, R7, !PT ;  /* 0x0000000700027209 */ /* 0x004fe40007810000 */
[----:B------:R-:W-:Y:S02]  /*10250*/  FMNMX.FTZ R11, R10, R11, !PT ;  /* 0x0000000b0a0b7209 */ /* 0x000fe40007810000 */
[----:B------:R-:W-:Y:S02]  /*10260*/  FSEL R170, R170, RZ, P0 ;  /* 0x000000ffaaaa7208 */ /* 0x000fe40000000000 */
[----:B------:R-:W-:Y:S01]  /*10270*/  FMNMX.FTZ R11, R12, R11, !PT ;  /* 0x0000000b0c0b7209 */ /* 0x000fe20007810000 */
[----:B------:R-:W2:Y:S01]  /*10280*/  SHFL.BFLY PT, R7, R2, 0x1, 0x1f ;  /* 0x0c201f0002077f89 */ /* 0x000ea200000e0000 */
[----:B------:R-:W-:Y:S01]  /*10290*/  FSEL R4, R3, RZ, P0 ;  /* 0x000000ff03047208 */ /* 0x000fe20000000000 */
[--C-:B------:R-:W-:Y:S01]  /*102a0*/  FFMA.FTZ R179, R161, c[0x0][0x2d0], -R170.reuse ;  /* 0x0000b400a1b37a23 */ /* 0x100fe200000108aa */
[----:B------:R-:W-:Y:S01]  /*102b0*/  FMNMX.FTZ R11, R8, R11, !PT ;  /* 0x0000000b080b7209 */ /* 0x000fe20007810000 */
[--C-:B------:R-:W-:Y:S02]  /*102c0*/  FFMA.FTZ R178, R27, c[0x0][0x2d0], -R170.reuse ;  /* 0x0000b4001bb27a23 */ /* 0x100fe400000108aa */
[----:B------:R-:W-:Y:S01]  /*102d0*/  FADD.FTZ R4, -R4, R151 ;  /* 0x0000009704047221 */ /* 0x000fe20000010100 */
[----:B------:R-:W-:Y:S01]  /*102e0*/  FMNMX.FTZ R11, R242, R11, !PT ;  /* 0x0000000bf20b7209 */ /* 0x000fe20007810000 */
[--C-:B------:R-:W-:Y:S01]  /*102f0*/  FFMA.FTZ R177, R25, c[0x0][0x2d0], -R170.reuse ;  /* 0x0000b40019b17a23 */ /* 0x100fe200000108aa */
[----:B------:R-:W-:Y:S01]  /*10300*/  MUFU.EX2 R179, R179 ;  /* 0x000000b300b37308 */ /* 0x000fe20000000800 */
[----:B------:R-:W-:Y:S01]  /*10310*/  FMUL.FTZ R151, R4, c[0x0][0x2d0] ;  /* 0x0000b40004977a20 */ /* 0x000fe20000410000 */
[----:B------:R-:W-:Y:S01]  /*10320*/  FMNMX.FTZ R11, R246, R11, !PT ;  /* 0x0000000bf60b7209 */ /* 0x000fe20007810000 */
[--C-:B------:R-:W-:Y:S02]  /*10330*/  FFMA.FTZ R176, R17, c[0x0][0x2d0], -R170.reuse ;  /* 0x0000b40011b07a23 */ /* 0x100fe400000108aa */
[--C-:B------:R-:W-:Y:S01]  /*10340*/  FFMA.FTZ R248, R172, c[0x0][0x2d0], -R170.reuse ;  /* 0x0000b400acf87a23 */ /* 0x100fe200000108aa */
[----:B------:R-:W-:Y:S01]  /*10350*/  FMNMX.FTZ R11, R244, R11, !PT ;  /* 0x0000000bf40b7209 */ /* 0x000fe20007810000 */
[--C-:B------:R-:W-:Y:S01]  /*10360*/  FFMA.FTZ R190, R43, c[0x0][0x2d0], -R170.reuse ;  /* 0x0000b4002bbe7a23 */ /* 0x100fe200000108aa */
[----:B-1----:R-:W-:Y:S01]  /*10370*/  FMNMX.FTZ R6, R6, R5, !PT ;  /* 0x0000000506067209 */ /* 0x002fe20007810000 */
[--C-:B------:R-:W-:Y:S01]  /*10380*/  FFMA.FTZ R191, R41, c[0x0][0x2d0], -R170.reuse ;  /* 0x0000b40029bf7a23 */ /* 0x100fe200000108aa */
[----:B------:R-:W-:Y:S01]  /*10390*/  FMNMX.FTZ R11, R174, R11, !PT ;  /* 0x0000000bae0b7209 */ /* 0x000fe20007810000 */
[----:B------:R-:W1:Y:S01]  /*103a0*/  MUFU.EX2 R151, R151 ;  /* 0x0000009700977308 */ /* 0x000e620000000800 */
[--C-:B------:R-:W-:Y:S02]  /*103b0*/  FFMA.FTZ R194, R194, c[0x0][0x2d0], -R170.reuse ;  /* 0x0000b400c2c27a23 */ /* 0x100fe400000108aa */
[----:B------:R-:W-:Y:S01]  /*103c0*/  FMNMX.FTZ R11, R164, R11, !PT ;  /* 0x0000000ba40b7209 */ /* 0x000fe20007810000 */
[--C-:B------:R-:W-:Y:S01]  /*103d0*/  FFMA.FTZ R195, R195, c[0x0][0x2d0], -R170.reuse ;  /* 0x0000b400c3c37a23 */ /* 0x100fe200000108aa */
[----:B--2---:R-:W-:Y:S01]  /*103e0*/  FMNMX.FTZ R2, R2, R7, !PT ;  /* 0x0000000702027209 */ /* 0x004fe20007810000 */
[--C-:B------:R-:W-:Y:S01]  /*103f0*/  FFMA.FTZ R249, R249, c[0x0][0x2d0], -R170.reuse ;  /* 0x0000b400f9f97a23 */ /* 0x100fe200000108aa */
[----:B------:R-:W2:Y:S01]  /*10400*/  SHFL.BFLY PT, R7, R6, 0x1, 0x1f ;  /* 0x0c201f0006077f89 */ /* 0x000ea200000e0000 */
[----:B------:R-:W-:Y:S01]  /*10410*/  FMNMX.FTZ R11, R162, R11, !PT ;  /* 0x0000000ba20b7209 */ /* 0x000fe20007810000 */
[--C-:B------:R-:W-:Y:S01]  /*10420*/  FFMA.FTZ R201, R201, c[0x0][0x2d0], -R170.reuse ;  /* 0x0000b400c9c97a23 */ /* 0x100fe200000108aa */
[C---:B------:R-:W-:Y:S01]  /*10430*/  FSETP.NEU.FTZ.AND P0, PT, R2.reuse, -INF , PT ;  /* 0xff8000000200780b */ /* 0x040fe20003f1d000 */
[----:B------:R-:W-:Y:S01]  /*10440*/  FMUL.FTZ R168, R2, c[0x0][0x2d0] ;  /* 0x0000b40002a87a20 */ /* 0x000fe20000410000 */
[----:B------:R-:W-:Y:S01]  /*10450*/  FMNMX.FTZ R0, R160, R11, !PT ;  /* 0x0000000ba0007209 */ /* 0x000fe20007810000 */
[----:B------:R-:W3:Y:S01]  /*10460*/  MUFU.EX2 R178, R178 ;  /* 0x000000b200b27308 */ /* 0x000ee20000000800 */
[----:B------:R-:W-:Y:S02]  /*10470*/  FFMA.FTZ R170, R175, c[0x0][0x2d0], -R170 ;  /* 0x0000b400afaa7a23 */ /* 0x000fe400000108aa */
[----:B------:R-:W-:Y:S02]  /*10480*/  FMNMX.FTZ R5, R153, R0, !PT ;  /* 0x0000000099057209 */ /* 0x000fe40007810000 */
[----:B------:R-:W-:Y:S05]  /*10490*/  FSEL R168, R168, RZ, P0 ;  /* 0x000000ffa8a87208 */ /* 0x000fea0000000000 */
[--C-:B------:R-:W-:Y:S01]  /*104a0*/  FFMA.FTZ R183, R21, c[0x0][0x2d0], -R168.reuse ;  /* 0x0000b40015b77a23 */ /* 0x100fe200000108a8 */
[----:B------:R-:W-:Y:S01]  /*104b0*/  MUFU.EX2 R177, R177 ;  /* 0x000000b100b17308 */ /* 0x000fe20000000800 */
[--C-:B------:R-:W-:Y:S02]  /*104c0*/  FFMA.FTZ R155, R155, c[0x0][0x2d0], -R168.reuse ;  /* 0x0000b4009b9b7a23 */ /* 0x100fe400000108a8 */
[--C-:B------:R-:W-:Y:S02]  /*104d0*/  FFMA.FTZ R154, R31, c[0x0][0x2d0], -R168.reuse ;  /* 0x0000b4001f9a7a23 */ /* 0x100fe400000108a8 */
[----:B------:R-:W-:Y:S01]  /*104e0*/  FFMA.FTZ R182, R15, c[0x0][0x2d0], -R168 ;  /* 0x0000b4000fb67a23 */ /* 0x000fe200000108a8 */
[----:B--2---:R-:W-:Y:S01]  /*104f0*/  FMNMX.FTZ R0, R6, R7, !PT ;  /* 0x0000000706007209 */ /* 0x004fe20007810000 */
[C---:B-1----:R-:W-:Y:S01]  /*10500*/  FMUL.FTZ R16, R151.reuse, R132 ;  /* 0x0000008497107220 */ /* 0x042fe20000410000 */
[----:B------:R-:W1:Y:S01]  /*10510*/  SHFL.BFLY PT, R6, R5, 0x2, 0x1f ;  /* 0x0c401f0005067f89 */ /* 0x000e6200000e0000 */
[----:B------:R-:W-:Y:S01]  /*10520*/  FSEL R7, R2, RZ, P0 ;  /* 0x000000ff02077208 */ /* 0x000fe20000000000 */
[----:B------:R-:W2:Y:S01]  /*10530*/  MUFU.EX2 R176, R176 ;  /* 0x000000b000b07308 */ /* 0x000ea20000000800 */
[C---:B------:R-:W-:Y:S01]  /*10540*/  FMUL.FTZ R166, R0.reuse, c[0x0][0x2d0] ;  /* 0x0000b40000a67a20 */ /* 0x040fe20000410000 */
[----:B------:R-:W-:Y:S01]  /*10550*/  FSETP.NEU.FTZ.AND P0, PT, R0, -INF , PT ;  /* 0xff8000000000780b */ /* 0x000fe20003f1d000 */
[----:B------:R-:W-:Y:S01]  /*10560*/  FMUL.FTZ R17, R151, R133 ;  /* 0x0000008597117220 */ /* 0x000fe20000410000 */
[----:B---3--:R-:W-:Y:S01]  /*10570*/  F2FP.PACK_AB R156, R178, R179 ;  /* 0x000000b3b29c723e */ /* 0x008fe200000000ff */
[----:B------:R-:W-:Y:S01]  /*10580*/  FADD.FTZ R7, -R7, R150 ;  /* 0x0000009607077221 */ /* 0x000fe20000010100 */
[----:B------:R-:W-:Y:S01]  /*10590*/  FSEL R166, R166, RZ, P0 ;  /* 0x000000ffa6a67208 */ /* 0x000fe20000000000 */
[----:B------:R-:W-:Y:S01]  /*105a0*/  FMUL.FTZ R32, R151, R116 ;  /* 0x0000007497207220 */ /* 0x000fe20000410000 */
[----:B------:R-:W-:Y:S01]  /*105b0*/  FSEL R4, R0, RZ, P0 ;  /* 0x000000ff00047208 */ /* 0x000fe20000000000 */
[----:B------:R-:W-:Y:S01]  /*105c0*/  FMUL.FTZ R150, R7, c[0x0][0x2d0] ;  /* 0x0000b40007967a20 */ /* 0x000fe20000410000 */
[----:B------:R-:W-:Y:S01]  /*105d0*/  MUFU.EX2 R155, R155 ;  /* 0x0000009b009b7308 */ /* 0x000fe20000000800 */
[--C-:B------:R-:W-:Y:S02]  /*105e0*/  FFMA.FTZ R181, R152, c[0x0][0x2d0], -R166.reuse ;  /* 0x0000b40098b57a23 */ /* 0x100fe400000108a6 */
[--C-:B------:R-:W-:Y:S02]  /*105f0*/  FFMA.FTZ R185, R23, c[0x0][0x2d0], -R166.reuse ;  /* 0x0000b40017b97a23 */ /* 0x100fe400000108a6 */
[----:B------:R-:W-:Y:S01]  /*10600*/  LDSM.16.MT88.4 R20, [R214+0x100] ;  /* 0x00010000d614783b */ /* 0x000fe20000004200 */
[----:B------:R-:W-:Y:S02]  /*10610*/  FADD.FTZ R4, -R4, R149 ;  /* 0x0000009504047221 */ /* 0x000fe40000010100 */
[--C-:B------:R-:W-:Y:S02]  /*10620*/  FFMA.FTZ R180, R29, c[0x0][0x2d0], -R166.reuse ;  /* 0x0000b4001db47a23 */ /* 0x100fe400000108a6 */
[----:B------:R-:W3:Y:S01]  /*10630*/  MUFU.EX2 R150, R150 ;  /* 0x0000009600967308 */ /* 0x000ee20000000800 */
[--C-:B------:R-:W-:Y:S01]  /*10640*/  FFMA.FTZ R184, R19, c[0x0][0x2d0], -R166.reuse ;  /* 0x0000b40013b87a23 */ /* 0x100fe200000108a6 */
[----:B-1----:R-:W-:Y:S01]  /*10650*/  FMNMX.FTZ R5, R5, R6, !PT ;  /* 0x0000000605057209 */ /* 0x002fe20007810000 */
[----:B------:R-:W-:Y:S01]  /*10660*/  FMUL.FTZ R149, R4, c[0x0][0x2d0] ;  /* 0x0000b40004957a20 */ /* 0x000fe20000410000 */
[----:B--2---:R-:W-:Y:S01]  /*10670*/  F2FP.PACK_AB R158, R176, R177 ;  /* 0x000000b1b09e723e */ /* 0x004fe200000000ff */
[C---:B------:R-:W-:Y:S02]  /*10680*/  FMUL.FTZ R4, R151.reuse, R144 ;  /* 0x0000009097047220 */ /* 0x040fe40000410000 */
[----:B------:R-:W1:Y:S01]  /*10690*/  SHFL.BFLY PT, R152, R5, 0x1, 0x1f ;  /* 0x0c201f0005987f89 */ /* 0x000e6200000e0000 */
[C---:B------:R-:W-:Y:S02]  /*106a0*/  FMUL.FTZ R33, R151.reuse, R117 ;  /* 0x0000007597217220 */ /* 0x040fe40000410000 */
[----:B------:R-:W2:Y:S01]  /*106b0*/  MUFU.EX2 R154, R154 ;  /* 0x0000009a009a7308 */ /* 0x000ea20000000800 */
[C---:B------:R-:W-:Y:S02]  /*106c0*/  FMUL.FTZ R48, R151.reuse, R100 ;  /* 0x0000006497307220 */ /* 0x040fe40000410000 */
[----:B------:R-:W-:Y:S02]  /*106d0*/  FMUL.FTZ R49, R151, R101 ;  /* 0x0000006597317220 */ /* 0x000fe40000410000 */
[--C-:B------:R-:W-:Y:S02]  /*106e0*/  FFMA.FTZ R169, R169, c[0x0][0x2d0], -R166.reuse ;  /* 0x0000b400a9a97a23 */ /* 0x100fe400000108a6 */
[--C-:B------:R-:W-:Y:S02]  /*106f0*/  FFMA.FTZ R167, R167, c[0x0][0x2d0], -R166.reuse ;  /* 0x0000b400a7a77a23 */ /* 0x100fe400000108a6 */
[----:B------:R-:W-:Y:S01]  /*10700*/  FFMA.FTZ R165, R165, c[0x0][0x2d0], -R166 ;  /* 0x0000b400a5a57a23 */ /* 0x000fe200000108a6 */
[----:B------:R-:W-:Y:S01]  /*10710*/  MUFU.EX2 R183, R183 ;  /* 0x000000b700b77308 */ /* 0x000fe20000000800 */
[--C-:B------:R-:W-:Y:S02]  /*10720*/  FFMA.FTZ R192, R47, c[0x0][0x2d0], -R168.reuse ;  /* 0x0000b4002fc07a23 */ /* 0x100fe400000108a8 */
[----:B------:R-:W-:Y:S02]  /*10730*/  FFMA.FTZ R193, R45, c[0x0][0x2d0], -R168 ;  /* 0x0000b4002dc17a23 */ /* 0x000fe400000108a8 */
[C---:B---3--:R-:W-:Y:S02]  /*10740*/  FMUL.FTZ R6, R150.reuse, R146 ;  /* 0x0000009296067220 */ /* 0x048fe40000410000 */
[C---:B------:R-:W-:Y:S02]  /*10750*/  FMUL.FTZ R7, R150.reuse, R147 ;  /* 0x0000009396077220 */ /* 0x040fe40000410000 */
[----:B------:R-:W-:Y:S01]  /*10760*/  FMUL.FTZ R18, R150, R134 ;  /* 0x0000008696127220 */ /* 0x000fe20000410000 */
[----:B------:R-:W3:Y:S01]  /*10770*/  MUFU.EX2 R182, R182 ;  /* 0x000000b600b67308 */ /* 0x000ee20000000800 */
[----:B-1----:R-:W-:Y:S01]  /*10780*/  FMNMX.FTZ R152, R152, R5, !PT ;  /* 0x0000000598987209 */ /* 0x002fe20007810000 */
[----:B------:R-:W-:Y:S01]  /*10790*/  FMUL.FTZ R19, R150, R135 ;  /* 0x0000008796137220 */ /* 0x000fe20000410000 */
[----:B--2---:R-:W-:Y:S01]  /*107a0*/  F2FP.PACK_AB R157, R154, R155 ;  /* 0x0000009b9a9d723e */ /* 0x004fe200000000ff */
[----:B------:R-:W-:Y:S01]  /*107b0*/  LDSM.16.MT88.4 R132, [R214+0x900] ;  /* 0x00090000d684783b */ /* 0x000fe20000004200 */
[C---:B------:R-:W-:Y:S01]  /*107c0*/  FSETP.NEU.FTZ.AND P0, PT, R152.reuse, -INF , PT ;  /* 0xff8000009800780b */ /* 0x040fe20003f1d000 */
[----:B------:R-:W-:Y:S02]  /*107d0*/  FMUL.FTZ R161, R152, c[0x0][0x2d0] ;  /* 0x0000b40098a17a20 */ /* 0x000fe40000410000 */
[----:B------:R-:W-:Y:S01]  /*107e0*/  FMUL.FTZ R34, R150, R118 ;  /* 0x0000007696227220 */ /* 0x000fe20000410000 */
[----:B------:R-:W-:Y:S01]  /*107f0*/  FSEL R5, R152, RZ, P0 ;  /* 0x000000ff98057208 */ /* 0x000fe20000000000 */
[----:B------:R-:W1:Y:S01]  /*10800*/  MUFU.EX2 R149, R149 ;  /* 0x0000009500957308 */ /* 0x000e620000000800 */
[----:B------:R-:W-:Y:S01]  /*10810*/  FSEL R161, R161, RZ, P0 ;  /* 0x000000ffa1a17208 */ /* 0x000fe20000000000 */
[----:B------:R-:W-:Y:S01]  /*10820*/  FMUL.FTZ R35, R150, R119 ;  /* 0x0000007796237220 */ /* 0x000fe20000410000 */
[----:B------:R-:W-:Y:S01]  /*10830*/  ISETP.GT.AND P0, PT, R240, R221, PT ;  /* 0x000000ddf000720c */ /* 0x000fe20003f04270 */
[----:B------:R-:W-:Y:S01]  /*10840*/  FADD.FTZ R5, -R5, R148 ;  /* 0x0000009405057221 */ /* 0x000fe20000010100 */
[----:B------:R-:W-:Y:S01]  /*10850*/  LDSM.16.MT88.4 R116, [R214+0x1100] ;  /* 0x00110000d674783b */ /* 0x000fe20000004200 */
[--C-:B------:R-:W-:Y:S01]  /*10860*/  FFMA.FTZ R187, R12, c[0x0][0x2d0], -R161.reuse ;  /* 0x0000b4000cbb7a23 */ /* 0x100fe200000108a1 */
[----:B------:R-:W-:Y:S01]  /*10870*/  IADD3 R240, R240, -0x1, RZ ;  /* 0xfffffffff0f07810 */ /* 0x000fe20007ffe0ff */
[--C-:B------:R-:W-:Y:S02]  /*10880*/  FFMA.FTZ R189, R9, c[0x0][0x2d0], -R161.reuse ;  /* 0x0000b40009bd7a23 */ /* 0x100fe400000108a1 */
[--C-:B------:R-:W-:Y:S01]  /*10890*/  FFMA.FTZ R188, R10, c[0x0][0x2d0], -R161.reuse ;  /* 0x0000b4000abc7a23 */ /* 0x100fe200000108a1 */
[----:B------:R-:W-:Y:S01]  /*108a0*/  MUFU.EX2 R181, R181 ;  /* 0x000000b500b57308 */ /* 0x000fe20000000800 */
[--C-:B------:R-:W-:Y:S01]  /*108b0*/  FFMA.FTZ R186, R8, c[0x0][0x2d0], -R161.reuse ;  /* 0x0000b40008ba7a23 */ /* 0x100fe200000108a1 */
[----:B---3--:R-:W-:Y:S01]  /*108c0*/  F2FP.PACK_AB R159, R182, R183 ;  /* 0x000000b7b69f723e */ /* 0x008fe200000000ff */
[----:B------:R-:W-:Y:S02]  /*108d0*/  FMUL.FTZ R8, R5, c[0x0][0x2d0] ;  /* 0x0000b40005087a20 */ /* 0x000fe40000410000 */
[----:B------:R-:W-:Y:S02]  /*108e0*/  FMUL.FTZ R5, R151, R145 ;  /* 0x0000009197057220 */ /* 0x000fe40000410000 */
[C---:B------:R-:W-:Y:S02]  /*108f0*/  FMUL.FTZ R50, R150.reuse, R102 ;  /* 0x0000006696327220 */ /* 0x040fe40000410000 */
[----:B------:R-:W-:Y:S01]  /*10900*/  FMUL.FTZ R51, R150, R103 ;  /* 0x0000006796337220 */ /* 0x000fe20000410000 */
[----:B------:R2:W3:Y:S01]  /*10910*/  MUFU.EX2 R148, R8 ;  /* 0x0000000800947308 */ /* 0x0004e20000000800 */
[----:B------:R-:W-:Y:S01]  /*10920*/  LDSM.16.MT88.4 R100, [R214+0x1900] ;  /* 0x00190000d664783b */ /* 0x000fe20000004200 */
[-C--:B------:R-:W-:Y:S01]  /*10930*/  HMMA.16816.F32 R4, R156, R20.reuse, R4 ;  /* 0x000000149c04723c */ /* 0x080fe20000001804 */
[C---:B-1----:R-:W-:Y:S02]  /*10940*/  FMUL.FTZ R9, R149.reuse, R141 ;  /* 0x0000008d95097220 */ /* 0x042fe40000410000 */
[C---:B------:R-:W-:Y:S02]  /*10950*/  FMUL.FTZ R12, R149.reuse, R136 ;  /* 0x00000088950c7220 */ /* 0x040fe40000410000 */
[C---:B------:R-:W-:Y:S02]  /*10960*/  FMUL.FTZ R13, R149.reuse, R137 ;  /* 0x00000089950d7220 */ /* 0x040fe40000410000 */
[C---:B------:R-:W-:Y:S01]  /*10970*/  FMUL.FTZ R40, R149.reuse, R108 ;  /* 0x0000006c95287220 */ /* 0x040fe20000410000 */
[----:B------:R-:W1:Y:S01]  /*10980*/  MUFU.EX2 R180, R180 ;  /* 0x000000b400b47308 */ /* 0x000e620000000800 */
[C---:B------:R-:W-:Y:S03]  /*10990*/  FMUL.FTZ R41, R149.reuse, R109 ;  /* 0x0000006d95297220 */ /* 0x040fe60000410000 */
[C---:B------:R-:W-:Y:S02]  /*109a0*/  FMUL.FTZ R44, R149.reuse, R104 ;  /* 0x00000068952c7220 */ /* 0x040fe40000410000 */
[C---:B------:R-:W-:Y:S02]  /*109b0*/  FMUL.FTZ R45, R149.reuse, R105 ;  /* 0x00000069952d7220 */ /* 0x040fe40000410000 */
[--C-:B------:R-:W-:Y:S02]  /*109c0*/  FFMA.FTZ R164, R164, c[0x0][0x2d0], -R161.reuse ;  /* 0x0000b400a4a47a23 */ /* 0x100fe400000108a1 */
[----:B------:R-:W-:Y:S01]  /*109d0*/  MUFU.EX2 R185, R185 ;  /* 0x000000b900b97308 */ /* 0x000fe20000000800 */
[C---:B------:R-:W-:Y:S02]  /*109e0*/  FMUL.FTZ R24, R149.reuse, R124 ;  /* 0x0000007c95187220 */ /* 0x040fe40000410000 */
[C---:B------:R-:W-:Y:S02]  /*109f0*/  FMUL.FTZ R25, R149.reuse, R125 ;  /* 0x0000007d95197220 */ /* 0x040fe40000410000 */
[----:B--2---:R-:W-:Y:S02]  /*10a00*/  FMUL.FTZ R8, R149, R140 ;  /* 0x0000008c95087220 */ /* 0x004fe40000410000 */
[C---:B---3--:R-:W-:Y:S02]  /*10a10*/  FMUL.FTZ R10, R148.reuse, R142 ;  /* 0x0000008e940a7220 */ /* 0x048fe40000410000 */
[C---:B------:R-:W-:Y:S01]  /*10a20*/  FMUL.FTZ R11, R148.reuse, R143 ;  /* 0x0000008f940b7220 */ /* 0x040fe20000410000 */
[----:B------:R-:W2:Y:S01]  /*10a30*/  MUFU.EX2 R184, R184 ;  /* 0x000000b800b87308 */ /* 0x000ea20000000800 */
[C---:B------:R-:W-:Y:S02]  /*10a40*/  FMUL.FTZ R14, R148.reuse, R138 ;  /* 0x0000008a940e7220 */ /* 0x040fe40000410000 */
[----:B------:R-:W-:Y:S01]  /*10a50*/  FMUL.FTZ R15, R148, R139 ;  /* 0x0000008b940f7220 */ /* 0x000fe20000410000 */
[----:B-1----:R-:W-:Y:S01]  /*10a60*/  F2FP.PACK_AB R144, R180, R181 ;  /* 0x000000b5b490723e */ /* 0x002fe200000000ff */
[C---:B------:R-:W-:Y:S02]  /*10a70*/  FMUL.FTZ R42, R148.reuse, R110 ;  /* 0x0000006e942a7220 */ /* 0x040fe40000410000 */
[C---:B------:R-:W-:Y:S02]  /*10a80*/  FMUL.FTZ R43, R148.reuse, R111 ;  /* 0x0000006f942b7220 */ /* 0x040fe40000410000 */
[----:B------:R-:W-:Y:S01]  /*10a90*/  LDSM.16.MT88.4 R108, [R214+0x500] ;  /* 0x00050000d66c783b */ /* 0x000fe20000004200 */
[----:B------:R-:W-:Y:S01]  /*10aa0*/  MUFU.EX2 R189, R189 ;  /* 0x000000bd00bd7308 */ /* 0x000fe20000000800 */
[C---:B------:R-:W-:Y:S02]  /*10ab0*/  FMUL.FTZ R46, R148.reuse, R106 ;  /* 0x0000006a942e7220 */ /* 0x040fe40000410000 */
[C---:B------:R-:W-:Y:S02]  /*10ac0*/  FMUL.FTZ R47, R148.reuse, R107 ;  /* 0x0000006b942f7220 */ /* 0x040fe40000410000 */
[----:B------:R-:W-:Y:S02]  /*10ad0*/  FMUL.FTZ R26, R148, R126 ;  /* 0x0000007e941a7220 */ /* 0x000fe40000410000 */
[----:B------:R-:W-:Y:S01]  /*10ae0*/  LDSM.16.MT88.4 R104, [R212+0x1900] ;  /* 0x00190000d468783b */ /* 0x000fe20000004200 */
[C---:B------:R-:W-:Y:S02]  /*10af0*/  FMUL.FTZ R52, R151.reuse, R52 ;  /* 0x0000003497347220 */ /* 0x040fe40000410000 */
[----:B------:R-:W1:Y:S01]  /*10b00*/  MUFU.EX2 R188, R188 ;  /* 0x000000bc00bc7308 */ /* 0x000e620000000800 */
[----:B------:R-:W-:Y:S02]  /*10b10*/  FMUL.FTZ R53, R151, R53 ;  /* 0x0000003597357220 */ /* 0x000fe40000410000 */
[----:B------:R-:W-:Y:S01]  /*10b20*/  FMUL.FTZ R54, R150, R54 ;  /* 0x0000003696367220 */ /* 0x000fe20000410000 */
[----:B--2---:R-:W-:Y:S01]  /*10b30*/  F2FP.PACK_AB R146, R184, R185 ;  /* 0x000000b9b892723e */ /* 0x004fe200000000ff */
[----:B------:R-:W-:Y:S02]  /*10b40*/  FMUL.FTZ R55, R150, R55 ;  /* 0x0000003796377220 */ /* 0x000fe40000410000 */
        /* <DEDUP_REMOVED lines=10> */
[C---:B------:R-:W-:Y:S01]  /*10bf0*/  FMUL.FTZ R64, R151.reuse, R64 ;  /* 0x0000004097407220 */ /* 0x040fe20000410000 */
[----:B-1----:R-:W-:Y:S01]  /*10c00*/  F2FP.PACK_AB R145, R188, R189 ;  /* 0x000000bdbc91723e */ /* 0x002fe200000000ff */
[----:B------:R-:W-:Y:S02]  /*10c10*/  FMUL.FTZ R65, R151, R65 ;  /* 0x0000004197417220 */ /* 0x000fe40000410000 */
[C---:B------:R-:W-:Y:S02]  /*10c20*/  FMUL.FTZ R66, R150.reuse, R66 ;  /* 0x0000004296427220 */ /* 0x040fe40000410000 */
[----:B------:R-:W-:Y:S01]  /*10c30*/  FMUL.FTZ R67, R150, R67 ;  /* 0x0000004396437220 */ /* 0x000fe20000410000 */
[----:B------:R-:W-:Y:S01]  /*10c40*/  MUFU.EX2 R252, R170 ;  /* 0x000000aa00fc7308 */ /* 0x000fe20000000800 */
[--C-:B------:R-:W-:Y:S02]  /*10c50*/  FFMA.FTZ R196, R196, c[0x0][0x2d0], -R168.reuse ;  /* 0x0000b400c4c47a23 */ /* 0x100fe400000108a8 */
[----:B------:R-:W-:Y:S02]  /*10c60*/  FFMA.FTZ R197, R197, c[0x0][0x2d0], -R168 ;  /* 0x0000b400c5c57a23 */ /* 0x000fe400000108a8 */
[--C-:B------:R-:W-:Y:S02]  /*10c70*/  FFMA.FTZ R198, R198, c[0x0][0x2d0], -R166.reuse ;  /* 0x0000b400c6c67a23 */ /* 0x100fe400000108a6 */
[--C-:B------:R-:W-:Y:S02]  /*10c80*/  FFMA.FTZ R199, R199, c[0x0][0x2d0], -R166.reuse ;  /* 0x0000b400c7c77a23 */ /* 0x100fe400000108a6 */
[--C-:B------:R-:W-:Y:S01]  /*10c90*/  FFMA.FTZ R202, R251, c[0x0][0x2d0], -R166.reuse ;  /* 0x0000b400fbca7a23 */ /* 0x100fe200000108a6 */
[----:B------:R-:W-:Y:S01]  /*10ca0*/  MUFU.EX2 R124, R169 ;  /* 0x000000a9007c7308 */ /* 0x000fe20000000800 */
[--C-:B------:R-:W-:Y:S02]  /*10cb0*/  FFMA.FTZ R245, R245, c[0x0][0x2d0], -R166.reuse ;  /* 0x0000b400f5f57a23 */ /* 0x100fe400000108a6 */
[----:B------:R-:W-:Y:S01]  /*10cc0*/  FFMA.FTZ R166, R163, c[0x0][0x2d0], -R166 ;  /* 0x0000b400a3a67a23 */ /* 0x000fe200000108a6 */
[----:B--2---:R-:W-:Y:S01]  /*10cd0*/  F2FP.PACK_AB R147, R186, R187 ;  /* 0x000000bbba93723e */ /* 0x004fe200000000ff */
[--C-:B------:R-:W-:Y:S02]  /*10ce0*/  FFMA.FTZ R247, R247, c[0x0][0x2d0], -R168.reuse ;  /* 0x0000b400f7f77a23 */ /* 0x100fe400000108a8 */
[--C-:B------:R-:W-:Y:S02]  /*10cf0*/  FFMA.FTZ R250, R203, c[0x0][0x2d0], -R168.reuse ;  /* 0x0000b400cbfa7a23 */ /* 0x100fe400000108a8 */
[--C-:B------:R-:W-:Y:S01]  /*10d00*/  FFMA.FTZ R203, R173, c[0x0][0x2d0], -R168.reuse ;  /* 0x0000b400adcb7a23 */ /* 0x100fe200000108a8 */
[----:B------:R-:W-:Y:S01]  /*10d10*/  MUFU.EX2 R126, R167 ;  /* 0x000000a7007e7308 */ /* 0x000fe20000000800 */
[C---:B------:R-:W-:Y:S01]  /*10d20*/  HMMA.16816.F32 R8, R144.reuse, R20, R8 ;  /* 0x000000149008723c */ /* 0x040fe20000001808 */
[----:B------:R-:W-:Y:S02]  /*10d30*/  FFMA.FTZ R168, R171, c[0x0][0x2d0], -R168 ;  /* 0x0000b400aba87a23 */ /* 0x000fe400000108a8 */
[C---:B------:R-:W-:Y:S02]  /*10d40*/  FMUL.FTZ R27, R148.reuse, R127 ;  /* 0x0000007f941b7220 */ /* 0x040fe40000410000 */
[----:B------:R-:W-:Y:S02]  /*10d50*/  FMUL.FTZ R28, R149, R120 ;  /* 0x00000078951c7220 */ /* 0x000fe40000410000 */
[C---:B------:R-:W-:Y:S01]  /*10d60*/  FMUL.FTZ R20, R151.reuse, R128 ;  /* 0x0000008097147220 */ /* 0x040fe20000410000 */
[-C--:B------:R-:W-:Y:S01]  /*10d70*/  HMMA.16816.F32 R12, R144, R22.reuse, R12 ;  /* 0x00000016900c723c */ /* 0x080fe2000000180c */
[----:B------:R-:W-:Y:S01]  /*10d80*/  FMUL.FTZ R21, R151, R129 ;  /* 0x0000008197157220 */ /* 0x000fe20000410000 */
[----:B------:R1:W-:Y:S02]  /*10d90*/  MUFU.EX2 R138, R168 ;  /* 0x000000a8008a7308 */ /* 0x0003e40000000800 */
[C---:B------:R-:W-:Y:S02]  /*10da0*/  FMUL.FTZ R29, R149.reuse, R121 ;  /* 0x00000079951d7220 */ /* 0x040fe40000410000 */
[C---:B------:R-:W-:Y:S02]  /*10db0*/  FMUL.FTZ R30, R148.reuse, R122 ;  /* 0x0000007a941e7220 */ /* 0x040fe40000410000 */
[C---:B------:R-:W-:Y:S01]  /*10dc0*/  HMMA.16816.F32 R16, R156.reuse, R22, R16 ;  /* 0x000000169c10723c */ /* 0x040fe20000001810 */
[----:B------:R-:W-:Y:S03]  /*10dd0*/  FMUL.FTZ R31, R148, R123 ;  /* 0x0000007b941f7220 */ /* 0x000fe60000410000 */
[----:B------:R-:W-:Y:S01]  /*10de0*/  MUFU.EX2 R136, R165 ;  /* 0x000000a500887308 */ /* 0x000fe20000000800 */
[C---:B------:R-:W-:Y:S02]  /*10df0*/  FMUL.FTZ R72, R149.reuse, R72 ;  /* 0x0000004895487220 */ /* 0x040fe40000410000 */
[C---:B------:R-:W-:Y:S02]  /*10e00*/  FMUL.FTZ R22, R150.reuse, R130 ;  /* 0x0000008296167220 */ /* 0x040fe40000410000 */
[----:B------:R-:W-:Y:S02]  /*10e10*/  FMUL.FTZ R23, R150, R131 ;  /* 0x0000008396177220 */ /* 0x000fe40000410000 */
[----:B------:R-:W2:Y:S01]  /*10e20*/  LDSM.16.MT88.4 R128, [R214+0xd00] ;  /* 0x000d0000d680783b */ /* 0x000ea20000004200 */
[C---:B------:R-:W-:Y:S02]  /*10e30*/  FMUL.FTZ R73, R149.reuse, R73 ;  /* 0x0000004995497220 */ /* 0x040fe40000410000 */
[----:B------:R-:W-:Y:S01]  /*10e40*/  MUFU.EX2 R139, R166 ;  /* 0x000000a6008b7308 */ /* 0x000fe20000000800 */
[C---:B------:R-:W-:Y:S01]  /*10e50*/  FMUL.FTZ R74, R148.reuse, R74 ;  /* 0x0000004a944a7220 */ /* 0x040fe20000410000 */
[-C--:B------:R-:W-:Y:S01]  /*10e60*/  HMMA.16816.F32 R20, R156, R36.reuse, R20 ;  /* 0x000000249c14723c */ /* 0x080fe20000001814 */
[C---:B------:R-:W-:Y:S02]  /*10e70*/  FMUL.FTZ R75, R148.reuse, R75 ;  /* 0x0000004b944b7220 */ /* 0x040fe40000410000 */
[----:B-1----:R-:W-:Y:S01]  /*10e80*/  LDSM.16.MT88.4 R168, [R212+0x1500] ;  /* 0x00150000d4a8783b */ /* 0x002fe20000004200 */
[C---:B------:R-:W-:Y:S02]  /*10e90*/  FMUL.FTZ R76, R149.reuse, R76 ;  /* 0x0000004c954c7220 */ /* 0x040fe40000410000 */
[----:B------:R-:W-:Y:S02]  /*10ea0*/  FMUL.FTZ R77, R149, R77 ;  /* 0x0000004d954d7220 */ /* 0x000fe40000410000 */
[C---:B------:R-:W-:Y:S01]  /*10eb0*/  HMMA.16816.F32 R24, R144.reuse, R36, R24 ;  /* 0x000000249018723c */ /* 0x040fe20000001818 */
[----:B------:R1:W-:Y:S03]  /*10ec0*/  MUFU.EX2 R125, R164 ;  /* 0x000000a4007d7308 */ /* 0x0003e60000000800 */
[C---:B------:R-:W-:Y:S02]  /*10ed0*/  FMUL.FTZ R78, R148.reuse, R78 ;  /* 0x0000004e944e7220 */ /* 0x040fe40000410000 */
[C---:B------:R-:W-:Y:S02]  /*10ee0*/  FMUL.FTZ R79, R148.reuse, R79 ;  /* 0x0000004f944f7220 */ /* 0x040fe40000410000 */
[-C--:B------:R-:W-:Y:S01]  /*10ef0*/  HMMA.16816.F32 R28, R144, R38.reuse, R28 ;  /* 0x00000026901c723c */ /* 0x080fe2000000181c */
[C---:B------:R-:W-:Y:S02]  /*10f00*/  FMUL.FTZ R36, R151.reuse, R112 ;  /* 0x0000007097247220 */ /* 0x040fe40000410000 */
[----:B------:R-:W-:Y:S01]  /*10f10*/  MUFU.EX2 R190, R190 ;  /* 0x000000be00be7308 */ /* 0x000fe20000000800 */
[----:B------:R-:W-:Y:S02]  /*10f20*/  FMUL.FTZ R37, R151, R113 ;  /* 0x0000007197257220 */ /* 0x000fe40000410000 */
[C---:B------:R-:W-:Y:S02]  /*10f30*/  FMUL.FTZ R88, R149.reuse, R88 ;  /* 0x0000005895587220 */ /* 0x040fe40000410000 */
[C---:B------:R-:W-:Y:S01]  /*10f40*/  HMMA.16816.F32 R32, R156.reuse, R38, R32 ;  /* 0x000000269c20723c */ /* 0x040fe20000001820 */
[C---:B------:R-:W-:Y:S03]  /*10f50*/  FMUL.FTZ R89, R149.reuse, R89 ;  /* 0x0000005995597220 */ /* 0x040fe60000410000 */
[C---:B------:R-:W-:Y:S01]  /*10f60*/  FMUL.FTZ R90, R148.reuse, R90 ;  /* 0x0000005a945a7220 */ /* 0x040fe20000410000 */
[----:B------:R-:W3:Y:S01]  /*10f70*/  MUFU.EX2 R191, R191 ;  /* 0x000000bf00bf7308 */ /* 0x000ee20000000800 */
[----:B------:R-:W-:Y:S02]  /*10f80*/  FMUL.FTZ R91, R148, R91 ;  /* 0x0000005b945b7220 */ /* 0x000fe40000410000 */
[C---:B------:R-:W-:Y:S01]  /*10f90*/  FMUL.FTZ R38, R150.reuse, R114 ;  /* 0x0000007296267220 */ /* 0x040fe20000410000 */
[----:B-1----:R-:W-:Y:S03]  /*10fa0*/  LDSM.16.MT88.4 R164, [R214+0x1500] ;  /* 0x00150000d6a4783b */ /* 0x002fe60000004200 */
[----:B------:R-:W-:Y:S02]  /*10fb0*/  FMUL.FTZ R39, R150, R115 ;  /* 0x0000007396277220 */ /* 0x000fe40000410000 */
[--C-:B------:R-:W-:Y:S01]  /*10fc0*/  FFMA.FTZ R251, R246, c[0x0][0x2d0], -R161.reuse ;  /* 0x0000b400f6fb7a23 */ /* 0x100fe200000108a1 */
[----:B------:R-:W-:Y:S01]  /*10fd0*/  MUFU.EX2 R192, R192 ;  /* 0x000000c000c07308 */ /* 0x000fe20000000800 */
[--C-:B------:R-:W-:Y:S01]  /*10fe0*/  FFMA.FTZ R246, R244, c[0x0][0x2d0], -R161.reuse ;  /* 0x0000b400f4f67a23 */ /* 0x100fe200000108a1 */
[----:B------:R-:W1:Y:S01]  /*10ff0*/  LDSM.16.MT88.4 R112, [R212+0xd00] ;  /* 0x000d0000d470783b */ /* 0x000e620000004200 */
[--C-:B------:R-:W-:Y:S01]  /*11000*/  FFMA.FTZ R244, R174, c[0x0][0x2d0], -R161.reuse ;  /* 0x0000b400aef47a23 */ /* 0x100fe200000108a1 */
[-C--:B--2---:R-:W-:Y:S01]  /*11010*/  HMMA.16816.F32 R36, R156, R128.reuse, R36 ;  /* 0x000000809c24723c */ /* 0x084fe20000001824 */
[C---:B------:R-:W-:Y:S02]  /*11020*/  FMUL.FTZ R92, R149.reuse, R92 ;  /* 0x0000005c955c7220 */ /* 0x040fe40000410000 */
[----:B------:R-:W-:Y:S02]  /*11030*/  FMUL.FTZ R93, R149, R93 ;  /* 0x0000005d955d7220 */ /* 0x000fe40000410000 */
[C---:B------:R-:W-:Y:S01]  /*11040*/  FMUL.FTZ R94, R148.reuse, R94 ;  /* 0x0000005e945e7220 */ /* 0x040fe20000410000 */
[----:B------:R-:W-:Y:S01]  /*11050*/  LDSM.16.MT88.4 R172, [R214+0x2100] ;  /* 0x00210000d6ac783b */ /* 0x000fe20000004200 */
[----:B------:R-:W2:Y:S01]  /*11060*/  MUFU.EX2 R193, R193 ;  /* 0x000000c100c17308 */ /* 0x000ea20000000800 */
[C---:B------:R-:W-:Y:S01]  /*11070*/  HMMA.16816.F32 R40, R144.reuse, R128, R40 ;  /* 0x000000809028723c */ /* 0x040fe20000001828 */
[----:B------:R-:W-:Y:S03]  /*11080*/  FMUL.FTZ R95, R148, R95 ;  /* 0x0000005f945f7220 */ /* 0x000fe60000410000 */
[C---:B------:R-:W-:Y:S02]  /*11090*/  FMUL.FTZ R96, R151.reuse, R96 ;  /* 0x0000006097607220 */ /* 0x040fe40000410000 */
[C---:B------:R-:W-:Y:S02]  /*110a0*/  FMUL.FTZ R97, R151.reuse, R97 ;  /* 0x0000006197617220 */ /* 0x040fe40000410000 */
[-C--:B------:R-:W-:Y:S01]  /*110b0*/  HMMA.16816.F32 R44, R144, R130.reuse, R44 ;  /* 0x00000082902c723c */ /* 0x080fe2000000182c */
[----:B------:R-:W-:Y:S03]  /*110c0*/  MUFU.EX2 R194, R194 ;  /* 0x000000c200c27308 */ /* 0x000fe60000000800 */
[C---:B------:R-:W-:Y:S02]  /*110d0*/  FMUL.FTZ R98, R150.reuse, R98 ;  /* 0x0000006296627220 */ /* 0x040fe40000410000 */
[C---:B------:R-:W-:Y:S02]  /*110e0*/  FMUL.FTZ R99, R150.reuse, R99 ;  /* 0x0000006396637220 */ /* 0x040fe40000410000 */
[C---:B------:R-:W-:Y:S01]  /*110f0*/  HMMA.16816.F32 R48, R156.reuse, R130, R48 ;  /* 0x000000829c30723c */ /* 0x040fe20000001830 */
[C---:B------:R-:W-:Y:S02]  /*11100*/  FMUL.FTZ R68, R151.reuse, R68 ;  /* 0x0000004497447220 */ /* 0x040fe40000410000 */
[----:B------:R-:W4:Y:S01]  /*11110*/  MUFU.EX2 R195, R195 ;  /* 0x000000c300c37308 */ /* 0x000f220000000800 */
[C---:B------:R-:W-:Y:S02]  /*11120*/  FMUL.FTZ R69, R151.reuse, R69 ;  /* 0x0000004597457220 */ /* 0x040fe40000410000 */
[C---:B------:R-:W-:Y:S02]  /*11130*/  FMUL.FTZ R70, R150.reuse, R70 ;  /* 0x0000004696467220 */ /* 0x040fe40000410000 */
[C---:B------:R-:W-:Y:S04]  /*11140*/  FMUL.FTZ R71, R150.reuse, R71 ;  /* 0x0000004796477220 */ /* 0x040fe80000410000 */
[C---:B------:R-:W-:Y:S01]  /*11150*/  FMUL.FTZ R80, R151.reuse, R80 ;  /* 0x0000005097507220 */ /* 0x040fe20000410000 */
[----:B------:R-:W-:Y:S01]  /*11160*/  MUFU.EX2 R196, R196 ;  /* 0x000000c400c47308 */ /* 0x000fe20000000800 */
[-C--:B-1----:R-:W-:Y:S01]  /*11170*/  HMMA.16816.F32 R52, R156, R112.reuse, R52 ;  /* 0x000000709c34723c */ /* 0x082fe20000001834 */
[C---:B------:R-:W-:Y:S02]  /*11180*/  FMUL.FTZ R81, R151.reuse, R81 ;  /* 0x0000005197517220 */ /* 0x040fe40000410000 */
[C---:B------:R-:W-:Y:S02]  /*11190*/  FMUL.FTZ R82, R150.reuse, R82 ;  /* 0x0000005296527220 */ /* 0x040fe40000410000 */
[C---:B------:R-:W-:Y:S02]  /*111a0*/  FMUL.FTZ R83, R150.reuse, R83 ;  /* 0x0000005396537220 */ /* 0x040fe40000410000 */
[C---:B------:R-:W-:Y:S01]  /*111b0*/  FMUL.FTZ R84, R151.reuse, R84 ;  /* 0x0000005497547220 */ /* 0x040fe20000410000 */
[C---:B------:R-:W-:Y:S01]  /*111c0*/  HMMA.16816.F32 R56, R144.reuse, R112, R56 ;  /* 0x000000709038723c */ /* 0x040fe20000001838 */
[----:B------:R-:W1:Y:S03]  /*111d0*/  MUFU.EX2 R197, R197 ;  /* 0x000000c500c57308 */ /* 0x000e660000000800 */
[----:B------:R-:W-:Y:S02]  /*111e0*/  FMUL.FTZ R85, R151, R85 ;  /* 0x0000005597557220 */ /* 0x000fe40000410000 */
[C---:B------:R-:W-:Y:S02]  /*111f0*/  FMUL.FTZ R86, R150.reuse, R86 ;  /* 0x0000005696567220 */ /* 0x040fe40000410000 */
[-C--:B------:R-:W-:Y:S01]  /*11200*/  HMMA.16816.F32 R60, R144, R114.reuse, R60 ;  /* 0x00000072903c723c */ /* 0x080fe2000000183c */
[----:B------:R-:W-:Y:S02]  /*11210*/  FMUL.FTZ R87, R150, R87 ;  /* 0x0000005796577220 */ /* 0x000fe40000410000 */
[----:B------:R-:W-:Y:S01]  /*11220*/  MUFU.EX2 R198, R198 ;  /* 0x000000c600c67308 */ /* 0x000fe20000000800 */
[--C-:B------:R-:W-:Y:S02]  /*11230*/  FFMA.FTZ R242, R242, c[0x0][0x2d0], -R161.reuse ;  /* 0x0000b400f2f27a23 */ /* 0x100fe400000108a1 */
[--C-:B------:R-:W-:Y:S02]  /*11240*/  FFMA.FTZ R162, R162, c[0x0][0x2d0], -R161.reuse ;  /* 0x0000b400a2a27a23 */ /* 0x100fe400000108a1 */
[C---:B------:R-:W-:Y:S01]  /*11250*/  HMMA.16816.F32 R64, R156.reuse, R114, R64 ;  /* 0x000000729c40723c */ /* 0x040fe20000001840 */
[----:B------:R-:W5:Y:S03]  /*11260*/  LDSM.16.MT88.4 R112, [R212+0x500] ;  /* 0x00050000d470783b */ /* 0x000f660000004200 */
[--C-:B------:R-:W-:Y:S01]  /*11270*/  FFMA.FTZ R160, R160, c[0x0][0x2d0], -R161.reuse ;  /* 0x0000b400a0a07a23 */ /* 0x100fe200000108a1 */
[----:B------:R-:W1:Y:S01]  /*11280*/  MUFU.EX2 R199, R199 ;  /* 0x000000c700c77308 */ /* 0x000e620000000800 */
[----:B------:R-:W-:Y:S02]  /*11290*/  FFMA.FTZ R161, R153, c[0x0][0x2d0], -R161 ;  /* 0x0000b40099a17a23 */ /* 0x000fe400000108a1 */
[-C--:B------:R-:W-:Y:S01]  /*112a0*/  HMMA.16816.F32 R68, R156, R100.reuse, R68 ;  /* 0x000000649c44723c */ /* 0x080fe20000001844 */
[----:B------:R-:W-:Y:S03]  /*112b0*/  FFMA.FTZ R179, R151, R238, R179 ;  /* 0x000000ee97b37223 */ /* 0x000fe600000100b3 */
[----:B------:R-:W-:Y:S01]  /*112c0*/  MOV R151, R3 ;  /* 0x0000000300977202 */ /* 0x000fe20000000f00 */
[----:B------:R-:W-:Y:S01]  /*112d0*/  FFMA.FTZ R155, R150, R239, R155 ;  /* 0x000000ef969b7223 */ /* 0x000fe2000001009b */
[----:B------:R-:W-:Y:S01]  /*112e0*/  MOV R150, R2 ;  /* 0x0000000200967202 */ /* 0x000fe20000000f00 */
[----:B------:R-:W-:Y:S01]  /*112f0*/  MUFU.EX2 R202, R202 ;  /* 0x000000ca00ca7308 */ /* 0x000fe20000000800 */
[C---:B------:R-:W-:Y:S01]  /*11300*/  HMMA.16816.F32 R72, R144.reuse, R100, R72 ;  /* 0x000000649048723c */ /* 0x040fe20000001848 */
[----:B------:R-:W-:Y:S03]  /*11310*/  FFMA.FTZ R181, R149, R236, R181 ;  /* 0x000000ec95b57223 */ /* 0x000fe600000100b5 */
[----:B------:R-:W-:Y:S01]  /*11320*/  FFMA.FTZ R189, R148, R237, R189 ;  /* 0x000000ed94bd7223 */ /* 0x000fe200000100bd */
[----:B------:R-:W-:Y:S01]  /*11330*/  MOV R149, R0 ;  /* 0x0000000000957202 */ /* 0x000fe20000000f00 */
[----:B------:R-:W-:Y:S01]  /*11340*/  FADD.FTZ R178, R178, R179 ;  /* 0x000000b3b2b27221 */ /* 0x000fe20000010000 */
[----:B---3--:R-:W-:Y:S01]  /*11350*/  F2FP.PACK_AB R100, R191, R190 ;  /* 0x000000bebf64723e */ /* 0x008fe200000000ff */
[-C--:B------:R-:W-:Y:S01]  /*11360*/  HMMA.16816.F32 R76, R144, R102.reuse, R76 ;  /* 0x00000066904c723c */ /* 0x080fe2000000184c */
[----:B--2---:R-:W-:Y:S01]  /*11370*/  F2FP.PACK_AB R101, R193, R192 ;  /* 0x000000c0c165723e */ /* 0x004fe200000000ff */
[----:B------:R-:W-:Y:S02]  /*11380*/  MUFU.EX2 R245, R245 ;  /* 0x000000f500f57308 */ /* 0x000fe40000000800 */
[----:B------:R-:W-:Y:S01]  /*11390*/  MOV R148, R152 ;  /* 0x0000009800947202 */ /* 0x000fe20000000f00 */
[----:B------:R-:W-:Y:S02]  /*113a0*/  FADD.FTZ R154, R154, R155 ;  /* 0x0000009b9a9a7221 */ /* 0x000fe40000010000 */
[----:B------:R-:W-:Y:S01]  /*113b0*/  FADD.FTZ R180, R180, R181 ;  /* 0x000000b5b4b47221 */ /* 0x000fe20000010000 */
[C---:B------:R-:W-:Y:S01]  /*113c0*/  HMMA.16816.F32 R80, R156.reuse, R102, R80 ;  /* 0x000000669c50723c */ /* 0x040fe20000001850 */
[----:B------:R-:W-:Y:S03]  /*113d0*/  FADD.FTZ R188, R188, R189 ;  /* 0x000000bdbcbc7221 */ /* 0x000fe60000010000 */
[----:B------:R-:W-:Y:S01]  /*113e0*/  MUFU.EX2 R242, R242 ;  /* 0x000000f200f27308 */ /* 0x000fe20000000800 */
[----:B------:R-:W-:Y:S02]  /*113f0*/  FADD.FTZ R177, R177, R178 ;  /* 0x000000b2b1b17221 */ /* 0x000fe40000010000 */
[----:B----4-:R-:W-:Y:S01]  /*11400*/  F2FP.PACK_AB R102, R195, R194 ;  /* 0x000000c2c366723e */ /* 0x010fe200000000ff */
[-C--:B------:R-:W-:Y:S01]  /*11410*/  HMMA.16816.F32 R84, R156, R104.reuse, R84 ;  /* 0x000000689c54723c */ /* 0x080fe20000001854 */
[----:B-1----:R-:W-:Y:S03]  /*11420*/  F2FP.PACK_AB R103, R197, R196 ;  /* 0x000000c4c567723e */ /* 0x002fe600000000ff */
[----:B------:R-:W-:Y:S02]  /*11430*/  FADD.FTZ R183, R183, R154 ;  /* 0x0000009ab7b77221 */ /* 0x000fe40000010000 */
[----:B------:R-:W1:Y:S01]  /*11440*/  MUFU.EX2 R251, R251 ;  /* 0x000000fb00fb7308 */ /* 0x000e620000000800 */
[----:B------:R-:W-:Y:S01]  /*11450*/  FADD.FTZ R185, R185, R180 ;  /* 0x000000b4b9b97221 */ /* 0x000fe20000010000 */
[C---:B------:R-:W-:Y:S01]  /*11460*/  HMMA.16816.F32 R88, R144.reuse, R104, R88 ;  /* 0x000000689058723c */ /* 0x040fe20000001858 */
[----:B------:R-:W-:Y:S03]  /*11470*/  FADD.FTZ R187, R187, R188 ;  /* 0x000000bcbbbb7221 */ /* 0x000fe60000010000 */
[----:B------:R-:W-:Y:S02]  /*11480*/  FADD.FTZ R177, R176, R177 ;  /* 0x000000b1b0b17221 */ /* 0x000fe40000010000 */
[----:B------:R-:W-:Y:S01]  /*11490*/  FADD.FTZ R183, R182, R183 ;  /* 0x000000b7b6b77221 */ /* 0x000fe20000010000 */
[----:B------:R-:W-:Y:S01]  /*114a0*/  F2FP.PACK_AB R104, R199, R198 ;  /* 0x000000c6c768723e */ /* 0x000fe200000000ff */
[-C--:B------:R-:W-:Y:S01]  /*114b0*/  HMMA.16816.F32 R92, R144, R106.reuse, R92 ;  /* 0x0000006a905c723c */ /* 0x080fe2000000185c */
[----:B------:R-:W-:Y:S03]  /*114c0*/  MUFU.EX2 R246, R246 ;  /* 0x000000f600f67308 */ /* 0x000fe60000000800 */
[----:B------:R-:W-:Y:S02]  /*114d0*/  FADD.FTZ R185, R184, R185 ;  /* 0x000000b9b8b97221 */ /* 0x000fe40000010000 */
[----:B------:R-:W-:Y:S02]  /*114e0*/  FADD.FTZ R187, R186, R187 ;  /* 0x000000bbbabb7221 */ /* 0x000fe40000010000 */
[----:B------:R-:W-:Y:S01]  /*114f0*/  HMMA.16816.F32 R96, R156, R106, R96 ;  /* 0x0000006a9c60723c */ /* 0x000fe20000001860 */
[----:B------:R-:W-:Y:S02]  /*11500*/  FADD.FTZ R190, R190, R177 ;  /* 0x000000b1bebe7221 */ /* 0x000fe40000010000 */
[----:B------:R-:W2:Y:S01]  /*11510*/  MUFU.EX2 R244, R244 ;  /* 0x000000f400f47308 */ /* 0x000ea20000000800 */
[----:B------:R-:W-:Y:S01]  /*11520*/  FADD.FTZ R192, R192, R183 ;  /* 0x000000b7c0c07221 */ /* 0x000fe20000010000 */
[----:B-1----:R-:W-:Y:S01]  /*11530*/  F2FP.PACK_AB R105, R251, R242 ;  /* 0x000000f2fb69723e */ /* 0x002fe200000000ff */
[----:B------:R-:W-:Y:S02]  /*11540*/  FADD.FTZ R198, R198, R185 ;  /* 0x000000b9c6c67221 */ /* 0x000fe40000010000 */
[-C--:B------:R-:W-:Y:S01]  /*11550*/  HMMA.16816.F32 R4, R100, R108.reuse, R4 ;  /* 0x0000006c6404723c */ /* 0x080fe20000001804 */
[----:B------:R-:W-:Y:S03]  /*11560*/  F2FP.PACK_AB R106, R245, R202 ;  /* 0x000000caf56a723e */ /* 0x000fe600000000ff */
[----:B------:R-:W-:Y:S01]  /*11570*/  FADD.FTZ R242, R242, R187 ;  /* 0x000000bbf2f27221 */ /* 0x000fe20000010000 */
[----:B------:R-:W-:Y:S01]  /*11580*/  MUFU.EX2 R248, R248 ;  /* 0x000000f800f87308 */ /* 0x000fe20000000800 */
[----:B------:R-:W-:Y:S02]  /*11590*/  FADD.FTZ R191, R191, R190 ;  /* 0x000000bebfbf7221 */ /* 0x000fe40000010000 */
[----:B------:R-:W-:Y:S04]  /*115a0*/  FADD.FTZ R193, R193, R192 ;  /* 0x000000c0c1c17221 */ /* 0x000fe80000010000 */
[----:B------:R-:W-:Y:S02]  /*115b0*/  FADD.FTZ R199, R199, R198 ;  /* 0x000000c6c7c77221 */ /* 0x000fe40000010000 */
[----:B------:R-:W-:Y:S01]  /*115c0*/  FADD.FTZ R251, R251, R242 ;  /* 0x000000f2fbfb7221 */ /* 0x000fe20000010000 */
[----:B------:R-:W1:Y:S01]  /*115d0*/  MUFU.EX2 R249, R249 ;  /* 0x000000f900f97308 */ /* 0x000e620000000800 */
[----:B------:R-:W-:Y:S02]  /*115e0*/  FADD.FTZ R194, R194, R191 ;  /* 0x000000bfc2c27221 */ /* 0x000fe40000010000 */
[----:B------:R-:W-:Y:S01]  /*115f0*/  FADD.FTZ R196, R196, R193 ;  /* 0x000000c1c4c47221 */ /* 0x000fe20000010000 */
[----:B--2---:R-:W-:Y:S01]  /*11600*/  F2FP.PACK_AB R107, R244, R246 ;  /* 0x000000f6f46b723e */ /* 0x004fe200000000ff */
[----:B------:R-:W-:Y:S02]  /*11610*/  FADD.FTZ R202, R202, R199 ;  /* 0x000000c7caca7221 */ /* 0x000fe40000010000 */
[----:B------:R-:W-:Y:S02]  /*11620*/  FADD.FTZ R251, R246, R251 ;  /* 0x000000fbf6fb7221 */ /* 0x000fe40000010000 */
[----:B------:R-:W-:Y:S01]  /*11630*/  FADD.FTZ R195, R195, R194 ;  /* 0x000000c2c3c37221 */ /* 0x000fe20000010000 */
[----:B------:R-:W-:Y:S01]  /*11640*/  MUFU.EX2 R247, R247 ;  /* 0x000000f700f77308 */ /* 0x000fe20000000800 */
[C---:B------:R-:W-:Y:S01]  /*11650*/  HMMA.16816.F32 R8, R104.reuse, R108, R8 ;  /* 0x0000006c6808723c */ /* 0x040fe20000001808 */
[----:B------:R-:W-:Y:S02]  /*11660*/  FADD.FTZ R196, R197, R196 ;  /* 0x000000c4c5c47221 */ /* 0x000fe40000010000 */
[----:B------:R-:W-:Y:S02]  /*11670*/  FADD.FTZ R202, R245, R202 ;  /* 0x000000caf5ca7221 */ /* 0x000fe40000010000 */
[----:B------:R-:W-:Y:S03]  /*11680*/  FADD.FTZ R251, R244, R251 ;  /* 0x000000fbf4fb7221 */ /* 0x000fe60000010000 */
[-C--:B------:R-:W-:Y:S01]  /*11690*/  HMMA.16816.F32 R12, R104, R110.reuse, R12 ;  /* 0x0000006e680c723c */ /* 0x080fe2000000180c */
[----:B------:R-:W2:Y:S03]  /*116a0*/  MUFU.EX2 R250, R250 ;  /* 0x000000fa00fa7308 */ /* 0x000ea60000000800 */
[C---:B-1----:R-:W-:Y:S01]  /*116b0*/  F2FP.PACK_AB R156, R249.reuse, R248 ;  /* 0x000000f8f99c723e */ /* 0x042fe200000000ff */
[----:B------:R-:W-:Y:S03]  /*116c0*/  FADD.FTZ R248, R248, R195 ;  /* 0x000000c3f8f87221 */ /* 0x000fe60000010000 */
[C---:B------:R-:W-:Y:S01]  /*116d0*/  HMMA.16816.F32 R16, R100.reuse, R110, R16 ;  /* 0x0000006e6410723c */ /* 0x040fe20000001810 */
[----:B------:R-:W1:Y:S02]  /*116e0*/  LDSM.16.MT88.4 R108, [R212+0x1100] ;  /* 0x00110000d46c783b */ /* 0x000e640000004200 */
[----:B------:R-:W3:Y:S01]  /*116f0*/  MUFU.EX2 R201, R201 ;  /* 0x000000c900c97308 */ /* 0x000ee20000000800 */
[----:B------:R-:W-:Y:S04]  /*11700*/  FADD.FTZ R248, R249, R248 ;  /* 0x000000f8f9f87221 */ /* 0x000fe80000010000 */
[-C--:B-----5:R-:W-:Y:S05]  /*11710*/  HMMA.16816.F32 R20, R100, R112.reuse, R20 ;  /* 0x000000706414723c */ /* 0x0a0fea0000001814 */
[----:B------:R-:W4:Y:S03]  /*11720*/  MUFU.EX2 R203, R203 ;  /* 0x000000cb00cb7308 */ /* 0x000f260000000800 */
[C---:B------:R-:W-:Y:S01]  /*11730*/  HMMA.16816.F32 R24, R104.reuse, R112, R24 ;  /* 0x000000706818723c */ /* 0x040fe20000001818 */
[C---:B--2---:R-:W-:Y:S03]  /*11740*/  F2FP.PACK_AB R157, R250.reuse, R247 ;  /* 0x000000f7fa9d723e */ /* 0x044fe600000000ff */
[----:B------:R-:W-:Y:S03]  /*11750*/  FADD.FTZ R247, R247, R196 ;  /* 0x000000c4f7f77221 */ /* 0x000fe60000010000 */
[----:B------:R2:W5:Y:S01]  /*11760*/  MUFU.EX2 R127, R162 ;  /* 0x000000a2007f7308 */ /* 0x0005620000000800 */
[-C--:B------:R-:W-:Y:S01]  /*11770*/  HMMA.16816.F32 R28, R104, R114.reuse, R28 ;  /* 0x00000072681c723c */ /* 0x080fe2000000181c */
[----:B------:R-:W-:Y:S03]  /*11780*/  FADD.FTZ R250, R250, R247 ;  /* 0x000000f7fafa7221 */ /* 0x000fe60000010000 */
[C---:B---3--:R-:W-:Y:S01]  /*11790*/  F2FP.PACK_AB R158, R252.reuse, R201 ;  /* 0x000000c9fc9e723e */ /* 0x048fe200000000ff */
[----:B------:R-:W-:Y:S03]  /*117a0*/  FADD.FTZ R201, R201, R248 ;  /* 0x000000f8c9c97221 */ /* 0x000fe60000010000 */
[C---:B------:R-:W-:Y:S01]  /*117b0*/  HMMA.16816.F32 R32, R100.reuse, R114, R32 ;  /* 0x000000726420723c */ /* 0x040fe20000001820 */
[----:B------:R-:W3:Y:S01]  /*117c0*/  LDSM.16.MT88.4 R112, [R214+0x1d00] ;  /* 0x001d0000d670783b */ /* 0x000ee20000004200 */
[----:B------:R1:W-:Y:S02]  /*117d0*/  MUFU.EX2 R137, R160 ;  /* 0x000000a000897308 */ /* 0x0003e40000000800 */
[----:B------:R-:W-:Y:S01]  /*117e0*/  FADD.FTZ R238, R252, R201 ;  /* 0x000000c9fcee7221 */ /* 0x000fe20000010000 */
[----:B----4-:R-:W-:Y:S01]  /*117f0*/  F2FP.PACK_AB R159, R138, R203 ;  /* 0x000000cb8a9f723e */ /* 0x010fe200000000ff */
[----:B------:R-:W-:Y:S02]  /*11800*/  FADD.FTZ R250, R203, R250 ;  /* 0x000000facbfa7221 */ /* 0x000fe40000010000 */
[-C--:B------:R-:W-:Y:S04]  /*11810*/  HMMA.16816.F32 R36, R100, R116.reuse, R36 ;  /* 0x000000746424723c */ /* 0x080fe80000001824 */
[----:B------:R5:W4:Y:S01]  /*11820*/  MUFU.EX2 R153, R161 ;  /* 0x000000a100997308 */ /* 0x000b220000000800 */
[----:B--2---:R-:W-:Y:S03]  /*11830*/  F2FP.PACK_AB R162, R139, R136 ;  /* 0x000000888ba2723e */ /* 0x004fe600000000ff */
[C---:B------:R-:W-:Y:S08]  /*11840*/  HMMA.16816.F32 R40, R104.reuse, R116, R40 ;  /* 0x000000746828723c */ /* 0x040ff00000001828 */
[-C--:B------:R-:W-:Y:S01]  /*11850*/  HMMA.16816.F32 R44, R104, R118.reuse, R44 ;  /* 0x00000076682c723c */ /* 0x080fe2000000182c */
[----:B-1----:R-:W-:Y:S07]  /*11860*/  F2FP.PACK_AB R160, R126, R124 ;  /* 0x0000007c7ea0723e */ /* 0x002fee00000000ff */
[C---:B------:R-:W-:Y:S01]  /*11870*/  HMMA.16816.F32 R48, R100.reuse, R118, R48 ;  /* 0x000000766430723c */ /* 0x040fe20000001830 */
[----:B------:R-:W1:Y:S03]  /*11880*/  LDSM.16.MT88.4 R116, [R212+0x1d00] ;  /* 0x001d0000d474783b */ /* 0x000e660000004200 */
[----:B-----5:R-:W-:Y:S02]  /*11890*/  F2FP.PACK_AB R161, R127, R125 ;  /* 0x0000007d7fa1723e */ /* 0x020fe400000000ff */
[----:B----4-:R-:W-:Y:S02]  /*118a0*/  F2FP.PACK_AB R163, R153, R137 ;  /* 0x0000008999a3723e */ /* 0x010fe400000000ff */
[-C--:B------:R-:W-:Y:S08]  /*118b0*/  HMMA.16816.F32 R52, R100, R108.reuse, R52 ;  /* 0x0000006c6434723c */ /* 0x080ff00000001834 */
        /* <DEDUP_REMOVED lines=18> */
[----:B------:R-:W-:Y:S01]  /*119e0*/  MOV R8, R136 ;  /* 0x0000008800087202 */ /* 0x000fe20000000f00 */
[----:B------:R-:W-:Y:S01]  /*119f0*/  FADD.FTZ R239, R10, R250 ;  /* 0x000000fa0aef7221 */ /* 0x000fe20000010000 */
[-C--:B------:R-:W-:Y:S07]  /*11a00*/  HMMA.16816.F32 R136, R160, R134.reuse, R12 ;  /* 0x00000086a088723c */ /* 0x080fee000000180c */
[----:B------:R-:W-:Y:S01]  /*11a10*/  MOV R15, R127 ;  /* 0x0000007f000f7202 */ /* 0x000fe20000000f00 */
[C---:B------:R-:W-:Y:S01]  /*11a20*/  HMMA.16816.F32 R132, R156.reuse, R134, R16 ;  /* 0x000000869c84723c */ /* 0x040fe20000001810 */
[----:B------:R-:W-:Y:S03]  /*11a30*/  MOV R14, R126 ;  /* 0x0000007e000e7202 */ /* 0x000fe60000000f00 */
[----:B------:R-:W-:Y:S02]  /*11a40*/  MOV R13, R125 ;  /* 0x0000007d000d7202 */ /* 0x000fe40000000f00 */
[----:B------:R-:W-:Y:S02]  /*11a50*/  MOV R12, R124 ;  /* 0x0000007c000c7202 */ /* 0x000fe40000000f00 */
[-C--:B--2---:R-:W-:Y:S01]  /*11a60*/  HMMA.16816.F32 R128, R156, R108.reuse, R20 ;  /* 0x0000006c9c80723c */ /* 0x084fe20000001814 */
[----:B------:R-:W-:Y:S03]  /*11a70*/  FADD.FTZ R251, R13, R251 ;  /* 0x000000fb0dfb7221 */ /* 0x000fe60000010000 */
[----:B------:R-:W-:Y:S02]  /*11a80*/  FADD.FTZ R202, R12, R202 ;  /* 0x000000ca0cca7221 */ /* 0x000fe40000010000 */
[----:B------:R-:W-:Y:S02]  /*11a90*/  FADD.FTZ R251, R15, R251 ;  /* 0x000000fb0ffb7221 */ /* 0x000fe40000010000 */
[C---:B------:R-:W-:Y:S01]  /*11aa0*/  HMMA.16816.F32 R124, R160.reuse, R108, R24 ;  /* 0x0000006ca07c723c */ /* 0x040fe20000001818 */
[----:B------:R-:W-:Y:S04]  /*11ab0*/  FADD.FTZ R202, R14, R202 ;  /* 0x000000ca0eca7221 */ /* 0x000fe80000010000 */
[----:B------:R-:W-:Y:S03]  /*11ac0*/  FADD.FTZ R202, R8, R202 ;  /* 0x000000ca08ca7221 */ /* 0x000fe60000010000 */
[-C--:B------:R-:W-:Y:S01]  /*11ad0*/  HMMA.16816.F32 R120, R160, R110.reuse, R28 ;  /* 0x0000006ea078723c */ /* 0x080fe2000000181c */
[----:B------:R-:W-:Y:S07]  /*11ae0*/  FADD.FTZ R236, R11, R202 ;  /* 0x000000ca0bec7221 */ /* 0x000fee0000010000 */
        /* <DEDUP_REMOVED lines=20> */
.L_x_510:
[----:B------:R-:W1:Y:S01]  /*11c30*/  SHFL.BFLY PT, R5, R238, 0x2, 0x1f ;  /* 0x0c401f00ee057f89 */ /* 0x000e6200000e0000 */
[----:B------:R-:W-:-:S03]  /*11c40*/  PLOP3.LUT P4, PT, PT, PT, PT, 0x8, 0x0 ;  /* 0x000000000000781c */ /* 0x000fc60003f8e170 */
[----:B------:R-:W2:Y:S04]  /*11c50*/  SHFL.BFLY PT, R6, R239, 0x2, 0x1f ;  /* 0x0c401f00ef067f89 */ /* 0x000ea800000e0000 */
[----:B------:R-:W3:Y:S01]  /*11c60*/  SHFL.BFLY PT, R4, R237, 0x2, 0x1f ;  /* 0x0c401f00ed047f89 */ /* 0x000ee200000e0000 */
[----:B-1----:R-:W-:-:S03]  /*11c70*/  FADD.FTZ R8, R5, R238 ;  /* 0x000000ee05087221 */ /* 0x002fc60000010000 */
[----:B------:R-:W1:Y:S01]  /*11c80*/  SHFL.BFLY PT, R5, R236, 0x2, 0x1f ;  /* 0x0c401f00ec057f89 */ /* 0x000e6200000e0000 */
[----:B--2---:R-:W-:-:S03]  /*11c90*/  FADD.FTZ R9, R6, R239 ;  /* 0x000000ef06097221 */ /* 0x004fc60000010000 */
[----:B------:R-:W2:Y:S01]  /*11ca0*/  SHFL.BFLY PT, R7, R8, 0x1, 0x1f ;  /* 0x0c201f0008077f89 */ /* 0x000ea200000e0000 */
[----:B---3--:R-:W-:-:S03]  /*11cb0*/  FADD.FTZ R11, R4, R237 ;  /* 0x000000ed040b7221 */ /* 0x008fc60000010000 */
[----:B------:R-:W3:Y:S04]  /*11cc0*/  SHFL.BFLY PT, R6, R9, 0x1, 0x1f ;  /* 0x0c201f0009067f89 */ /* 0x000ee800000e0000 */
[----:B------:R-:W4:Y:S01]  /*11cd0*/  SHFL.BFLY PT, R4, R11, 0x1, 0x1f ;  /* 0x0c201f000b047f89 */ /* 0x000f2200000e0000 */
[----:B-1----:R-:W-:Y:S02]  /*11ce0*/  FADD.FTZ R10, R5, R236 ;  /* 0x000000ec050a7221 */ /* 0x002fe40000010000 */
[----:B--2---:R-:W-:-:S03]  /*11cf0*/  FADD.FTZ R7, R8, R7 ;  /* 0x0000000708077221 */ /* 0x004fc60000010000 */
[----:B------:R-:W1:Y:S01]  /*11d00*/  SHFL.BFLY PT, R5, R10, 0x1, 0x1f ;  /* 0x0c201f000a057f89 */ /* 0x000e6200000e0000 */
[----:B------:R-:W-:Y:S01]  /*11d10*/  MOV R8, RZ ;  /* 0x000000ff00087202 */ /* 0x000fe20000000f00 */
[----:B---3--:R-:W-:Y:S01]  /*11d20*/  FADD.FTZ R6, R9, R6 ;  /* 0x0000000609067221 */ /* 0x008fe20000010000 */
[----:B------:R-:W-:Y:S02]  /*11d30*/  FSETP.NE.FTZ.AND P3, PT, R7, RZ, PT ;  /* 0x000000ff0700720b */ /* 0x000fe40003f75000 */
[----:B------:R-:W-:Y:S01]  /*11d40*/  MOV R9, RZ ;  /* 0x000000ff00097202 */ /* 0x000fe20000000f00 */
[----:B----4-:R-:W-:Y:S01]  /*11d50*/  FADD.FTZ R4, R4, R11 ;  /* 0x0000000b04047221 */ /* 0x010fe20000010000 */
[----:B------:R-:W-:-:S04]  /*11d60*/  FSETP.NE.FTZ.AND P2, PT, R6, RZ, PT ;  /* 0x000000ff0600720b */ /* 0x000fc80003f55000 */
[----:B------:R-:W-:-:S05]  /*11d70*/  FSETP.NE.FTZ.AND P0, PT, R4, RZ, PT ;  /* 0x000000ff0400720b */ /* 0x000fca0003f15000 */
[----:B------:R-:W2:Y:S01]  /*11d80*/  @P3 MUFU.RCP R8, R7 ;  /* 0x0000000700083308 */ /* 0x000ea20000001000 */
[----:B------:R-:W-:-:S03]  /*11d90*/  @P3 MOV R15, 0x3f317218 ;  /* 0x3f317218000f3802 */ /* 0x000fc60000000f00 */
[----:B------:R-:W-:Y:S02]  /*11da0*/  @P2 MOV R14, 0x3f317218 ;  /* 0x3f317218000e2802 */ /* 0x000fe40000000f00 */
[----:B------:R-:W-:Y:S02]  /*11db0*/  @P3 FMUL.FTZ R15, R15, c[0x0][0x2d0] ;  /* 0x0000b4000f0f3a20 */ /* 0x000fe40000410000 */
[----:B-1----:R-:W-:Y:S01]  /*11dc0*/  FADD.FTZ R5, R10, R5 ;  /* 0x000000050a057221 */ /* 0x002fe20000010000 */
[----:B------:R-:W-:Y:S01]  /*11dd0*/  MOV R10, RZ ;  /* 0x000000ff000a7202 */ /* 0x000fe20000000f00 */
[----:B------:R-:W-:Y:S01]  /*11de0*/  @P2 MUFU.RCP R9, R6 ;  /* 0x0000000600092308 */ /* 0x000fe20000001000 */
[----:B------:R-:W-:Y:S01]  /*11df0*/  @P0 MOV R12, 0x3f317218 ;  /* 0x3f317218000c0802 */ /* 0x000fe20000000f00 */
[----:B------:R-:W-:Y:S01]  /*11e00*/  @P2 FMUL.FTZ R14, R14, c[0x0][0x2d0] ;  /* 0x0000b4000e0e2a20 */ /* 0x000fe20000410000 */
[----:B------:R-:W-:Y:S01]  /*11e10*/  FSETP.NE.FTZ.AND P1, PT, R5, RZ, PT ;  /* 0x000000ff0500720b */ /* 0x000fe20003f35000 */
[----:B--2---:R-:W-:-:S02]  /*11e20*/  FMUL.FTZ R144, R8, R144 ;  /* 0x0000009008907220 */ /* 0x004fc40000410000 */
[C---:B------:R-:W-:Y:S02]  /*11e30*/  FMUL.FTZ R145, R8.reuse, R145 ;  /* 0x0000009108917220 */ /* 0x040fe40000410000 */
[----:B------:R-:W1:Y:S01]  /*11e40*/  @P3 MUFU.LG2 R7, R7 ;  /* 0x0000000700073308 */ /* 0x000e620000000c00 */
[C---:B------:R-:W-:Y:S02]  /*11e50*/  FMUL.FTZ R132, R8.reuse, R132 ;  /* 0x0000008408847220 */ /* 0x040fe40000410000 */
[C---:B------:R-:W-:Y:S02]  /*11e60*/  FMUL.FTZ R133, R8.reuse, R133 ;  /* 0x0000008508857220 */ /* 0x040fe40000410000 */
[C---:B------:R-:W-:Y:S02]  /*11e70*/  FMUL.FTZ R128, R8.reuse, R128 ;  /* 0x0000008008807220 */ /* 0x040fe40000410000 */
[C---:B------:R-:W-:Y:S01]  /*11e80*/  FMUL.FTZ R129, R8.reuse, R129 ;  /* 0x0000008108817220 */ /* 0x040fe20000410000 */
[----:B------:R-:W2:Y:S01]  /*11e90*/  @P2 MUFU.LG2 R6, R6 ;  /* 0x0000000600062308 */ /* 0x000ea20000000c00 */
[C---:B------:R-:W-:Y:S01]  /*11ea0*/  FMUL.FTZ R116, R8.reuse, R116 ;  /* 0x0000007408747220 */ /* 0x040fe20000410000 */
[----:B------:R-:W-:Y:S01]  /*11eb0*/  @P1 MOV R13, 0x3f317218 ;  /* 0x3f317218000d1802 */ /* 0x000fe20000000f00 */
[----:B------:R-:W-:-:S02]  /*11ec0*/  FMUL.FTZ R117, R8, R117 ;  /* 0x0000007508757220 */ /* 0x000fc40000410000 */
[C---:B------:R-:W-:Y:S02]  /*11ed0*/  FMUL.FTZ R112, R8.reuse, R112 ;  /* 0x0000007008707220 */ /* 0x040fe40000410000 */
[C---:B------:R-:W-:Y:S01]  /*11ee0*/  FMUL.FTZ R113, R8.reuse, R113 ;  /* 0x0000007108717220 */ /* 0x040fe20000410000 */
[----:B------:R-:W3:Y:S01]  /*11ef0*/  @P1 MUFU.LG2 R11, R5 ;  /* 0x00000005000b1308 */ /* 0x000ee20000000c00 */
[C---:B------:R-:W-:Y:S02]  /*11f00*/  FMUL.FTZ R100, R8.reuse, R100 ;  /* 0x0000006408647220 */ /* 0x040fe40000410000 */
[C---:B------:R-:W-:Y:S02]  /*11f10*/  FMUL.FTZ R101, R8.reuse, R101 ;  /* 0x0000006508657220 */ /* 0x040fe40000410000 */
[C---:B------:R-:W-:Y:S02]  /*11f20*/  FMUL.FTZ R52, R8.reuse, R52 ;  /* 0x0000003408347220 */ /* 0x040fe40000410000 */
[C---:B------:R-:W-:Y:S01]  /*11f30*/  FMUL.FTZ R53, R8.reuse, R53 ;  /* 0x0000003508357220 */ /* 0x040fe20000410000 */
[----:B------:R4:W-:Y:S01]  /*11f40*/  @P1 MUFU.RCP R10, R5 ;  /* 0x00000005000a1308 */ /* 0x0009e20000001000 */
[----:B------:R-:W-:-:S02]  /*11f50*/  FMUL.FTZ R64, R8, R64 ;  /* 0x0000004008407220 */ /* 0x000fc40000410000 */
[C---:B------:R-:W-:Y:S02]  /*11f60*/  FMUL.FTZ R65, R8.reuse, R65 ;  /* 0x0000004108417220 */ /* 0x040fe40000410000 */
[C---:B------:R-:W-:Y:S02]  /*11f70*/  FMUL.FTZ R68, R8.reuse, R68 ;  /* 0x0000004408447220 */ /* 0x040fe40000410000 */
[C---:B------:R-:W-:Y:S02]  /*11f80*/  FMUL.FTZ R69, R8.reuse, R69 ;  /* 0x0000004508457220 */ /* 0x040fe40000410000 */
[C---:B------:R-:W-:Y:S02]  /*11f90*/  FMUL.FTZ R80, R8.reuse, R80 ;  /* 0x0000005008507220 */ /* 0x040fe40000410000 */
[C---:B------:R-:W-:Y:S02]  /*11fa0*/  FMUL.FTZ R81, R8.reuse, R81 ;  /* 0x0000005108517220 */ /* 0x040fe40000410000 */
[----:B------:R-:W-:-:S02]  /*11fb0*/  FMUL.FTZ R84, R8, R84 ;  /* 0x0000005408547220 */ /* 0x000fc40000410000 */
[C---:B------:R-:W-:Y:S01]  /*11fc0*/  FMUL.FTZ R85, R8.reuse, R85 ;  /* 0x0000005508557220 */ /* 0x040fe20000410000 */
[----:B----4-:R-:W-:Y:S01]  /*11fd0*/  MOV R5, 0xff800000 ;  /* 0xff80000000057802 */ /* 0x010fe20000000f00 */
[C---:B------:R-:W-:Y:S02]  /*11fe0*/  FMUL.FTZ R96, R8.reuse, R96 ;  /* 0x0000006008607220 */ /* 0x040fe40000410000 */
[----:B------:R-:W-:Y:S01]  /*11ff0*/  FMUL.FTZ R97, R8, R97 ;  /* 0x0000006108617220 */ /* 0x000fe20000410000 */
[----:B------:R-:W-:Y:S01]  /*12000*/  MOV R8, RZ ;  /* 0x000000ff00087202 */ /* 0x000fe20000000f00 */
[----:B-1----:R-:W-:Y:S02]  /*12010*/  @P3 FMUL.FTZ R16, R7, 0.69314718246459960938 ;  /* 0x3f31721807103820 */ /* 0x002fe40000410000 */
[----:B--2---:R-:W-:Y:S02]  /*12020*/  @P2 FMUL.FTZ R7, R6, 0.69314718246459960938 ;  /* 0x3f31721806072820 */ /* 0x004fe40000410000 */
[----:B---3--:R-:W-:Y:S01]  /*12030*/  @P1 FMUL.FTZ R11, R11, 0.69314718246459960938 ;  /* 0x3f3172180b0b1820 */ /* 0x008fe20000410000 */
[----:B------:R-:W-:Y:S01]  /*12040*/  @P0 MUFU.RCP R8, R4 ;  /* 0x0000000400080308 */ /* 0x000fe20000001000 */
[----:B------:R-:W-:-:S02]  /*12050*/  @P1 FMUL.FTZ R13, R13, c[0x0][0x2d0] ;  /* 0x0000b4000d0d1a20 */ /* 0x000fc40000410000 */
[----:B------:R-:W-:Y:S02]  /*12060*/  @P0 FMUL.FTZ R12, R12, c[0x0][0x2d0] ;  /* 0x0000b4000c0c0a20 */ /* 0x000fe40000410000 */
[C---:B------:R-:W-:Y:S02]  /*12070*/  FMUL.FTZ R146, R9.reuse, R146 ;  /* 0x0000009209927220 */ /* 0x040fe40000410000 */
[C---:B------:R-:W-:Y:S01]  /*12080*/  FMUL.FTZ R147, R9.reuse, R147 ;  /* 0x0000009309937220 */ /* 0x040fe20000410000 */
[----:B------:R-:W1:Y:S01]  /*12090*/  @P0 MUFU.LG2 R4, R4 ;  /* 0x0000000400040308 */ /* 0x000e620000000c00 */
        /* <DEDUP_REMOVED lines=8> */
[----:B-1----:R-:W-:-:S02]  /*12120*/  @P0 FMUL.FTZ R17, R4, 0.69314718246459960938 ;  /* 0x3f31721804110820 */ /* 0x002fc40000410000 */
        /* <DEDUP_REMOVED lines=13> */
[----:B------:R-:W-:Y:S01]  /*12200*/  FMUL.FTZ R99, R9, R99 ;  /* 0x0000006309637220 */ /* 0x000fe20000410000 */
[----:B------:R-:W-:Y:S01]  /*12210*/  MOV R9, 0xff800000 ;  /* 0xff80000000097802 */ /* 0x000fe20000000f00 */
        /* <DEDUP_REMOVED lines=50> */
[----:B------:R-:W-:Y:S02]  /*12540*/  @P3 FFMA.FTZ R5, R15, R3, R16 ;  /* 0x000000030f053223 */ /* 0x000fe40000010010 */
[----:B------:R-:W-:Y:S02]  /*12550*/  @P2 FFMA.FTZ R8, R14, R2, R7 ;  /* 0x000000020e082223 */ /* 0x000fe40000010007 */
[----:B------:R-:W-:Y:S02]  /*12560*/  @P1 FFMA.FTZ R9, R13, R0, R11 ;  /* 0x000000000d091223 */ /* 0x000fe4000001000b */
[----:B------:R-:W-:-:S02]  /*12570*/  @P0 FFMA.FTZ R10, R12, R152, R17 ;  /* 0x000000980c0a0223 */ /* 0x000fc40000010011 */
.L_x_446:
[----:B------:R-:W-:Y:S05]  /*12580*/  @P4 BRA `(.L_x_532) ;  /* 0x00001ab000004947 */ /* 0x000fea0003800000 */
[----:B------:R-:W1:Y:S01]  /*12590*/  S2R R7, SR_TID.X ;  /* 0x0000000000077919 */ /* 0x000e620000002100 */
[----:B------:R-:W-:Y:S01]  /*125a0*/  IMAD R16, RZ, RZ, -UR8 ;  /* 0x80000008ff107e24 */ /* 0x000fe2000f8e02ff */
[----:B------:R-:W-:Y:S01]  /*125b0*/  USHF.R.S32.HI UR6, URZ, 0x1f, UR8 ;  /* 0x0000001f3f067899 */ /* 0x000fe20008011408 */
[----:B------:R-:W-:Y:S01]  /*125c0*/  IMAD.MOV.U32 R12, RZ, RZ, c[0x0][0x4e8] ;  /* 0x00013a00ff0c7624 */ /* 0x000fe200078e00ff */
[----:B------:R-:W2:Y:S01]  /*125d0*/  S2R R3, SR_CTAID.Y ;  /* 0x0000000000037919 */ /* 0x000ea20000002600 */
[----:B------:R-:W-:Y:S01]  /*125e0*/  ULDC.64 UR4, c[0x0][0x4d0] ;  /* 0x0001340000047ab9 */ /* 0x000fe20000000a00 */
[----:B------:R-:W-:Y:S01]  /*125f0*/  BSSY B0, `(.L_x_533) ;  /* 0x00000c5000007945 */ /* 0x000fe20003800000 */
[----:B------:R-:W-:Y:S01]  /*12600*/  UIMAD UR7, UR6, UR4, URZ ;  /* 0x00000004060772a4 */ /* 0x000fe2000f8e023f */
[----:B------:R-:W3:Y:S01]  /*12610*/  S2R R20, SR_CTAID.Z ;  /* 0x0000000000147919 */ /* 0x000ee20000002700 */
[----:B------:R-:W-:-:S03]  /*12620*/  UIMAD.WIDE.U32 UR10, UR8, UR4, URZ ;  /* 0x00000004080a72a5 */ /* 0x000fc6000f8e003f */
[----:B------:R-:W-:Y:S01]  /*12630*/  BAR.SYNC.DEFER_BLOCKING 0x1, 0x80 ;  /* 0x0042000000007b1d */ /* 0x000fe20000010000 */
[----:B------:R-:W-:Y:S01]  /*12640*/  UIMAD UR5, UR8, UR5, UR7 ;  /* 0x00000005080572a4 */ /* 0x000fe2000f8e0207 */
[C---:B------:R-:W-:Y:S01]  /*12650*/  ISETP.NE.AND P0, PT, R12.reuse, 0x1, PT ;  /* 0x000000010c00780c */ /* 0x040fe20003f05270 */
[----:B------:R-:W-:Y:S02]  /*12660*/  IMAD.U32 R23, RZ, RZ, UR11 ;  /* 0x0000000bff177e24 */ /* 0x000fe4000f8e00ff */
[----:B------:R-:W-:Y:S01]  /*12670*/  UIADD3 UR5, UR11, UR5, URZ ;  /* 0x000000050b057290 */ /* 0x000fe2000fffe03f */
[----:B------:R-:W4:Y:S01]  /*12680*/  S2R R13, SR_CTAID.X ;  /* 0x00000000000d7919 */ /* 0x000f220000002500 */
[----:B------:R-:W-:Y:S02]  /*12690*/  IMAD.U32 R22, RZ, RZ, UR10 ;  /* 0x0000000aff167e24 */ /* 0x000fe4000f8e00ff */
[----:B------:R-:W-:Y:S02]  /*126a0*/  IMAD R12, R12, c[0x0][0x388], RZ ;  /* 0x0000e2000c0c7a24 */ /* 0x000fe400078e02ff */
[----:B------:R-:W-:Y:S01]  /*126b0*/  IMAD.U32 R23, RZ, RZ, UR5 ;  /* 0x00000005ff177e24 */ /* 0x000fe2000f8e00ff */
[----:B-1----:R-:W-:Y:S01]  /*126c0*/  SHF.R.S32.HI R4, RZ, 0x1f, R7 ;  /* 0x0000001fff047819 */ /* 0x002fe20000011407 */
[----:B------:R-:W-:-:S02]  /*126d0*/  ULDC.64 UR4, c[0x0][0x438] ;  /* 0x00010e0000047ab9 */ /* 0x000fc40000000a00 */
[----:B------:R-:W-:Y:S01]  /*126e0*/  UIMAD UR6, UR6, UR4, URZ ;  /* 0x00000004060672a4 */ /* 0x000fe2000f8e023f */
[-C--:B------:R-:W-:Y:S01]  /*126f0*/  LEA.HI R0, R4, R7.reuse, RZ, 0x2 ;  /* 0x0000000704007211 */ /* 0x080fe200078f10ff */
[----:B--2---:R-:W-:Y:S01]  /*12700*/  IMAD R16, R16, c[0x0][0x550], R3 ;  /* 0x0001540010107a24 */ /* 0x004fe200078e0203 */
[-C--:B------:R-:W-:Y:S01]  /*12710*/  LEA.HI R4, R4, R7.reuse, RZ, 0x5 ;  /* 0x0000000704047211 */ /* 0x080fe200078f28ff */
[----:B------:R-:W-:Y:S01]  /*12720*/  UIMAD.WIDE.U32 UR10, UR8, UR4, URZ ;  /* 0x00000004080a72a5 */ /* 0x000fe2000f8e003f */
[----:B------:R-:W-:Y:S01]  /*12730*/  LOP3.LUT R0, R0, 0xfffffffc, RZ, 0xc0, !PT ;  /* 0xfffffffc00007812 */ /* 0x000fe200078ec0ff */
[----:B------:R-:W-:Y:S01]  /*12740*/  UIMAD UR4, UR8, UR5, UR6 ;  /* 0x00000005080472a4 */ /* 0x000fe2000f8e0206 */
[----:B------:R-:W-:Y:S01]  /*12750*/  LOP3.LUT R2, R4, 0xffffffe0, RZ, 0xc0, !PT ;  /* 0xffffffe004027812 */ /* 0x000fe200078ec0ff */
[----:B---3--:R-:W-:Y:S01]  /*12760*/  IMAD.WIDE.U32 R22, R20, c[0x0][0x4d8], R22 ;  /* 0x0001360014167a25 */ /* 0x008fe200078e0016 */
[----:B------:R-:W-:Y:S01]  /*12770*/  IADD3 R0, -R0, R7, RZ ;  /* 0x0000000700007210 */ /* 0x000fe20007ffe1ff */
[----:B------:R-:W-:Y:S01]  /*12780*/  UIADD3 UR4, UR11, UR4, URZ ;  /* 0x000000040b047290 */ /* 0x000fe2000fffe03f */
[----:B------:R-:W-:Y:S01]  /*12790*/  SHF.R.S32.HI R17, RZ, 0x5, R4 ;  /* 0x00000005ff117819 */ /* 0x000fe20000011404 */
[----:B------:R-:W-:Y:S01]  /*127a0*/  IMAD.IADD R2, R7, 0x1, -R2 ;  /* 0x0000000107027824 */ /* 0x000fe200078e0a02 */
[----:B------:R-:W-:Y:S01]  /*127b0*/  LEA.HI R3, R0, R0, RZ, 0x1 ;  /* 0x0000000000037211 */ /* 0x000fe200078f08ff */
[----:B------:R-:W-:Y:S01]  /*127c0*/  IMAD.U32 R15, RZ, RZ, UR11 ;  /* 0x0000000bff0f7e24 */ /* 0x000fe2000f8e00ff */
[----:B------:R-:W-:Y:S01]  /*127d0*/  SHF.R.S32.HI R4, RZ, 0x1f, R4 ;  /* 0x0000001fff047819 */ /* 0x000fe20000011404 */
[----:B------:R-:W-:Y:S01]  /*127e0*/  IMAD.U32 R15, RZ, RZ, UR4 ;  /* 0x00000004ff0f7e24 */ /* 0x000fe2000f8e00ff */
[----:B------:R-:W-:-:S02]  /*127f0*/  LOP3.LUT R7, R3, 0x1ffffffe, RZ, 0xc0, !PT ;  /* 0x1ffffffe03077812 */ /* 0x000fc400078ec0ff */
[----:B------:R-:W-:Y:S02]  /*12800*/  LEA.HI R4, R4, R17, RZ, 0x2 ;  /* 0x0000001104047211 */ /* 0x000fe400078f10ff */
[----:B------:R-:W-:Y:S01]  /*12810*/  SHF.R.S32.HI R11, RZ, 0x1f, R2 ;  /* 0x0000001fff0b7819 */ /* 0x000fe20000011402 */
[----:B------:R-:W-:Y:S01]  /*12820*/  IMAD.IADD R0, R0, 0x1, -R7 ;  /* 0x0000000100007824 */ /* 0x000fe200078e0a07 */
[----:B------:R-:W-:Y:S02]  /*12830*/  SHF.L.U32 R7, R3, 0x5, RZ ;  /* 0x0000000503077819 */ /* 0x000fe400000006ff */
[----:B------:R-:W-:Y:S02]  /*12840*/  LOP3.LUT R4, R4, 0xffffffc, RZ, 0xc0, !PT ;  /* 0x0ffffffc04047812 */ /* 0x000fe400078ec0ff */
[----:B------:R-:W-:Y:S02]  /*12850*/  LOP3.LUT R7, R7, 0xffffffc0, RZ, 0xc0, !PT ;  /* 0xffffffc007077812 */ /* 0x000fe400078ec0ff */
[----:B------:R-:W-:Y:S01]  /*12860*/  SHF.R.S32.HI R3, RZ, 0x1f, R20 ;  /* 0x0000001fff037819 */ /* 0x000fe20000011414 */
[----:B------:R-:W-:Y:S01]  /*12870*/  IMAD.IADD R17, R17, 0x1, -R4 ;  /* 0x0000000111117824 */ /* 0x000fe200078e0a04 */
[----:B------:R-:W-:Y:S01]  /*12880*/  MOV R14, UR10 ;  /* 0x0000000a000e7c02 */ /* 0x000fe20008000f00 */
[----:B------:R-:W-:Y:S01]  /*12890*/  IMAD R7, R0, 0x8, R7 ;  /* 0x0000000800077824 */ /* 0x000fe200078e0207 */
[----:B------:R-:W-:Y:S01]  /*128a0*/  LEA.HI R0, R11, R2, RZ, 0x2 ;  /* 0x000000020b007211 */ /* 0x000fe200078f10ff */
[----:B------:R-:W-:-:S02]  /*128b0*/  IMAD R11, R3, c[0x0][0x4d8], RZ ;  /* 0x00013600030b7a24 */ /* 0x000fc400078e02ff */
[----:B------:R-:W-:Y:S01]  /*128c0*/  IMAD R3, R3, c[0x0][0x440], RZ ;  /* 0x0001100003037a24 */ /* 0x000fe200078e02ff */
[----:B------:R-:W-:Y:S01]  /*128d0*/  SHF.R.S32.HI R6, RZ, 0x2, R0 ;  /* 0x00000002ff067819 */ /* 0x000fe20000011400 */
[C---:B------:R-:W-:Y:S02]  /*128e0*/  IMAD R11, R20.reuse, c[0x0][0x4dc], R11 ;  /* 0x00013700140b7a24 */ /* 0x040fe400078e020b */
[C---:B------:R-:W-:Y:S02]  /*128f0*/  IMAD R3, R20.reuse, c[0x0][0x444], R3 ;  /* 0x0001110014037a24 */ /* 0x040fe400078e0203 */
[----:B------:R-:W-:Y:S01]  /*12900*/  IMAD R6, R17, 0x10, R6 ;  /* 0x0000001011067824 */ /* 0x000fe200078e0206 */
[----:B------:R-:W-:Y:S01]  /*12910*/  IADD3 R23, R23, R11, RZ ;  /* 0x0000000b17177210 */ /* 0x000fe20007ffe0ff */
[----:B------:R-:W-:Y:S01]  /*12920*/  IMAD.WIDE.U32 R20, R20, c[0x0][0x440], R14 ;  /* 0x0001100014147a25 */ /* 0x000fe200078e000e */
[----:B------:R-:W-:-:S03]  /*12930*/  SHF.R.S32.HI R14, RZ, 0x1f, R16 ;  /* 0x0000001fff0e7819 */ /* 0x000fc60000011410 */
[----:B------:R-:W-:Y:S02]  /*12940*/  IMAD.IADD R4, R6, 0x1, R7 ;  /* 0x0000000106047824 */ /* 0x000fe400078e0207 */
[----:B------:R-:W-:Y:S02]  /*12950*/  IMAD.IADD R21, R21, 0x1, R3 ;  /* 0x0000000115157824 */ /* 0x000fe400078e0203 */
[C---:B----4-:R-:W-:Y:S01]  /*12960*/  IMAD R11, R13.reuse, 0x80, R4 ;  /* 0x000000800d0b7824 */ /* 0x050fe200078e0204 */
[----:B------:R-:W-:Y:S01]  /*12970*/  LEA R13, R13, R6, 0x7 ;  /* 0x000000060d0d7211 */ /* 0x000fe200078e38ff */
[----:B------:R-:W-:Y:S02]  /*12980*/  IMAD R15, R14, c[0x0][0x448], RZ ;  /* 0x000112000e0f7a24 */ /* 0x000fe400078e02ff */
[----:B------:R-:W-:Y:S01]  /*12990*/  @P0 IMAD.HI.U32 R17, R11, c[0x0][0x4ec], RZ ;  /* 0x00013b000b110a27 */ /* 0x000fe200078e00ff */
[----:B------:R-:W-:-:S03]  /*129a0*/  MOV R3, R11 ;  /* 0x0000000b00037202 */ /* 0x000fc60000000f00 */
[----:B------:R-:W-:Y:S01]  /*129b0*/  @P0 IMAD.HI.U32 R7, R11, c[0x0][0x4ec], RZ ;  /* 0x00013b000b070a27 */ /* 0x000fe200078e00ff */
[----:B------:R-:W-:-:S03]  /*129c0*/  @P0 SHF.R.U32.HI R3, RZ, c[0x0][0x4f0], R17 ;  /* 0x00013c00ff030a19 */ /* 0x000fc60000011611 */
[----:B------:R-:W-:Y:S01]  /*129d0*/  IMAD.MOV.U32 R4, RZ, RZ, R11 ;  /* 0x000000ffff047224 */ /* 0x000fe200078e000b */
[----:B------:R-:W-:Y:S01]  /*129e0*/  @P0 SHF.R.U32.HI R4, RZ, c[0x0][0x4f0], R7 ;  /* 0x00013c00ff040a19 */ /* 0x000fe20000011607 */
[----:B------:R-:W-:Y:S02]  /*129f0*/  IMAD R7, R14, c[0x0][0x4e0], RZ ;  /* 0x000138000e077a24 */ /* 0x000fe400078e02ff */
[----:B------:R-:W-:Y:S02]  /*12a00*/  IMAD.MOV R18, RZ, RZ, -R3 ;  /* 0x000000ffff127224 */ /* 0x000fe400078e0a03 */
[C---:B------:R-:W-:Y:S02]  /*12a10*/  IMAD R15, R16.reuse, c[0x0][0x44c], R15 ;  /* 0x00011300100f7a24 */ /* 0x040fe400078e020f */
[----:B------:R-:W-:-:S04]  /*12a20*/  IMAD.WIDE.U32 R20, R16, c[0x0][0x448], R20 ;  /* 0x0001120010147a25 */ /* 0x000fc800078e0014 */
[C---:B------:R-:W-:Y:S01]  /*12a30*/  IMAD R14, R16.reuse, c[0x0][0x4e4], R7 ;  /* 0x00013900100e7a24 */ /* 0x040fe200078e0207 */
[----:B------:R-:W-:Y:S01]  /*12a40*/  SHF.R.S32.HI R7, RZ, 0x1f, R4 ;  /* 0x0000001fff077819 */ /* 0x000fe20000011404 */
[----:B------:R-:W-:-:S04]  /*12a50*/  IMAD.WIDE.U32 R16, R16, c[0x0][0x4e0], R22 ;  /* 0x0001380010107a25 */ /* 0x000fc800078e0016 */
[----:B------:R-:W-:Y:S01]  /*12a60*/  IMAD R18, R18, c[0x0][0x4e8], R11 ;  /* 0x00013a0012127a24 */ /* 0x000fe200078e020b */
[----:B------:R-:W-:Y:S01]  /*12a70*/  IADD3 R16, P0, R3, R16, RZ ;  /* 0x0000001003107210 */ /* 0x000fe20007f1e0ff */
[----:B------:R-:W-:Y:S01]  /*12a80*/  IMAD.IADD R21, R21, 0x1, R15 ;  /* 0x0000000115157824 */ /* 0x000fe200078e020f */
[----:B------:R-:W-:Y:S01]  /*12a90*/  SHF.R.S32.HI R15, RZ, 0x1f, R3 ;  /* 0x0000001fff0f7819 */ /* 0x000fe20000011403 */
[----:B------:R-:W-:Y:S01]  /*12aa0*/  IMAD R7, R7, c[0x0][0x430], RZ ;  /* 0x00010c0007077a24 */ /* 0x000fe200078e02ff */
[----:B------:R-:W-:Y:S02]  /*12ab0*/  SHF.R.S32.HI R3, RZ, 0x1f, R18 ;  /* 0x0000001fff037819 */ /* 0x000fe40000011412 */
[----:B------:R-:W-:Y:S01]  /*12ac0*/  IADD3.X R17, R15, R17, R14, P0, !PT ;  /* 0x000000110f117210 */ /* 0x000fe200007fe40e */
[----:B------:R-:W-:-:S04]  /*12ad0*/  IMAD.WIDE.U32 R14, R4, c[0x0][0x430], R20 ;  /* 0x00010c00040e7a25 */ /* 0x000fc800078e0014 */
[----:B------:R-:W-:Y:S02]  /*12ae0*/  IMAD R3, R3, c[0x0][0x4c8], RZ ;  /* 0x0001320003037a24 */ /* 0x000fe400078e02ff */
[C---:B------:R-:W-:Y:S01]  /*12af0*/  IMAD R7, R4.reuse, c[0x0][0x434], R7 ;  /* 0x00010d0004077a24 */ /* 0x040fe200078e0207 */
[----:B------:R-:W-:Y:S01]  /*12b00*/  IADD3 R4, -R4, RZ, RZ ;  /* 0x000000ff04047210 */ /* 0x000fe20007ffe1ff */
[----:B------:R-:W-:-:S04]  /*12b10*/  IMAD.WIDE.U32 R16, R18, c[0x0][0x4c8], R16 ;  /* 0x0001320012107a25 */ /* 0x000fc800078e0010 */
[----:B------:R-:W-:Y:S01]  /*12b20*/  IMAD R3, R18, c[0x0][0x4cc], R3 ;  /* 0x0001330012037a24 */ /* 0x000fe200078e0203 */
[----:B------:R-:W-:Y:S01]  /*12b30*/  LEA R23, P0, R16, c[0x0][0x4a8], 0x2 ;  /* 0x00012a0010177a11 */ /* 0x000fe200078010ff */
[----:B------:R-:W-:Y:S02]  /*12b40*/  IMAD R4, R4, c[0x0][0x4e8], R11 ;  /* 0x00013a0004047a24 */ /* 0x000fe400078e020b */
[----:B------:R-:W-:Y:S02]  /*12b50*/  IMAD.IADD R11, R17, 0x1, R3 ;  /* 0x00000001110b7824 */ /* 0x000fe400078e0203 */
[----:B------:R-:W-:Y:S01]  /*12b60*/  SHFL.IDX PT, R20, R23, RZ, 0x1c1f ;  /* 0x001c1fff17147589 */ /* 0x000fe200000e0000 */
[----:B------:R-:W-:Y:S01]  /*12b70*/  IMAD.IADD R7, R15, 0x1, R7 ;  /* 0x000000010f077824 */ /* 0x000fe200078e0207 */
[----:B------:R-:W-:Y:S01]  /*12b80*/  SHF.R.S32.HI R3, RZ, 0x1f, R4 ;  /* 0x0000001fff037819 */ /* 0x000fe20000011404 */
[----:B------:R-:W-:Y:S01]  /*12b90*/  IMAD.MOV.U32 R6, RZ, RZ, R14 ;  /* 0x000000ffff067224 */ /* 0x000fe200078e000e */
[----:B------:R-:W-:Y:S01]  /*12ba0*/  LEA.HI.X R22, R16, c[0x0][0x4ac], R11, 0x2, P0 ;  /* 0x00012b0010167a11 */ /* 0x000fe200000f140b */
[----:B------:R-:W-:Y:S01]  /*12bb0*/  SHFL.IDX PT, R18, R23, 0x1, 0x1c1f ;  /* 0x003c1f0017127f89 */ /* 0x000fe200000e0000 */
[----:B------:R-:W-:Y:S01]  /*12bc0*/  LOP3.LUT P0, RZ, R2, 0x3, RZ, 0xc0, !PT ;  /* 0x0000000302ff7812 */ /* 0x000fe2000780c0ff */
[C---:B------:R-:W-:Y:S01]  /*12bd0*/  IMAD.WIDE.U32 R24, R4.reuse, c[0x0][0x428], R6 ;  /* 0x00010a0004187a25 */ /* 0x040fe200078e0006 */
[C---:B------:R-:W-:Y:S01]  /*12be0*/  IADD3 R11, R13.reuse, 0x8, RZ ;  /* 0x000000080d0b7810 */ /* 0x040fe20007ffe0ff */
[----:B------:R-:W1:Y:S01]  /*12bf0*/  SHFL.IDX PT, R21, R22, RZ, 0x1c1f ;  /* 0x001c1fff16157589 */ /* 0x000e6200000e0000 */
[----:B------:R-:W-:Y:S01]  /*12c00*/  IADD3 R7, R13, 0x40, RZ ;  /* 0x000000400d077810 */ /* 0x000fe20007ffe0ff */
[----:B------:R-:W-:Y:S01]  /*12c10*/  IMAD R3, R3, c[0x0][0x428], RZ ;  /* 0x00010a0003037a24 */ /* 0x000fe200078e02ff */
[C---:B------:R-:W-:Y:S01]  /*12c20*/  IADD3 R6, R13.reuse, 0x48, RZ ;  /* 0x000000480d067810 */ /* 0x040fe20007ffe0ff */
[----:B------:R-:W2:Y:S01]  /*12c30*/  SHFL.IDX PT, R19, R22, 0x1, 0x1c1f ;  /* 0x003c1f0016137f89 */ /* 0x000ea200000e0000 */
[-C--:B------:R-:W-:Y:S01]  /*12c40*/  ISETP.GE.OR P4, PT, R13, R12.reuse, P0 ;  /* 0x0000000c0d00720c */ /* 0x080fe20000786670 */
[----:B------:R-:W-:Y:S01]  /*12c50*/  IMAD R3, R4, c[0x0][0x42c], R3 ;  /* 0x00010b0004037a24 */ /* 0x000fe200078e0203 */
[-C--:B------:R-:W-:Y:S01]  /*12c60*/  ISETP.GE.OR P3, PT, R11, R12.reuse, P0 ;  /* 0x0000000c0b00720c */ /* 0x080fe20000766670 */
[----:B------:R-:W-:Y:S01]  /*12c70*/  SHFL.IDX PT, R16, R23, 0x2, 0x1c1f ;  /* 0x005c1f0017107f89 */ /* 0x000fe200000e0000 */
[-C--:B------:R-:W-:Y:S01]  /*12c80*/  ISETP.GE.OR P2, PT, R7, R12.reuse, P0 ;  /* 0x0000000c0700720c */ /* 0x080fe20000746670 */
[----:B------:R-:W-:Y:S01]  /*12c90*/  IMAD.IADD R3, R25, 0x1, R3 ;  /* 0x0000000119037824 */ /* 0x000fe200078e0203 */
[----:B------:R-:W-:Y:S01]  /*12ca0*/  ISETP.GE.OR P0, PT, R6, R12, P0 ;  /* 0x0000000c0600720c */ /* 0x000fe20000706670 */
[----:B------:R-:W3:Y:S01]  /*12cb0*/  SHFL.IDX PT, R17, R22, 0x2, 0x1c1f ;  /* 0x005c1f0016117f89 */ /* 0x000ee200000e0000 */
[----:B------:R-:W-:-:S02]  /*12cc0*/  LEA R4, P1, R24, c[0x0][0x400], 0x2 ;  /* 0x0001000018047a11 */ /* 0x000fc400078210ff */
[-C--:B------:R-:W-:Y:S01]  /*12cd0*/  ISETP.GE.AND P5, PT, R11, R12.reuse, PT ;  /* 0x0000000c0b00720c */ /* 0x080fe20003fa6270 */
[----:B------:R-:W-:Y:S01]  /*12ce0*/  SHFL.IDX PT, R14, R23, 0x3, 0x1c1f ;  /* 0x007c1f00170e7f89 */ /* 0x000fe200000e0000 */
[----:B------:R-:W-:Y:S02]  /*12cf0*/  LOP3.LUT R11, R0, 0x7ffffffc, RZ, 0xc0, !PT ;  /* 0x7ffffffc000b7812 */ /* 0x000fe400078ec0ff */
[----:B------:R-:W-:Y:S01]  /*12d00*/  LEA.HI.X R3, R24, c[0x0][0x404], R3, 0x2, P1 ;  /* 0x0001010018037a11 */ /* 0x000fe200008f1403 */
[----:B------:R-:W4:Y:S01]  /*12d10*/  SHFL.IDX PT, R15, R22, 0x3, 0x1c1f ;  /* 0x007c1f00160f7f89 */ /* 0x000f2200000e0000 */
[-C--:B------:R-:W-:Y:S02]  /*12d20*/  ISETP.GE.AND P1, PT, R6, R12.reuse, PT ;  /* 0x0000000c0600720c */ /* 0x080fe40003f26270 */
[-C--:B------:R-:W-:Y:S01]  /*12d30*/  ISETP.GE.AND P6, PT, R7, R12.reuse, PT ;  /* 0x0000000c0700720c */ /* 0x080fe20003fc6270 */
[----:B-1----:R1:W-:Y:S04]  /*12d40*/  @!P4 ST.E [R20.64], R5 ;  /* 0x000000051400c985 */ /* 0x0023e8000c10190c */
[----:B--2---:R2:W-:Y:S04]  /*12d50*/  @!P3 ST.E [R18.64], R8 ;  /* 0x000000081200b985 */ /* 0x0045e8000c10190c */
[----:B------:R2:W2:Y:S04]  /*12d60*/  SHFL.IDX PT, R22, R4, RZ, 0x1c1f ;  /* 0x001c1fff04167589 */ /* 0x0004a800000e0000 */
[----:B---3--:R3:W-:Y:S04]  /*12d70*/  @!P2 ST.E [R16.64], R9 ;  /* 0x000000091000a985 */ /* 0x0087e8000c10190c */
[----:B------:R3:W2:Y:S04]  /*12d80*/  SHFL.IDX PT, R23, R3, RZ, 0x1c1f ;  /* 0x001c1fff03177589 */ /* 0x0006a800000e0000 */
[----:B----4-:R3:W-:Y:S01]  /*12d90*/  @!P0 ST.E [R14.64], R10 ;  /* 0x0000000a0e008985 */ /* 0x0107e2000c10190c */
[----:B------:R-:W-:-:S02]  /*12da0*/  ISETP.GE.AND P0, PT, R13, R12, PT ;  /* 0x0000000c0d00720c */ /* 0x000fc40003f06270 */
[----:B-1----:R-:W-:Y:S02]  /*12db0*/  IADD3 R5, R2, -R11, RZ ;  /* 0x8000000b02057210 */ /* 0x002fe40007ffe0ff */
[----:B------:R-:W-:-:S03]  /*12dc0*/  P2R R2, PR, RZ, 0x2 ;  /* 0x00000002ff027803 */ /* 0x000fc60000000000 */
[----:B------:R-:W-:-:S06]  /*12dd0*/  IMAD.SHL.U32 R5, R5, 0x2, RZ ;  /* 0x0000000205057824 */ /* 0x000fcc00078e00ff */
[----:B------:R-:W-:Y:S05]  /*12de0*/  @P0 BRA `(.L_x_534) ;  /* 0x0000045000000947 */ /* 0x000fea0003800000 */
[C---:B---3--:R-:W-:Y:S02]  /*12df0*/  IADD3 R9, R5.reuse, 0x8, RZ ;  /* 0x0000000805097810 */ /* 0x048fe40007ffe0ff */
[C---:B------:R-:W-:Y:S02]  /*12e00*/  IADD3 R7, R5.reuse, 0x10, RZ ;  /* 0x0000001005077810 */ /* 0x040fe40007ffe0ff */
[----:B------:R-:W-:Y:S02]  /*12e10*/  IADD3 R0, R5, 0x18, RZ ;  /* 0x0000001805007810 */ /* 0x000fe40007ffe0ff */
[----:B------:R-:W-:Y:S02]  /*12e20*/  ISETP.GE.AND P1, PT, R9, c[0x0][0x3c8], PT ;  /* 0x0000f20009007a0c */ /* 0x000fe40003f26270 */
[----:B------:R-:W-:Y:S02]  /*12e30*/  ISETP.GE.AND P0, PT, R7, c[0x0][0x3c8], PT ;  /* 0x0000f20007007a0c */ /* 0x000fe40003f06270 */
[----:B------:R-:W-:-:S02]  /*12e40*/  ISETP.GE.AND P4, PT, R0, c[0x0][0x3c8], PT ;  /* 0x0000f20000007a0c */ /* 0x000fc40003f86270 */
[C---:B------:R-:W-:Y:S02]  /*12e50*/  ISETP.GE.AND P2, PT, R5.reuse, c[0x0][0x3c8], PT ;  /* 0x0000f20005007a0c */ /* 0x040fe40003f46270 */
[C---:B------:R-:W-:Y:S02]  /*12e60*/  IADD3 R14, R5.reuse, 0x28, RZ ;  /* 0x00000028050e7810 */ /* 0x040fe40007ffe0ff */
[C---:B------:R-:W-:Y:S02]  /*12e70*/  IADD3 R12, R5.reuse, 0x30, RZ ;  /* 0x00000030050c7810 */ /* 0x040fe40007ffe0ff */
[----:B------:R-:W-:Y:S02]  /*12e80*/  IADD3 R15, R5, 0x58, RZ ;  /* 0x00000058050f7810 */ /* 0x000fe40007ffe0ff */
[----:B------:R-:W-:Y:S02]  /*12e90*/  @!P1 LEA.HI R9, R9, R9, RZ, 0x1 ;  /* 0x0000000909099211 */ /* 0x000fe400078f08ff */
[----:B------:R-:W-:-:S02]  /*12ea0*/  @!P0 LEA.HI R7, R7, R7, RZ, 0x1 ;  /* 0x0000000707078211 */ /* 0x000fc400078f08ff */
[----:B------:R-:W-:Y:S01]  /*12eb0*/  @!P4 LEA.HI R0, R0, R0, RZ, 0x1 ;  /* 0x000000000000c211 */ /* 0x000fe200078f08ff */
[--C-:B--2---:R-:W-:Y:S01]  /*12ec0*/  @!P2 IMAD.WIDE R10, R5, 0x4, R22.reuse ;  /* 0x00000004050aa825 */ /* 0x104fe200078e0216 */
[----:B------:R-:W-:Y:S02]  /*12ed0*/  @!P1 LOP3.LUT R9, R9, 0xfffffffe, RZ, 0xc0, !PT ;  /* 0xfffffffe09099812 */ /* 0x000fe400078ec0ff */
[----:B------:R-:W-:Y:S02]  /*12ee0*/  @!P0 LOP3.LUT R7, R7, 0xfffffffe, RZ, 0xc0, !PT ;  /* 0xfffffffe07078812 */ /* 0x000fe400078ec0ff */
[----:B------:R-:W-:Y:S01]  /*12ef0*/  @!P4 LOP3.LUT R13, R0, 0xfffffffe, RZ, 0xc0, !PT ;  /* 0xfffffffe000dc812 */ /* 0x000fe200078ec0ff */
[--C-:B------:R-:W-:Y:S01]  /*12f00*/  @!P1 IMAD.WIDE R8, R9, 0x4, R22.reuse ;  /* 0x0000000409089825 */ /* 0x100fe200078e0216 */
[----:B------:R-:W-:Y:S01]  /*12f10*/  IADD3 R0, R5, 0x20, RZ ;  /* 0x0000002005007810 */ /* 0x000fe20007ffe0ff */
[----:B------:R1:W-:Y:S01]  /*12f20*/  @!P2 ST.E.64 [R10.64], R144 ;  /* 0x000000900a00a985 */ /* 0x0003e2000c101b0c */
[----:B------:R-:W-:Y:S01]  /*12f30*/  ISETP.GE.AND P2, PT, R14, c[0x0][0x3c8], PT ;  /* 0x0000f2000e007a0c */ /* 0x000fe20003f46270 */
[--C-:B------:R-:W-:Y:S01]  /*12f40*/  @!P0 IMAD.WIDE R6, R7, 0x4, R22.reuse ;  /* 0x0000000407068825 */ /* 0x100fe200078e0216 */
[----:B------:R-:W-:Y:S01]  /*12f50*/  ISETP.GE.AND P3, PT, R0, c[0x0][0x3c8], PT ;  /* 0x0000f20000007a0c */ /* 0x000fe20003f66270 */
[----:B------:R2:W-:Y:S01]  /*12f60*/  @!P1 ST.E.64 [R8.64], R132 ;  /* 0x0000008408009985 */ /* 0x0005e2000c101b0c */
[----:B------:R-:W-:Y:S01]  /*12f70*/  ISETP.GE.AND P1, PT, R12, c[0x0][0x3c8], PT ;  /* 0x0000f2000c007a0c */ /* 0x000fe20003f26270 */
[----:B------:R-:W-:Y:S01]  /*12f80*/  @!P4 IMAD.WIDE R16, R13, 0x4, R22 ;  /* 0x000000040d10c825 */ /* 0x000fe200078e0216 */
[----:B------:R-:W-:Y:S01]  /*12f90*/  IADD3 R13, R5, 0x38, RZ ;  /* 0x00000038050d7810 */ /* 0x000fe20007ffe0ff */
[----:B------:R3:W-:Y:S03]  /*12fa0*/  @!P0 ST.E.64 [R6.64], R128 ;  /* 0x0000008006008985 */ /* 0x0007e6000c101b0c */
[----:B------:R-:W-:Y:S01]  /*12fb0*/  ISETP.GE.AND P0, PT, R13, c[0x0][0x3c8], PT ;  /* 0x0000f2000d007a0c */ /* 0x000fe20003f06270 */
[----:B------:R4:W-:Y:S02]  /*12fc0*/  @!P4 ST.E.64 [R16.64], R116 ;  /* 0x000000741000c985 */ /* 0x0009e4000c101b0c */
[----:B------:R-:W-:-:S02]  /*12fd0*/  @!P2 LEA.HI R14, R14, R14, RZ, 0x1 ;  /* 0x0000000e0e0ea211 */ /* 0x000fc400078f08ff */
[----:B------:R-:W-:Y:S02]  /*12fe0*/  @!P3 LEA.HI R0, R0, R0, RZ, 0x1 ;  /* 0x000000000000b211 */ /* 0x000fe400078f08ff */
[----:B------:R-:W-:-:S06]  /*12ff0*/  @!P1 LEA.HI R12, R12, R12, RZ, 0x1 ;  /* 0x0000000c0c0c9211 */ /* 0x000fcc00078f08ff */
[----:B------:R-:W-:-:S04]  /*13000*/  @!P0 LEA.HI R13, R13, R13, RZ, 0x1 ;  /* 0x0000000d0d0d8211 */ /* 0x000fc800078f08ff */
[----:B------:R-:W-:Y:S02]  /*13010*/  @!P0 LOP3.LUT R13, R13, 0xfffffffe, RZ, 0xc0, !PT ;  /* 0xfffffffe0d0d8812 */ /* 0x000fe400078ec0ff */
[----:B-1----:R-:W-:Y:S02]  /*13020*/  @!P1 LOP3.LUT R11, R12, 0xfffffffe, RZ, 0xc0, !PT ;  /* 0xfffffffe0c0b9812 */ /* 0x002fe400078ec0ff */
[----:B--2---:R-:W-:Y:S01]  /*13030*/  @!P2 LOP3.LUT R9, R14, 0xfffffffe, RZ, 0xc0, !PT ;  /* 0xfffffffe0e09a812 */ /* 0x004fe200078ec0ff */
[--C-:B------:R-:W-:Y:S01]  /*13040*/  @!P0 IMAD.WIDE R12, R13, 0x4, R22.reuse ;  /* 0x000000040d0c8825 */ /* 0x100fe200078e0216 */
[----:B------:R-:W-:Y:S02]  /*13050*/  IADD3 R14, R5, 0x48, RZ ;  /* 0x00000048050e7810 */ /* 0x000fe40007ffe0ff */
[----:B---3--:R-:W-:Y:S01]  /*13060*/  @!P3 LOP3.LUT R7, R0, 0xfffffffe, RZ, 0xc0, !PT ;  /* 0xfffffffe0007b812 */ /* 0x008fe200078ec0ff */
[----:B------:R-:W-:Y:S01]  /*13070*/  @!P2 IMAD.WIDE R8, R9, 0x4, R22 ;  /* 0x000000040908a825 */ /* 0x000fe200078e0216 */
[----:B------:R-:W-:-:S02]  /*13080*/  IADD3 R0, R5, 0x40, RZ ;  /* 0x0000004005007810 */ /* 0x000fc40007ffe0ff */
[----:B----4-:R-:W-:Y:S01]  /*13090*/  IADD3 R16, R5, 0x50, RZ ;  /* 0x0000005005107810 */ /* 0x010fe20007ffe0ff */
[----:B------:R-:W-:-:S04]  /*130a0*/  @!P3 IMAD.WIDE R6, R7, 0x4, R22 ;  /* 0x000000040706b825 */ /* 0x000fc800078e0216 */
[----:B------:R-:W-:Y:S01]  /*130b0*/  @!P1 IMAD.WIDE R10, R11, 0x4, R22 ;  /* 0x000000040b0a9825 */ /* 0x000fe200078e0216 */
[----:B------:R1:W-:Y:S01]  /*130c0*/  @!P3 ST.E.64 [R6.64], R112 ;  /* 0x000000700600b985 */ /* 0x0003e2000c101b0c */
[----:B------:R-:W-:-:S03]  /*130d0*/  ISETP.GE.AND P3, PT, R0, c[0x0][0x3c8], PT ;  /* 0x0000f20000007a0c */ /* 0x000fc60003f66270 */
[----:B------:R2:W-:Y:S01]  /*130e0*/  @!P2 ST.E.64 [R8.64], R100 ;  /* 0x000000640800a985 */ /* 0x0005e2000c101b0c */
[----:B------:R-:W-:-:S03]  /*130f0*/  ISETP.GE.AND P2, PT, R14, c[0x0][0x3c8], PT ;  /* 0x0000f2000e007a0c */ /* 0x000fc60003f46270 */
[----:B------:R3:W-:Y:S01]  /*13100*/  @!P1 ST.E.64 [R10.64], R52 ;  /* 0x000000340a009985 */ /* 0x0007e2000c101b0c */
[----:B------:R-:W-:-:S03]  /*13110*/  ISETP.GE.AND P1, PT, R16, c[0x0][0x3c8], PT ;  /* 0x0000f20010007a0c */ /* 0x000fc60003f26270 */
[----:B------:R4:W-:Y:S01]  /*13120*/  @!P0 ST.E.64 [R12.64], R64 ;  /* 0x000000400c008985 */ /* 0x0009e2000c101b0c */
[----:B------:R-:W-:Y:S02]  /*13130*/  ISETP.GE.AND P0, PT, R15, c[0x0][0x3c8], PT ;  /* 0x0000f2000f007a0c */ /* 0x000fe40003f06270 */
[----:B------:R-:W-:-:S03]  /*13140*/  @!P3 LEA.HI R0, R0, R0, RZ, 0x1 ;  /* 0x000000000000b211 */ /* 0x000fc600078f08ff */
[----:B------:R-:W-:-:S04]  /*13150*/  @!P2 LEA.HI R14, R14, R14, RZ, 0x1 ;  /* 0x0000000e0e0ea211 */ /* 0x000fc800078f08ff */
[----:B------:R-:W-:-:S04]  /*13160*/  @!P1 LEA.HI R16, R16, R16, RZ, 0x1 ;  /* 0x0000001010109211 */ /* 0x000fc800078f08ff */
[----:B------:R-:W-:Y:S02]  /*13170*/  @!P0 LEA.HI R15, R15, R15, RZ, 0x1 ;  /* 0x0000000f0f0f8211 */ /* 0x000fe400078f08ff */
[----:B-1----:R-:W-:Y:S02]  /*13180*/  @!P3 LOP3.LUT R7, R0, 0xfffffffe, RZ, 0xc0, !PT ;  /* 0xfffffffe0007b812 */ /* 0x002fe400078ec0ff */
[----:B------:R-:W-:Y:S02]  /*13190*/  @!P0 LOP3.LUT R15, R15, 0xfffffffe, RZ, 0xc0, !PT ;  /* 0xfffffffe0f0f8812 */ /* 0x000fe400078ec0ff */
[----:B--2---:R-:W-:Y:S01]  /*131a0*/  @!P2 LOP3.LUT R9, R14, 0xfffffffe, RZ, 0xc0, !PT ;  /* 0xfffffffe0e09a812 */ /* 0x004fe200078ec0ff */
[----:B------:R-:W-:Y:S01]  /*131b0*/  @!P3 IMAD.WIDE R6, R7, 0x4, R22 ;  /* 0x000000040706b825 */ /* 0x000fe200078e0216 */
[----:B---3--:R-:W-:-:S03]  /*131c0*/  @!P1 LOP3.LUT R11, R16, 0xfffffffe, RZ, 0xc0, !PT ;  /* 0xfffffffe100b9812 */ /* 0x008fc600078ec0ff */
[--C-:B------:R-:W-:Y:S01]  /*131d0*/  @!P2 IMAD.WIDE R8, R9, 0x4, R22.reuse ;  /* 0x000000040908a825 */ /* 0x100fe200078e0216 */
[----:B------:R4:W-:Y:S03]  /*131e0*/  @!P3 ST.E.64 [R6.64], R68 ;  /* 0x000000440600b985 */ /* 0x0009e6000c101b0c */
[--C-:B------:R-:W-:Y:S01]  /*131f0*/  @!P1 IMAD.WIDE R10, R11, 0x4, R22.reuse ;  /* 0x000000040b0a9825 */ /* 0x100fe200078e0216 */
[----:B------:R4:W-:Y:S03]  /*13200*/  @!P2 ST.E.64 [R8.64], R80 ;  /* 0x000000500800a985 */ /* 0x0009e6000c101b0c */
[----:B------:R-:W-:Y:S01]  /*13210*/  @!P0 IMAD.WIDE R22, R15, 0x4, R22 ;  /* 0x000000040f168825 */ /* 0x000fe200078e0216 */
[----:B------:R4:W-:Y:S04]  /*13220*/  @!P1 ST.E.64 [R10.64], R84 ;  /* 0x000000540a009985 */ /* 0x0009e8000c101b0c */
[----:B------:R4:W-:Y:S02]  /*13230*/  @!P0 ST.E.64 [R22.64], R96 ;  /* 0x0000006016008985 */ /* 0x0009e4000c101b0c */
.L_x_534:
[----:B------:R-:W-:Y:S05]  /*13240*/  BSYNC B0 ;  /* 0x0000000000007941 */ /* 0x000fea0003800000 */
.L_x_533:
[----:B----4-:R1:W4:Y:S01]  /*13250*/  SHFL.IDX PT, R13, R3, 0x1, 0x1c1f ;  /* 0x003c1f00030d7f89 */ /* 0x01032200000e0000 */
[----:B------:R-:W-:Y:S03]  /*13260*/  BSSY B0, `(.L_x_535) ;  /* 0x0000048000007945 */ /* 0x000fe60003800000 */
[----:B------:R1:W3:Y:S01]  /*13270*/  SHFL.IDX PT, R12, R4, 0x1, 0x1c1f ;  /* 0x003c1f00040c7f89 */ /* 0x0002e200000e0000 */
[----:B------:R-:W-:Y:S05]  /*13280*/  @P5 BRA `(.L_x_536) ;  /* 0x0000045000005947 */ /* 0x000fea0003800000 */
[C---:B---3--:R-:W-:Y:S02]  /*13290*/  IADD3 R10, R5.reuse, 0x8, RZ ;  /* 0x00000008050a7810 */ /* 0x048fe40007ffe0ff */
[----:B------:R-:W-:-:S02]  /*132a0*/  ISETP.GE.AND P1, PT, R5, c[0x0][0x3c8], PT ;  /* 0x0000f20005007a0c */ /* 0x000fc40003f26270 */
[----:B------:R-:W-:Y:S02]  /*132b0*/  ISETP.GE.AND P0, PT, R10, c[0x0][0x3c8], PT ;  /* 0x0000f2000a007a0c */ /* 0x000fe40003f06270 */
[C---:B------:R-:W-:Y:S02]  /*132c0*/  IADD3 R9, R5.reuse, 0x10, RZ ;  /* 0x0000001005097810 */ /* 0x040fe40007ffe0ff */
[----:B--2---:R-:W-:Y:S02]  /*132d0*/  IADD3 R8, R5, 0x18, RZ ;  /* 0x0000001805087810 */ /* 0x004fe40007ffe0ff */
[----:B------:R-:W-:Y:S02]  /*132e0*/  ISETP.GE.AND P4, PT, R9, c[0x0][0x3c8], PT ;  /* 0x0000f20009007a0c */ /* 0x000fe40003f86270 */
[C---:B------:R-:W-:Y:S02]  /*132f0*/  IADD3 R7, R5.reuse, 0x20, RZ ;  /* 0x0000002005077810 */ /* 0x040fe40007ffe0ff */
[C---:B------:R-:W-:Y:S01]  /*13300*/  IADD3 R6, R5.reuse, 0x28, RZ ;  /* 0x0000002805067810 */ /* 0x040fe20007ffe0ff */
[C---:B----4-:R-:W-:Y:S01]  /*13310*/  @!P1 IMAD.WIDE R14, R5.reuse, 0x4, R12 ;  /* 0x00000004050e9825 */ /* 0x050fe200078e020c */
[----:B------:R-:W-:-:S02]  /*13320*/  IADD3 R0, R5, 0x30, RZ ;  /* 0x0000003005007810 */ /* 0x000fc40007ffe0ff */
[----:B------:R-:W-:Y:S02]  /*13330*/  @!P0 LEA.HI R10, R10, R10, RZ, 0x1 ;  /* 0x0000000a0a0a8211 */ /* 0x000fe400078f08ff */
[----:B------:R-:W-:Y:S01]  /*13340*/  ISETP.GE.AND P3, PT, R8, c[0x0][0x3c8], PT ;  /* 0x0000f20008007a0c */ /* 0x000fe20003f66270 */
[----:B------:R2:W-:Y:S01]  /*13350*/  @!P1 ST.E.64 [R14.64], R146 ;  /* 0x000000920e009985 */ /* 0x0005e2000c101b0c */
[----:B------:R-:W-:Y:S02]  /*13360*/  @!P0 LOP3.LUT R10, R10, 0xfffffffe, RZ, 0xc0, !PT ;  /* 0xfffffffe0a0a8812 */ /* 0x000fe400078ec0ff */
[----:B------:R-:W-:Y:S02]  /*13370*/  ISETP.GE.AND P2, PT, R7, c[0x0][0x3c8], PT ;  /* 0x0000f20007007a0c */ /* 0x000fe40003f46270 */
[----:B------:R-:W-:Y:S01]  /*13380*/  ISETP.GE.AND P1, PT, R6, c[0x0][0x3c8], PT ;  /* 0x0000f20006007a0c */ /* 0x000fe20003f26270 */
[----:B------:R-:W-:Y:S01]  /*13390*/  @!P0 IMAD.WIDE R10, R10, 0x4, R12 ;  /* 0x000000040a0a8825 */ /* 0x000fe200078e020c */
[----:B------:R-:W-:-:S02]  /*133a0*/  @!P4 LEA.HI R9, R9, R9, RZ, 0x1 ;  /* 0x000000090909c211 */ /* 0x000fc400078f08ff */
[----:B------:R-:W-:Y:S02]  /*133b0*/  IADD3 R18, R5, 0x40, RZ ;  /* 0x0000004005127810 */ /* 0x000fe40007ffe0ff */
[----:B------:R3:W-:Y:S01]  /*133c0*/  @!P0 ST.E.64 [R10.64], R134 ;  /* 0x000000860a008985 */ /* 0x0007e2000c101b0c */
[----:B------:R-:W-:Y:S02]  /*133d0*/  ISETP.GE.AND P0, PT, R0, c[0x0][0x3c8], PT ;  /* 0x0000f20000007a0c */ /* 0x000fe40003f06270 */
[----:B------:R-:W-:Y:S02]  /*133e0*/  @!P3 LEA.HI R8, R8, R8, RZ, 0x1 ;  /* 0x000000080808b211 */ /* 0x000fe400078f08ff */
[----:B------:R-:W-:Y:S02]  /*133f0*/  @!P4 LOP3.LUT R9, R9, 0xfffffffe, RZ, 0xc0, !PT ;  /* 0xfffffffe0909c812 */ /* 0x000fe400078ec0ff */
[----:B------:R-:W-:Y:S02]  /*13400*/  @!P2 LEA.HI R7, R7, R7, RZ, 0x1 ;  /* 0x000000070707a211 */ /* 0x000fe400078f08ff */
[----:B------:R-:W-:-:S02]  /*13410*/  @!P1 LEA.HI R6, R6, R6, RZ, 0x1 ;  /* 0x0000000606069211 */ /* 0x000fc400078f08ff */
[----:B------:R-:W-:Y:S02]  /*13420*/  @!P3 LOP3.LUT R17, R8, 0xfffffffe, RZ, 0xc0, !PT ;  /* 0xfffffffe0811b812 */ /* 0x000fe400078ec0ff */
[----:B------:R-:W-:Y:S02]  /*13430*/  @!P2 LOP3.LUT R7, R7, 0xfffffffe, RZ, 0xc0, !PT ;  /* 0xfffffffe0707a812 */ /* 0x000fe400078ec0ff */
[----:B------:R-:W-:Y:S01]  /*13440*/  @!P0 LEA.HI R0, R0, R0, RZ, 0x1 ;  /* 0x0000000000008211 */ /* 0x000fe200078f08ff */
[--C-:B------:R-:W-:Y:S01]  /*13450*/  @!P3 IMAD.WIDE R16, R17, 0x4, R12.reuse ;  /* 0x000000041110b825 */ /* 0x100fe200078e020c */
[C---:B------:R-:W-:Y:S02]  /*13460*/  IADD3 R20, R5.reuse, 0x48, RZ ;  /* 0x0000004805147810 */ /* 0x040fe40007ffe0ff */
[----:B------:R-:W-:Y:S01]  /*13470*/  IADD3 R19, R5, 0x50, RZ ;  /* 0x0000005005137810 */ /* 0x000fe20007ffe0ff */
[----:B--2---:R-:W-:Y:S01]  /*13480*/  @!P4 IMAD.WIDE R14, R9, 0x4, R12 ;  /* 0x00000004090ec825 */ /* 0x004fe200078e020c */
[----:B------:R-:W-:-:S03]  /*13490*/  @!P1 LOP3.LUT R9, R6, 0xfffffffe, RZ, 0xc0, !PT ;  /* 0xfffffffe06099812 */ /* 0x000fc600078ec0ff */
[--C-:B------:R-:W-:Y:S01]  /*134a0*/  @!P2 IMAD.WIDE R6, R7, 0x4, R12.reuse ;  /* 0x000000040706a825 */ /* 0x100fe200078e020c */
[----:B------:R2:W-:Y:S03]  /*134b0*/  @!P4 ST.E.64 [R14.64], R130 ;  /* 0x000000820e00c985 */ /* 0x0005e6000c101b0c */
[--C-:B------:R-:W-:Y:S01]  /*134c0*/  @!P1 IMAD.WIDE R8, R9, 0x4, R12.reuse ;  /* 0x0000000409089825 */ /* 0x100fe200078e020c */
[----:B---3--:R-:W-:Y:S01]  /*134d0*/  @!P0 LOP3.LUT R11, R0, 0xfffffffe, RZ, 0xc0, !PT ;  /* 0xfffffffe000b8812 */ /* 0x008fe200078ec0ff */
[----:B------:R-:W-:Y:S01]  /*134e0*/  @!P3 ST.E.64 [R16.64], R118 ;  /* 0x000000761000b985 */ /* 0x000fe2000c101b0c */
[----:B------:R-:W-:Y:S02]  /*134f0*/  IADD3 R0, R5, 0x38, RZ ;  /* 0x0000003805007810 */ /* 0x000fe40007ffe0ff */
[----:B------:R-:W-:Y:S01]  /*13500*/  ISETP.GE.AND P3, PT, R18, c[0x0][0x3c8], PT ;  /* 0x0000f20012007a0c */ /* 0x000fe20003f66270 */
[----:B------:R-:W-:Y:S01]  /*13510*/  @!P0 IMAD.WIDE R10, R11, 0x4, R12 ;  /* 0x000000040b0a8825 */ /* 0x000fe200078e020c */
[----:B------:R-:W-:Y:S01]  /*13520*/  ISETP.GE.AND P4, PT, R0, c[0x0][0x3c8], PT ;  /* 0x0000f20000007a0c */ /* 0x000fe20003f86270 */
[----:B------:R3:W-:Y:S01]  /*13530*/  @!P2 ST.E.64 [R6.64], R114 ;  /* 0x000000720600a985 */ /* 0x0007e2000c101b0c */
[----:B------:R-:W-:-:S03]  /*13540*/  ISETP.GE.AND P2, PT, R20, c[0x0][0x3c8], PT ;  /* 0x0000f20014007a0c */ /* 0x000fc60003f46270 */
[----:B------:R4:W-:Y:S01]  /*13550*/  @!P1 ST.E.64 [R8.64], R102 ;  /* 0x0000006608009985 */ /* 0x0009e2000c101b0c */
[----:B------:R-:W-:-:S03]  /*13560*/  ISETP.GE.AND P1, PT, R19, c[0x0][0x3c8], PT ;  /* 0x0000f20013007a0c */ /* 0x000fc60003f26270 */
[----:B------:R1:W-:Y:S02]  /*13570*/  @!P0 ST.E.64 [R10.64], R54 ;  /* 0x000000360a008985 */ /* 0x0003e4000c101b0c */
[----:B------:R-:W-:Y:S02]  /*13580*/  @!P3 LEA.HI R18, R18, R18, RZ, 0x1 ;  /* 0x000000121212b211 */ /* 0x000fe400078f08ff */
[----:B------:R-:W-:Y:S02]  /*13590*/  @!P4 LEA.HI R0, R0, R0, RZ, 0x1 ;  /* 0x000000000000c211 */ /* 0x000fe400078f08ff */
[----:B------:R-:W-:Y:S02]  /*135a0*/  @!P2 LEA.HI R20, R20, R20, RZ, 0x1 ;  /* 0x000000141414a211 */ /* 0x000fe400078f08ff */
[----:B--2---:R-:W-:Y:S02]  /*135b0*/  IADD3 R14, R5, 0x58, RZ ;  /* 0x00000058050e7810 */ /* 0x004fe40007ffe0ff */
[----:B------:R-:W-:-:S02]  /*135c0*/  @!P1 LEA.HI R19, R19, R19, RZ, 0x1 ;  /* 0x0000001313139211 */ /* 0x000fc400078f08ff */
[----:B------:R-:W-:Y:S02]  /*135d0*/  ISETP.GE.AND P0, PT, R14, c[0x0][0x3c8], PT ;  /* 0x0000f2000e007a0c */ /* 0x000fe40003f06270 */
[----:B------:R-:W-:Y:S02]  /*135e0*/  @!P1 LOP3.LUT R19, R19, 0xfffffffe, RZ, 0xc0, !PT ;  /* 0xfffffffe13139812 */ /* 0x000fe400078ec0ff */
[----:B---3--:R-:W-:-:S03]  /*135f0*/  @!P4 LOP3.LUT R7, R0, 0xfffffffe, RZ, 0xc0, !PT ;  /* 0xfffffffe0007c812 */ /* 0x008fc600078ec0ff */
[----:B------:R-:W-:Y:S01]  /*13600*/  @!P1 IMAD.WIDE R16, R19, 0x4, R12 ;  /* 0x0000000413109825 */ /* 0x000fe200078e020c */
[----:B----4-:R-:W-:-:S03]  /*13610*/  @!P3 LOP3.LUT R9, R18, 0xfffffffe, RZ, 0xc0, !PT ;  /* 0xfffffffe1209b812 */ /* 0x010fc600078ec0ff */
[--C-:B------:R-:W-:Y:S02]  /*13620*/  @!P4 IMAD.WIDE R6, R7, 0x4, R12.reuse ;  /* 0x000000040706c825 */ /* 0x100fe400078e020c */
[----:B------:R-:W-:Y:S02]  /*13630*/  @!P0 LEA.HI R14, R14, R14, RZ, 0x1 ;  /* 0x0000000e0e0e8211 */ /* 0x000fe400078f08ff */
[----:B-1----:R-:W-:Y:S01]  /*13640*/  @!P2 LOP3.LUT R11, R20, 0xfffffffe, RZ, 0xc0, !PT ;  /* 0xfffffffe140ba812 */ /* 0x002fe200078ec0ff */
[--C-:B------:R-:W-:Y:S01]  /*13650*/  @!P3 IMAD.WIDE R8, R9, 0x4, R12.reuse ;  /* 0x000000040908b825 */ /* 0x100fe200078e020c */
[----:B------:R-:W-:Y:S01]  /*13660*/  @!P0 LOP3.LUT R15, R14, 0xfffffffe, RZ, 0xc0, !PT ;  /* 0xfffffffe0e0f8812 */ /* 0x000fe200078ec0ff */
[----:B------:R1:W-:Y:S02]  /*13670*/  @!P4 ST.E.64 [R6.64], R66 ;  /* 0x000000420600c985 */ /* 0x0003e4000c101b0c */
[--C-:B------:R-:W-:Y:S02]  /*13680*/  @!P2 IMAD.WIDE R10, R11, 0x4, R12.reuse ;  /* 0x000000040b0aa825 */ /* 0x100fe400078e020c */
[----:B------:R1:W-:Y:S02]  /*13690*/  @!P3 ST.E.64 [R8.64], R70 ;  /* 0x000000460800b985 */ /* 0x0003e4000c101b0c */
[----:B------:R-:W-:-:S02]  /*136a0*/  @!P0 IMAD.WIDE R12, R15, 0x4, R12 ;  /* 0x000000040f0c8825 */ /* 0x000fc400078e020c */
[----:B------:R1:W-:Y:S04]  /*136b0*/  @!P2 ST.E.64 [R10.64], R82 ;  /* 0x000000520a00a985 */ /* 0x0003e8000c101b0c */
[----:B------:R1:W-:Y:S04]  /*136c0*/  @!P1 ST.E.64 [R16.64], R86 ;  /* 0x0000005610009985 */ /* 0x0003e8000c101b0c */
[----:B------:R1:W-:Y:S02]  /*136d0*/  @!P0 ST.E.64 [R12.64], R98 ;  /* 0x000000620c008985 */ /* 0x0003e4000c101b0c */
.L_x_536:
[----:B------:R-:W-:Y:S05]  /*136e0*/  BSYNC B0 ;  /* 0x0000000000007941 */ /* 0x000fea0003800000 */
.L_x_535:
[----:B-1----:R1:W4:Y:S01]  /*136f0*/  SHFL.IDX PT, R11, R3, 0x2, 0x1c1f ;  /* 0x005c1f00030b7f89 */ /* 0x00232200000e0000 */
[----:B------:R-:W-:Y:S03]  /*13700*/  BSSY B0, `(.L_x_537) ;  /* 0x0000048000007945 */ /* 0x000fe60003800000 */
[----:B---3--:R1:W3:Y:S01]  /*13710*/  SHFL.IDX PT, R10, R4, 0x2, 0x1c1f ;  /* 0x005c1f00040a7f89 */ /* 0x0082e200000e0000 */
[----:B------:R-:W-:Y:S05]  /*13720*/  @P6 BRA `(.L_x_538) ;  /* 0x0000045000006947 */ /* 0x000fea0003800000 */
[C---:B------:R-:W-:Y:S02]  /*13730*/  IADD3 R9, R5.reuse, 0x8, RZ ;  /* 0x0000000805097810 */ /* 0x040fe40007ffe0ff */
[----:B--2---:R-:W-:-:S02]  /*13740*/  IADD3 R8, R5, 0x10, RZ ;  /* 0x0000001005087810 */ /* 0x004fc40007ffe0ff */
[----:B------:R-:W-:Y:S02]  /*13750*/  ISETP.GE.AND P4, PT, R9, c[0x0][0x3c8], PT ;  /* 0x0000f20009007a0c */ /* 0x000fe40003f86270 */
[C---:B------:R-:W-:Y:S02]  /*13760*/  IADD3 R7, R5.reuse, 0x18, RZ ;  /* 0x0000001805077810 */ /* 0x040fe40007ffe0ff */
[C---:B------:R-:W-:Y:S02]  /*13770*/  IADD3 R6, R5.reuse, 0x20, RZ ;  /* 0x0000002005067810 */ /* 0x040fe40007ffe0ff */
[C---:B------:R-:W-:Y:S02]  /*13780*/  IADD3 R0, R5.reuse, 0x28, RZ ;  /* 0x0000002805007810 */ /* 0x040fe40007ffe0ff */
[----:B------:R-:W-:Y:S02]  /*13790*/  ISETP.GE.AND P3, PT, R8, c[0x0][0x3c8], PT ;  /* 0x0000f20008007a0c */ /* 0x000fe40003f66270 */
[----:B------:R-:W-:-:S02]  /*137a0*/  ISETP.GE.AND P5, PT, R5, c[0x0][0x3c8], PT ;  /* 0x0000f20005007a0c */ /* 0x000fc40003fa6270 */
[----:B------:R-:W-:Y:S02]  /*137b0*/  ISETP.GE.AND P2, PT, R7, c[0x0][0x3c8], PT ;  /* 0x0000f20007007a0c */ /* 0x000fe40003f46270 */
[----:B------:R-:W-:Y:S02]  /*137c0*/  ISETP.GE.AND P1, PT, R6, c[0x0][0x3c8], PT ;  /* 0x0000f20006007a0c */ /* 0x000fe40003f26270 */
[----:B------:R-:W-:Y:S02]  /*137d0*/  ISETP.GE.AND P0, PT, R0, c[0x0][0x3c8], PT ;  /* 0x0000f20000007a0c */ /* 0x000fe40003f06270 */
[----:B------:R-:W-:Y:S02]  /*137e0*/  @!P4 LEA.HI R9, R9, R9, RZ, 0x1 ;  /* 0x000000090909c211 */ /* 0x000fe400078f08ff */
[C---:B------:R-:W-:Y:S02]  /*137f0*/  IADD3 R18, R5.reuse, 0x38, RZ ;  /* 0x0000003805127810 */ /* 0x040fe40007ffe0ff */
[----:B------:R-:W-:Y:S01]  /*13800*/  @!P3 LEA.HI R8, R8, R8, RZ, 0x1 ;  /* 0x000000080808b211 */ /* 0x000fe200078f08ff */
[----:B---34-:R-:W-:Y:S01]  /*13810*/  @!P5 IMAD.WIDE R12, R5, 0x4, R10 ;  /* 0x00000004050cd825 */ /* 0x018fe200078e020a */
[----:B------:R-:W-:-:S02]  /*13820*/  @!P4 LOP3.LUT R9, R9, 0xfffffffe, RZ, 0xc0, !PT ;  /* 0xfffffffe0909c812 */ /* 0x000fc400078ec0ff */
[----:B------:R-:W-:Y:S02]  /*13830*/  @!P2 LEA.HI R7, R7, R7, RZ, 0x1 ;  /* 0x000000070707a211 */ /* 0x000fe400078f08ff */
[----:B------:R-:W-:Y:S01]  /*13840*/  @!P1 LEA.HI R6, R6, R6, RZ, 0x1 ;  /* 0x0000000606069211 */ /* 0x000fe200078f08ff */
[--C-:B------:R-:W-:Y:S01]  /*13850*/  @!P4 IMAD.WIDE R16, R9, 0x4, R10.reuse ;  /* 0x000000040910c825 */ /* 0x100fe200078e020a */
[----:B------:R-:W-:Y:S01]  /*13860*/  @!P0 LEA.HI R0, R0, R0, RZ, 0x1 ;  /* 0x0000000000008211 */ /* 0x000fe200078f08ff */
[----:B------:R2:W-:Y:S01]  /*13870*/  @!P5 ST.E.64 [R12.64], R140 ;  /* 0x0000008c0c00d985 */ /* 0x0005e2000c101b0c */
[----:B------:R-:W-:Y:S02]  /*13880*/  @!P3 LOP3.LUT R15, R8, 0xfffffffe, RZ, 0xc0, !PT ;  /* 0xfffffffe080fb812 */ /* 0x000fe400078ec0ff */
[----:B------:R-:W-:Y:S01]  /*13890*/  @!P2 LOP3.LUT R7, R7, 0xfffffffe, RZ, 0xc0, !PT ;  /* 0xfffffffe0707a812 */ /* 0x000fe200078ec0ff */
[----:B------:R3:W-:Y:S01]  /*138a0*/  @!P4 ST.E.64 [R16.64], R136 ;  /* 0x000000881000c985 */ /* 0x0007e2000c101b0c */
[----:B------:R-:W-:Y:S01]  /*138b0*/  @!P1 LOP3.LUT R9, R6, 0xfffffffe, RZ, 0xc0, !PT ;  /* 0xfffffffe06099812 */ /* 0x000fe200078ec0ff */
[----:B------:R-:W-:Y:S01]  /*138c0*/  @!P3 IMAD.WIDE R14, R15, 0x4, R10 ;  /* 0x000000040f0eb825 */ /* 0x000fe200078e020a */
[----:B------:R-:W-:-:S02]  /*138d0*/  IADD3 R20, R5, 0x40, RZ ;  /* 0x0000004005147810 */ /* 0x000fc40007ffe0ff */
[----:B------:R-:W-:Y:S01]  /*138e0*/  IADD3 R19, R5, 0x48, RZ ;  /* 0x0000004805137810 */ /* 0x000fe20007ffe0ff */
[--C-:B------:R-:W-:Y:S01]  /*138f0*/  @!P2 IMAD.WIDE R6, R7, 0x4, R10.reuse ;  /* 0x000000040706a825 */ /* 0x100fe200078e020a */
[----:B------:R-:W-:Y:S01]  /*13900*/  @!P3 ST.E.64 [R14.64], R124 ;  /* 0x0000007c0e00b985 */ /* 0x000fe2000c101b0c */
[----:B------:R-:W-:Y:S02]  /*13910*/  ISETP.GE.AND P4, PT, R18, c[0x0][0x3c8], PT ;  /* 0x0000f20012007a0c */ /* 0x000fe40003f86270 */
[----:B------:R-:W-:Y:S01]  /*13920*/  @!P1 IMAD.WIDE R8, R9, 0x4, R10 ;  /* 0x0000000409089825 */ /* 0x000fe200078e020a */
[----:B------:R-:W-:Y:S01]  /*13930*/  @!P2 ST.E.64 [R6.64], R120 ;  /* 0x000000780600a985 */ /* 0x000fe2000c101b0c */
[----:B------:R-:W-:Y:S02]  /*13940*/  ISETP.GE.AND P3, PT, R20, c[0x0][0x3c8], PT ;  /* 0x0000f20014007a0c */ /* 0x000fe40003f66270 */
[----:B------:R-:W-:Y:S01]  /*13950*/  ISETP.GE.AND P2, PT, R19, c[0x0][0x3c8], PT ;  /* 0x0000f20013007a0c */ /* 0x000fe20003f46270 */
[----:B------:R4:W-:Y:S06]  /*13960*/  @!P1 ST.E.64 [R8.64], R108 ;  /* 0x0000006c08009985 */ /* 0x0009ec000c101b0c */
[----:B------:R-:W-:-:S02]  /*13970*/  @!P4 LEA.HI R18, R18, R18, RZ, 0x1 ;  /* 0x000000121212c211 */ /* 0x000fc400078f08ff */
[----:B--2---:R-:W-:Y:S02]  /*13980*/  @!P0 LOP3.LUT R13, R0, 0xfffffffe, RZ, 0xc0, !PT ;  /* 0xfffffffe000d8812 */ /* 0x004fe400078ec0ff */
[C---:B------:R-:W-:Y:S02]  /*13990*/  IADD3 R0, R5.reuse, 0x30, RZ ;  /* 0x0000003005007810 */ /* 0x040fe40007ffe0ff */
[----:B---3--:R-:W-:Y:S01]  /*139a0*/  IADD3 R17, R5, 0x50, RZ ;  /* 0x0000005005117810 */ /* 0x008fe20007ffe0ff */
[----:B------:R-:W-:Y:S01]  /*139b0*/  @!P0 IMAD.WIDE R12, R13, 0x4, R10 ;  /* 0x000000040d0c8825 */ /* 0x000fe200078e020a */
[----:B------:R-:W-:Y:S02]  /*139c0*/  ISETP.GE.AND P5, PT, R0, c[0x0][0x3c8], PT ;  /* 0x0000f20000007a0c */ /* 0x000fe40003fa6270 */
[----:B------:R-:W-:Y:S02]  /*139d0*/  IADD3 R16, R5, 0x58, RZ ;  /* 0x0000005805107810 */ /* 0x000fe40007ffe0ff */
[----:B------:R2:W-:Y:S01]  /*139e0*/  @!P0 ST.E.64 [R12.64], R104 ;  /* 0x000000680c008985 */ /* 0x0005e2000c101b0c */
[----:B------:R-:W-:-:S02]  /*139f0*/  ISETP.GE.AND P1, PT, R17, c[0x0][0x3c8], PT ;  /* 0x0000f20011007a0c */ /* 0x000fc40003f26270 */
[----:B------:R-:W-:Y:S02]  /*13a00*/  ISETP.GE.AND P0, PT, R16, c[0x0][0x3c8], PT ;  /* 0x0000f20010007a0c */ /* 0x000fe40003f06270 */
[----:B------:R-:W-:Y:S02]  /*13a10*/  @!P3 LEA.HI R20, R20, R20, RZ, 0x1 ;  /* 0x000000141414b211 */ /* 0x000fe400078f08ff */
[----:B------:R-:W-:Y:S02]  /*13a20*/  @!P2 LEA.HI R19, R19, R19, RZ, 0x1 ;  /* 0x000000131313a211 */ /* 0x000fe400078f08ff */
[----:B------:R-:W-:Y:S02]  /*13a30*/  @!P5 LEA.HI R0, R0, R0, RZ, 0x1 ;  /* 0x000000000000d211 */ /* 0x000fe400078f08ff */
[----:B----4-:R-:W-:Y:S02]  /*13a40*/  @!P4 LOP3.LUT R9, R18, 0xfffffffe, RZ, 0xc0, !PT ;  /* 0xfffffffe1209c812 */ /* 0x010fe400078ec0ff */
[----:B------:R-:W-:-:S02]  /*13a50*/  @!P5 LOP3.LUT R7, R0, 0xfffffffe, RZ, 0xc0, !PT ;  /* 0xfffffffe0007d812 */ /* 0x000fc400078ec0ff */
[----:B------:R-:W-:Y:S01]  /*13a60*/  @!P1 LEA.HI R17, R17, R17, RZ, 0x1 ;  /* 0x0000001111119211 */ /* 0x000fe200078f08ff */
[--C-:B------:R-:W-:Y:S01]  /*13a70*/  @!P4 IMAD.WIDE R8, R9, 0x4, R10.reuse ;  /* 0x000000040908c825 */ /* 0x100fe200078e020a */
[----:B------:R-:W-:Y:S02]  /*13a80*/  @!P0 LEA.HI R16, R16, R16, RZ, 0x1 ;  /* 0x0000001010108211 */ /* 0x000fe400078f08ff */
[----:B------:R-:W-:Y:S01]  /*13a90*/  @!P2 LOP3.LUT R19, R19, 0xfffffffe, RZ, 0xc0, !PT ;  /* 0xfffffffe1313a812 */ /* 0x000fe200078ec0ff */
[--C-:B------:R-:W-:Y:S01]  /*13aa0*/  @!P5 IMAD.WIDE R6, R7, 0x4, R10.reuse ;  /* 0x000000040706d825 */ /* 0x100fe200078e020a */
[----:B------:R-:W-:Y:S02]  /*13ab0*/  @!P1 LOP3.LUT R17, R17, 0xfffffffe, RZ, 0xc0, !PT ;  /* 0xfffffffe11119812 */ /* 0x000fe400078ec0ff */
[----:B------:R-:W-:Y:S01]  /*13ac0*/  @!P0 LOP3.LUT R15, R16, 0xfffffffe, RZ, 0xc0, !PT ;  /* 0xfffffffe100f8812 */ /* 0x000fe200078ec0ff */
[--C-:B------:R-:W-:Y:S01]  /*13ad0*/  @!P2 IMAD.WIDE R18, R19, 0x4, R10.reuse ;  /* 0x000000041312a825 */ /* 0x100fe200078e020a */
[----:B------:R3:W-:Y:S03]  /*13ae0*/  @!P5 ST.E.64 [R6.64], R56 ;  /* 0x000000380600d985 */ /* 0x0007e6000c101b0c */
[--C-:B------:R-:W-:Y:S01]  /*13af0*/  @!P1 IMAD.WIDE R16, R17, 0x4, R10.reuse ;  /* 0x0000000411109825 */ /* 0x100fe200078e020a */
[----:B--2---:R-:W-:Y:S01]  /*13b00*/  @!P3 LOP3.LUT R13, R20, 0xfffffffe, RZ, 0xc0, !PT ;  /* 0xfffffffe140db812 */ /* 0x004fe200078ec0ff */
[----:B------:R3:W-:Y:S04]  /*13b10*/  @!P4 ST.E.64 [R8.64], R60 ;  /* 0x0000003c0800c985 */ /* 0x0007e8000c101b0c */
[----:B------:R-:W-:-:S04]  /*13b20*/  @!P3 IMAD.WIDE R12, R13, 0x4, R10 ;  /* 0x000000040d0cb825 */ /* 0x000fc800078e020a */
[----:B------:R-:W-:Y:S01]  /*13b30*/  @!P0 IMAD.WIDE R10, R15, 0x4, R10 ;  /* 0x000000040f0a8825 */ /* 0x000fe200078e020a */
[----:B------:R3:W-:Y:S04]  /*13b40*/  @!P3 ST.E.64 [R12.64], R72 ;  /* 0x000000480c00b985 */ /* 0x0007e8000c101b0c */
[----:B------:R3:W-:Y:S04]  /*13b50*/  @!P2 ST.E.64 [R18.64], R76 ;  /* 0x0000004c1200a985 */ /* 0x0007e8000c101b0c */
[----:B------:R3:W-:Y:S04]  /*13b60*/  @!P1 ST.E.64 [R16.64], R88 ;  /* 0x0000005810009985 */ /* 0x0007e8000c101b0c */
[----:B------:R3:W-:Y:S02]  /*13b70*/  @!P0 ST.E.64 [R10.64], R92 ;  /* 0x0000005c0a008985 */ /* 0x0007e4000c101b0c */
.L_x_538:
[----:B------:R-:W-:Y:S05]  /*13b80*/  BSYNC B0 ;  /* 0x0000000000007941 */ /* 0x000fea0003800000 */
.L_x_537:
[----:B------:R-:W-:Y:S01]  /*13b90*/  ISETP.NE.AND P0, PT, R2, RZ, PT ;  /* 0x000000ff0200720c */ /* 0x000fe20003f05270 */
[----:B---3--:R3:W1:Y:S04]  /*13ba0*/  SHFL.IDX PT, R9, R3, 0x3, 0x1c1f ;  /* 0x007c1f0003097f89 */ /* 0x00866800000e0000 */
[----:B--2---:R3:W2:Y:S08]  /*13bb0*/  SHFL.IDX PT, R8, R4, 0x3, 0x1c1f ;  /* 0x007c1f0004087f89 */ /* 0x0046b000000e0000 */
[----:B------:R-:W-:Y:S05]  /*13bc0*/  @P0 EXIT ;  /* 0x000000000000094d */ /* 0x000fea0003800000 */
[C---:B------:R-:W-:Y:S02]  /*13bd0*/  IADD3 R6, R5.reuse, 0x8, RZ ;  /* 0x0000000805067810 */ /* 0x040fe40007ffe0ff */
[----:B-1-3--:R-:W-:-:S02]  /*13be0*/  IADD3 R4, R5, 0x10, RZ ;  /* 0x0000001005047810 */ /* 0x00afc40007ffe0ff */
        /* <DEDUP_REMOVED lines=11> */
[----:B--2-4-:R-:W-:Y:S01]  /*13ca0*/  @!P3 IMAD.WIDE R10, R5, 0x4, R8 ;  /* 0x00000004050ab825 */ /* 0x014fe200078e0208 */
[----:B------:R-:W-:-:S02]  /*13cb0*/  @!P2 LOP3.LUT R6, R6, 0xfffffffe, RZ, 0xc0, !PT ;  /* 0xfffffffe0606a812 */ /* 0x000fc400078ec0ff */
[----:B------:R-:W-:Y:S02]  /*13cc0*/  @!P1 LOP3.LUT R4, R4, 0xfffffffe, RZ, 0xc0, !PT ;  /* 0xfffffffe04049812 */ /* 0x000fe400078ec0ff */
[----:B------:R-:W-:Y:S01]  /*13cd0*/  @!P0 LOP3.LUT R3, R3, 0xfffffffe, RZ, 0xc0, !PT ;  /* 0xfffffffe03038812 */ /* 0x000fe200078ec0ff */
[--C-:B------:R-:W-:Y:S01]  /*13ce0*/  @!P2 IMAD.WIDE R6, R6, 0x4, R8.reuse ;  /* 0x000000040606a825 */ /* 0x100fe200078e0208 */
[----:B------:R-:W-:Y:S01]  /*13cf0*/  ISETP.GE.AND P5, PT, R0, c[0x0][0x3c8], PT ;  /* 0x0000f20000007a0c */ /* 0x000fe20003fa6270 */
[----:B------:R1:W-:Y:S01]  /*13d00*/  @!P3 ST.E.64 [R10.64], R142 ;  /* 0x0000008e0a00b985 */ /* 0x0003e2000c101b0c */
[C---:B------:R-:W-:Y:S01]  /*13d10*/  IADD3 R18, R5.reuse, 0x30, RZ ;  /* 0x0000003005127810 */ /* 0x040fe20007ffe0ff */
[--C-:B------:R-:W-:Y:S01]  /*13d20*/  @!P1 IMAD.WIDE R12, R4, 0x4, R8.reuse ;  /* 0x00000004040c9825 */ /* 0x100fe200078e0208 */
[C---:B------:R-:W-:Y:S01]  /*13d30*/  IADD3 R17, R5.reuse, 0x38, RZ ;  /* 0x0000003805117810 */ /* 0x040fe20007ffe0ff */
[----:B------:R2:W-:Y:S01]  /*13d40*/  @!P2 ST.E.64 [R6.64], R138 ;  /* 0x0000008a0600a985 */ /* 0x0005e2000c101b0c */
[----:B------:R-:W-:Y:S01]  /*13d50*/  IADD3 R16, R5, 0x40, RZ ;  /* 0x0000004005107810 */ /* 0x000fe20007ffe0ff */
[----:B------:R-:W-:Y:S01]  /*13d60*/  @!P0 IMAD.WIDE R14, R3, 0x4, R8 ;  /* 0x00000004030e8825 */ /* 0x000fe200078e0208 */
[C---:B------:R-:W-:Y:S01]  /*13d70*/  IADD3 R4, R5.reuse, 0x48, RZ ;  /* 0x0000004805047810 */ /* 0x040fe20007ffe0ff */
[----:B------:R3:W-:Y:S01]  /*13d80*/  @!P1 ST.E.64 [R12.64], R126 ;  /* 0x0000007e0c009985 */ /* 0x0007e2000c101b0c */
[----:B------:R-:W-:-:S02]  /*13d90*/  IADD3 R3, R5, 0x50, RZ ;  /* 0x0000005005037810 */ /* 0x000fc40007ffe0ff */
[----:B------:R-:W-:Y:S01]  /*13da0*/  ISETP.GE.AND P4, PT, R18, c[0x0][0x3c8], PT ;  /* 0x0000f20012007a0c */ /* 0x000fe20003f86270 */
[----:B------:R4:W-:Y:S01]  /*13db0*/  @!P0 ST.E.64 [R14.64], R122 ;  /* 0x0000007a0e008985 */ /* 0x0009e2000c101b0c */
[----:B------:R-:W-:Y:S02]  /*13dc0*/  ISETP.GE.AND P3, PT, R17, c[0x0][0x3c8], PT ;  /* 0x0000f20011007a0c */ /* 0x000fe40003f66270 */
[----:B------:R-:W-:Y:S02]  /*13dd0*/  ISETP.GE.AND P2, PT, R16, c[0x0][0x3c8], PT ;  /* 0x0000f20010007a0c */ /* 0x000fe40003f46270 */
[----:B------:R-:W-:Y:S02]  /*13de0*/  ISETP.GE.AND P1, PT, R4, c[0x0][0x3c8], PT ;  /* 0x0000f20004007a0c */ /* 0x000fe40003f26270 */
[----:B------:R-:W-:Y:S02]  /*13df0*/  ISETP.GE.AND P0, PT, R3, c[0x0][0x3c8], PT ;  /* 0x0000f20003007a0c */ /* 0x000fe40003f06270 */
[----:B------:R-:W-:-:S02]  /*13e00*/  @!P6 LEA.HI R2, R2, R2, RZ, 0x1 ;  /* 0x000000020202e211 */ /* 0x000fc400078f08ff */
[----:B------:R-:W-:Y:S02]  /*13e10*/  @!P5 LEA.HI R0, R0, R0, RZ, 0x1 ;  /* 0x000000000000d211 */ /* 0x000fe400078f08ff */
[----:B------:R-:W-:Y:S02]  /*13e20*/  @!P4 LEA.HI R18, R18, R18, RZ, 0x1 ;  /* 0x000000121212c211 */ /* 0x000fe400078f08ff */
[----:B------:R-:W-:Y:S02]  /*13e30*/  @!P3 LEA.HI R17, R17, R17, RZ, 0x1 ;  /* 0x000000111111b211 */ /* 0x000fe400078f08ff */
[----:B-1----:R-:W-:Y:S02]  /*13e40*/  @!P5 LOP3.LUT R11, R0, 0xfffffffe, RZ, 0xc0, !PT ;  /* 0xfffffffe000bd812 */ /* 0x002fe400078ec0ff */
[----:B------:R-:W-:Y:S02]  /*13e50*/  @!P2 LEA.HI R16, R16, R16, RZ, 0x1 ;  /* 0x000000101010a211 */ /* 0x000fe400078f08ff */
[----:B--2---:R-:W-:Y:S01]  /*13e60*/  @!P6 LOP3.LUT R7, R2, 0xfffffffe, RZ, 0xc0, !PT ;  /* 0xfffffffe0207e812 */ /* 0x004fe200078ec0ff */
[----:B------:R-:W-:Y:S01]  /*13e70*/  @!P5 IMAD.WIDE R10, R11, 0x4, R8 ;  /* 0x000000040b0ad825 */ /* 0x000fe200078e0208 */
[----:B------:R-:W-:-:S02]  /*13e80*/  @!P1 LEA.HI R4, R4, R4, RZ, 0x1 ;  /* 0x0000000404049211 */ /* 0x000fc400078f08ff */
[----:B------:R-:W-:Y:S01]  /*13e90*/  @!P0 LEA.HI R3, R3, R3, RZ, 0x1 ;  /* 0x0000000303038211 */ /* 0x000fe200078f08ff */
[----:B------:R-:W-:Y:S01]  /*13ea0*/  @!P6 IMAD.WIDE R6, R7, 0x4, R8 ;  /* 0x000000040706e825 */ /* 0x000fe200078e0208 */
[----:B---3--:R-:W-:Y:S02]  /*13eb0*/  @!P4 LOP3.LUT R13, R18, 0xfffffffe, RZ, 0xc0, !PT ;  /* 0xfffffffe120dc812 */ /* 0x008fe400078ec0ff */
[----:B------:R-:W-:Y:S02]  /*13ec0*/  @!P3 LOP3.LUT R17, R17, 0xfffffffe, RZ, 0xc0, !PT ;  /* 0xfffffffe1111b812 */ /* 0x000fe400078ec0ff */
[----:B----4-:R-:W-:Y:S01]  /*13ed0*/  @!P2 LOP3.LUT R15, R16, 0xfffffffe, RZ, 0xc0, !PT ;  /* 0xfffffffe100fa812 */ /* 0x010fe200078ec0ff */
[----:B------:R1:W-:Y:S01]  /*13ee0*/  @!P6 ST.E.64 [R6.64], R110 ;  /* 0x0000006e0600e985 */ /* 0x0003e2000c101b0c */
[----:B------:R-:W-:Y:S02]  /*13ef0*/  @!P1 LOP3.LUT R19, R4, 0xfffffffe, RZ, 0xc0, !PT ;  /* 0xfffffffe04139812 */ /* 0x000fe400078ec0ff */
[----:B------:R-:W-:Y:S01]  /*13f00*/  @!P0 LOP3.LUT R3, R3, 0xfffffffe, RZ, 0xc0, !PT ;  /* 0xfffffffe03038812 */ /* 0x000fe200078ec0ff */
[----:B------:R2:W-:Y:S01]  /*13f10*/  @!P5 ST.E.64 [R10.64], R106 ;  /* 0x0000006a0a00d985 */ /* 0x0005e2000c101b0c */
[----:B------:R-:W-:-:S03]  /*13f20*/  IADD3 R5, R5, 0x58, RZ ;  /* 0x0000005805057810 */ /* 0x000fc60007ffe0ff */
[----:B------:R-:W-:-:S04]  /*13f30*/  @!P0 IMAD.WIDE R2, R3, 0x4, R8 ;  /* 0x0000000403028825 */ /* 0x000fc800078e0208 */
[----:B-1----:R-:W-:-:S04]  /*13f40*/  @!P4 IMAD.WIDE R6, R13, 0x4, R8 ;  /* 0x000000040d06c825 */ /* 0x002fc800078e0208 */
[--C-:B--2---:R-:W-:Y:S01]  /*13f50*/  @!P3 IMAD.WIDE R10, R17, 0x4, R8.reuse ;  /* 0x00000004110ab825 */ /* 0x104fe200078e0208 */
[----:B------:R1:W-:Y:S03]  /*13f60*/  @!P4 ST.E.64 [R6.64], R58 ;  /* 0x0000003a0600c985 */ /* 0x0003e6000c101b0c */
[--C-:B------:R-:W-:Y:S01]  /*13f70*/  @!P2 IMAD.WIDE R12, R15, 0x4, R8.reuse ;  /* 0x000000040f0ca825 */ /* 0x100fe200078e0208 */
[----:B------:R1:W-:Y:S03]  /*13f80*/  @!P3 ST.E.64 [R10.64], R62 ;  /* 0x0000003e0a00b985 */ /* 0x0003e6000c101b0c */
[----:B------:R-:W-:Y:S01]  /*13f90*/  @!P1 IMAD.WIDE R14, R19, 0x4, R8 ;  /* 0x00000004130e9825 */ /* 0x000fe200078e0208 */
[----:B------:R1:W-:Y:S04]  /*13fa0*/  @!P2 ST.E.64 [R12.64], R74 ;  /* 0x0000004a0c00a985 */ /* 0x0003e8000c101b0c */
[----:B------:R1:W-:Y:S04]  /*13fb0*/  @!P1 ST.E.64 [R14.64], R78 ;  /* 0x0000004e0e009985 */ /* 0x0003e8000c101b0c */
[----:B------:R1:W-:Y:S01]  /*13fc0*/  @!P0 ST.E.64 [R2.64], R90 ;  /* 0x0000005a02008985 */ /* 0x0003e2000c101b0c */
[----:B------:R-:W-:-:S13]  /*13fd0*/  ISETP.GE.AND P0, PT, R5, c[0x0][0x3c8], PT ;  /* 0x0000f20005007a0c */ /* 0x000fda0003f06270 */
[----:B------:R-:W-:Y:S05]  /*13fe0*/  @P0 EXIT ;  /* 0x000000000000094d */ /* 0x000fea0003800000 */
[----:B-1----:R-:W-:-:S04]  /*13ff0*/  LEA.HI R3, R5, R5, RZ, 0x1 ;  /* 0x0000000505037211 */ /* 0x002fc800078f08ff */
[----:B------:R-:W-:-:S05]  /*14000*/  LOP3.LUT R3, R3, 0xfffffffe, RZ, 0xc0, !PT ;  /* 0xfffffffe03037812 */ /* 0x000fca00078ec0ff */
[----:B------:R-:W-:-:S05]  /*14010*/  IMAD.WIDE R8, R3, 0x4, R8 ;  /* 0x0000000403087825 */ /* 0x000fca00078e0208 */
[----:B------:R-:W-:Y:S01]  /*14020*/  ST.E.64 [R8.64], R94 ;  /* 0x0000005e08007985 */ /* 0x000fe2000c101b0c */
[----:B------:R-:W-:Y:S05]  /*14030*/  EXIT ;  /* 0x000000000000794d */ /* 0x000fea0003800000 */
.L_x_532:
[----:B------:R-:W1:Y:S02]  /*14040*/  S2R R4, SR_TID.X ;  /* 0x0000000000047919 */ /* 0x000e640000002100 */
[----:B-1----:R-:W-:-:S13]  /*14050*/  ISETP.GT.AND P0, PT, R4, 0x7f, PT ;  /* 0x0000007f0400780c */ /* 0x002fda0003f04270 */
[----:B------:R-:W-:Y:S05]  /*14060*/  @P0 EXIT ;  /* 0x000000000000094d */ /* 0x000fea0003800000 */
[----:B------:R-:W1:Y:S01]  /*14070*/  S2R R7, SR_CTAID.X ;  /* 0x0000000000077919 */ /* 0x000e620000002500 */
[----:B------:R-:W-:-:S05]  /*14080*/  MOV R0, c[0x0][0x4e8] ;  /* 0x00013a0000007a02 */ /* 0x000fca0000000f00 */
[----:B------:R-:W-:Y:S01]  /*14090*/  IMAD R2, R0, c[0x0][0x388], RZ ;  /* 0x0000e20000027a24 */ /* 0x000fe200078e02ff */
[----:B-1----:R-:W-:-:S04]  /*140a0*/  LEA R7, R7, R4, 0x7 ;  /* 0x0000000407077211 */ /* 0x002fc800078e38ff */
[----:B------:R-:W-:-:S13]  /*140b0*/  ISETP.GE.AND P0, PT, R7, R2, PT ;  /* 0x000000020700720c */ /* 0x000fda0003f06270 */
[----:B------:R-:W-:Y:S05]  /*140c0*/  @P0 EXIT ;  /* 0x000000000000094d */ /* 0x000fea0003800000 */
[----:B------:R-:W1:Y:S01]  /*140d0*/  S2R R5, SR_CTAID.Z ;  /* 0x0000000000057919 */ /* 0x000e620000002700 */
[----:B------:R-:W-:Y:S01]  /*140e0*/  USHF.R.S32.HI UR6, URZ, 0x1f, UR8 ;  /* 0x0000001f3f067899 */ /* 0x000fe20008011408 */
[----:B------:R-:W-:Y:S01]  /*140f0*/  ISETP.NE.AND P0, PT, R0, 0x1, PT ;  /* 0x000000010000780c */ /* 0x000fe20003f05270 */
[----:B------:R-:W-:Y:S01]  /*14100*/  ULDC.64 UR4, c[0x0][0x4d0] ;  /* 0x0001340000047ab9 */ /* 0x000fe20000000a00 */
[----:B------:R-:W2:Y:S01]  /*14110*/  S2R R3, SR_CTAID.Y ;  /* 0x0000000000037919 */ /* 0x000ea20000002600 */
[----:B------:R-:W-:Y:S01]  /*14120*/  UIMAD UR6, UR6, UR4, URZ ;  /* 0x00000004060672a4 */ /* 0x000fe2000f8e023f */
[----:B------:R-:W-:Y:S01]  /*14130*/  IADD3 R2, RZ, -UR8, RZ ;  /* 0x80000008ff027c10 */ /* 0x000fe2000fffe0ff */
[----:B------:R-:W-:Y:S01]  /*14140*/  UIMAD.WIDE.U32 UR10, UR8, UR4, URZ ;  /* 0x00000004080a72a5 */ /* 0x000fe2000f8e003f */
[----:B------:R-:W-:Y:S01]  /*14150*/  MOV R6, R7 ;  /* 0x0000000700067202 */ /* 0x000fe20000000f00 */
[----:B------:R-:W-:-:S04]  /*14160*/  UIMAD UR4, UR8, UR5, UR6 ;  /* 0x00000005080472a4 */ /* 0x000fc8000f8e0206 */
[----:B------:R-:W-:Y:S01]  /*14170*/  UIADD3 UR4, UR11, UR4, URZ ;  /* 0x000000040b047290 */ /* 0x000fe2000fffe03f */
[----:B------:R-:W-:Y:S01]  /*14180*/  MOV R9, UR11 ;  /* 0x0000000b00097c02 */ /* 0x000fe20008000f00 */
[----:B------:R-:W-:-:S04]  /*14190*/  @P0 IMAD.HI.U32 R4, R7, c[0x0][0x4ec], RZ ;  /* 0x00013b0007040a27 */ /* 0x000fc800078e00ff */
[----:B------:R-:W-:Y:S01]  /*141a0*/  IMAD.U32 R8, RZ, RZ, UR10 ;  /* 0x0000000aff087e24 */ /* 0x000fe2000f8e00ff */
[----:B------:R-:W-:Y:S01]  /*141b0*/  @P0 SHF.R.U32.HI R6, RZ, c[0x0][0x4f0], R4 ;  /* 0x00013c00ff060a19 */ /* 0x000fe20000011604 */
[----:B------:R-:W-:Y:S01]  /*141c0*/  IMAD.U32 R9, RZ, RZ, UR4 ;  /* 0x00000004ff097e24 */ /* 0x000fe2000f8e00ff */
[----:B-1----:R-:W-:-:S03]  /*141d0*/  SHF.R.S32.HI R0, RZ, 0x1f, R5 ;  /* 0x0000001fff007819 */ /* 0x002fc60000011405 */
[----:B------:R-:W-:Y:S01]  /*141e0*/  IMAD.WIDE.U32 R8, R5, c[0x0][0x4d8], R8 ;  /* 0x0001360005087a25 */ /* 0x000fe200078e0008 */
[----:B------:R-:W-:-:S03]  /*141f0*/  IADD3 R4, -R6, RZ, RZ ;  /* 0x000000ff06047210 */ /* 0x000fc60007ffe1ff */
[----:B------:R-:W-:Y:S02]  /*14200*/  IMAD R0, R0, c[0x0][0x4d8], RZ ;  /* 0x0001360000007a24 */ /* 0x000fe400078e02ff */
[----:B--2---:R-:W-:Y:S02]  /*14210*/  IMAD R2, R2, c[0x0][0x550], R3 ;  /* 0x0001540002027a24 */ /* 0x004fe400078e0203 */
[----:B------:R-:W-:Y:S02]  /*14220*/  IMAD R0, R5, c[0x0][0x4dc], R0 ;  /* 0x0001370005007a24 */ /* 0x000fe400078e0200 */
[----:B------:R-:W-:Y:S01]  /*14230*/  IMAD R4, R4, c[0x0][0x4e8], R7 ;  /* 0x00013a0004047a24 */ /* 0x000fe200078e0207 */
[----:B------:R-:W-:Y:S01]  /*14240*/  SHF.R.S32.HI R3, RZ, 0x1f, R2 ;  /* 0x0000001fff037819 */ /* 0x000fe20000011402 */
[----:B------:R-:W-:Y:S01]  /*14250*/  IMAD.IADD R9, R0, 0x1, R9 ;  /* 0x0000000100097824 */ /* 0x000fe200078e0209 */
[----:B------:R-:W-:-:S03]  /*14260*/  SHF.R.S32.HI R0, RZ, 0x1f, R6 ;  /* 0x0000001fff007819 */ /* 0x000fc60000011406 */
[----:B------:R-:W-:Y:S02]  /*14270*/  IMAD R3, R3, c[0x0][0x4e0], RZ ;  /* 0x0001380003037a24 */ /* 0x000fe400078e02ff */
[----:B------:R-:W-:-:S04]  /*14280*/  IMAD.WIDE.U32 R8, R2, c[0x0][0x4e0], R8 ;  /* 0x0001380002087a25 */ /* 0x000fc800078e0008 */
[----:B------:R-:W-:Y:S01]  /*14290*/  IMAD R3, R2, c[0x0][0x4e4], R3 ;  /* 0x0001390002037a24 */ /* 0x000fe200078e0203 */
[----:B------:R-:W-:Y:S02]  /*142a0*/  SHF.R.S32.HI R2, RZ, 0x1f, R4 ;  /* 0x0000001fff027819 */ /* 0x000fe40000011404 */
[----:B------:R-:W-:-:S03]  /*142b0*/  IADD3 R6, P0, R6, R8, RZ ;  /* 0x0000000806067210 */ /* 0x000fc60007f1e0ff */
[----:B------:R-:W-:Y:S01]  /*142c0*/  IMAD R5, R2, c[0x0][0x4c8], RZ ;  /* 0x0001320002057a24 */ /* 0x000fe200078e02ff */
[----:B------:R-:W-:-:S03]  /*142d0*/  IADD3.X R7, R0, R9, R3, P0, !PT ;  /* 0x0000000900077210 */ /* 0x000fc600007fe403 */
[C---:B------:R-:W-:Y:S02]  /*142e0*/  IMAD R5, R4.reuse, c[0x0][0x4cc], R5 ;  /* 0x0001330004057a24 */ /* 0x040fe400078e0205 */
[----:B------:R-:W-:-:S05]  /*142f0*/  IMAD.WIDE.U32 R6, R4, c[0x0][0x4c8], R6 ;  /* 0x0001320004067a25 */ /* 0x000fca00078e0006 */
[----:B------:R-:W-:Y:S02]  /*14300*/  IADD3 R5, R7, R5, RZ ;  /* 0x0000000507057210 */ /* 0x000fe40007ffe0ff */
[----:B------:R-:W-:-:S04]  /*14310*/  LEA R2, P0, R6, c[0x0][0x4a8], 0x2 ;  /* 0x00012a0006027a11 */ /* 0x000fc800078010ff */
[----:B------:R-:W-:Y:S02]  /*14320*/  LEA.HI.X R3, R6, c[0x0][0x4ac], R5, 0x2, P0 ;  /* 0x00012b0006037a11 */ /* 0x000fe400000f1405 */
[----:B------:R-:W-:-:S05]  /*14330*/  MOV R5, 0xff800000 ;  /* 0xff80000000057802 */ /* 0x000fca0000000f00 */
[----:B------:R-:W-:Y:S01]  /*14340*/  STG.E [R2.64], R5 ;  /* 0x0000000502007986 */ /* 0x000fe2000c10190c */
[----:B------:R-:W-:Y:S05]  /*14350*/  EXIT ;  /* 0x000000000000794d */ /* 0x000fea0003800000 */
.L_x_455:
[----:B------:R-:W-:Y:S01]  /*14360*/  IMAD.MOV.U32 R7, RZ, RZ, 0x1 ;  /* 0x00000001ff077424 */ /* 0x000fe200078e00ff */
[----:B------:R-:W-:Y:S02]  /*14370*/  MOV R10, 0x1c1f ;  /* 0x00001c1f000a7802 */ /* 0x000fe40000000f00 */
[----:B------:R-:W-:Y:S02]  /*14380*/  MOV R8, 0x143a0 ;  /* 0x000143a000087802 */ /* 0x000fe40000000f00 */
[----:B-1----:R-:W-:Y:S05]  /*14390*/  CALL.REL.NOINC `($__internal_8_$__cuda_sm70_shflsync_idx_p) ;  /* 0x0000028000007944 */ /* 0x002fea0003c00000 */
[----:B--2---:R-:W-:Y:S01]  /*143a0*/  IMAD.MOV.U32 R14, RZ, RZ, R7 ;  /* 0x000000ffff0e7224 */ /* 0x004fe200078e0007 */
[----:B------:R-:W-:Y:S01]  /*143b0*/  MOV R7, 0x1 ;  /* 0x0000000100077802 */ /* 0x000fe20000000f00 */
[----:B-1----:R-:W-:Y:S01]  /*143c0*/  IMAD.MOV.U32 R12, RZ, RZ, R11 ;  /* 0x000000ffff0c7224 */ /* 0x002fe200078e000b */
[----:B------:R-:W-:Y:S02]  /*143d0*/  MOV R10, 0x1c1f ;  /* 0x00001c1f000a7802 */ /* 0x000fe40000000f00 */
[----:B------:R-:W-:Y:S02]  /*143e0*/  MOV R8, 0x14400 ;  /* 0x0001440000087802 */ /* 0x000fe40000000f00 */
[----:B------:R-:W-:Y:S05]  /*143f0*/  CALL.REL.NOINC `($__internal_8_$__cuda_sm70_shflsync_idx_p) ;  /* 0x0000022000007944 */ /* 0x000fea0003c00000 */
[----:B-12---:R-:W-:Y:S05]  /*14400*/  BRA `(.L_x_539) ;  /* 0xfffedf4000007947 */ /* 0x006fea000383ffff */
.L_x_482:
[----:B----4-:R-:W-:Y:S01]  /*14410*/  MOV R10, 0x1c1f ;  /* 0x00001c1f000a7802 */ /* 0x010fe20000000f00 */
[----:B------:R-:W-:Y:S01]  /*14420*/  IMAD.MOV.U32 R7, RZ, RZ, 0x1 ;  /* 0x00000001ff077424 */ /* 0x000fe200078e00ff */
[----:B------:R-:W-:Y:S02]  /*14430*/  MOV R8, 0x14450 ;  /* 0x0001445000087802 */ /* 0x000fe40000000f00 */
[----:B-123--:R-:W-:Y:S05]  /*14440*/  CALL.REL.NOINC `($__internal_8_$__cuda_sm70_shflsync_idx_p) ;  /* 0x000001d000007944 */ /* 0x00efea0003c00000 */
[----:B-1----:R-:W-:Y:S01]  /*14450*/  MOV R10, 0x1c1f ;  /* 0x00001c1f000a7802 */ /* 0x002fe20000000f00 */
[----:B--2---:R-:W-:Y:S01]  /*14460*/  IMAD.MOV.U32 R3, RZ, RZ, R7 ;  /* 0x000000ffff037224 */ /* 0x004fe200078e0007 */
[----:B------:R-:W-:Y:S01]  /*14470*/  MOV R7, 0x1 ;  /* 0x0000000100077802 */ /* 0x000fe20000000f00 */
[----:B------:R-:W-:Y:S01]  /*14480*/  IMAD.MOV.U32 R12, RZ, RZ, R0 ;  /* 0x000000ffff0c7224 */ /* 0x000fe200078e0000 */
[----:B------:R-:W-:Y:S02]  /*14490*/  MOV R8, 0x144b0 ;  /* 0x000144b000087802 */ /* 0x000fe40000000f00 */
[----:B------:R-:W-:Y:S05]  /*144a0*/  CALL.REL.NOINC `($__internal_8_$__cuda_sm70_shflsync_idx_p) ;  /* 0x0000017000007944 */ /* 0x000fea0003c00000 */
[----:B-12---:R-:W-:-:S05]  /*144b0*/  BRA `(.L_x_540) ;  /* 0xffff1e9000007947 */ /* 0x006fca000383ffff */
.L_x_507:
        /* <DEDUP_REMOVED lines=11> */
.L_x_513:
[----:B--2---:R-:W-:Y:S01]  /*14570*/  MOV R10, 0x1c1f ;  /* 0x00001c1f000a7802 */ /* 0x004fe20000000f00 */
[----:B------:R-:W-:Y:S01]  /*14580*/  IMAD.MOV.U32 R7, RZ, RZ, 0x1 ;  /* 0x00000001ff077424 */ /* 0x000fe200078e00ff */
[----:B------:R-:W-:Y:S02]  /*14590*/  MOV R8, 0x145b0 ;  /* 0x000145b000087802 */ /* 0x000fe40000000f00 */
[----:B-1-3--:R-:W-:Y:S05]  /*145a0*/  CALL.REL.NOINC `($__internal_8_$__cuda_sm70_shflsync_idx_p) ;  /* 0x0000007000007944 */ /* 0x00afea0003c00000 */
[----:B-1----:R-:W-:Y:S01]  /*145b0*/  MOV R10, 0x1c1f ;  /* 0x00001c1f000a7802 */ /* 0x002fe20000000f00 */
[----:B--2---:R-:W-:Y:S01]  /*145c0*/  IMAD.MOV.U32 R6, RZ, RZ, R7 ;  /* 0x000000ffff067224 */ /* 0x004fe200078e0007 */
[----:B------:R-:W-:Y:S01]  /*145d0*/  MOV R7, 0x1 ;  /* 0x0000000100077802 */ /* 0x000fe20000000f00 */
[----:B------:R-:W-:Y:S01]  /*145e0*/  IMAD.MOV.U32 R12, RZ, RZ, R4 ;  /* 0x000000ffff0c7224 */ /* 0x000fe200078e0004 */
[----:B------:R-:W-:Y:S02]  /*145f0*/  MOV R8, 0x14610 ;  /* 0x0001461000087802 */ /* 0x000fe40000000f00 */
[----:B------:R-:W-:Y:S05]  /*14600*/  CALL.REL.NOINC `($__internal_8_$__cuda_sm70_shflsync_idx_p) ;  /* 0x0000001000007944 */ /* 0x000fea0003c00000 */
[----:B-12---:R-:W-:-:S05]  /*14610*/  BRA `(.L_x_542) ;  /* 0xffff952000007947 */ /* 0x006fca000383ffff */
        .weak           $__internal_8_$__cuda_sm70_shflsync_idx_p
        .type           $__internal_8_$__cuda_sm70_shflsync_idx_p,@function
        .size           $__internal_8_$__cuda_sm70_shflsync_idx_p,(.L_x_1825 - $__internal_8_$__cuda_sm70_shflsync_idx_p)
$__internal_8_$__cuda_sm70_shflsync_idx_p:
[----:B------:R-:W-:Y:S01]  /*14620*/  MOV R9, 0x0 ;  /* 0x0000000000097802 */ /* 0x000fe20000000f00 */
[----:B------:R-:W-:Y:S04]  /*14630*/  WARPSYNC R223 ;  /* 0x000000df00007348 */ /* 0x000fe80003800000 */
[----:B------:R1:W2:Y:S01]  /*14640*/  SHFL.IDX PT, R7, R12, R7, R10 ;  /* 0x000000070c077389 */ /* 0x0002a200000e000a */
[----:B------:R-:W-:Y:S05]  /*14650*/  RET.REL.NODEC R8 `(_ZN7cutlass13device_kernelIN5flash19enable_sm80_to_sm89INS1_16FlashAttnFwdSm80INS1_25CollectiveMainloopFwdSm80ILi4ELi1ELb0EN4cute5tupleIJNS5_1CILi128EEENS7_ILi48EEENS7_ILi96EEEEEELi96ENS_6half_tEfNS_4arch4Sm80ELb0ELb1ELb1ELb0ELb1ELb0ELb1ELb1EEENS1_21CollectiveEpilogueFwdINS6_IJS8_SA_S9_EEENS6_IJNS7_ILi1EEESI_SI_EEESC_SE_Li128ELb0ELb1ELb1ELb0EEENS1_19SingleTileSchedulerILb0ELb1ELb1ELi128EEEEEEEEEvNT_6ParamsE) ;  /* 0xfffeb9a008007950 */ /* 0x000fea0003c3ffff */
.L_x_543:
        /* <DEDUP_REMOVED lines=10> */
.L_x_1825:


//--------------------- .text._ZN7cutlass13device_kernelIN5flash19enable_sm80_to_sm89INS1_16FlashAttnFwdSm80INS1_25CollectiveMainloopFwdSm80ILi4ELi1ELb0EN4cute5tupleIJNS5_1CILi128EEENS7_ILi48EEENS7_ILi96EEEEEELi96ENS_6half_tEfNS_4arch4Sm80ELb0ELb1ELb1ELb1ELb1ELb0ELb1ELb1EEENS1_21CollectiveEpilogueFwdINS6_IJS8_SA_S9_EEENS6_IJNS7_ILi1EEESI_SI_EEESC_SE_Li128ELb1ELb1ELb1ELb0EEENS1_36VarlenDynamicPersistentTileSchedulerILi128ELi48ELi128ELi128ELb1ELb1ELb0ELb1ELb0ELb1EEEEEEEEEvNT_6ParamsE --------------------------
	.section	.text._ZN7cutlass13device_kernelIN5flash19enable_sm80_to_sm89INS1_16FlashAttnFwdSm80INS1_25CollectiveMainloopFwdSm80ILi4ELi1ELb0EN4cute5tupleIJNS5_1CILi128EEENS7_ILi48EEENS7_ILi96EEEEEELi96ENS_6half_tEfNS_4arch4Sm80ELb0ELb1ELb1ELb1ELb1ELb0ELb1ELb1EEENS1_21CollectiveEpilogueFwdINS6_IJS8_SA_S9_EEENS6_IJNS7_ILi1EEESI_SI_EEESC_SE_Li128ELb1ELb1ELb1ELb0EEENS1_36VarlenDynamicPersistentTileSchedulerILi128ELi48ELi128ELi128ELb1ELb1ELb0ELb1ELb0ELb1EEEEEEEEEvNT_6ParamsE,"ax",@progbits
	.sectioninfo	@"SHI_REGISTERS=255"
	.align	128
.text._ZN7cutlass13device_kernelIN5flash19enable_sm80_to_sm89INS1_16FlashAttnFwdSm80INS1_25CollectiveMainloopFwdSm80ILi4ELi1ELb0EN4cute5tupleIJNS5_1CILi128EEENS7_ILi48EEENS7_ILi96EEEEEELi96ENS_6half_tEfNS_4arch4Sm80ELb0ELb1ELb1ELb1ELb1ELb0ELb1ELb1EEENS1_21CollectiveEpilogueFwdINS6_IJS8_SA_S9_EEENS6_IJNS7_ILi1EEESI_SI_EEESC_SE_Li128ELb1ELb1ELb1ELb0EEENS1_36VarlenDynamicPersistentTileSchedulerILi128ELi48ELi128ELi128ELb1ELb1ELb0ELb1ELb0ELb1EEEEEEEEEvNT_6ParamsE:
        .type           _ZN7cutlass13device_kernelIN5flash19enable_sm80_to_sm89INS1_16FlashAttnFwdSm80INS1_25CollectiveMainloopFwdSm80ILi4ELi1ELb0EN4cute5tupleIJNS5_1CILi128EEENS7_ILi48EEENS7_ILi96EEEEEELi96ENS_6half_tEfNS_4arch4Sm80ELb0ELb1ELb1ELb1ELb1ELb0ELb1ELb1EEENS1_21CollectiveEpilogueFwdINS6_IJS8_SA_S9_EEENS6_IJNS7_ILi1EEESI_SI_EEESC_SE_Li128ELb1ELb1ELb1ELb0EEENS1_36VarlenDynamicPersistentTileSchedulerILi128ELi48ELi128ELi128ELb1ELb1ELb0ELb1ELb0ELb1EEEEEEEEEvNT_6ParamsE,@function
        .size           _ZN7cutlass13device_kernelIN5flash19enable_sm80_to_sm89INS1_16FlashAttnFwdSm80INS1_25CollectiveMainloopFwdSm80ILi4ELi1ELb0EN4cute5tupleIJNS5_1CILi128EEENS7_ILi48EEENS7_ILi96EEEEEELi96ENS_6half_tEfNS_4arch4Sm80ELb0ELb1ELb1ELb1ELb1ELb0ELb1ELb1EEENS1_21CollectiveEpilogueFwdINS6_IJS8_SA_S9_EEENS6_IJNS7_ILi1EEESI_SI_EEESC_SE_Li128ELb1ELb1ELb1ELb0EEENS1_36VarlenDynamicPersistentTileSchedulerILi128ELi48ELi128ELi128ELb1ELb1ELb0ELb1ELb0ELb1EEEEEEEEEvNT_6ParamsE,(.L_x_1827 - _ZN7cutlass13device_kernelIN5flash19enable_sm80_to_sm89INS1_16FlashAttnFwdSm80INS1_25CollectiveMainloopFwdSm80ILi4ELi1ELb0EN4cute5tupleIJNS5_1CILi128EEENS7_ILi48EEENS7_ILi96EEEEEELi96ENS_6half_tEfNS_4arch4Sm80ELb0ELb1ELb1ELb1ELb1ELb0ELb1ELb1EEENS1_21CollectiveEpilogueFwdINS6_IJS8_SA_S9_EEENS6_IJNS7_ILi1EEESI_SI_EEESC_SE_Li128ELb1ELb1ELb1ELb0EEENS1_36VarlenDynamicPersistentTileSchedulerILi128ELi48ELi128ELi128ELb1ELb1ELb0ELb1ELb0ELb1EEEEEEEEEvNT_6ParamsE)
        .other          _ZN7cutlass13device_kernelIN5flash19enable_sm80_to_sm89INS1_16FlashAttnFwdSm80INS1_25CollectiveMainloopFwdSm80ILi4ELi1ELb0EN4cute5tupleIJNS5_1CILi128EEENS7_ILi48EEENS7_ILi96EEEEEELi96ENS_6half_tEfNS_4arch4Sm80ELb0ELb1ELb1ELb1ELb1ELb0ELb1ELb1EEENS1_21CollectiveEpilogueFwdINS6_IJS8_SA_S9_EEENS6_IJNS7_ILi1EEESI_SI_EEESC_SE_Li128ELb1ELb1ELb1ELb0EEENS1_36VarlenDynamicPersistentTileSchedulerILi128ELi48ELi128ELi128ELb1ELb1ELb0ELb1ELb0ELb1EEEEEEEEEvNT_6ParamsE,@"STO_CUDA_ENTRY STV_DEFAULT"
_ZN7cutlass13device_kernelIN5flash19enable_sm80_to_sm89INS1_16FlashAttnFwdSm80INS1_25CollectiveMainloopFwdSm80ILi4ELi1ELb0EN4cute5tupleIJNS5_1CILi128EEENS7_ILi48EEENS7_ILi96EEEEEELi96ENS_6half_tEfNS_4arch4Sm80ELb0ELb1ELb1ELb1ELb1ELb0ELb1ELb1EEENS1_21CollectiveEpilogueFwdINS6_IJS8_SA_S9_EEENS6_IJNS7_ILi1EEESI_SI_EEESC_SE_Li128ELb1ELb1ELb1ELb0EEENS1_36VarlenDynamicPersistentTileSchedulerILi128ELi48ELi128ELi128ELb1ELb1ELb0ELb1ELb0ELb1EEEEEEEEEvNT_6ParamsE:
        /* <DEDUP_REMOVED lines=15> */
[----:B------:R-:W-:-:S03]  /*00f0*/  CS2R R8, SRZ ;  /* 0x0000000000087805 */ /* 0x000fc6000001ff00 */
[----:B------:R-:W-:-:S04]  /*0100*/  ISETP.NE.AND P6, PT, R13, 0x1f, PT ;  /* 0x0000001f0d00780c */ /* 0x000fc80003fc5270 */
[----:B------:R-:W-:-:S13]  /*0110*/  ISETP.GE.OR P0, PT, R13, c[0x0][0x53c], !P6 ;  /* 0x00014f000d007a0c */ /* 0x000fda0007706670 */
[----:B-1----:R-:W-:Y:S02]  /*0120*/  @!P0 IMAD.MOV.U32 R4, RZ, RZ, 0x4 ;  /* 0x00000004ff048424 */ /* 0x002fe400078e00ff */
[----:B------:R-:W-:Y:S02]  /*0130*/  @!P0 IMAD.MOV.U32 R2, RZ, RZ, 0x4 ;  /* 0x00000004ff028424 */ /* 0x000fe400078e00ff */
[----:B------:R-:W-:-:S04]  /*0140*/  @!P0 IMAD.WIDE.U32 R4, R13, R4, c[0x0][0x580] ;  /* 0x000160000d048625 */ /* 0x000fc800078e0004 */
[C---:B------:R-:W-:Y:S01]  /*0150*/  @!P0 IMAD.WIDE.U32 R2, R13.reuse, R2, c[0x0][0x578] ;  /* 0x00015e000d028625 */ /* 0x040fe200078e0002 */
[----:B------:R-:W2:Y:S04]  /*0160*/  @!P0 LDG.E R9, [R4.64] ;  /* 0x0000000604098981 */ /* 0x000ea8000c1e1900 */
[----:B------:R-:W2:Y:S01]  /*0170*/  @!P0 LDG.E R8, [R2.64] ;  /* 0x0000000602088981 */ /* 0x000ea2000c1e1900 */
[C---:B------:R-:W-:Y:S01]  /*0180*/  ISETP.NE.AND P5, PT, R13.reuse, RZ, PT ;  /* 0x000000ff0d00720c */ /* 0x040fe20003fa5270 */
[----:B------:R-:W1:Y:S01]  /*0190*/  S2UR UR4, SR_CTAID.X ;  /* 0x00000000000479c3 */ /* 0x000e620000002500 */
[C---:B------:R-:W-:Y:S01]  /*01a0*/  ISETP.GE.U32.AND P4, PT, R13.reuse, 0x2, PT ;  /* 0x000000020d00780c */ /* 0x040fe20003f86070 */
[----:B------:R-:W-:Y:S01]  /*01b0*/  IMAD.MOV.U32 R6, RZ, RZ, RZ ;  /* 0x000000ffff067224 */ /* 0x000fe200078e00ff */
        /* <DEDUP_REMOVED lines=26> */
.L_x_549:
[----:B------:R-:W-:-:S04]  /*0360*/  IADD3 R0, R6, 0x1f, RZ ;  /* 0x0000001f06007810 */ /* 0x000fc80007ffe0ff */
[----:B------:R-:W-:-:S13]  /*0370*/  ISETP.GE.AND P0, PT, R0, c[0x0][0x53c], PT ;  /* 0x00014f0000007a0c */ /* 0x000fda0003f06270 */
[----:B------:R-:W-:Y:S05]  /*0380*/  @P0 BRA `(.L_x_546) ;  /* 0x00000c4000000947 */ /* 0x000fea0003800000 */
[----:B------:R-:W-:Y:S01]  /*0390*/  MOV R6, R0 ;  /* 0x0000000000067202 */ /* 0x000fe20000000f00 */
[----:B------:R-:W-:-:S03]  /*03a0*/  CS2R R8, SRZ ;  /* 0x0000000000087805 */ /* 0x000fc6000001ff00 */
[----:B------:R-:W-:-:S04]  /*03b0*/  IADD3 R0, R13, R6, RZ ;  /* 0x000000060d007210 */ /* 0x000fc80007ffe0ff */
[----:B------:R-:W-:-:S13]  /*03c0*/  ISETP.GE.OR P0, PT, R0, c[0x0][0x53c], !P6 ;  /* 0x00014f0000007a0c */ /* 0x000fda0007706670 */
[----:B------:R-:W-:Y:S02]  /*03d0*/  @!P0 MOV R2, 0x4 ;  /* 0x0000000400028802 */ /* 0x000fe40000000f00 */
[----:B------:R-:W-:-:S03]  /*03e0*/  @!P0 MOV R3, 0x4 ;  /* 0x0000000400038802 */ /* 0x000fc60000000f00 */
[----:B------:R-:W-:-:S04]  /*03f0*/  @!P0 IMAD.WIDE R4, R0, R2, c[0x0][0x580] ;  /* 0x0001600000048625 */ /* 0x000fc800078e0202 */
[----:B------:R-:W-:Y:S01]  /*0400*/  @!P0 IMAD.WIDE R2, R0, R3, c[0x0][0x578] ;  /* 0x00015e0000028625 */ /* 0x000fe200078e0203 */
[----:B------:R-:W2:Y:S04]  /*0410*/  @!P0 LDG.E R9, [R4.64] ;  /* 0x0000000604098981 */ /* 0x000ea8000c1e1900 */
[----:B------:R-:W2:Y:S02]  /*0420*/  @!P0 LDG.E R8, [R2.64] ;  /* 0x0000000602088981 */ /* 0x000ea4000c1e1900 */
[----:B--2---:R-:W-:Y:S01]  /*0430*/  IMAD R5, R9, R8, RZ ;  /* 0x0000000809057224 */ /* 0x004fe200078e02ff */
[----:B------:R-:W-:Y:S05]  /*0440*/  BRA.DIV ~URZ, `(.L_x_547) ;  /* 0x00018cb27f007947 */ /* 0x000fea000b800000 */
[----:B------:R1:W2:Y:S02]  /*0450*/  SHFL.UP PT, R0, R5, 0x1, RZ ;  /* 0x0420000005007989 */ /* 0x0002a400000e00ff */
.L_x_776:
        /* <DEDUP_REMOVED lines=16> */
.L_x_777:
[----:B--2---:R-:W-:-:S05]  /*0560*/  IMAD R0, R0, c[0x0][0x538], RZ ;  /* 0x00014e0000007a24 */ /* 0x004fca00078e02ff */
[----:B------:R-:W-:-:S04]  /*0570*/  IADD3 R7, R0, R7, RZ ;  /* 0x0000000700077210 */ /* 0x000fc80007ffe0ff */
[----:B------:R-:W-:-:S13]  /*0580*/  ISETP.GT.AND P0, PT, R7, UR4, PT ;  /* 0x0000000407007c0c */ /* 0x000fda000bf04270 */
[----:B-1----:R-:W-:Y:S05]  /*0590*/  @!P0 BRA `(.L_x_549) ;  /* 0xfffffdc000008947 */ /* 0x002fea000383ffff */
.L_x_545:
[----:B------:R-:W-:-:S05]  /*05a0*/  IADD3 R10, -R0, R7, RZ ;  /* 0x00000007000a7210 */ /* 0x000fca0007ffe1ff */
[----:B------:R-:W-:-:S05]  /*05b0*/  IMAD R0, R4, c[0x0][0x538], R10 ;  /* 0x00014e0004007a24 */ /* 0x000fca00078e020a */
[----:B------:R-:W-:Y:S01]  /*05c0*/  ISETP.GT.AND P0, PT, R0, UR4, PT ;  /* 0x0000000400007c0c */ /* 0x000fe2000bf04270 */
[----:B------:R-:W-:-:S12]  /*05d0*/  BRA.DIV ~URZ, `(.L_x_550) ;  /* 0x00018d427f007947 */ /* 0x000fd8000b800000 */
[----:B------:R-:W-:-:S04]  /*05e0*/  VOTE.ANY R7, PT, !P0 ;  /* 0x0000000000077806 */ /* 0x000fc800040e0100 */
.L_x_778:
[----:B------:R-:W1:Y:S02]  /*05f0*/  POPC R0, R7 ;  /* 0x0000000700007309 */ /* 0x000e640000000000 */
[----:B-1----:R-:W-:-:S05]  /*0600*/  IADD3 R2, R0, R6, RZ ;  /* 0x0000000600027210 */ /* 0x002fca0007ffe0ff */
[----:B------:R1:W-:Y:S01]  /*0610*/  STL [R1+0xc], R2 ;  /* 0x00000c0201007387 */ /* 0x0003e20000100800 */
[----:B------:R-:W-:Y:S05]  /*0620*/  BRA.DIV ~URZ, `(.L_x_551) ;  /* 0x00018d427f007947 */ /* 0x000fea000b800000 */
[----:B------:R2:W3:Y:S01]  /*0630*/  SHFL.IDX PT, R12, R9, R0, 0x1f ;  /* 0x00001f00090c7589 */ /* 0x0004e200000e0000 */
[----:B------:R-:W-:-:S03]  /*0640*/  MOV R6, RZ ;  /* 0x000000ff00067202 */ /* 0x000fc60000000f00 */
[----:B------:R2:W4:Y:S04]  /*0650*/  SHFL.IDX PT, R9, R8, R0, 0x1f ;  /* 0x00001f0008097589 */ /* 0x00052800000e0000 */
.L_x_779:
[----:B------:R-:W-:Y:S01]  /*0660*/  ISETP.NE.AND P0, PT, R7, RZ, PT ;  /* 0x000000ff0700720c */ /* 0x000fe20003f05270 */
[----:B------:R-:W-:-:S12]  /*0670*/  BSSY B0, `(.L_x_552) ;  /* 0x0000005000007945 */ /* 0x000fd80003800000 */
[----:B------:R-:W-:Y:S05]  /*0680*/  @!P0 BRA `(.L_x_553) ;  /* 0x0000003000008947 */ /* 0x000fea0003800000 */
[----:B--2---:R-:W-:Y:S01]  /*0690*/  IADD3 R0, R0, -0x1, RZ ;  /* 0xffffffff00007810 */ /* 0x004fe20007ffe0ff */
[----:B------:R-:W-:Y:S05]  /*06a0*/  BRA.DIV ~URZ, `(.L_x_554) ;  /* 0x00018da27f007947 */ /* 0x000fea000b800000 */
[----:B------:R2:W1:Y:S02]  /*06b0*/  SHFL.IDX PT, R6, R4, R0, 0x1f ;  /* 0x00001f0004067589 */ /* 0x00046400000e0000 */
.L_x_553:
[----:B------:R-:W-:Y:S05]  /*06c0*/  BSYNC B0 ;  /* 0x0000000000007941 */ /* 0x000fea0003800000 */
.L_x_552:
[----:B-12---:R-:W-:Y:S01]  /*06d0*/  IMAD R0, R6, c[0x0][0x538], R10 ;  /* 0x00014e0006007a24 */ /* 0x006fe200078e020a */
[----:B----4-:R-:W-:Y:S01]  /*06e0*/  ISETP.NE.AND P0, PT, R9, 0x1, PT ;  /* 0x000000010900780c */ /* 0x010fe20003f05270 */
[----:B------:R-:W-:Y:S03]  /*06f0*/  BSSY B0, `(.L_x_555) ;  /* 0x0000089000007945 */ /* 0x000fe60003800000 */
[----:B------:R1:W-:Y:S01]  /*0700*/  STL [R1], R0 ;  /* 0x0000000001007387 */ /* 0x0003e20000100800 */
[----:B------:R-:W-:-:S08]  /*0710*/  IADD3 R11, -R0, UR4, RZ ;  /* 0x00000004000b7c10 */ /* 0x000fd0000fffe1ff */
[----:B------:R-:W-:Y:S05]  /*0720*/  @!P0 BRA `(.L_x_556) ;  /* 0x000003f000008947 */ /* 0x000fea0003800000 */
[-C--:B-1-3--:R-:W-:Y:S02]  /*0730*/  IABS R0, R12.reuse ;  /* 0x0000000c00007213 */ /* 0x08afe40000000000 */
[----:B------:R-:W-:-:S03]  /*0740*/  IABS R6, R12 ;  /* 0x0000000c00067213 */ /* 0x000fc60000000000 */
[----:B------:R-:W-:Y:S01]  /*0750*/  IMAD.MOV.U32 R5, RZ, RZ, R0 ;  /* 0x000000ffff057224 */ /* 0x000fe200078e0000 */
[----:B------:R-:W-:-:S03]  /*0760*/  IABS R0, R9 ;  /* 0x0000000900007213 */ /* 0x000fc60000000000 */
[----:B------:R-:W1:Y:S02]  /*0770*/  I2F.RP R2, R5 ;  /* 0x0000000500027306 */ /* 0x000e640000209400 */
[----:B------:R-:W-:Y:S01]  /*0780*/  IMAD.MOV.U32 R8, RZ, RZ, R0 ;  /* 0x000000ffff087224 */ /* 0x000fe200078e0000 */
[----:B------:R-:W-:-:S05]  /*0790*/  IABS R0, R11 ;  /* 0x0000000b00007213 */ /* 0x000fca0000000000 */
[----:B------:R-:W-:Y:S08]  /*07a0*/  I2F.RP R7, R8 ;  /* 0x0000000800077306 */ /* 0x000ff00000209400 */
[----:B-1----:R-:W1:Y:S02]  /*07b0*/  MUFU.RCP R2, R2 ;  /* 0x0000000200027308 */ /* 0x002e640000001000 */
[----:B-1----:R-:W-:-:S06]  /*07c0*/  IADD3 R2, R2, 0xffffffe, RZ ;  /* 0x0ffffffe02027810 */ /* 0x002fcc0007ffe0ff */
[----:B------:R-:W1:Y:S02]  /*07d0*/  F2I.FTZ.U32.TRUNC.NTZ R3, R2 ;  /* 0x0000000200037305 */ /* 0x000e64000021f000 */
[----:B-1----:R-:W-:-:S04]  /*07e0*/  IMAD.MOV R2, RZ, RZ, -R3 ;  /* 0x000000ffff027224 */ /* 0x002fc800078e0a03 */
[----:B------:R-:W-:Y:S02]  /*07f0*/  IMAD R4, R2, R5, RZ ;  /* 0x0000000502047224 */ /* 0x000fe400078e02ff */
[----:B------:R-:W-:-:S04]  /*0800*/  IMAD.MOV.U32 R2, RZ, RZ, RZ ;  /* 0x000000ffff027224 */ /* 0x000fc800078e00ff */
[----:B------:R-:W-:Y:S01]  /*0810*/  IMAD.HI.U32 R2, R3, R4, R2 ;  /* 0x0000000403027227 */ /* 0x000fe200078e0002 */
[----:B------:R-:W-:-:S03]  /*0820*/  MOV R3, R0 ;  /* 0x0000000000037202 */ /* 0x000fc60000000f00 */
[----:B------:R-:W-:Y:S02]  /*0830*/  IMAD.MOV R0, RZ, RZ, -R6 ;  /* 0x000000ffff007224 */ /* 0x000fe400078e0a06 */
        /* <DEDUP_REMOVED lines=28> */
[----:B------:R-:W-:-:S03]  /*0a00*/  IMAD.MOV R5, RZ, RZ, -R4 ;  /* 0x000000ffff057224 */ /* 0x000fc600078e0a04 */
        /* <DEDUP_REMOVED lines=10> */
[----:B------:R-:W-:-:S04]  /*0ab0*/  IMAD.MOV R2, RZ, RZ, -R0 ;  /* 0x000000ffff027224 */ /* 0x000fc800078e0a00 */
[C---:B------:R-:W-:Y:S01]  /*0ac0*/  IMAD R3, R9.reuse, R2, R4 ;  /* 0x0000000209037224 */ /* 0x040fe200078e0204 */
[----:B------:R-:W-:Y:S01]  /*0ad0*/  LEA R2, R9, R0, 0x18 ;  /* 0x0000000009027211 */ /* 0x000fe200078ec0ff */
[----:B------:R-:W-:-:S04]  /*0ae0*/  IMAD R0, R12, R5, R11 ;  /* 0x000000050c007224 */ /* 0x000fc800078e020b */
[----:B------:R-:W-:-:S05]  /*0af0*/  IMAD R2, R3, 0x10000, R2 ;  /* 0x0001000003027824 */ /* 0x000fca00078e0202 */
[----:B------:R1:W-:Y:S01]  /*0b00*/  STL [R1+0x8], R2 ;  /* 0x0000080201007387 */ /* 0x0003e20000100800 */
[----:B------:R-:W-:Y:S05]  /*0b10*/  BRA `(.L_x_557) ;  /* 0x0000046000007947 */ /* 0x000fea0003800000 */
.L_x_556:
[----:B------:R-:W2:Y:S01]  /*0b20*/  LDL R3, [R1+0xc] ;  /* 0x00000c0001037983 */ /* 0x000ea20000100800 */
[----:B------:R-:W-:-:S04]  /*0b30*/  IMAD.MOV.U32 R2, RZ, RZ, 0x4 ;  /* 0x00000004ff027424 */ /* 0x000fc800078e00ff */
[----:B--2---:R-:W-:-:S05]  /*0b40*/  IMAD.WIDE R2, R3, R2, c[0x0][0x590] ;  /* 0x0001640003027625 */ /* 0x004fca00078e0202 */
[----:B------:R-:W2:Y:S02]  /*0b50*/  LDG.E R7, [R2.64] ;  /* 0x0000000602077981 */ /* 0x000ea4000c1e1900 */
[----:B--23--:R-:W-:-:S05]  /*0b60*/  IMAD R9, R7, R12, RZ ;  /* 0x0000000c07097224 */ /* 0x00cfca00078e02ff */
[-C--:B-1----:R-:W-:Y:S02]  /*0b70*/  IABS R0, R9.reuse ;  /* 0x0000000900007213 */ /* 0x082fe40000000000 */
[----:B------:R-:W-:-:S03]  /*0b80*/  IABS R8, R9 ;  /* 0x0000000900087213 */ /* 0x000fc60000000000 */
[----:B------:R-:W-:-:S04]  /*0b90*/  IMAD.MOV.U32 R6, RZ, RZ, R0 ;  /* 0x000000ffff067224 */ /* 0x000fc800078e0000 */
[----:B------:R-:W1:Y:S08]  /*0ba0*/  I2F.RP R2, R6 ;  /* 0x0000000600027306 */ /* 0x000e700000209400 */
[----:B-1----:R-:W1:Y:S02]  /*0bb0*/  MUFU.RCP R2, R2 ;  /* 0x0000000200027308 */ /* 0x002e640000001000 */
[----:B-1----:R-:W-:-:S06]  /*0bc0*/  IADD3 R2, R2, 0xffffffe, RZ ;  /* 0x0ffffffe02027810 */ /* 0x002fcc0007ffe0ff */
[----:B------:R-:W1:Y:S02]  /*0bd0*/  F2I.FTZ.U32.TRUNC.NTZ R3, R2 ;  /* 0x0000000200037305 */ /* 0x000e64000021f000 */
[----:B-1----:R-:W-:-:S04]  /*0be0*/  IMAD.MOV R0, RZ, RZ, -R3 ;  /* 0x000000ffff007224 */ /* 0x002fc800078e0a03 */
[----:B------:R-:W-:Y:S01]  /*0bf0*/  IMAD.MOV.U32 R2, RZ, RZ, R0 ;  /* 0x000000ffff027224 */ /* 0x000fe200078e0000 */
[----:B------:R-:W-:-:S03]  /*0c00*/  IABS R0, R11 ;  /* 0x0000000b00007213 */ /* 0x000fc60000000000 */
[----:B------:R-:W-:Y:S01]  /*0c10*/  IMAD R4, R2, R6, RZ ;  /* 0x0000000602047224 */ /* 0x000fe200078e02ff */
[----:B------:R-:W-:Y:S01]  /*0c20*/  MOV R5, R0 ;  /* 0x0000000000057202 */ /* 0x000fe20000000f00 */
[----:B------:R-:W-:-:S04]  /*0c30*/  IMAD.MOV.U32 R2, RZ, RZ, RZ ;  /* 0x000000ffff027224 */ /* 0x000fc800078e00ff */
[----:B------:R-:W-:-:S04]  /*0c40*/  IMAD.HI.U32 R0, R3, R4, R2 ;  /* 0x0000000403007227 */ /* 0x000fc800078e0002 */
[----:B------:R-:W-:Y:S02]  /*0c50*/  IMAD.MOV R2, RZ, RZ, -R8 ;  /* 0x000000ffff027224 */ /* 0x000fe400078e0a08 */
        /* <DEDUP_REMOVED lines=9> */
[----:B------:R-:W-:-:S04]  /*0cf0*/  @P2 IADD3 R0, R0, 0x1, RZ ;  /* 0x0000000100002810 */ /* 0x000fc80007ffe0ff */
[----:B------:R-:W-:-:S05]  /*0d00*/  MOV R4, R0 ;  /* 0x0000000000047202 */ /* 0x000fca0000000f00 */
[----:B------:R-:W-:Y:S01]  /*0d10*/  @!P1 IMAD.MOV R4, RZ, RZ, -R4 ;  /* 0x000000ffff049224 */ /* 0x000fe200078e0a04 */
[----:B------:R-:W-:-:S05]  /*0d20*/  @!P0 LOP3.LUT R4, RZ, R9, RZ, 0x33, !PT ;  /* 0x00000009ff048212 */ /* 0x000fca00078e33ff */
[----:B------:R-:W-:-:S05]  /*0d30*/  IMAD R10, R7, R4, RZ ;  /* 0x00000004070a7224 */ /* 0x000fca00078e02ff */
[----:B------:R-:W-:-:S04]  /*0d40*/  IADD3 R0, -R10, c[0x0][0x538], RZ ;  /* 0x00014e000a007a10 */ /* 0x000fc80007ffe1ff */
[----:B------:R-:W-:-:S04]  /*0d50*/  IMNMX R6, R7, R0, PT ;  /* 0x0000000007067217 */ /* 0x000fc80003800200 */
[----:B------:R-:W-:-:S05]  /*0d60*/  IABS R0, R6 ;  /* 0x0000000600007213 */ /* 0x000fca0000000000 */
[----:B------:R-:W-:-:S04]  /*0d70*/  IMAD.MOV.U32 R5, RZ, RZ, R0 ;  /* 0x000000ffff057224 */ /* 0x000fc800078e0000 */
[----:B------:R-:W1:Y:S08]  /*0d80*/  I2F.RP R2, R5 ;  /* 0x0000000500027306 */ /* 0x000e700000209400 */
[----:B-1----:R-:W1:Y:S02]  /*0d90*/  MUFU.RCP R2, R2 ;  /* 0x0000000200027308 */ /* 0x002e640000001000 */
[----:B-1----:R-:W-:-:S06]  /*0da0*/  IADD3 R2, R2, 0xffffffe, RZ ;  /* 0x0ffffffe02027810 */ /* 0x002fcc0007ffe0ff */
[----:B------:R1:W2:Y:S02]  /*0db0*/  F2I.FTZ.U32.TRUNC.NTZ R3, R2 ;  /* 0x0000000200037305 */ /* 0x0002a4000021f000 */
[----:B-1----:R-:W-:Y:S01]  /*0dc0*/  IMAD.MOV R2, RZ, RZ, -R4 ;  /* 0x000000ffff027224 */ /* 0x002fe200078e0a04 */
[----:B--2---:R-:W-:-:S03]  /*0dd0*/  IADD3 R0, RZ, -R3, RZ ;  /* 0x80000003ff007210 */ /* 0x004fc60007ffe0ff */
[----:B------:R-:W-:Y:S01]  /*0de0*/  IMAD R8, R9, R2, R11 ;  /* 0x0000000209087224 */ /* 0x000fe200078e020b */
[----:B------:R-:W-:Y:S01]  /*0df0*/  IABS R9, R6 ;  /* 0x0000000600097213 */ /* 0x000fe20000000000 */
[----:B------:R-:W-:-:S03]  /*0e00*/  IMAD.MOV.U32 R2, RZ, RZ, R0 ;  /* 0x000000ffff027224 */ /* 0x000fc600078e0000 */
[----:B------:R-:W-:Y:S01]  /*0e10*/  IABS R0, R8 ;  /* 0x0000000800007213 */ /* 0x000fe20000000000 */
[----:B------:R-:W-:Y:S02]  /*0e20*/  IMAD R7, R2, R5, RZ ;  /* 0x0000000502077224 */ /* 0x000fe400078e02ff */
[----:B------:R-:W-:Y:S02]  /*0e30*/  IMAD.MOV.U32 R2, RZ, RZ, RZ ;  /* 0x000000ffff027224 */ /* 0x000fe400078e00ff */
[----:B------:R-:W-:Y:S01]  /*0e40*/  IMAD.MOV.U32 R4, RZ, RZ, R0 ;  /* 0x000000ffff047224 */ /* 0x000fe200078e0000 */
[----:B------:R-:W-:Y:S01]  /*0e50*/  IADD3 R0, RZ, -R9, RZ ;  /* 0x80000009ff007210 */ /* 0x000fe20007ffe0ff */
[----:B------:R-:W-:-:S04]  /*0e60*/  IMAD.HI.U32 R3, R3, R7, R2 ;  /* 0x0000000703037227 */ /* 0x000fc800078e0002 */
[----:B------:R-:W-:Y:S02]  /*0e70*/  IMAD.MOV.U32 R2, RZ, RZ, R0 ;  /* 0x000000ffff027224 */ /* 0x000fe400078e0000 */
[----:B------:R-:W-:Y:S01]  /*0e80*/  IMAD.HI.U32 R0, R3, R4, RZ ;  /* 0x0000000403007227 */ /* 0x000fe200078e00ff */
[----:B------:R-:W-:-:S03]  /*0e90*/  IADD3 R3, R10, 0x1000000, R8 ;  /* 0x010000000a037810 */ /* 0x000fc60007ffe008 */
[----:B------:R-:W-:-:S05]  /*0ea0*/  IMAD R2, R0, R2, R4 ;  /* 0x0000000200027224 */ /* 0x000fca00078e0204 */
[----:B------:R-:W-:-:S13]  /*0eb0*/  ISETP.GT.U32.AND P0, PT, R5, R2, PT ;  /* 0x000000020500720c */ /* 0x000fda0003f04070 */
[----:B------:R-:W-:Y:S01]  /*0ec0*/  @!P0 IMAD.IADD R2, R2, 0x1, -R5 ;  /* 0x0000000102028824 */ /* 0x000fe200078e0a05 */
[----:B------:R-:W-:Y:S02]  /*0ed0*/  @!P0 IADD3 R0, R0, 0x1, RZ ;  /* 0x0000000100008810 */ /* 0x000fe40007ffe0ff */
[----:B------:R-:W-:Y:S02]  /*0ee0*/  ISETP.NE.AND P0, PT, R6, RZ, PT ;  /* 0x000000ff0600720c */ /* 0x000fe40003f05270 */
[----:B------:R-:W-:Y:S02]  /*0ef0*/  ISETP.GE.U32.AND P2, PT, R2, R5, PT ;  /* 0x000000050200720c */ /* 0x000fe40003f46070 */
[----:B------:R-:W-:-:S04]  /*0f00*/  LOP3.LUT R2, R8, R6, RZ, 0x3c, !PT ;  /* 0x0000000608027212 */ /* 0x000fc800078e3cff */
[----:B------:R-:W-:Y:S01]  /*0f10*/  ISETP.GE.AND P1, PT, R2, RZ, PT ;  /* 0x000000ff0200720c */ /* 0x000fe20003f26270 */
[----:B------:R-:W-:-:S06]  /*0f20*/  IMAD.MOV R2, RZ, RZ, -R6 ;  /* 0x000000ffff027224 */ /* 0x000fcc00078e0a06 */
[----:B------:R-:W-:-:S06]  /*0f30*/  @P2 IADD3 R0, R0, 0x1, RZ ;  /* 0x0000000100002810 */ /* 0x000fcc0007ffe0ff */
[----:B------:R-:W-:Y:S02]  /*0f40*/  @!P1 IADD3 R0, -R0, RZ, RZ ;  /* 0x000000ff00009210 */ /* 0x000fe40007ffe1ff */
[----:B------:R-:W-:-:S05]  /*0f50*/  @!P0 LOP3.LUT R0, RZ, R6, RZ, 0x33, !PT ;  /* 0x00000006ff008212 */ /* 0x000fca00078e33ff */
[----:B------:R-:W-:-:S05]  /*0f60*/  IMAD R2, R0, R2, R3 ;  /* 0x0000000200027224 */ /* 0x000fca00078e0203 */
[----:B------:R1:W-:Y:S02]  /*0f70*/  STL [R1+0x8], R2 ;  /* 0x0000080201007387 */ /* 0x0003e40000100800 */
.L_x_557:
[----:B------:R-:W-:Y:S05]  /*0f80*/  BSYNC B0 ;  /* 0x0000000000007941 */ /* 0x000fea0003800000 */
.L_x_555:
[----:B------:R-:W-:-:S04]  /*0f90*/  LOP3.LUT R0, RZ, R0, RZ, 0x33, !PT ;  /* 0x00000000ff007212 */ /* 0x000fc800078e33ff */
[----:B------:R-:W-:-:S05]  /*0fa0*/  IADD3 R0, R0, R12, RZ ;  /* 0x0000000c00007210 */ /* 0x000fca0007ffe0ff */
[----:B------:R2:W-:Y:S01]  /*0fb0*/  STL [R1+0x4], R0 ;  /* 0x0000040001007387 */ /* 0x0005e20000100800 */
[----:B------:R-:W-:Y:S05]  /*0fc0*/  BRA `(.L_x_558) ;  /* 0x0000006000007947 */ /* 0x000fea0003800000 */
.L_x_546:
[----:B------:R-:W-:Y:S01]  /*0fd0*/  MOV R0, UR4 ;  /* 0x0000000400007c02 */ /* 0x000fe20008000f00 */
[----:B------:R-:W-:Y:S04]  /*0fe0*/  STL [R1+0x4], RZ ;  /* 0x000004ff01007387 */ /* 0x000fe80000100800 */
[----:B------:R1:W-:Y:S04]  /*0ff0*/  STL [R1], R0 ;  /* 0x0000000001007387 */ /* 0x0003e80000100800 */
[----:B------:R2:W-:Y:S01]  /*1000*/  STL [R1+0x8], RZ ;  /* 0x000008ff01007387 */ /* 0x0005e20000100800 */
[----:B-1----:R-:W-:-:S05]  /*1010*/  MOV R0, c[0x0][0x53c] ;  /* 0x00014f0000007a02 */ /* 0x002fca0000000f00 */
[----:B------:R2:W-:Y:S02]  /*1020*/  STL [R1+0xc], R0 ;  /* 0x00000c0001007387 */ /* 0x0005e40000100800 */
.L_x_558:
[----:B------:R-:W3:Y:S04]  /*1030*/  LDL R4, [R1] ;  /* 0x0000000001047983 */ /* 0x000ee80000100800 */
[----:B------:R-:W3:Y:S04]  /*1040*/  LDL R5, [R1+0x4] ;  /* 0x0000040001057983 */ /* 0x000ee80000100800 */
[----:B------:R-:W3:Y:S04]  /*1050*/  LDL R6, [R1+0x8] ;  /* 0x0000080001067983 */ /* 0x000ee80000100800 */
[----:B------:R-:W3:Y:S01]  /*1060*/  LDL R7, [R1+0xc] ;  /* 0x00000c0001077983 */ /* 0x000ee20000100800 */
[----:B------:R-:W-:Y:S01]  /*1070*/  ISETP.NE.AND P0, PT, R13, RZ, PT ;  /* 0x000000ff0d00720c */ /* 0x000fe20003f05270 */
[----:B------:R-:W-:-:S12]  /*1080*/  WARPSYNC 0xffffffff ;  /* 0xffffffff00007948 */ /* 0x000fd80003800000 */
[----:B---3--:R3:W-:Y:S04]  /*1090*/  @!P0 STS.128 [0xc080], R4 ;  /* 0x00c08004ff008388 */ /* 0x0087e80000000c00 */
[----:B------:R-:W-:Y:S06]  /*10a0*/  BAR.ARV 0x5, 0x80 ;  /* 0x0142000000007b1d */ /* 0x000fec0000002000 */
.L_x_544:
[----:B--2---:R-:W2:Y:S02]  /*10b0*/  LDL R0, [R1+0xc] ;  /* 0x00000c0001007983 */ /* 0x004ea40000100800 */
[----:B--2---:R-:W-:-:S13]  /*10c0*/  ISETP.GE.AND P0, PT, R0, c[0x0][0x53c], PT ;  /* 0x00014f0000007a0c */ /* 0x004fda0003f06270 */
[----:B------:R-:W-:Y:S05]  /*10d0*/  @P0 EXIT ;  /* 0x000000000000094d */ /* 0x000fea0003800000 */
[----:B------:R-:W2:Y:S01]  /*10e0*/  S2R R17, SR_TID.X ;  /* 0x0000000000117919 */ /* 0x000ea20000002100 */
[----:B------:R-:W-:Y:S02]  /*10f0*/  ULDC UR5, c[0x0][0x2ac] ;  /* 0x0000ab0000057ab9 */ /* 0x000fe40000000800 */
[----:B------:R-:W-:Y:S02]  /*1100*/  ULDC UR4, c[0x0][0x1d0] ;  /* 0x0000740000047ab9 */ /* 0x000fe40000000800 */
[----:B------:R-:W-:Y:S01]  /*1110*/  UIMAD UR5, UR5, UR4, URZ ;  /* 0x00000004050572a4 */ /* 0x000fe2000f8e023f */
[----:B-123--:R-:W-:-:S04]  /*1120*/  SHF.R.S32.HI R6, RZ, 0x1f, R17 ;  /* 0x0000001fff067819 */ /* 0x00efc80000011411 */
[CC--:B------:R-:W-:Y:S02]  /*1130*/  LEA.HI R16, R6.reuse, R17.reuse, RZ, 0x3 ;  /* 0x0000001106107211 */ /* 0x0c0fe400078f18ff */
[-C--:B------:R-:W-:Y:S02]  /*1140*/  LEA.HI R8, R6, R17.reuse, RZ, 0x2 ;  /* 0x0000001106087211 */ /* 0x080fe400078f10ff */
[----:B------:R-:W-:Y:S02]  /*1150*/  SHF.R.S32.HI R0, RZ, 0x3, R16 ;  /* 0x00000003ff007819 */ /* 0x000fe40000011410 */
[----:B------:R-:W-:Y:S02]  /*1160*/  LOP3.LUT R2, R8, 0xfffffffc, RZ, 0xc0, !PT ;  /* 0xfffffffc08027812 */ /* 0x000fe400078ec0ff */
[----:B------:R-:W-:Y:S01]  /*1170*/  LEA.HI R4, R6, R17, RZ, 0x4 ;  /* 0x0000001106047211 */ /* 0x000fe200078f20ff */
[----:B------:R-:W-:Y:S01]  /*1180*/  IMAD.SHL.U32 R0, R0, 0x40, RZ ;  /* 0x0000004000007824 */ /* 0x000fe200078e00ff */
[----:B------:R-:W-:Y:S01]  /*1190*/  SHF.R.S32.HI R239, RZ, 0x2, R8 ;  /* 0x00000002ffef7819 */ /* 0x000fe20000011408 */
[----:B------:R-:W-:Y:S01]  /*11a0*/  IMAD.IADD R238, R17, 0x1, -R2 ;  /* 0x0000000111ee7824 */ /* 0x000fe200078e0a02 */
[----:B------:R-:W-:-:S02]  /*11b0*/  SHF.R.S32.HI R5, RZ, 0x4, R4 ;  /* 0x00000004ff057819 */ /* 0x000fc40000011404 */
[----:B------:R-:W-:Y:S01]  /*11c0*/  LOP3.LUT R0, R0, 0xc0, RZ, 0xc0, !PT ;  /* 0x000000c000007812 */ /* 0x000fe200078ec0ff */
[----:B------:R-:W-:Y:S01]  /*11d0*/  IMAD.SHL.U32 R210, R238, 0x8, RZ ;  /* 0x00000008eed27824 */ /* 0x000fe200078e00ff */
[----:B------:R-:W-:Y:S02]  /*11e0*/  LEA.HI R3, R4, R5, RZ, 0x1 ;  /* 0x0000000504037211 */ /* 0x000fe400078f08ff */
[----:B------:R-:W-:Y:S02]  /*11f0*/  SHF.R.U32.HI R2, RZ, 0x3, R0 ;  /* 0x00000003ff027819 */ /* 0x000fe40000011600 */
[----:B------:R-:W-:Y:S02]  /*1200*/  LOP3.LUT R0, R0, 0x18, R210, 0xf8, !PT ;  /* 0x0000001800007812 */ /* 0x000fe400078ef8d2 */
[----:B------:R-:W-:Y:S02]  /*1210*/  LOP3.LUT R3, R3, 0xfffffffe, RZ, 0xc0, !PT ;  /* 0xfffffffe03037812 */ /* 0x000fe400078ec0ff */
[----:B------:R-:W-:-:S02]  /*1220*/  LOP3.LUT R7, R0, R2, RZ, 0x3c, !PT ;  /* 0x0000000200077212 */ /* 0x000fc400078e3cff */
[----:B------:R-:W-:Y:S01]  /*1230*/  LOP3.LUT R0, R4, 0xfffffff0, RZ, 0xc0, !PT ;  /* 0xfffffff004007812 */ /* 0x000fe200078ec0ff */
[----:B------:R-:W-:Y:S01]  /*1240*/  IMAD.IADD R12, R5, 0x1, -R3 ;  /* 0x00000001050c7824 */ /* 0x000fe200078e0a03 */
[----:B------:R-:W-:Y:S02]  /*1250*/  LOP3.LUT R3, R16, 0xfffffff8, RZ, 0xc0, !PT ;  /* 0xfffffff810037812 */ /* 0x000fe400078ec0ff */
[----:B------:R-:W-:Y:S01]  /*1260*/  LEA.HI R2, R8, R239, RZ, 0x1 ;  /* 0x000000ef08027211 */ /* 0x000fe200078f08ff */
[C---:B------:R-:W-:Y:S01]  /*1270*/  IMAD.IADD R0, R17.reuse, 0x1, -R0 ;  /* 0x0000000111007824 */ /* 0x040fe200078e0a00 */
[----:B------:R-:W-:Y:S01]  /*1280*/  LEA.HI R11, R6, R17, RZ, 0x5 ;  /* 0x00000011060b7211 */ /* 0x000fe200078f28ff */
[----:B------:R-:W-:Y:S01]  /*1290*/  IMAD.IADD R3, R17, 0x1, -R3 ;  /* 0x0000000111037824 */ /* 0x000fe200078e0a03 */
[----:B------:R-:W-:Y:S02]  /*12a0*/  LOP3.LUT R2, R2, 0x7fffffe, RZ, 0xc0, !PT ;  /* 0x07fffffe02027812 */ /* 0x000fe400078ec0ff */
[----:B------:R-:W-:-:S02]  /*12b0*/  LEA.HI R6, R0, R0, RZ, 0x1 ;  /* 0x0000000000067211 */ /* 0x000fc400078f08ff */
[----:B------:R-:W-:Y:S01]  /*12c0*/  SHF.R.S32.HI R5, RZ, 0x1f, R0 ;  /* 0x0000001fff057819 */ /* 0x000fe20000011400 */
[----:B------:R-:W-:Y:S01]  /*12d0*/  IMAD.IADD R2, R239, 0x1, -R2 ;  /* 0x00000001ef027824 */ /* 0x000fe200078e0a02 */
[----:B------:R-:W-:Y:S02]  /*12e0*/  LEA.HI R9, R3, R3, RZ, 0x1 ;  /* 0x0000000303097211 */ /* 0x000fe400078f08ff */
[----:B------:R-:W-:Y:S02]  /*12f0*/  SHF.R.S32.HI R10, RZ, 0x5, R11 ;  /* 0x00000005ff0a7819 */ /* 0x000fe4000001140b */
[----:B------:R-:W-:Y:S02]  /*1300*/  LOP3.LUT R4, R6, 0x7fffffe, RZ, 0xc0, !PT ;  /* 0x07fffffe06047812 */ /* 0x000fe400078ec0ff */
[----:B------:R-:W-:Y:S01]  /*1310*/  LEA.HI R15, R5, R0, RZ, 0x3 ;  /* 0x00000000050f7211 */ /* 0x000fe200078f18ff */
[----:B------:R-:W-:Y:S01]  /*1320*/  IMAD R2, R10, 0x8, R2 ;  /* 0x000000080a027824 */ /* 0x000fe200078e0202 */
[----:B------:R-:W-:Y:S01]  /*1330*/  LOP3.LUT R5, R9, 0x3fffffe, RZ, 0xc0, !PT ;  /* 0x03fffffe09057812 */ /* 0x000fe200078ec0ff */
[----:B------:R-:W-:Y:S01]  /*1340*/  IMAD.IADD R13, R0, 0x1, -R4 ;  /* 0x00000001000d7824 */ /* 0x000fe200078e0a04 */
[----:B------:R-:W-:-:S02]  /*1350*/  LEA.HI R0, R238, R238, RZ, 0x1 ;  /* 0x000000eeee007211 */ /* 0x000fc400078f08ff */
[----:B------:R-:W-:Y:S01]  /*1360*/  SHF.R.S32.HI R4, RZ, 0x1f, R11 ;  /* 0x0000001fff047819 */ /* 0x000fe2000001140b */
[----:B------:R-:W-:Y:S01]  /*1370*/  IMAD.IADD R14, R3, 0x1, -R5 ;  /* 0x00000001030e7824 */ /* 0x000fe200078e0a05 */
[----:B------:R-:W-:Y:S01]  /*1380*/  SHF.R.S32.HI R5, RZ, 0x1f, R8 ;  /* 0x0000001fff057819 */ /* 0x000fe20000011408 */
[----:B------:R-:W-:Y:S01]  /*1390*/  IMAD.U32 R3, R2, 0x20, R7 ;  /* 0x0000002002037824 */ /* 0x000fe200078e0007 */
[C---:B------:R-:W-:Y:S01]  /*13a0*/  LOP3.LUT R2, R0.reuse, 0x1ffffffe, RZ, 0xc0, !PT ;  /* 0x1ffffffe00027812 */ /* 0x040fe200078ec0ff */
[----:B------:R-:W-:Y:S01]  /*13b0*/  IMAD.SHL.U32 R0, R0, 0x20, RZ ;  /* 0x0000002000007824 */ /* 0x000fe200078e00ff */
[----:B------:R-:W-:Y:S02]  /*13c0*/  LOP3.LUT R7, R11, 0xffffffe0, RZ, 0xc0, !PT ;  /* 0xffffffe00b077812 */ /* 0x000fe400078ec0ff */
[----:B------:R1:W-:Y:S01]  /*13d0*/  STL [R1+0x28], R3 ;  /* 0x0000280301007387 */ /* 0x0003e20000100800 */
[----:B------:R-:W-:Y:S02]  /*13e0*/  LEA.HI R4, R4, R10, RZ, 0x2 ;  /* 0x0000000a04047211 */ /* 0x000fe400078f10ff */
[----:B------:R-:W-:Y:S01]  /*13f0*/  LOP3.LUT R0, R0, 0xffffffc0, RZ, 0xc0, !PT ;  /* 0xffffffc000007812 */ /* 0x000fe200078ec0ff */
[----:B------:R-:W-:Y:S01]  /*1400*/  IMAD.IADD R20, R17, 0x1, -R7 ;  /* 0x0000000111147824 */ /* 0x000fe200078e0a07 */
[----:B------:R-:W-:-:S02]  /*1410*/  SHF.R.S32.HI R8, RZ, 0x1, R6 ;  /* 0x00000001ff087819 */ /* 0x000fc40000011406 */
[----:B------:R-:W-:Y:S02]  /*1420*/  SHF.R.S32.HI R7, RZ, 0x1f, R6 ;  /* 0x0000001fff077819 */ /* 0x000fe40000011406 */
[C---:B------:R-:W-:Y:S02]  /*1430*/  IADD3 R235, R210.reuse, 0x20, RZ ;  /* 0x00000020d2eb7810 */ /* 0x040fe40007ffe0ff */
[----:B------:R-:W-:Y:S01]  /*1440*/  IADD3 R236, R210, 0x40, RZ ;  /* 0x00000040d2ec7810 */ /* 0x000fe20007ffe0ff */
[----:B-1----:R-:W-:Y:S01]  /*1450*/  IMAD.IADD R3, R238, 0x1, -R2 ;  /* 0x00000001ee037824 */ /* 0x002fe200078e0a02 */
[----:B------:R-:W-:-:S03]  /*1460*/  LEA.HI R2, R5, R239, RZ, 0x3 ;  /* 0x000000ef05027211 */ /* 0x000fc600078f18ff */
[----:B------:R-:W-:Y:S01]  /*1470*/  IMAD R251, R3, 0x8, R0 ;  /* 0x0000000803fb7824 */ /* 0x000fe200078e0200 */
[----:B------:R-:W-:Y:S02]  /*1480*/  LOP3.LUT R0, R2, 0xfffffff8, RZ, 0xc0, !PT ;  /* 0xfffffff802007812 */ /* 0x000fe400078ec0ff */
[----:B------:R-:W-:Y:S02]  /*1490*/  LOP3.LUT R3, R4, 0xffffffc, RZ, 0xc0, !PT ;  /* 0x0ffffffc04037812 */ /* 0x000fe400078ec0ff */
[----:B------:R-:W-:Y:S01]  /*14a0*/  SHF.R.S32.HI R2, RZ, 0x1f, R20 ;  /* 0x0000001fff027819 */ /* 0x000fe20000011414 */
[----:B------:R-:W-:Y:S01]  /*14b0*/  IMAD.IADD R4, R239, 0x1, -R0 ;  /* 0x00000001ef047824 */ /* 0x000fe200078e0a00 */
[----:B------:R-:W-:Y:S01]  /*14c0*/  SHF.R.S32.HI R0, RZ, 0x1, R9 ;  /* 0x00000001ff007819 */ /* 0x000fe20000011409 */
[----:B------:R-:W-:Y:S01]  /*14d0*/  IMAD.IADD R3, R10, 0x1, -R3 ;  /* 0x000000010a037824 */ /* 0x000fe200078e0a03 */
[----:B------:R-:W-:Y:S02]  /*14e0*/  LEA.HI R11, R2, R20, RZ, 0x2 ;  /* 0x00000014020b7211 */ /* 0x000fe400078f10ff */
[----:B------:R-:W-:-:S02]  /*14f0*/  LEA.HI R6, R4, R4, RZ, 0x1 ;  /* 0x0000000404067211 */ /* 0x000fc400078f08ff */
[C---:B------:R-:W-:Y:S01]  /*1500*/  LOP3.LUT P2, RZ, R0.reuse, 0x2, RZ, 0xc0, !PT ;  /* 0x0000000200ff7812 */ /* 0x040fe2000784c0ff */
[----:B------:R-:W-:Y:S01]  /*1510*/  IMAD.SHL.U32 R0, R0, 0x40, RZ ;  /* 0x0000004000007824 */ /* 0x000fe200078e00ff */
[----:B------:R-:W-:Y:S02]  /*1520*/  SHF.R.S32.HI R2, RZ, 0x2, R11 ;  /* 0x00000002ff027819 */ /* 0x000fe4000001140b */
[----:B------:R-:W-:Y:S02]  /*1530*/  LOP3.LUT R5, R6, 0x3fffffe, RZ, 0xc0, !PT ;  /* 0x03fffffe06057812 */ /* 0x000fe400078ec0ff */
[----:B------:R-:W-:Y:S01]  /*1540*/  LOP3.LUT R0, R0, 0xc0, RZ, 0xc0, !PT ;  /* 0x000000c000007812 */ /* 0x000fe200078ec0ff */
[----:B------:R-:W-:Y:S01]  /*1550*/  IMAD R19, R3, 0x10, R2 ;  /* 0x0000001003137824 */ /* 0x000fe200078e0202 */
[----:B------:R-:W-:Y:S01]  /*1560*/  LEA.HI R2, R7, R8, RZ, 0x2 ;  /* 0x0000000807027211 */ /* 0x000fe200078f10ff */
[----:B------:R-:W-:Y:S01]  /*1570*/  IMAD.IADD R5, R4, 0x1, -R5 ;  /* 0x0000000104057824 */ /* 0x000fe200078e0a05 */
[----:B------:R-:W-:Y:S01]  /*1580*/  LOP3.LUT R4, R0, 0x8, R16, 0xf8, !PT ;  /* 0x0000000800047812 */ /* 0x000fe200078ef810 */
[----:B------:R-:W-:Y:S01]  /*1590*/  IMAD.SHL.U32 R7, R10, 0x200, RZ ;  /* 0x000002000a077824 */ /* 0x000fe200078e00ff */
[----:B------:R-:W-:Y:S01]  /*15a0*/  SHF.R.U32.HI R3, RZ, 0x3, R0 ;  /* 0x00000003ff037819 */ /* 0x000fe20000011600 */
[----:B------:R1:W-:Y:S01]  /*15b0*/  STL [R1+0x34], R19 ;  /* 0x0000341301007387 */ /* 0x0003e20000100800 */
[----:B------:R-:W-:Y:S01]  /*15c0*/  SHF.R.S32.HI R0, RZ, 0x1, R6 ;  /* 0x00000001ff007819 */ /* 0x000fe20000011406 */
[----:B------:R-:W-:Y:S01]  /*15d0*/  IMAD R9, R238, 0x2, R7 ;  /* 0x00000002ee097824 */ /* 0x000fe200078e0207 */
[----:B------:R-:W-:Y:S01]  /*15e0*/  LOP3.LUT R10, R4, R3, RZ, 0x3c, !PT ;  /* 0x00000003040a7212 */ /* 0x000fe200078e3cff */
[----:B------:R-:W-:Y:S01]  /*15f0*/  IMAD.IADD R251, R19, 0x1, R251 ;  /* 0x0000000113fb7824 */ /* 0x000fe200078e02fb */
[----:B------:R-:W-:Y:S01]  /*1600*/  LOP3.LUT R2, R2, 0xfffffffc, RZ, 0xc0, !PT ;  /* 0xfffffffc02027812 */ /* 0x000fe200078ec0ff */
[C---:B------:R-:W-:Y:S01]  /*1610*/  IMAD.SHL.U32 R3, R0.reuse, 0x40, RZ ;  /* 0x0000004000037824 */ /* 0x040fe200078e00ff */
[C---:B------:R-:W-:Y:S01]  /*1620*/  LOP3.LUT R4, R0.reuse, 0x1, RZ, 0xc0, !PT ;  /* 0x0000000100047812 */ /* 0x040fe200078ec0ff */
[----:B------:R-:W-:Y:S01]  /*1630*/  IMAD R6, R5, 0x20, R9 ;  /* 0x0000002005067824 */ /* 0x000fe200078e0209 */
[----:B------:R-:W-:Y:S01]  /*1640*/  LOP3.LUT P0, RZ, R0, 0x2, RZ, 0xc0, !PT ;  /* 0x0000000200ff7812 */ /* 0x000fe2000780c0ff */
[----:B------:R-:W-:Y:S01]  /*1650*/  IMAD.IADD R2, R8, 0x1, -R2 ;  /* 0x0000000108027824 */ /* 0x000fe200078e0a02 */
[----:B------:R-:W-:Y:S01]  /*1660*/  LOP3.LUT R3, R3, 0xc0, RZ, 0xc0, !PT ;  /* 0x000000c003037812 */ /* 0x000fe200078ec0ff */
[----:B------:R-:W-:Y:S01]  /*1670*/  IMAD.SHL.U32 R5, R15, 0x20, RZ ;  /* 0x000000200f057824 */ /* 0x000fe200078e00ff */
[----:B------:R-:W-:Y:S01]  /*1680*/  ISETP.NE.U32.AND P1, PT, R4, 0x1, PT ;  /* 0x000000010400780c */ /* 0x000fe20003f25070 */
[C---:B------:R-:W-:Y:S01]  /*1690*/  IMAD.SHL.U32 R8, R12.reuse, 0x8, RZ ;  /* 0x000000080c087824 */ /* 0x040fe200078e00ff */
[----:B------:R-:W-:Y:S01]  /*16a0*/  LEA.HI R3, R3, R3, RZ, 0x1d ;  /* 0x0000000303037211 */ /* 0x000fe200078fe8ff */
[----:B------:R-:W-:Y:S01]  /*16b0*/  IMAD R9, R12, 0x8, R14 ;  /* 0x000000080c097824 */ /* 0x000fe200078e020e */
[C---:B------:R-:W-:Y:S01]  /*16c0*/  LOP3.LUT P3, RZ, R2.reuse, 0x2, RZ, 0xc0, !PT ;  /* 0x0000000202ff7812 */ /* 0x040fe2000786c0ff */
[----:B------:R-:W-:Y:S01]  /*16d0*/  IMAD.SHL.U32 R2, R2, 0x40, RZ ;  /* 0x0000004002027824 */ /* 0x000fe200078e00ff */
[----:B------:R-:W-:Y:S01]  /*16e0*/  LOP3.LUT R0, R5, 0xffffff00, RZ, 0xc0, !PT ;  /* 0xffffff0005007812 */ /* 0x000fe200078ec0ff */
[----:B------:R-:W-:-:S02]  /*16f0*/  IMAD.IADD R3, R3, 0x1, R6 ;  /* 0x0000000103037824 */ /* 0x000fc400078e0206 */
[----:B------:R-:W-:Y:S01]  /*1700*/  IMAD R238, R238, 0x20, R239 ;  /* 0x00000020eeee7824 */ /* 0x000fe200078e02ef */
[----:B------:R-:W-:Y:S01]  /*1710*/  LOP3.LUT R2, R2, 0xc0, RZ, 0xc0, !PT ;  /* 0x000000c002027812 */ /* 0x000fe200078ec0ff */
[----:B------:R-:W-:Y:S02]  /*1720*/  IMAD.IADD R4, R0, 0x1, R7 ;  /* 0x0000000100047824 */ /* 0x000fe400078e0207 */
[----:B------:R-:W-:Y:S01]  /*1730*/  IMAD.SHL.U32 R18, R3, 0x2, RZ ;  /* 0x0000000203127824 */ /* 0x000fe200078e00ff */
[----:B------:R-:W-:Y:S01]  /*1740*/  LOP3.LUT R6, R2, 0x8, R8, 0xf8, !PT ;  /* 0x0000000802067812 */ /* 0x000fe200078ef808 */
[C---:B------:R-:W-:Y:S01]  /*1750*/  IMAD R7, R13.reuse, 0x20, R0 ;  /* 0x000000200d077824 */ /* 0x040fe200078e0200 */
[----:B------:R-:W-:Y:S01]  /*1760*/  SHF.R.U32.HI R5, RZ, 0x3, R2 ;  /* 0x00000003ff057819 */ /* 0x000fe20000011602 */
[----:B------:R-:W-:Y:S01]  /*1770*/  IMAD R2, R13, 0x20, R4 ;  /* 0x000000200d027824 */ /* 0x000fe200078e0204 */
[C---:B------:R-:W-:Y:S01]  /*1780*/  IADD3 R4, R18.reuse, 0x80, RZ ;  /* 0x0000008012047810 */ /* 0x040fe20007ffe0ff */
[----:B------:R-:W-:Y:S01]  /*1790*/  IMAD.U32 R0, R9, 0x20, R10 ;  /* 0x0000002009007824 */ /* 0x000fe200078e000a */
[----:B------:R-:W-:Y:S01]  /*17a0*/  IADD3 R17, R18, 0x70, RZ ;  /* 0x0000007012117810 */ /* 0x000fe20007ffe0ff */
[----:B------:R-:W-:Y:S01]  /*17b0*/  STL [R1+0x10], R18 ;  /* 0x0000101201007387 */ /* 0x000fe20000100800 */
[----:B------:R-:W-:-:S02]  /*17c0*/  @P1 IADD3 R17, R4, 0x10, RZ ;  /* 0x0000001004111810 */ /* 0x000fc40007ffe0ff */
[----:B------:R-:W-:Y:S02]  /*17d0*/  LOP3.LUT R4, R11, 0x7ffffffc, RZ, 0xc0, !PT ;  /* 0x7ffffffc0b047812 */ /* 0x000fe400078ec0ff */
[----:B------:R-:W-:Y:S01]  /*17e0*/  LOP3.LUT R3, R6, R5, RZ, 0x3c, !PT ;  /* 0x0000000506037212 */ /* 0x000fe200078e3cff */
[----:B------:R-:W-:Y:S01]  /*17f0*/  IMAD.MOV.U32 R6, RZ, RZ, 0x20 ;  /* 0x00000020ff067424 */ /* 0x000fe200078e00ff */
[----:B------:R-:W-:Y:S01]  /*1800*/  SHF.R.S32.HI R5, RZ, 0x1f, R235 ;  /* 0x0000001fff057819 */ /* 0x000fe200000114eb */
[----:B------:R-:W-:Y:S01]  /*1810*/  IMAD.IADD R4, R20, 0x1, -R4 ;  /* 0x0000000114047824 */ /* 0x000fe200078e0a04 */
[----:B------:R-:W-:Y:S01]  /*1820*/  LEA R180, R0, 0x3c80, 0x1 ;  /* 0x00003c8000b47811 */ /* 0x000fe200078e08ff */
[----:B------:R-:W-:Y:S01]  /*1830*/  STL [R1+0x14], R17 ;  /* 0x0000141101007387 */ /* 0x000fe20000100800 */
[----:B------:R-:W-:Y:S01]  /*1840*/  SEL R5, R6, 0xffffffe0, !P0 ;  /* 0xffffffe006057807 */ /* 0x000fe20004000000 */
[----:B------:R-:W-:Y:S01]  /*1850*/  IMAD.SHL.U32 R234, R4, 0x2, RZ ;  /* 0x0000000204ea7824 */ /* 0x000fe200078e00ff */
[----:B------:R-:W-:Y:S01]  /*1860*/  SHF.R.S32.HI R4, RZ, 0x1f, R236 ;  /* 0x0000001fff047819 */ /* 0x000fe200000114ec */
[C---:B------:R-:W-:Y:S01]  /*1870*/  IMAD.IADD R2, R3.reuse, 0x1, R2 ;  /* 0x0000000103027824 */ /* 0x040fe200078e0202 */
[----:B------:R-:W-:Y:S01]  /*1880*/  IADD3 R185, R180, 0x20, RZ ;  /* 0x00000020b4b97810 */ /* 0x000fe20007ffe0ff */
[----:B------:R-:W-:Y:S01]  /*1890*/  IMAD.IADD R3, R3, 0x1, R7 ;  /* 0x0000000103037824 */ /* 0x000fe200078e0207 */
[----:B------:R-:W-:-:S02]  /*18a0*/  IADD3 R10, R234, 0x40, RZ ;  /* 0x00000040ea0a7810 */ /* 0x000fc40007ffe0ff */
[----:B------:R-:W-:Y:S02]  /*18b0*/  IADD3 R8, R234, 0x50, RZ ;  /* 0x00000050ea087810 */ /* 0x000fe40007ffe0ff */
[----:B------:R-:W-:Y:S02]  /*18c0*/  SHF.R.S32.HI R0, RZ, 0x1f, R10 ;  /* 0x0000001fff007819 */ /* 0x000fe4000001140a */
[----:B------:R-:W-:Y:S01]  /*18d0*/  SHF.R.S32.HI R0, RZ, 0x1f, R8 ;  /* 0x0000001fff007819 */ /* 0x000fe20000011408 */
[----:B------:R-:W-:Y:S01]  /*18e0*/  IMAD.IADD R0, R18, 0x1, R5 ;  /* 0x0000000112007824 */ /* 0x000fe200078e0205 */
[C---:B------:R-:W-:Y:S02]  /*18f0*/  IADD3 R16, R234.reuse, 0x10, RZ ;  /* 0x00000010ea107810 */ /* 0x040fe40007ffe0ff */
[----:B------:R-:W-:Y:S02]  /*1900*/  SHF.R.S32.HI R4, RZ, 0x1f, R234 ;  /* 0x0000001fff047819 */ /* 0x000fe400000114ea */
[----:B------:R2:W-:Y:S01]  /*1910*/  STL [R1+0x1c], R0 ;  /* 0x00001c0001007387 */ /* 0x0005e20000100800 */
[----:B------:R-:W-:-:S02]  /*1920*/  IADD3 R13, R234, 0x28, RZ ;  /* 0x00000028ea0d7810 */ /* 0x000fc40007ffe0ff */
[----:B------:R-:W-:Y:S02]  /*1930*/  SHF.R.S32.HI R7, RZ, 0x1f, R210 ;  /* 0x0000001fff077819 */ /* 0x000fe400000114d2 */
[----:B------:R-:W-:Y:S02]  /*1940*/  IADD3 R11, R234, 0x38, RZ ;  /* 0x00000038ea0b7810 */ /* 0x000fe40007ffe0ff */
[----:B------:R-:W-:Y:S02]  /*1950*/  SEL R4, R6, 0xffffffe0, !P3 ;  /* 0xffffffe006047807 */ /* 0x000fe40005800000 */
[----:B------:R-:W-:Y:S02]  /*1960*/  LEA R183, R2, 0x6080, 0x1 ;  /* 0x0000608002b77811 */ /* 0x000fe400078e08ff */
[----:B------:R-:W-:Y:S02]  /*1970*/  LEA R181, R3, 0x1880, 0x1 ;  /* 0x0000188003b57811 */ /* 0x000fe400078e08ff */
[C---:B-1----:R-:W-:Y:S01]  /*1980*/  IADD3 R19, R234.reuse, 0x8, RZ ;  /* 0x00000008ea137810 */ /* 0x042fe20007ffe0ff */
[----:B------:R-:W-:Y:S01]  /*1990*/  IMAD.IADD R184, R183, 0x1, R4 ;  /* 0x00000001b7b87824 */ /* 0x000fe200078e0204 */
[----:B------:R-:W-:Y:S01]  /*19a0*/  IADD3 R15, R234, 0x18, RZ ;  /* 0x00000018ea0f7810 */ /* 0x000fe20007ffe0ff */
[----:B------:R-:W-:Y:S01]  /*19b0*/  IMAD.IADD R182, R4, 0x1, R181 ;  /* 0x0000000104b67824 */ /* 0x000fe200078e02b5 */
[----:B------:R-:W-:-:S02]  /*19c0*/  IADD3 R14, R234, 0x20, RZ ;  /* 0x00000020ea0e7810 */ /* 0x000fc40007ffe0ff */
[C---:B------:R-:W-:Y:S02]  /*19d0*/  IADD3 R12, R234.reuse, 0x30, RZ ;  /* 0x00000030ea0c7810 */ /* 0x040fe40007ffe0ff */
[C---:B------:R-:W-:Y:S02]  /*19e0*/  IADD3 R9, R234.reuse, 0x48, RZ ;  /* 0x00000048ea097810 */ /* 0x040fe40007ffe0ff */
[----:B------:R-:W-:Y:S01]  /*19f0*/  IADD3 R7, R234, 0x58, RZ ;  /* 0x00000058ea077810 */ /* 0x000fe20007ffe0ff */
[----:B--2---:R-:W-:Y:S01]  /*1a00*/  IMAD.IADD R0, R5, 0x1, R17 ;  /* 0x0000000105007824 */ /* 0x004fe200078e0211 */
[----:B------:R-:W-:Y:S02]  /*1a10*/  @P2 IADD3 R185, R180, -0x20, RZ ;  /* 0xffffffe0b4b92810 */ /* 0x000fe40007ffe0ff */
[----:B------:R-:W-:Y:S02]  /*1a20*/  SHF.R.S32.HI R6, RZ, 0x1f, R16 ;  /* 0x0000001fff067819 */ /* 0x000fe40000011410 */
[----:B------:R1:W-:Y:S01]  /*1a30*/  STL [R1+0x18], R0 ;  /* 0x0000180001007387 */ /* 0x0003e20000100800 */
[----:B------:R-:W-:-:S02]  /*1a40*/  SHF.R.S32.HI R6, RZ, 0x1f, R13 ;  /* 0x0000001fff067819 */ /* 0x000fc4000001140d */
[----:B------:R-:W-:Y:S02]  /*1a50*/  SHF.R.S32.HI R6, RZ, 0x1f, R11 ;  /* 0x0000001fff067819 */ /* 0x000fe4000001140b */
[----:B------:R-:W-:Y:S02]  /*1a60*/  SHF.R.S32.HI R19, RZ, 0x1f, R19 ;  /* 0x0000001fff137819 */ /* 0x000fe40000011413 */
[----:B------:R-:W-:Y:S02]  /*1a70*/  SHF.R.S32.HI R15, RZ, 0x1f, R15 ;  /* 0x0000001fff0f7819 */ /* 0x000fe4000001140f */
[----:B------:R-:W-:Y:S02]  /*1a80*/  SHF.R.S32.HI R14, RZ, 0x1f, R14 ;  /* 0x0000001fff0e7819 */ /* 0x000fe4000001140e */
[----:B------:R-:W-:Y:S02]  /*1a90*/  SHF.R.S32.HI R12, RZ, 0x1f, R12 ;  /* 0x0000001fff0c7819 */ /* 0x000fe4000001140c */
[----:B------:R-:W-:-:S02]  /*1aa0*/  SHF.R.S32.HI R9, RZ, 0x1f, R9 ;  /* 0x0000001fff097819 */ /* 0x000fc40000011409 */
[----:B------:R-:W-:Y:S02]  /*1ab0*/  SHF.R.S32.HI R6, RZ, 0x1f, R7 ;  /* 0x0000001fff067819 */ /* 0x000fe40000011407 */
[C---:B------:R-:W-:Y:S02]  /*1ac0*/  IADD3 R193, R185.reuse, 0x400, RZ ;  /* 0x00000400b9c17810 */ /* 0x040fe40007ffe0ff */
[C---:B------:R-:W-:Y:S02]  /*1ad0*/  IADD3 R192, R185.reuse, 0x800, RZ ;  /* 0x00000800b9c07810 */ /* 0x040fe40007ffe0ff */
[C---:B------:R-:W-:Y:S02]  /*1ae0*/  IADD3 R191, R185.reuse, 0xc00, RZ ;  /* 0x00000c00b9bf7810 */ /* 0x040fe40007ffe0ff */
[C---:B------:R-:W-:Y:S02]  /*1af0*/  IADD3 R190, R185.reuse, 0x1000, RZ ;  /* 0x00001000b9be7810 */ /* 0x040fe40007ffe0ff */
[----:B------:R-:W-:-:S02]  /*1b00*/  IADD3 R189, R185, 0x1400, RZ ;  /* 0x00001400b9bd7810 */ /* 0x000fc40007ffe0ff */
[C---:B------:R-:W-:Y:S02]  /*1b10*/  IADD3 R188, R185.reuse, 0x1800, RZ ;  /* 0x00001800b9bc7810 */ /* 0x040fe40007ffe0ff */
[C---:B------:R-:W-:Y:S02]  /*1b20*/  IADD3 R187, R185.reuse, 0x1c00, RZ ;  /* 0x00001c00b9bb7810 */ /* 0x040fe40007ffe0ff */
[----:B-1----:R-:W-:Y:S02]  /*1b30*/  IADD3 R186, R185, 0x2000, RZ ;  /* 0x00002000b9ba7810 */ /* 0x002fe40007ffe0ff */
.L_x_775:
[----:B------:R-:W2:Y:S01]  /*1b40*/  LDL R16, [R1+0xc] ;  /* 0x00000c0001107983 */ /* 0x000ea20000100800 */
[----:B------:R-:W-:Y:S01]  /*1b50*/  ISETP.NE.U32.AND P0, PT, RZ, c[0x0][0x370], PT ;  /* 0x0000dc00ff007a0c */ /* 0x000fe20003f05070 */
[----:B------:R-:W-:Y:S01]  /*1b60*/  IMAD.MOV.U32 R13, RZ, RZ, 0x4 ;  /* 0x00000004ff0d7424 */ /* 0x000fe200078e00ff */
[----:B------:R-:W-:Y:S01]  /*1b70*/  ISETP.NE.U32.AND P2, PT, RZ, c[0x0][0x360], PT ;  /* 0x0000d800ff007a0c */ /* 0x000fe20003f45070 */
[----:B------:R-:W-:Y:S01]  /*1b80*/  IMAD.MOV.U32 R240, RZ, RZ, RZ ;  /* 0x000000fffff07224 */ /* 0x000fe200078e00ff */
[----:B------:R-:W-:Y:S01]  /*1b90*/  ISETP.NE.AND.EX P1, PT, RZ, c[0x0][0x374], PT, P0 ;  /* 0x0000dd00ff007a0c */ /* 0x000fe20003f25300 */
[----:B------:R-:W-:Y:S01]  /*1ba0*/  IMAD.MOV.U32 R12, RZ, RZ, RZ ;  /* 0x000000ffff0c7224 */ /* 0x000fe200078e00ff */
[----:B------:R-:W-:-:S02]  /*1bb0*/  ISETP.NE.AND.EX P0, PT, RZ, c[0x0][0x364], PT, P2 ;  /* 0x0000d900ff007a0c */ /* 0x000fc40003f05320 */
[----:B------:R-:W-:-:S04]  /*1bc0*/  ISETP.NE.U32.AND P3, PT, RZ, c[0x0][0x348], PT ;  /* 0x0000d200ff007a0c */ /* 0x000fc80003f65070 */
[----:B------:R-:W-:Y:S01]  /*1bd0*/  ISETP.NE.AND.EX P3, PT, RZ, c[0x0][0x34c], PT, P3 ;  /* 0x0000d300ff007a0c */ /* 0x000fe20003f65330 */
[----:B--2---:R-:W-:-:S04]  /*1be0*/  IMAD.WIDE R2, R16, R13, c[0x0][0x348] ;  /* 0x0000d20010027625 */ /* 0x004fc800078e020d */
[----:B------:R-:W-:-:S08]  /*1bf0*/  @P1 IMAD.WIDE R6, R16, R13, c[0x0][0x370] ;  /* 0x0000dc0010061625 */ /* 0x000fd000078e020d */
[----:B------:R1:W5:Y:S01]  /*1c00*/  @P3 LDG.E R12, [R2.64] ;  /* 0x00000006020c3981 */ /* 0x000362000c1e1900 */
[----:B------:R-:W-:-:S03]  /*1c10*/  @P0 IMAD.WIDE R4, R16, R13, c[0x0][0x360] ;  /* 0x0000d80010040625 */ /* 0x000fc600078e020d */
[----:B------:R1:W5:Y:S04]  /*1c20*/  @P1 LDG.E R240, [R6.64] ;  /* 0x0000000606f01981 */ /* 0x000368000c1e1900 */
[----:B------:R1:W5:Y:S01]  /*1c30*/  @P0 LDG.E R232, [R4.64] ;  /* 0x0000000604e80981 */ /* 0x000362000c1e1900 */
[----:B------:R-:W-:Y:S01]  /*1c40*/  YIELD ;  /* 0x0000000000007946 */ /* 0x000fe20003800000 */
[----:B------:R-:W-:Y:S05]  /*1c50*/  @P0 BRA `(.L_x_559) ;  /* 0x0000005000000947 */ /* 0x000fea0003800000 */
[----:B-----5:R-:W-:Y:S01]  /*1c60*/  MOV R232, c[0x0][0x168] ;  /* 0x00005a0000e87a02 */ /* 0x020fe20000000f00 */
[----:B------:R-:W-:Y:S05]  /*1c70*/  @!P3 BRA `(.L_x_559) ;  /* 0x000000300000b947 */ /* 0x000fea0003800000 */
[----:B------:R2:W3:Y:S04]  /*1c80*/  LDG.E R0, [R2.64] ;  /* 0x0000000602007981 */ /* 0x0004e8000c1e1900 */
[----:B-12---:R-:W3:Y:S02]  /*1c90*/  LDG.E R2, [R2.64+0x4] ;  /* 0x0000040602027981 */ /* 0x006ee4000c1e1900 */
[----:B---3--:R-:W-:-:S02]  /*1ca0*/  IADD3 R232, -R0, R2, RZ ;  /* 0x0000000200e87210 */ /* 0x008fc40007ffe1ff */
.L_x_559:
[----:B------:R-:W-:-:S04]  /*1cb0*/  ISETP.NE.U32.AND P0, PT, RZ, c[0x0][0x368], PT ;  /* 0x0000da00ff007a0c */ /* 0x000fc80003f05070 */
[----:B------:R-:W-:-:S13]  /*1cc0*/  ISETP.NE.AND.EX P0, PT, RZ, c[0x0][0x36c], PT, P0 ;  /* 0x0000db00ff007a0c */ /* 0x000fda0003f05300 */
[----:B------:R-:W-:Y:S05]  /*1cd0*/  @!P0 BRA `(.L_x_560) ;  /* 0x0000003000008947 */ /* 0x000fea0003800000 */
[----:B-1----:R-:W-:-:S05]  /*1ce0*/  IMAD.WIDE R2, R16, R13, c[0x0][0x368] ;  /* 0x0000da0010027625 */ /* 0x002fca00078e020d */
[----:B------:R1:W5:Y:S01]  /*1cf0*/  LDG.E R0, [R2.64] ;  /* 0x0000000602007981 */ /* 0x000362000c1e1900 */
[----:B------:R-:W-:Y:S05]  /*1d00*/  BRA `(.L_x_561) ;  /* 0x0000008000007947 */ /* 0x000fea0003800000 */
.L_x_560:
[----:B------:R-:W-:Y:S01]  /*1d10*/  ISETP.NE.U32.AND P0, PT, RZ, c[0x0][0x350], PT ;  /* 0x0000d400ff007a0c */ /* 0x000fe20003f05070 */
[----:B------:R-:W-:-:S03]  /*1d20*/  IMAD.U32 R0, RZ, RZ, UR5 ;  /* 0x00000005ff007e24 */ /* 0x000fc6000f8e00ff */
[----:B------:R-:W-:-:S13]  /*1d30*/  ISETP.NE.AND.EX P0, PT, RZ, c[0x0][0x354], PT, P0 ;  /* 0x0000d500ff007a0c */ /* 0x000fda0003f05300 */
[----:B------:R-:W-:Y:S05]  /*1d40*/  @!P0 BRA `(.L_x_561) ;  /* 0x0000004000008947 */ /* 0x000fea0003800000 */
[----:B-1----:R-:W-:-:S05]  /*1d50*/  IMAD.WIDE R2, R16, R13, c[0x0][0x350] ;  /* 0x0000d40010027625 */ /* 0x002fca00078e020d */
[----:B------:R-:W2:Y:S04]  /*1d60*/  LDG.E R4, [R2.64] ;  /* 0x0000000602047981 */ /* 0x000ea8000c1e1900 */
[----:B------:R-:W2:Y:S02]  /*1d70*/  LDG.E R0, [R2.64+0x4] ;  /* 0x0000040602007981 */ /* 0x000ea4000c1e1900 */
[----:B--2---:R-:W-:Y:S02]  /*1d80*/  IADD3 R0, -R4, R0, RZ ;  /* 0x0000000004007210 */ /* 0x004fe40007ffe1ff */
.L_x_561:
[----:B-1----:R-:W2:Y:S01]  /*1d90*/  LDL.LU R2, [R1+0x4] ;  /* 0x0000040001027983 */ /* 0x002ea20000300800 */
[----:B------:R-:W-:Y:S01]  /*1da0*/  IMAD.MOV.U32 R3, RZ, RZ, c[0x0][0x2c4] ;  /* 0x0000b100ff037624 */ /* 0x000fe200078e00ff */
[----:B------:R-:W-:Y:S01]  /*1db0*/  LOP3.LUT R194, R194, 0xfffffdff, RZ, 0xc0, !PT ;  /* 0xfffffdffc2c27812 */ /* 0x000fe200078ec0ff */
[----:B------:R-:W-:Y:S02]  /*1dc0*/  IMAD.MOV.U32 R6, RZ, RZ, c[0x0][0x32c] ;  /* 0x0000cb00ff067624 */ /* 0x000fe400078e00ff */
[----:B-----5:R-:W-:Y:S01]  /*1dd0*/  IMAD.IADD R233, R0, 0x1, -R240 ;  /* 0x0000000100e97824 */ /* 0x020fe200078e0af0 */
[----:B------:R-:W-:-:S02]  /*1de0*/  ISETP.NE.AND P4, PT, R3, 0x1, PT ;  /* 0x000000010300780c */ /* 0x000fc40003f85270 */
[----:B------:R-:W-:-:S11]  /*1df0*/  ISETP.GE.AND P1, PT, R6, 0x1, PT ;  /* 0x000000010600780c */ /* 0x000fd60003f26270 */
[----:B------:R-:W-:-:S04]  /*1e00*/  @P4 LOP3.LUT R194, R194, 0x200, RZ, 0xfc, !PT ;  /* 0x00000200c2c24812 */ /* 0x000fc800078efcff */
[----:B------:R-:W-:-:S04]  /*1e10*/  LOP3.LUT R194, R194, 0xffffff7f, RZ, 0xc0, !PT ;  /* 0xffffff7fc2c27812 */ /* 0x000fc800078ec0ff */
[----:B------:R-:W-:Y:S01]  /*1e20*/  @P1 LOP3.LUT R194, R194, 0x80, RZ, 0xfc, !PT ;  /* 0x00000080c2c21812 */ /* 0x000fe200078efcff */
[----:B--2---:R-:W-:-:S05]  /*1e30*/  IMAD.SHL.U32 R250, R2, 0x80, RZ ;  /* 0x0000008002fa7824 */ /* 0x004fca00078e00ff */
[----:B------:R-:W-:-:S05]  /*1e40*/  IADD3 R2, R250, 0x7f, RZ ;  /* 0x0000007ffa027810 */ /* 0x000fca0007ffe0ff */
[----:B------:R-:W-:-:S04]  /*1e50*/  @P4 IMAD.HI.U32 R3, R2, c[0x0][0x2c8], RZ ;  /* 0x0000b20002034a27 */ /* 0x000fc800078e00ff */
[----:B------:R-:W-:Y:S01]  /*1e60*/  IMAD.MOV.U32 R0, RZ, RZ, R2 ;  /* 0x000000ffff007224 */ /* 0x000fe200078e0002 */
[----:B------:R-:W-:Y:S02]  /*1e70*/  IADD3 R2, R233, 0x1, -R232 ;  /* 0x00000001e9027810 */ /* 0x000fe40007ffe8e8 */
[----:B------:R-:W-:-:S05]  /*1e80*/  @P4 SHF.R.U32.HI R0, RZ, c[0x0][0x2cc], R3 ;  /* 0x0000b300ff004a19 */ /* 0x000fca0000011603 */
[----:B------:R-:W-:-:S05]  /*1e90*/  IMAD.IADD R0, R2, 0x1, R0 ;  /* 0x0000000102007824 */ /* 0x000fca00078e0200 */
[----:B------:R-:W-:Y:S01]  /*1ea0*/  IADD3 R3, R0, c[0x0][0x328], RZ ;  /* 0x0000ca0000037a10 */ /* 0x000fe20007ffe0ff */
[----:B------:R-:W-:Y:S05]  /*1eb0*/  @!P1 BRA `(.L_x_562) ;  /* 0x0000010000009947 */ /* 0x000fea0003800000 */
[C---:B------:R-:W-:Y:S01]  /*1ec0*/  ISETP.GT.AND P0, PT, R0.reuse, RZ, PT ;  /* 0x000000ff0000720c */ /* 0x040fe20003f04270 */
[----:B------:R-:W-:Y:S01]  /*1ed0*/  BSSY B0, `(.L_x_563) ;  /* 0x000000c000007945 */ /* 0x000fe20003800000 */
[----:B------:R-:W-:-:S11]  /*1ee0*/  IADD3 R2, R0, -0x1, RZ ;  /* 0xffffffff00027810 */ /* 0x000fd60007ffe0ff */
[----:B------:R-:W-:Y:S05]  /*1ef0*/  @P0 BRA `(.L_x_564) ;  /* 0x0000006000000947 */ /* 0x000fea0003800000 */
[----:B------:R-:W-:Y:S01]  /*1f00*/  ISETP.NE.AND P0, PT, R6, 0x1, PT ;  /* 0x000000010600780c */ /* 0x000fe20003f05270 */
[----:B------:R-:W-:-:S12]  /*1f10*/  IMAD.MOV R0, RZ, RZ, -R0 ;  /* 0x000000ffff007224 */ /* 0x000fd800078e0a00 */
[----:B------:R-:W-:-:S05]  /*1f20*/  @P0 IMAD.HI.U32 R2, R0, c[0x0][0x330], RZ ;  /* 0x0000cc0000020a27 */ /* 0x000fca00078e00ff */
[----:B------:R-:W-:-:S04]  /*1f30*/  @P0 SHF.R.U32.HI R0, RZ, c[0x0][0x334], R2 ;  /* 0x0000cd00ff000a19 */ /* 0x000fc80000011602 */
[----:B------:R-:W-:Y:S01]  /*1f40*/  LOP3.LUT R2, RZ, R0, RZ, 0x33, !PT ;  /* 0x00000000ff027212 */ /* 0x000fe200078e33ff */
[----:B------:R-:W-:Y:S05]  /*1f50*/  BRA `(.L_x_565) ;  /* 0x0000003000007947 */ /* 0x000fea0003800000 */
.L_x_564:
[----:B------:R-:W-:-:S13]  /*1f60*/  ISETP.NE.AND P0, PT, R6, 0x1, PT ;  /* 0x000000010600780c */ /* 0x000fda0003f05270 */
[----:B------:R-:W-:-:S05]  /*1f70*/  @P0 IMAD.HI.U32 R0, R2, c[0x0][0x330], RZ ;  /* 0x0000cc0002000a27 */ /* 0x000fca00078e00ff */
[----:B------:R-:W-:Y:S02]  /*1f80*/  @P0 SHF.R.U32.HI R2, RZ, c[0x0][0x334], R0 ;  /* 0x0000cd00ff020a19 */ /* 0x000fe40000011600 */
.L_x_565:
[----:B------:R-:W-:Y:S05]  /*1f90*/  BSYNC B0 ;  /* 0x0000000000007941 */ /* 0x000fea0003800000 */
.L_x_563:
[----:B------:R-:W-:-:S05]  /*1fa0*/  IMAD R2, R2, R6, c[0x0][0x32c] ;  /* 0x0000cb0002027624 */ /* 0x000fca00078e0206 */
[----:B------:R-:W-:-:S03]  /*1fb0*/  IMNMX R3, R3, R2, PT ;  /* 0x0000000203037217 */ /* 0x000fc60003800200 */
.L_x_562:
[----:B------:R-:W-:Y:S01]  /*1fc0*/  IMAD.IADD R7, R233, 0x1, -R232 ;  /* 0x00000001e9077824 */ /* 0x000fe200078e0ae8 */
[----:B------:R-:W-:Y:S01]  /*1fd0*/  IADD3 R3, R3, 0x2f, RZ ;  /* 0x0000002f03037810 */ /* 0x000fe20007ffe0ff */
[----:B------:R-:W-:Y:S01]  /*1fe0*/  @P4 IMAD.HI.U32 R4, R250, c[0x0][0x2c8], RZ ;  /* 0x0000b200fa044a27 */ /* 0x000fe200078e00ff */
[----:B------:R-:W-:Y:S02]  /*1ff0*/  IADD3 R2, R233, 0x2f, RZ ;  /* 0x0000002fe9027810 */ /* 0x000fe40007ffe0ff */
[----:B------:R1:W-:Y:S01]  /*2000*/  STL [R1+0x20], R7 ;  /* 0x0000200701007387 */ /* 0x0003e20000100800 */
[----:B------:R-:W-:-:S04]  /*2010*/  IMAD.HI R5, R3, 0x2aaaaaab, RZ ;  /* 0x2aaaaaab03057827 */ /* 0x000fc800078e02ff */
[----:B------:R-:W-:-:S04]  /*2020*/  IMAD.HI R2, R2, 0x2aaaaaab, RZ ;  /* 0x2aaaaaab02027827 */ /* 0x000fc800078e02ff */
[----:B------:R-:W-:Y:S01]  /*2030*/  IMAD.MOV.U32 R0, RZ, RZ, R250 ;  /* 0x000000ffff007224 */ /* 0x000fe200078e00fa */
[----:B------:R-:W-:Y:S02]  /*2040*/  @P4 SHF.R.U32.HI R0, RZ, c[0x0][0x2cc], R4 ;  /* 0x0000b300ff004a19 */ /* 0x000fe40000011604 */
[----:B------:R-:W-:Y:S02]  /*2050*/  SHF.R.U32.HI R4, RZ, 0x1f, R5 ;  /* 0x0000001fff047819 */ /* 0x000fe40000011605 */
[----:B------:R-:W-:Y:S01]  /*2060*/  SHF.R.U32.HI R3, RZ, 0x1f, R2 ;  /* 0x0000001fff037819 */ /* 0x000fe20000011602 */
[----:B------:R-:W-:Y:S01]  /*2070*/  IMAD.IADD R0, R7, 0x1, R0 ;  /* 0x0000000107007824 */ /* 0x000fe200078e0200 */
[----:B------:R-:W-:Y:S02]  /*2080*/  LEA.HI.SX32 R4, R5, R4, 0x1d ;  /* 0x0000000405047211 */ /* 0x000fe400078feaff */
[----:B------:R-:W-:Y:S02]  /*2090*/  LEA.HI.SX32 R3, R2, R3, 0x1d ;  /* 0x0000000302037211 */ /* 0x000fe400078feaff */
[----:B------:R-:W-:-:S02]  /*20a0*/  IADD3 R2, R0, -c[0x0][0x324], RZ ;  /* 0x8000c90000027a10 */ /* 0x000fc40007ffe0ff */
[----:B------:R-:W-:Y:S01]  /*20b0*/  IMNMX R10, R3, R4, PT ;  /* 0x00000004030a7217 */ /* 0x000fe20003800200 */
[----:B------:R-:W-:Y:S05]  /*20c0*/  @!P1 BRA `(.L_x_566) ;  /* 0x000000f000009947 */ /* 0x000fea0003800000 */
[----:B------:R-:W-:Y:S01]  /*20d0*/  ISETP.GT.AND P0, PT, R0, -0x1, PT ;  /* 0xffffffff0000780c */ /* 0x000fe20003f04270 */
[----:B------:R-:W-:-:S12]  /*20e0*/  BSSY B0, `(.L_x_567) ;  /* 0x000000b000007945 */ /* 0x000fd80003800000 */
[----:B------:R-:W-:Y:S05]  /*20f0*/  @P0 BRA `(.L_x_568) ;  /* 0x0000006000000947 */ /* 0x000fea0003800000 */
[----:B------:R-:W-:Y:S02]  /*2100*/  ISETP.NE.AND P0, PT, R6, 0x1, PT ;  /* 0x000000010600780c */ /* 0x000fe40003f05270 */
[----:B------:R-:W-:-:S11]  /*2110*/  LOP3.LUT R0, RZ, R0, RZ, 0x33, !PT ;  /* 0x00000000ff007212 */ /* 0x000fd600078e33ff */
[----:B------:R-:W-:-:S05]  /*2120*/  @P0 IMAD.HI.U32 R3, R0, c[0x0][0x330], RZ ;  /* 0x0000cc0000030a27 */ /* 0x000fca00078e00ff */
[----:B------:R-:W-:-:S04]  /*2130*/  @P0 SHF.R.U32.HI R0, RZ, c[0x0][0x334], R3 ;  /* 0x0000cd00ff000a19 */ /* 0x000fc80000011603 */
[----:B------:R-:W-:Y:S01]  /*2140*/  LOP3.LUT R0, RZ, R0, RZ, 0x33, !PT ;  /* 0x00000000ff007212 */ /* 0x000fe200078e33ff */
[----:B------:R-:W-:Y:S05]  /*2150*/  BRA `(.L_x_569) ;  /* 0x0000003000007947 */ /* 0x000fea0003800000 */
.L_x_568:
[----:B------:R-:W-:-:S13]  /*2160*/  ISETP.NE.AND P0, PT, R6, 0x1, PT ;  /* 0x000000010600780c */ /* 0x000fda0003f05270 */
[----:B------:R-:W-:-:S05]  /*2170*/  @P0 IMAD.HI.U32 R3, R0, c[0x0][0x330], RZ ;  /* 0x0000cc0000030a27 */ /* 0x000fca00078e00ff */
[----:B------:R-:W-:Y:S02]  /*2180*/  @P0 SHF.R.U32.HI R0, RZ, c[0x0][0x334], R3 ;  /* 0x0000cd00ff000a19 */ /* 0x000fe40000011603 */
.L_x_569:
[----:B------:R-:W-:Y:S05]  /*2190*/  BSYNC B0 ;  /* 0x0000000000007941 */ /* 0x000fea0003800000 */
.L_x_567:
[----:B------:R-:W-:-:S05]  /*21a0*/  IMAD R0, R0, c[0x0][0x32c], RZ ;  /* 0x0000cb0000007a24 */ /* 0x000fca00078e02ff */
[----:B------:R-:W-:-:S04]  /*21b0*/  IMNMX R2, R2, R0, !PT ;  /* 0x0000000002027217 */ /* 0x000fc80007800200 */
.L_x_566:
[----:B------:R-:W2:Y:S01]  /*21c0*/  LDL R15, [R1+0x8] ;  /* 0x00000800010f7983 */ /* 0x000ea20000100800 */
[----:B------:R-:W-:Y:S01]  /*21d0*/  IMAD.HI R2, R2, 0x2aaaaaab, RZ ;  /* 0x2aaaaaab02027827 */ /* 0x000fe200078e02ff */
[----:B------:R-:W-:Y:S04]  /*21e0*/  BSSY B0, `(.L_x_570) ;  /* 0x000002e000007945 */ /* 0x000fe80003800000 */
[----:B------:R-:W-:-:S04]  /*21f0*/  SHF.R.U32.HI R0, RZ, 0x1f, R2 ;  /* 0x0000001fff007819 */ /* 0x000fc80000011602 */
[----:B------:R-:W-:-:S04]  /*2200*/  LEA.HI.SX32 R2, R2, R0, 0x1d ;  /* 0x0000000002027211 */ /* 0x000fc800078feaff */
[----:B------:R-:W-:Y:S01]  /*2210*/  IMNMX R6, RZ, R2, !PT ;  /* 0x00000002ff067217 */ /* 0x000fe20007800200 */
[----:B------:R-:W-:-:S03]  /*2220*/  IMAD.MOV.U32 R2, RZ, RZ, RZ ;  /* 0x000000ffff027224 */ /* 0x000fc600078e00ff */
[----:B------:R-:W-:Y:S02]  /*2230*/  ISETP.GT.AND P0, PT, R10, R6, PT ;  /* 0x000000060a00720c */ /* 0x000fe40003f04270 */
        /* <DEDUP_REMOVED lines=9> */
[----:B------:R-:W-:-:S04]  /*22d0*/  ISETP.NE.AND P0, PT, R5, RZ, PT ;  /* 0x000000ff0500720c */ /* 0x000fc80003f05270 */
[----:B------:R-:W-:-:S04]  /*22e0*/  SEL R0, R5, c[0x0][0x338], P0 ;  /* 0x0000ce0005007a07 */ /* 0x000fc80000000000 */
[----:B------:R-:W-:Y:S02]  /*22f0*/  IABS R3, R0 ;  /* 0x0000000000037213 */ /* 0x000fe40000000000 */
[----:B-1----:R-:W-:Y:S02]  /*2300*/  IADD3 R7, R0, -0x1, R10 ;  /* 0xffffffff00077810 */ /* 0x002fe40007ffe00a */
[----:B------:R-:W1:Y:S03]  /*2310*/  I2F.RP R2, R3 ;  /* 0x0000000300027306 */ /* 0x000e660000209400 */
[----:B------:R-:W-:-:S05]  /*2320*/  IMAD.IADD R7, R7, 0x1, -R6 ;  /* 0x0000000107077824 */ /* 0x000fca00078e0a06 */
[----:B------:R-:W-:Y:S01]  /*2330*/  IABS R11, R7 ;  /* 0x00000007000b7213 */ /* 0x000fe20000000000 */
[----:B-1----:R-:W1:Y:S02]  /*2340*/  MUFU.RCP R2, R2 ;  /* 0x0000000200027308 */ /* 0x002e640000001000 */
[----:B-1----:R-:W-:-:S06]  /*2350*/  IADD3 R2, R2, 0xffffffe, RZ ;  /* 0x0ffffffe02027810 */ /* 0x002fcc0007ffe0ff */
[----:B--2---:R-:W1:Y:S02]  /*2360*/  F2I.FTZ.U32.TRUNC.NTZ R5, R2 ;  /* 0x0000000200057305 */ /* 0x004e64000021f000 */
        /* <DEDUP_REMOVED lines=21> */
.L_x_571:
[----:B------:R-:W-:Y:S05]  /*24c0*/  BSYNC B0 ;  /* 0x0000000000007941 */ /* 0x000fea0003800000 */
.L_x_570:
[----:B------:R-:W-:Y:S01]  /*24d0*/  IMAD R237, R14, R2, R6 ;  /* 0x000000020eed7224 */ /* 0x000fe200078e0206 */
[----:B------:R-:W-:Y:S01]  /*24e0*/  PRMT R0, RZ, 0x7610, R0 ;  /* 0x00007610ff007816 */ /* 0x000fe20000000000 */
[----:B------:R-:W-:Y:S01]  /*24f0*/  CS2R R22, SRZ ;  /* 0x0000000000167805 */ /* 0x000fe2000001ff00 */
[----:B------:R-:W-:Y:S01]  /*2500*/  CS2R R24, SRZ ;  /* 0x0000000000187805 */ /* 0x000fe2000001ff00 */
        /* <DEDUP_REMOVED lines=52> */
[----:B------:R-:W-:-:S04]  /*2850*/  ISETP.NE.U32.AND P0, PT, RZ, c[0x0][0x340], PT ;  /* 0x0000d000ff007a0c */ /* 0x000fc80003f05070 */
[----:B------:R-:W-:-:S13]  /*2860*/  ISETP.NE.AND.EX P1, PT, RZ, c[0x0][0x344], PT, P0 ;  /* 0x0000d100ff007a0c */ /* 0x000fda0003f25300 */
[----:B------:R-:W-:-:S05]  /*2870*/  @P1 IMAD.WIDE R2, R16, R13, c[0x0][0x340] ;  /* 0x0000d00010021625 */ /* 0x000fca00078e020d */
[----:B--2---:R2:W5:Y:S01]  /*2880*/  @P1 LDG.E R14, [R2.64] ;  /* 0x00000006020e1981 */ /* 0x004562000c1e1900 */
[----:B------:R-:W-:Y:S01]  /*2890*/  SHF.R.S32.HI R0, RZ, 0x1f, R12 ;  /* 0x0000001fff007819 */ /* 0x000fe2000001140c */
[----:B------:R-:W-:Y:S01]  /*28a0*/  IMAD.IADD R5, R238, 0x1, R250 ;  /* 0x00000001ee057824 */ /* 0x000fe200078e02fa */
[----:B------:R-:W-:Y:S02]  /*28b0*/  LOP3.LUT R15, R15, 0xffff, RZ, 0xc0, !PT ;  /* 0x0000ffff0f0f7812 */ /* 0x000fe400078ec0ff */
[----:B------:R-:W-:Y:S01]  /*28c0*/  SEL R4, R16, RZ, !P3 ;  /* 0x000000ff10047207 */ /* 0x000fe20005800000 */
[----:B------:R-:W-:Y:S01]  /*28d0*/  IMAD R0, R0, c[0x0][0x178], RZ ;  /* 0x00005e0000007a24 */ /* 0x000fe200078e02ff */
[----:B------:R-:W-:Y:S01]  /*28e0*/  ISETP.GE.AND P2, PT, R236, c[0x0][0x198], PT ;  /* 0x00006600ec007a0c */ /* 0x000fe20003f46270 */
[----:B-1----:R-:W-:Y:S01]  /*28f0*/  @P4 IMAD.HI.U32 R7, R5, c[0x0][0x2c8], RZ ;  /* 0x0000b20005074a27 */ /* 0x002fe200078e00ff */
[----:B------:R-:W-:-:S03]  /*2900*/  IADD3 R137, R208, -0x1, RZ ;  /* 0xffffffffd0897810 */ /* 0x000fc60007ffe0ff */
[C---:B------:R-:W-:Y:S02]  /*2910*/  IMAD R0, R12.reuse, c[0x0][0x17c], R0 ;  /* 0x00005f000c007a24 */ /* 0x040fe400078e0200 */
[----:B--2---:R-:W-:-:S05]  /*2920*/  IMAD.WIDE.U32 R2, R12, c[0x0][0x178], RZ ;  /* 0x00005e000c027a25 */ /* 0x004fca00078e00ff */
[----:B------:R-:W-:Y:S02]  /*2930*/  IADD3 R3, R3, R0, RZ ;  /* 0x0000000003037210 */ /* 0x000fe40007ffe0ff */
[----:B------:R-:W-:-:S03]  /*2940*/  SHF.R.S32.HI R0, RZ, 0x1f, R16 ;  /* 0x0000001fff007819 */ /* 0x000fc60000011410 */
[C---:B------:R-:W-:Y:S01]  /*2950*/  IMAD.WIDE.U32 R2, R15.reuse, c[0x0][0x1b8], R2 ;  /* 0x00006e000f027a25 */ /* 0x040fe200078e0002 */
[----:B------:R-:W-:Y:S02]  /*2960*/  SEL R6, R0, RZ, !P3 ;  /* 0x000000ff00067207 */ /* 0x000fe40005800000 */
[----:B------:R-:W-:Y:S01]  /*2970*/  MOV R0, R5 ;  /* 0x0000000500007202 */ /* 0x000fe20000000f00 */
[----:B------:R-:W-:Y:S01]  /*2980*/  IMAD R3, R15, c[0x0][0x1bc], R3 ;  /* 0x00006f000f037a24 */ /* 0x000fe200078e0203 */
[----:B------:R-:W-:Y:S01]  /*2990*/  @P4 SHF.R.U32.HI R0, RZ, c[0x0][0x2cc], R7 ;  /* 0x0000b300ff004a19 */ /* 0x000fe20000011607 */
[----:B------:R-:W-:Y:S01]  /*29a0*/  IMAD R6, R6, c[0x0][0x1c0], RZ ;  /* 0x0000700006067a24 */ /* 0x000fe200078e02ff */
[----:B------:R-:W-:Y:S01]  /*29b0*/  ISETP.GE.AND P4, PT, R210, c[0x0][0x198], PT ;  /* 0x00006600d2007a0c */ /* 0x000fe20003f86270 */
[C---:B------:R-:W-:Y:S01]  /*29c0*/  IMAD.WIDE.U32 R2, R4.reuse, c[0x0][0x1c0], R2 ;  /* 0x0000700004027a25 */ /* 0x040fe200078e0002 */
[----:B------:R-:W-:Y:S02]  /*29d0*/  SHF.R.S32.HI R7, RZ, 0x1f, R0 ;  /* 0x0000001fff077819 */ /* 0x000fe40000011400 */
[----:B------:R-:W-:Y:S01]  /*29e0*/  ISETP.GE.AND P3, PT, R235, c[0x0][0x198], PT ;  /* 0x00006600eb007a0c */ /* 0x000fe20003f66270 */
[----:B------:R-:W-:-:S02]  /*29f0*/  IMAD R6, R4, c[0x0][0x1c4], R6 ;  /* 0x0000710004067a24 */ /* 0x000fc400078e0206 */
[----:B------:R-:W-:-:S03]  /*2a00*/  IMAD.MOV R4, RZ, RZ, -R0 ;  /* 0x000000ffff047224 */ /* 0x000fc600078e0a00 */
[----:B------:R-:W-:Y:S01]  /*2a10*/  IADD3 R3, R3, R6, RZ ;  /* 0x0000000603037210 */ /* 0x000fe20007ffe0ff */
[----:B------:R-:W-:Y:S02]  /*2a20*/  IMAD R4, R4, c[0x0][0x2c4], R5 ;  /* 0x0000b10004047a24 */ /* 0x000fe400078e0205 */
[----:B------:R-:W-:Y:S02]  /*2a30*/  IMAD R5, R7, c[0x0][0x1b0], RZ ;  /* 0x00006c0007057a24 */ /* 0x000fe400078e02ff */
[----:B------:R-:W-:-:S04]  /*2a40*/  IMAD.WIDE.U32 R2, R0, c[0x0][0x1b0], R2 ;  /* 0x00006c0000027a25 */ /* 0x000fc800078e0002 */
[----:B------:R-:W-:Y:S01]  /*2a50*/  IMAD R6, R0, c[0x0][0x1b4], R5 ;  /* 0x00006d0000067a24 */ /* 0x000fe200078e0205 */
[----:B------:R-:W-:-:S03]  /*2a60*/  SHF.R.S32.HI R5, RZ, 0x1f, R4 ;  /* 0x0000001fff057819 */ /* 0x000fc60000011404 */
[----:B------:R-:W-:Y:S02]  /*2a70*/  IMAD.IADD R3, R3, 0x1, R6 ;  /* 0x0000000103037824 */ /* 0x000fe400078e0206 */
[----:B------:R-:W-:Y:S02]  /*2a80*/  IMAD R0, R5, c[0x0][0x1a8], RZ ;  /* 0x00006a0005007a24 */ /* 0x000fe400078e02ff */
[----:B------:R-:W-:-:S04]  /*2a90*/  IMAD.WIDE.U32 R2, R4, c[0x0][0x1a8], R2 ;  /* 0x00006a0004027a25 */ /* 0x000fc800078e0002 */
[----:B------:R-:W-:Y:S01]  /*2aa0*/  IMAD R0, R4, c[0x0][0x1ac], R0 ;  /* 0x00006b0004007a24 */ /* 0x000fe200078e0200 */
[----:B------:R-:W-:-:S04]  /*2ab0*/  LEA R13, P0, R2, c[0x0][0x160], 0x1 ;  /* 0x00005800020d7a11 */ /* 0x000fc800078008ff */
[----:B------:R-:W-:-:S04]  /*2ac0*/  IADD3 R0, R3, R0, RZ ;  /* 0x0000000003007210 */ /* 0x000fc80007ffe0ff */
[----:B------:R-:W-:Y:S02]  /*2ad0*/  LEA.HI.X R10, R2, c[0x0][0x164], R0, 0x1, P0 ;  /* 0x00005900020a7a11 */ /* 0x000fe400000f0c00 */
[----:B------:R-:W-:Y:S01]  /*2ae0*/  @!P1 MOV R14, R16 ;  /* 0x00000010000e9202 */ /* 0x000fe20000000f00 */
[----:B------:R-:W-:Y:S05]  /*2af0*/  BRA.DIV ~URZ, `(.L_x_573) ;  /* 0x000169c27f007947 */ /* 0x000fea000b800000 */
[----:B------:R1:W2:Y:S02]  /*2b00*/  SHFL.IDX PT, R4, R10, RZ, 0x1c1f ;  /* 0x001c1fff0a047589 */ /* 0x0002a400000e0000 */
.L_x_780:
[----:B------:R-:W-:Y:S05]  /*2b10*/  BRA.DIV ~URZ, `(.L_x_574) ;  /* 0x00016a127f007947 */ /* 0x000fea000b800000 */
[----:B------:R3:W4:Y:S02]  /*2b20*/  SHFL.IDX PT, R0, R13, RZ, 0x1c1f ;  /* 0x001c1fff0d007589 */ /* 0x00072400000e0000 */
.L_x_781:
[----:B------:R-:W-:Y:S01]  /*2b30*/  IMAD R12, R232, c[0x0][0x2c4], RZ ;  /* 0x0000b100e80c7a24 */ /* 0x000fe200078e02ff */
[----:B------:R-:W-:Y:S01]  /*2b40*/  IADD3 R11, R239, R250, RZ ;  /* 0x000000faef0b7210 */ /* 0x000fe20007ffe0ff */
[----:B------:R-:W-:Y:S03]  /*2b50*/  BSSY B0, `(.L_x_575) ;  /* 0x0000014000007945 */ /* 0x000fe60003800000 */
[----:B------:R-:W-:-:S13]  /*2b60*/  ISETP.GE.AND P0, PT, R11, R12, PT ;  /* 0x0000000c0b00720c */ /* 0x000fda0003f06270 */
[----:B------:R-:W-:Y:S05]  /*2b70*/  @P0 BRA `(.L_x_576) ;  /* 0x0000011000000947 */ /* 0x000fea0003800000 */
[----:B---3--:R-:W3:Y:S01]  /*2b80*/  LDL R5, [R1+0x28] ;  /* 0x0000280001057983 */ /* 0x008ee20000100800 */
[CC--:B----4-:R-:W-:Y:S02]  /*2b90*/  LEA R8, P0, R210.reuse, R0.reuse, 0x1 ;  /* 0x00000000d2087211 */ /* 0x0d0fe400078008ff */
[----:B------:R-:W-:Y:S02]  /*2ba0*/  SHF.R.S32.HI R2, RZ, 0x1f, R210 ;  /* 0x0000001fff027819 */ /* 0x000fe400000114d2 */
[----:B------:R-:W-:Y:S02]  /*2bb0*/  LEA R6, P1, R235, R0, 0x1 ;  /* 0x00000000eb067211 */ /* 0x000fe400078208ff */
[----:B------:R-:W-:Y:S02]  /*2bc0*/  SHF.R.S32.HI R17, RZ, 0x1f, R235 ;  /* 0x0000001fff117819 */ /* 0x000fe400000114eb */
[----:B--2---:R-:W-:Y:S02]  /*2bd0*/  LEA.HI.X R9, R210, R4, R2, 0x1, P0 ;  /* 0x00000004d2097211 */ /* 0x004fe400000f0c02 */
[----:B------:R-:W-:-:S02]  /*2be0*/  SHF.R.S32.HI R16, RZ, 0x1f, R236 ;  /* 0x0000001fff107819 */ /* 0x000fc400000114ec */
[C---:B------:R-:W-:Y:S02]  /*2bf0*/  LEA R2, P0, R236.reuse, R0, 0x1 ;  /* 0x00000000ec027211 */ /* 0x040fe400078008ff */
        /* <DEDUP_REMOVED lines=9> */
.L_x_576:
[----:B------:R-:W-:Y:S05]  /*2c90*/  BSYNC B0 ;  /* 0x0000000000007941 */ /* 0x000fea0003800000 */
.L_x_575:
[----:B------:R-:W-:Y:S05]  /*2ca0*/  BRA.DIV ~URZ, `(.L_x_577) ;  /* 0x000168f27f007947 */ /* 0x000fea000b800000 */
[----:B--2---:R2:W1:Y:S04]  /*2cb0*/  SHFL.IDX PT, R4, R10, 0x1, 0x1c1f ;  /* 0x003c1f000a047f89 */ /* 0x00446800000e0000 */
[----:B----4-:R2:W4:Y:S02]  /*2cc0*/  SHFL.IDX PT, R0, R13, 0x1, 0x1c1f ;  /* 0x003c1f000d007f89 */ /* 0x01052400000e0000 */
.L_x_782:
[----:B------:R-:W-:Y:S01]  /*2cd0*/  IADD3 R2, R11, 0x20, RZ ;  /* 0x000000200b027810 */ /* 0x000fe20007ffe0ff */
[----:B------:R-:W-:Y:S03]  /*2ce0*/  BSSY B0, `(.L_x_578) ;  /* 0x0000014000007945 */ /* 0x000fe60003800000 */
[----:B------:R-:W-:-:S13]  /*2cf0*/  ISETP.GE.AND P0, PT, R2, R12, PT ;  /* 0x0000000c0200720c */ /* 0x000fda0003f06270 */
[----:B------:R-:W-:Y:S05]  /*2d00*/  @P0 BRA `(.L_x_579) ;  /* 0x0000011000000947 */ /* 0x000fea0003800000 */
[----:B--2---:R-:W2:Y:S01]  /*2d10*/  LDL R5, [R1+0x28] ;  /* 0x0000280001057983 */ /* 0x004ea20000100800 */
[CC--:B----4-:R-:W-:Y:S02]  /*2d20*/  LEA R8, P0, R210.reuse, R0.reuse, 0x1 ;  /* 0x00000000d2087211 */ /* 0x0d0fe400078008ff */
[----:B------:R-:W-:Y:S02]  /*2d30*/  SHF.R.S32.HI R3, RZ, 0x1f, R210 ;  /* 0x0000001fff037819 */ /* 0x000fe400000114d2 */
[----:B------:R-:W-:Y:S02]  /*2d40*/  LEA R6, P1, R235, R0, 0x1 ;  /* 0x00000000eb067211 */ /* 0x000fe400078208ff */
[----:B------:R-:W-:Y:S02]  /*2d50*/  SHF.R.S32.HI R17, RZ, 0x1f, R235 ;  /* 0x0000001fff117819 */ /* 0x000fe400000114eb */
[----:B-1----:R-:W-:Y:S02]  /*2d60*/  LEA.HI.X R9, R210, R4, R3, 0x1, P0 ;  /* 0x00000004d2097211 */ /* 0x002fe400000f0c03 */
[----:B------:R-:W-:-:S02]  /*2d70*/  SHF.R.S32.HI R16, RZ, 0x1f, R236 ;  /* 0x0000001fff107819 */ /* 0x000fc400000114ec */
[C---:B------:R-:W-:Y:S02]  /*2d80*/  LEA R2, P0, R236.reuse, R0, 0x1 ;  /* 0x00000000ec027211 */ /* 0x040fe400078008ff */
        /* <DEDUP_REMOVED lines=9> */
.L_x_579:
[----:B------:R-:W-:Y:S05]  /*2e20*/  BSYNC B0 ;  /* 0x0000000000007941 */ /* 0x000fea0003800000 */
.L_x_578:
[----:B------:R-:W-:Y:S05]  /*2e30*/  BRA.DIV ~URZ, `(.L_x_580) ;  /* 0x000168327f007947 */ /* 0x000fea000b800000 */
[----:B-1----:R1:W2:Y:S02]  /*2e40*/  SHFL.IDX PT, R4, R10, 0x2, 0x1c1f ;  /* 0x005c1f000a047f89 */ /* 0x0022a400000e0000 */
.L_x_783:
[----:B------:R-:W-:Y:S05]  /*2e50*/  BRA.DIV ~URZ, `(.L_x_581) ;  /* 0x000168827f007947 */ /* 0x000fea000b800000 */
[----:B----4-:R4:W1:Y:S02]  /*2e60*/  SHFL.IDX PT, R0, R13, 0x2, 0x1c1f ;  /* 0x005c1f000d007f89 */ /* 0x01086400000e0000 */
.L_x_784:
[----:B------:R-:W-:Y:S01]  /*2e70*/  IADD3 R2, R11, 0x40, RZ ;  /* 0x000000400b027810 */ /* 0x000fe20007ffe0ff */
[----:B------:R-:W-:Y:S03]  /*2e80*/  BSSY B0, `(.L_x_582) ;  /* 0x0000014000007945 */ /* 0x000fe60003800000 */
[----:B------:R-:W-:-:S13]  /*2e90*/  ISETP.GE.AND P0, PT, R2, R12, PT ;  /* 0x0000000c0200720c */ /* 0x000fda0003f06270 */
[----:B------:R-:W-:Y:S05]  /*2ea0*/  @P0 BRA `(.L_x_583) ;  /* 0x0000011000000947 */ /* 0x000fea0003800000 */
[----:B---3--:R-:W3:Y:S01]  /*2eb0*/  LDL R5, [R1+0x28] ;  /* 0x0000280001057983 */ /* 0x008ee20000100800 */
[CC--:B-1----:R-:W-:Y:S02]  /*2ec0*/  LEA R8, P0, R210.reuse, R0.reuse, 0x1 ;  /* 0x00000000d2087211 */ /* 0x0c2fe400078008ff */
        /* <DEDUP_REMOVED lines=15> */
.L_x_583:
[----:B------:R-:W-:Y:S05]  /*2fc0*/  BSYNC B0 ;  /* 0x0000000000007941 */ /* 0x000fea0003800000 */
.L_x_582:
[----:B------:R-:W-:Y:S05]  /*2fd0*/  BRA.DIV ~URZ, `(.L_x_584) ;  /* 0x000167727f007947 */ /* 0x000fea000b800000 */
[----:B--2---:R2:W3:Y:S04]  /*2fe0*/  SHFL.IDX PT, R4, R10, 0x3, 0x1c1f ;  /* 0x007c1f000a047f89 */ /* 0x0044e800000e0000 */
[----:B-1----:R2:W1:Y:S02]  /*2ff0*/  SHFL.IDX PT, R0, R13, 0x3, 0x1c1f ;  /* 0x007c1f000d007f89 */ /* 0x00246400000e0000 */
.L_x_785:
[----:B--2---:R-:W2:Y:S01]  /*3000*/  LDL R20, [R1+0x28] ;  /* 0x0000280001147983 */ /* 0x004ea20000100800 */
[----:B------:R-:W-:Y:S01]  /*3010*/  IADD3 R2, R11, 0x60, RZ ;  /* 0x000000600b027810 */ /* 0x000fe20007ffe0ff */
[----:B-----5:R-:W-:Y:S01]  /*3020*/  IMAD.WIDE.U32 R244, R14, c[0x0][0x2b0], RZ ;  /* 0x0000ac000ef47a25 */ /* 0x020fe200078e00ff */
[----:B---34-:R-:W-:-:S02]  /*3030*/  SHF.R.S32.HI R13, RZ, 0x1f, R210 ;  /* 0x0000001fff0d7819 */ /* 0x018fc400000114d2 */
[----:B------:R-:W-:Y:S02]  /*3040*/  ISETP.GE.AND P0, PT, R2, R12, PT ;  /* 0x0000000c0200720c */ /* 0x000fe40003f06270 */
[----:B------:R-:W-:Y:S02]  /*3050*/  SHF.R.S32.HI R19, RZ, 0x1f, R235 ;  /* 0x0000001fff137819 */ /* 0x000fe400000114eb */
[----:B------:R-:W-:-:S09]  /*3060*/  SHF.R.S32.HI R18, RZ, 0x1f, R236 ;  /* 0x0000001fff127819 */ /* 0x000fd200000114ec */
[----:B-1----:R-:W-:-:S04]  /*3070*/  @!P0 LEA R8, P1, R210, R0, 0x1 ;  /* 0x00000000d2088211 */ /* 0x002fc800078208ff */
[----:B------:R-:W-:Y:S02]  /*3080*/  @!P0 LEA.HI.X R9, R210, R4, R13, 0x1, P1 ;  /* 0x00000004d2098211 */ /* 0x000fe400008f0c0d */
[----:B------:R-:W-:-:S04]  /*3090*/  @!P0 LEA R6, P1, R235, R0, 0x1 ;  /* 0x00000000eb068211 */ /* 0x000fc800078208ff */
[----:B------:R-:W-:Y:S02]  /*30a0*/  @!P0 LEA.HI.X R7, R235, R4, R19, 0x1, P1 ;  /* 0x00000004eb078211 */ /* 0x000fe400008f0c13 */
[C---:B------:R-:W-:Y:S02]  /*30b0*/  @!P0 LEA R2, P1, R236.reuse, R0, 0x1 ;  /* 0x00000000ec028211 */ /* 0x040fe400078208ff */
[----:B------:R-:W-:Y:S02]  /*30c0*/  SHF.R.S32.HI R0, RZ, 0x1f, R14 ;  /* 0x0000001fff007819 */ /* 0x000fe4000001140e */
[----:B------:R-:W-:-:S03]  /*30d0*/  @!P0 LEA.HI.X R3, R236, R4, R18, 0x1, P1 ;  /* 0x00000004ec038211 */ /* 0x000fc600008f0c12 */
[----:B------:R-:W-:-:S04]  /*30e0*/  IMAD R0, R0, c[0x0][0x2b0], RZ ;  /* 0x0000ac0000007a24 */ /* 0x000fc800078e02ff */
[----:B------:R-:W-:-:S04]  /*30f0*/  IMAD R0, R14, c[0x0][0x2b4], R0 ;  /* 0x0000ad000e007a24 */ /* 0x000fc800078e0200 */
[----:B------:R-:W-:Y:S02]  /*3100*/  IMAD.IADD R248, R245, 0x1, R0 ;  /* 0x00000001f5f87824 */ /* 0x000fe400078e0200 */
[----:B--2---:R-:W-:-:S05]  /*3110*/  IMAD.SHL.U32 R195, R20, 0x2, RZ ;  /* 0x0000000214c37824 */ /* 0x004fca00078e00ff */
[----:B------:R-:W-:Y:S01]  /*3120*/  @!PT LDS RZ, [RZ] ;  /* 0x00000000fffff984 */ /* 0x000fe20000000800 */
[----:B------:R-:W-:Y:S01]  /*3130*/  @!PT LDS RZ, [RZ] ;  /* 0x00000000fffff984 */ /* 0x000fe20000000800 */
[----:B------:R-:W-:Y:S01]  /*3140*/  @!PT LDS RZ, [RZ] ;  /* 0x00000000fffff984 */ /* 0x000fe20000000800 */
[----:B------:R1:W-:Y:S04]  /*3150*/  @!P0 LDGSTS.E.BYPASS.LTC128B.128 [R195+0x7880], [R8.64], !P4 ;  /* 0x0788000008c38fae */ /* 0x0003e8000e101d46 */
[----:B------:R1:W-:Y:S04]  /*3160*/  @!P0 LDGSTS.E.BYPASS.LTC128B.128 [R195+0x9880], [R6.64], !P3 ;  /* 0x0988000006c38fae */ /* 0x0003e8000d901d46 */
[----:B------:R1:W-:Y:S04]  /*3170*/  @!P0 LDGSTS.E.BYPASS.LTC128B.128 [R195+0xb880], [R2.64], !P2 ;  /* 0x0b88000002c38fae */ /* 0x0003e8000d101d46 */
[----:B------:R-:W0:Y:S01]  /*3180*/  LDGDEPBAR ;  /* 0x00000000000079af */ /* 0x000e220000000000 */
[----:B------:R-:W-:Y:S02]  /*3190*/  WARPSYNC 0xffffffff ;  /* 0xffffffff00007948 */ /* 0x000fe40003800000 */
[----:B------:R-:W-:Y:S01]  /*31a0*/  IMAD.MOV.U32 R40, RZ, RZ, 0x30 ;  /* 0x00000030ff287424 */ /* 0x000fe200078e00ff */
[----:B------:R-:W-:Y:S01]  /*31b0*/  BAR.SYNC.DEFER_BLOCKING 0x0 ;  /* 0x0000000000007b1d */ /* 0x000fe20000010000 */
[----:B------:R-:W-:Y:S01]  /*31c0*/  IMAD.MOV.U32 R0, RZ, RZ, c[0x0][0x2b8] ;  /* 0x0000ae00ff007624 */ /* 0x000fe200078e00ff */
[----:B------:R-:W-:Y:S01]  /*31d0*/  LOP3.LUT R194, R194, 0xfffffeff, RZ, 0xc0, !PT ;  /* 0xfffffeffc2c27812 */ /* 0x000fe200078ec0ff */
[----:B------:R-:W-:-:S02]  /*31e0*/  IMAD R136, R208, R40, -0x30 ;  /* 0xffffffd0d0887424 */ /* 0x000fc400078e0228 */
[----:B------:R-:W-:Y:S01]  /*31f0*/  IMAD.MOV.U32 R207, RZ, RZ, RZ ;  /* 0x000000ffffcf7224 */ /* 0x000fe200078e00ff */
[----:B------:R-:W-:Y:S01]  /*3200*/  ISETP.NE.AND P1, PT, R0, 0x1, PT ;  /* 0x000000010000780c */ /* 0x000fe20003f25270 */
[----:B-1----:R-:W-:-:S05]  /*3210*/  IMAD.IADD R2, R238, 0x1, R136 ;  /* 0x00000001ee027824 */ /* 0x002fca00078e0288 */
[C---:B------:R-:W-:Y:S01]  /*3220*/  ISETP.GE.AND P0, PT, R2.reuse, R233, PT ;  /* 0x000000e90200720c */ /* 0x040fe20003f06270 */
[----:B------:R-:W-:-:S03]  /*3230*/  IMAD.IADD R2, R2, 0x1, R240 ;  /* 0x0000000102027824 */ /* 0x000fc600078e02f0 */
[----:B------:R-:W-:Y:S01]  /*3240*/  ISETP.GT.OR P0, PT, R238, 0x2f, P0 ;  /* 0x0000002fee00780c */ /* 0x000fe20000704670 */
[----:B------:R-:W-:Y:S02]  /*3250*/  IMAD.MOV.U32 R0, RZ, RZ, R2 ;  /* 0x000000ffff007224 */ /* 0x000fe400078e0002 */
[----:B------:R-:W-:Y:S01]  /*3260*/  @P1 IMAD.HI.U32 R3, R2, c[0x0][0x2bc], RZ ;  /* 0x0000af0002031a27 */ /* 0x000fe200078e00ff */
[----:B------:R-:W-:-:S04]  /*3270*/  @P1 LOP3.LUT R194, R194, 0x100, RZ, 0xfc, !PT ;  /* 0x00000100c2c21812 */ /* 0x000fc800078efcff */
[----:B------:R-:W-:-:S05]  /*3280*/  @P1 SHF.R.U32.HI R0, RZ, c[0x0][0x2c0], R3 ;  /* 0x0000b000ff001a19 */ /* 0x000fca0000011603 */
[----:B------:R-:W-:-:S04]  /*3290*/  @!P0 IADD3 R3, P1, R0, R244, RZ ;  /* 0x000000f400038210 */ /* 0x000fc80007f3e0ff */
[----:B------:R-:W-:Y:S02]  /*32a0*/  @!P0 LEA.HI.X.SX32 R5, R0, R248, 0x1, P1 ;  /* 0x000000f800058211 */ /* 0x000fe400008f0eff */
[----:B------:R-:W-:-:S04]  /*32b0*/  @!P0 LEA R4, P1, R3, c[0x0][0x2a0], 0x2 ;  /* 0x0000a80003048a11 */ /* 0x000fc800078210ff */
[----:B------:R-:W-:-:S05]  /*32c0*/  @!P0 LEA.HI.X R5, R3, c[0x0][0x2a4], R5, 0x2, P1 ;  /* 0x0000a90003058a11 */ /* 0x000fca00008f1405 */
[----:B------:R1:W2:Y:S01]  /*32d0*/  @!P0 LDG.E R207, [R4.64] ;  /* 0x0000000604cf8981 */ /* 0x0002a2000c1e1900 */
[----:B------:R-:W-:Y:S01]  /*32e0*/  IMAD.MOV R0, RZ, RZ, -R0 ;  /* 0x000000ffff007224 */ /* 0x000fe200078e0a00 */
[----:B------:R-:W-:Y:S01]  /*32f0*/  SHF.L.U64.HI R217, R210, 0x1, R13 ;  /* 0x00000001d2d97819 */ /* 0x000fe2000001020d */
[----:B------:R-:W-:Y:S01]  /*3300*/  IMAD.WIDE.U32 R242, R15, c[0x0][0x1e8], RZ ;  /* 0x00007a000ff27a25 */ /* 0x000fe200078e00ff */
[----:B------:R-:W-:Y:S01]  /*3310*/  SHF.L.U64.HI R215, R235, 0x1, R19 ;  /* 0x00000001ebd77819 */ /* 0x000fe20000010213 */
[----:B------:R-:W-:Y:S01]  /*3320*/  BSSY B0, `(.L_x_585) ;  /* 0x0000085000007945 */ /* 0x000fe20003800000 */
[----:B------:R-:W-:Y:S01]  /*3330*/  SHF.L.U64.HI R216, R236, 0x1, R18 ;  /* 0x00000001ecd87819 */ /* 0x000fe20000010212 */
[----:B------:R-:W-:Y:S01]  /*3340*/  IMAD R209, R0, c[0x0][0x2b8], R2 ;  /* 0x0000ae0000d17a24 */ /* 0x000fe200078e0202 */
[----:B------:R-:W-:Y:S01]  /*3350*/  LOP3.LUT R194, R194, 0xfffffbff, RZ, 0xc0, !PT ;  /* 0xfffffbffc2c27812 */ /* 0x000fe200078ec0ff */
[----:B------:R-:W-:Y:S02]  /*3360*/  IMAD R40, R208, -0x30, R40 ;  /* 0xffffffd0d0287824 */ /* 0x000fe400078e0228 */
[----:B------:R-:W-:Y:S01]  /*3370*/  IMAD.WIDE.U32 R2, R209, c[0x0][0x1e0], RZ ;  /* 0x00007800d1027a25 */ /* 0x000fe200078e00ff */
[----:B------:R-:W-:-:S03]  /*3380*/  LOP3.LUT R194, R194, 0xffffffbf, RZ, 0xc0, !PT ;  /* 0xffffffbfc2c27812 */ /* 0x000fc600078ec0ff */
[----:B------:R-:W-:Y:S02]  /*3390*/  IMAD R241, R15, c[0x0][0x1ec], R243 ;  /* 0x00007b000ff17a24 */ /* 0x000fe400078e02f3 */
[----:B------:R-:W-:Y:S02]  /*33a0*/  IMAD.IADD R41, R233, 0x1, R40 ;  /* 0x00000001e9297824 */ /* 0x000fe400078e0228 */
[----:B------:R-:W-:-:S03]  /*33b0*/  IMAD.WIDE.U32 R246, R15, c[0x0][0x210], RZ ;  /* 0x000084000ff67a25 */ /* 0x000fc600078e00ff */
[----:B------:R-:W-:Y:S01]  /*33c0*/  IMNMX R7, R41, 0x30, PT ;  /* 0x0000003029077817 */ /* 0x000fe20003800200 */
[----:B------:R-:W-:Y:S01]  /*33d0*/  IMAD R249, R15, c[0x0][0x214], R247 ;  /* 0x000085000ff97a24 */ /* 0x000fe200078e02f7 */
[----:B-1----:R-:W-:-:S03]  /*33e0*/  SHF.R.S32.HI R4, RZ, 0x1f, R209 ;  /* 0x0000001fff047819 */ /* 0x002fc600000114d1 */
[----:B------:R-:W-:Y:S02]  /*33f0*/  IMAD.IADD R7, R7, 0x1, -R239 ;  /* 0x0000000107077824 */ /* 0x000fe400078e0aef */
[----:B------:R-:W-:-:S03]  /*3400*/  IMAD R0, R4, c[0x0][0x1e0], RZ ;  /* 0x0000780004007a24 */ /* 0x000fc600078e02ff */
[----:B------:R-:W-:Y:S01]  /*3410*/  ISETP.GE.AND P1, PT, R7, 0x1, PT ;  /* 0x000000010700780c */ /* 0x000fe20003f26270 */
[----:B------:R-:W-:-:S04]  /*3420*/  IMAD R0, R209, c[0x0][0x1e4], R0 ;  /* 0x00007900d1007a24 */ /* 0x000fc800078e0200 */
[----:B------:R-:W-:-:S08]  /*3430*/  IMAD.IADD R3, R3, 0x1, R0 ;  /* 0x0000000103037824 */ /* 0x000fd000078e0200 */
[----:B------:R-:W-:Y:S01]  /*3440*/  @P1 ISETP.GE.AND P3, PT, R210, c[0x0][0x1d4], PT ;  /* 0x00007500d2001a0c */ /* 0x000fe20003f66270 */
[----:B------:R-:W-:Y:S01]  /*3450*/  @P1 IMAD.SHL.U32 R9, R20, 0x2, RZ ;  /* 0x0000000214091824 */ /* 0x000fe200078e00ff */
[----:B------:R-:W-:Y:S02]  /*3460*/  @P1 ISETP.GE.AND P4, PT, R235, c[0x0][0x1d4], PT ;  /* 0x00007500eb001a0c */ /* 0x000fe40003f86270 */
[----:B--2---:R-:W-:Y:S01]  /*3470*/  SHF.R.S32.HI R12, RZ, 0x1f, R207 ;  /* 0x0000001fff0c7819 */ /* 0x004fe200000114cf */
[----:B------:R-:W-:-:S04]  /*3480*/  IMAD.WIDE.U32 R2, R207, c[0x0][0x1f0], R2 ;  /* 0x00007c00cf027a25 */ /* 0x000fc800078e0002 */
[----:B------:R-:W-:-:S04]  /*3490*/  IMAD R0, R12, c[0x0][0x1f0], RZ ;  /* 0x00007c000c007a24 */ /* 0x000fc800078e02ff */
[----:B------:R-:W-:Y:S01]  /*34a0*/  IMAD R5, R207, c[0x0][0x1f4], R0 ;  /* 0x00007d00cf057a24 */ /* 0x000fe200078e0200 */
[----:B------:R-:W-:-:S04]  /*34b0*/  IADD3 R0, P0, R2, R242, RZ ;  /* 0x000000f202007210 */ /* 0x000fc80007f1e0ff */
[----:B------:R-:W-:Y:S01]  /*34c0*/  IADD3.X R3, R241, R3, R5, P0, !PT ;  /* 0x00000003f1037210 */ /* 0x000fe200007fe405 */
[----:B------:R-:W-:Y:S01]  /*34d0*/  IMAD R5, R4, c[0x0][0x208], RZ ;  /* 0x0000820004057a24 */ /* 0x000fe200078e02ff */
[----:B------:R-:W-:-:S03]  /*34e0*/  LEA R2, P0, R0, c[0x0][0x1c8], 0x1 ;  /* 0x0000720000027a11 */ /* 0x000fc600078008ff */
[C---:B------:R-:W-:Y:S01]  /*34f0*/  IMAD R6, R209.reuse, c[0x0][0x20c], R5 ;  /* 0x00008300d1067a24 */ /* 0x040fe200078e0205 */
[----:B------:R-:W-:Y:S01]  /*3500*/  LEA.HI.X R11, R0, c[0x0][0x1cc], R3, 0x1, P0 ;  /* 0x00007300000b7a11 */ /* 0x000fe200000f0c03 */
[----:B------:R-:W-:Y:S04]  /*3510*/  SHFL.IDX PT, R10, R2, 0x1, 0x1c1f ;  /* 0x003c1f00020a7f89 */ /* 0x000fe800000e0000 */
[----:B------:R1:W2:Y:S04]  /*3520*/  SHFL.IDX PT, R0, R2, RZ, 0x1c1f ;  /* 0x001c1fff02007589 */ /* 0x0002a800000e0000 */
[----:B------:R-:W3:Y:S04]  /*3530*/  SHFL.IDX PT, R8, R11, RZ, 0x1c1f ;  /* 0x001c1fff0b087589 */ /* 0x000ee800000e0000 */
[----:B------:R-:W4:Y:S01]  /*3540*/  SHFL.IDX PT, R11, R11, 0x1, 0x1c1f ;  /* 0x003c1f000b0b7f89 */ /* 0x000f2200000e0000 */
[----:B-1----:R-:W-:Y:S01]  /*3550*/  IMAD.WIDE.U32 R2, R209, c[0x0][0x208], RZ ;  /* 0x00008200d1027a25 */ /* 0x002fe200078e00ff */
[----:B--2---:R-:W-:-:S03]  /*3560*/  @P1 LEA R4, P0, R210, R0, 0x1 ;  /* 0x00000000d2041211 */ /* 0x004fc600078008ff */
[----:B------:R-:W-:Y:S01]  /*3570*/  IMAD.IADD R3, R3, 0x1, R6 ;  /* 0x0000000103037824 */ /* 0x000fe200078e0206 */
[----:B---3--:R-:W-:Y:S02]  /*3580*/  @P1 LEA.HI.X R5, R210, R8, R13, 0x1, P0 ;  /* 0x00000008d2051211 */ /* 0x008fe400000f0c0d */
[----:B------:R-:W-:Y:S01]  /*3590*/  @P1 LEA R6, P2, R235, R0, 0x1 ;  /* 0x00000000eb061211 */ /* 0x000fe200078408ff */
[----:B------:R-:W-:Y:S01]  /*35a0*/  IMAD.WIDE.U32 R2, R207, c[0x0][0x218], R2 ;  /* 0x00008600cf027a25 */ /* 0x000fe200078e0002 */
[----:B------:R-:W-:Y:S01]  /*35b0*/  ISETP.GE.AND P0, PT, R7, 0x21, PT ;  /* 0x000000210700780c */ /* 0x000fe20003f06270 */
[----:B------:R1:W-:Y:S01]  /*35c0*/  @P1 LDGSTS.E.BYPASS.LTC128B.128 [R9+0x3c80], [R4.64], !P3 ;  /* 0x03c8000004091fae */ /* 0x0003e2000d901d46 */
[----:B------:R-:W-:-:S05]  /*35d0*/  @P1 LEA.HI.X R7, R235, R8, R19, 0x1, P2 ;  /* 0x00000008eb071211 */ /* 0x000fca00010f0c13 */
[----:B------:R2:W-:Y:S01]  /*35e0*/  @P1 LDGSTS.E.BYPASS.LTC128B.128 [R9+0x4880], [R6.64], !P4 ;  /* 0x0488000006091fae */ /* 0x0005e2000e101d46 */
[----:B------:R-:W-:Y:S01]  /*35f0*/  ISETP.GE.AND P4, PT, R235, c[0x0][0x1d4], PT ;  /* 0x00007500eb007a0c */ /* 0x000fe20003f86270 */
[----:B-1----:R-:W-:Y:S01]  /*3600*/  IMAD R5, R12, c[0x0][0x218], RZ ;  /* 0x000086000c057a24 */ /* 0x002fe200078e02ff */
[----:B------:R-:W-:Y:S02]  /*3610*/  @P1 LEA R4, P2, R236, R0, 0x1 ;  /* 0x00000000ec041211 */ /* 0x000fe400078408ff */
[----:B------:R-:W-:Y:S01]  /*3620*/  IADD3 R0, P3, R2, R246, RZ ;  /* 0x000000f602007210 */ /* 0x000fe20007f7e0ff */
[----:B--2---:R-:W-:Y:S01]  /*3630*/  IMAD R6, R207, c[0x0][0x21c], R5 ;  /* 0x00008700cf067a24 */ /* 0x004fe200078e0205 */
[----:B------:R-:W-:Y:S01]  /*3640*/  @P1 LEA.HI.X R5, R236, R8, R18, 0x1, P2 ;  /* 0x00000008ec051211 */ /* 0x000fe200010f0c12 */
[C---:B------:R-:W-:Y:S01]  /*3650*/  IMAD.SHL.U32 R8, R210.reuse, 0x2, RZ ;  /* 0x00000002d2087824 */ /* 0x040fe200078e00ff */
[----:B------:R-:W-:Y:S02]  /*3660*/  @P0 LEA R2, P2, R210, R10, 0x1 ;  /* 0x0000000ad2020211 */ /* 0x000fe400078408ff */
[----:B------:R-:W-:-:S02]  /*3670*/  IADD3.X R6, R249, R3, R6, P3, !PT ;  /* 0x00000003f9067210 */ /* 0x000fc40001ffe406 */
[----:B------:R-:W-:Y:S02]  /*3680*/  @P1 ISETP.GE.AND P3, PT, R236, c[0x0][0x1d4], PT ;  /* 0x00007500ec001a0c */ /* 0x000fe40003f66270 */
[----:B----4-:R-:W-:Y:S02]  /*3690*/  @P0 LEA.HI.X R3, R210, R11, R13, 0x1, P2 ;  /* 0x0000000bd2030211 */ /* 0x010fe400010f0c0d */
[----:B------:R-:W-:-:S04]  /*36a0*/  LEA R17, P2, R0, c[0x0][0x1f8], 0x1 ;  /* 0x00007e0000117a11 */ /* 0x000fc800078408ff */
[----:B------:R-:W-:Y:S01]  /*36b0*/  LEA.HI.X R16, R0, c[0x0][0x1fc], R6, 0x1, P2 ;  /* 0x00007f0000107a11 */ /* 0x000fe200010f0c06 */
[----:B------:R-:W-:Y:S01]  /*36c0*/  @P0 IMAD.SHL.U32 R0, R20, 0x2, RZ ;  /* 0x0000000214000824 */ /* 0x000fe200078e00ff */
[----:B------:R-:W-:Y:S01]  /*36d0*/  @P0 ISETP.GE.AND P2, PT, R210, c[0x0][0x1d4], PT ;  /* 0x00007500d2000a0c */ /* 0x000fe20003f46270 */
[----:B------:R-:W1:Y:S04]  /*36e0*/  SHFL.IDX PT, R7, R17, RZ, 0x1c1f ;  /* 0x001c1fff11077589 */ /* 0x000e6800000e0000 */
[----:B------:R2:W-:Y:S01]  /*36f0*/  @P1 LDGSTS.E.BYPASS.LTC128B.128 [R9+0x5480], [R4.64], !P3 ;  /* 0x0548000004091fae */ /* 0x0005e2000d901d46 */
[----:B------:R-:W-:-:S03]  /*3700*/  @P0 ISETP.GE.AND P3, PT, R235, c[0x0][0x1d4], PT ;  /* 0x00007500eb000a0c */ /* 0x000fc60003f66270 */
[----:B------:R-:W3:Y:S04]  /*3710*/  SHFL.IDX PT, R6, R16, RZ, 0x1c1f ;  /* 0x001c1fff10067589 */ /* 0x000ee800000e0000 */
[----:B------:R4:W-:Y:S01]  /*3720*/  @P0 LDGSTS.E.BYPASS.LTC128B.128 [R0+0x4480], [R2.64], !P2 ;  /* 0x0448000002000fae */ /* 0x0009e2000d101d46 */
[----:B--2---:R-:W-:-:S04]  /*3730*/  @P0 LEA R4, P1, R235, R10, 0x1 ;  /* 0x0000000aeb040211 */ /* 0x004fc800078208ff */
[-C--:B------:R-:W-:Y:S02]  /*3740*/  @P0 LEA.HI.X R5, R235, R11.reuse, R19, 0x1, P1 ;  /* 0x0000000beb050211 */ /* 0x080fe400008f0c13 */
[C---:B------:R-:W-:Y:S02]  /*3750*/  @P0 ISETP.GE.AND P1, PT, R236.reuse, c[0x0][0x1d4], PT ;  /* 0x00007500ec000a0c */ /* 0x040fe40003f26270 */
[----:B----4-:R-:W-:Y:S01]  /*3760*/  @P0 LEA R2, P2, R236, R10, 0x1 ;  /* 0x0000000aec020211 */ /* 0x010fe200078408ff */
[----:B------:R2:W-:Y:S01]  /*3770*/  @P0 LDGSTS.E.BYPASS.LTC128B.128 [R0+0x5080], [R4.64], !P3 ;  /* 0x0508000004000fae */ /* 0x0005e2000d901d46 */
[----:B------:R-:W-:Y:S02]  /*3780*/  ISETP.GE.AND P3, PT, R210, c[0x0][0x1d4], PT ;  /* 0x00007500d2007a0c */ /* 0x000fe40003f66270 */
[C---:B------:R-:W-:Y:S02]  /*3790*/  @P0 LEA.HI.X R3, R236.reuse, R11, R18, 0x1, P2 ;  /* 0x0000000bec030211 */ /* 0x040fe400010f0c12 */
[----:B------:R-:W4:Y:S01]  /*37a0*/  S2R R18, SR_TID.X ;  /* 0x0000000000127919 */ /* 0x000f220000002100 */
[----:B------:R-:W-:-:S04]  /*37b0*/  ISETP.GE.AND P2, PT, R236, c[0x0][0x1d4], PT ;  /* 0x00007500ec007a0c */ /* 0x000fc80003f46270 */
[----:B------:R1:W-:Y:S04]  /*37c0*/  @P0 LDGSTS.E.BYPASS.LTC128B.128 [R0+0x5c80], [R2.64], !P1 ;  /* 0x05c8000002000fae */ /* 0x0003e8000c901d46 */
[----:B------:R-:W0:Y:S01]  /*37d0*/  LDGDEPBAR ;  /* 0x00000000000079af */ /* 0x000e220000000000 */
[----:B--2---:R-:W-:Y:S01]  /*37e0*/  IMAD.SHL.U32 R4, R235, 0x2, RZ ;  /* 0x00000002eb047824 */ /* 0x004fe200078e00ff */
[----:B-1----:R-:W-:Y:S01]  /*37f0*/  IADD3 R2, P0, R7, R8, RZ ;  /* 0x0000000807027210 */ /* 0x002fe20007f1e0ff */
[----:B------:R-:W-:-:S04]  /*3800*/  DEPBAR.LE SB0, 0x1 ;  /* 0x000080400000791a */ /* 0x000fc80000000000 */
[----:B------:R-:W-:-:S04]  /*3810*/  DEPBAR.LE SB0, 0x0 ;  /* 0x000080000000791a */ /* 0x000fc80000000000 */
[----:B------:R-:W-:Y:S01]  /*3820*/  BAR.SYNC.DEFER_BLOCKING 0x0 ;  /* 0x0000000000007b1d */ /* 0x000fe20000010000 */
[----:B------:R-:W-:Y:S02]  /*3830*/  IMAD.IADD R0, R41, 0x1, -R239 ;  /* 0x0000000129007824 */ /* 0x000fe400078e0aef */
[----:B---3--:R-:W-:-:S03]  /*3840*/  IMAD.X R3, R6, 0x1, R217, P0 ;  /* 0x0000000106037824 */ /* 0x008fc600000e06d9 */
[C---:B------:R-:W-:Y:S02]  /*3850*/  ISETP.LT.OR P0, PT, R0.reuse, 0x1, P3 ;  /* 0x000000010000780c */ /* 0x040fe40001f01670 */
[----:B------:R-:W-:Y:S01]  /*3860*/  ISETP.LT.OR P1, PT, R0, 0x1, P4 ;  /* 0x000000010000780c */ /* 0x000fe20002721670 */
[----:B------:R1:W2:Y:S04]  /*3870*/  LDSM.16.M88.4 R12, [R183] ;  /* 0x00000000b70c783b */ /* 0x0002a80000000200 */
[----:B------:R1:W3:Y:S04]  /*3880*/  LDSM.16.M88.4 R8, [R183+0x1000] ;  /* 0x00100000b708783b */ /* 0x0002e80000000200 */
[----:B------:R1:W1:Y:S04]  /*3890*/  LDSM.16.M88.4 R20, [R180] ;  /* 0x00000000b414783b */ /* 0x0002680000000200 */
        /* <DEDUP_REMOVED lines=11> */
[----:B------:R-:W-:-:S05]  /*3950*/  IADD3 R4, P0, R7, R4, RZ ;  /* 0x0000000407047210 */ /* 0x000fca0007f1e0ff */
[----:B------:R-:W-:-:S05]  /*3960*/  IMAD.X R5, R6, 0x1, R215, P0 ;  /* 0x0000000106057824 */ /* 0x000fca00000e06d7 */
[----:B------:R1:W-:Y:S01]  /*3970*/  LDGSTS.E.BYPASS.LTC128B.128 [R195+0x2480], [R4.64], !P1 ;  /* 0x0248000004c37fae */ /* 0x0003e2000c901d46 */
[----:B------:R-:W-:-:S13]  /*3980*/  ISETP.GT.AND P1, PT, R238, 0x2f, PT ;  /* 0x0000002fee00780c */ /* 0x000fda0003f24270 */
[----:B------:R-:W-:Y:S01]  /*3990*/  @P1 LOP3.LUT R194, R194, 0x40, RZ, 0xfc, !PT ;  /* 0x00000040c2c21812 */ /* 0x000fe200078efcff */
[----:B-----5:R-:W-:-:S05]  /*39a0*/  IMAD.SHL.U32 R2, R236, 0x2, RZ ;  /* 0x00000002ec027824 */ /* 0x020fca00078e00ff */
[----:B------:R-:W-:-:S05]  /*39b0*/  IADD3 R2, P0, R7, R2, RZ ;  /* 0x0000000207027210 */ /* 0x000fca0007f1e0ff */
[----:B------:R-:W-:Y:S01]  /*39c0*/  IMAD.X R3, R6, 0x1, R216, P0 ;  /* 0x0000000106037824 */ /* 0x000fe200000e06d8 */
[----:B------:R-:W-:-:S13]  /*39d0*/  ISETP.LT.OR P0, PT, R0, 0x1, P2 ;  /* 0x000000010000780c */ /* 0x000fda0001701670 */
[----:B------:R1:W-:Y:S01]  /*39e0*/  LDGSTS.E.BYPASS.LTC128B.128 [R195+0x3080], [R2.64], !P0 ;  /* 0x0308000002c37fae */ /* 0x0003e2000c101d46 */
[----:B----4-:R-:W-:-:S13]  /*39f0*/  ISETP.GT.AND P0, PT, R18, 0x3f, PT ;  /* 0x0000003f1200780c */ /* 0x010fda0003f04270 */
[----:B------:R-:W-:Y:S01]  /*3a00*/  @P0 LOP3.LUT R194, R194, 0x400, RZ, 0xfc, !PT ;  /* 0x00000400c2c20812 */ /* 0x000fe200078efcff */
[----:B------:R-:W-:Y:S05]  /*3a10*/  @P0 BRA `(.L_x_586) ;  /* 0x0000015000000947 */ /* 0x000fea0003800000 */
[----:B--23--:R-:W-:Y:S05]  /*3a20*/  BRA.DIV ~URZ, `(.L_x_587) ;  /* 0x00015df27f007947 */ /* 0x00cfea000b800000 */
[----:B-1----:R1:W2:Y:S04]  /*3a30*/  SHFL.IDX PT, R4, R16, 0x1, 0x1c1f ;  /* 0x003c1f0010047f89 */ /* 0x0022a800000e0000 */
[----:B------:R1:W3:Y:S02]  /*3a40*/  SHFL.IDX PT, R2, R17, 0x1, 0x1c1f ;  /* 0x003c1f0011027f89 */ /* 0x0002e400000e0000 */
.L_x_786:
[----:B------:R-:W-:Y:S01]  /*3a50*/  IMAD.SHL.U32 R3, R210, 0x2, RZ ;  /* 0x00000002d2037824 */ /* 0x000fe200078e00ff */
[----:B------:R-:W-:Y:S01]  /*3a60*/  ISETP.LT.OR P1, PT, R0, 0x21, P4 ;  /* 0x000000210000780c */ /* 0x000fe20002721670 */
[----:B------:R-:W-:-:S03]  /*3a70*/  IMAD.SHL.U32 R5, R235, 0x2, RZ ;  /* 0x00000002eb057824 */ /* 0x000fc600078e00ff */
[----:B-1-3--:R-:W-:Y:S01]  /*3a80*/  IADD3 R16, P0, R2, R3, RZ ;  /* 0x0000000302107210 */ /* 0x00afe20007f1e0ff */
[----:B------:R-:W-:-:S04]  /*3a90*/  IMAD.SHL.U32 R3, R236, 0x2, RZ ;  /* 0x00000002ec037824 */ /* 0x000fc800078e00ff */
[----:B--2---:R-:W-:Y:S01]  /*3aa0*/  IMAD.X R17, R4, 0x1, R217, P0 ;  /* 0x0000000104117824 */ /* 0x004fe200000e06d9 */
[----:B------:R-:W-:-:S05]  /*3ab0*/  IADD3 R6, P0, R2, R5, RZ ;  /* 0x0000000502067210 */ /* 0x000fca0007f1e0ff */
[----:B------:R-:W-:Y:S01]  /*3ac0*/  IMAD.X R7, R4, 0x1, R215, P0 ;  /* 0x0000000104077824 */ /* 0x000fe200000e06d7 */
[----:B------:R-:W-:-:S05]  /*3ad0*/  IADD3 R2, P0, R2, R3, RZ ;  /* 0x0000000302027210 */ /* 0x000fca0007f1e0ff */
[----:B------:R-:W-:Y:S01]  /*3ae0*/  IMAD.X R3, R4, 0x1, R216, P0 ;  /* 0x0000000104037824 */ /* 0x000fe200000e06d8 */
[----:B------:R-:W-:-:S13]  /*3af0*/  ISETP.LT.OR P0, PT, R0, 0x21, P3 ;  /* 0x000000210000780c */ /* 0x000fda0001f01670 */
[----:B------:R-:W-:Y:S01]  /*3b00*/  @!PT LDS RZ, [RZ] ;  /* 0x00000000fffff984 */ /* 0x000fe20000000800 */
[----:B------:R-:W-:Y:S01]  /*3b10*/  @!PT LDS RZ, [RZ] ;  /* 0x00000000fffff984 */ /* 0x000fe20000000800 */
[----:B------:R-:W-:Y:S01]  /*3b20*/  @!PT LDS RZ, [RZ] ;  /* 0x00000000fffff984 */ /* 0x000fe20000000800 */
[----:B------:R1:W-:Y:S01]  /*3b30*/  LDGSTS.E.BYPASS.LTC128B.128 [R195+0x2080], [R16.64], !P0 ;  /* 0x0208000010c37fae */ /* 0x0003e2000c101d46 */
[----:B------:R-:W-:-:S03]  /*3b40*/  ISETP.LT.OR P0, PT, R0, 0x21, P2 ;  /* 0x000000210000780c */ /* 0x000fc60001701670 */
[----:B------:R1:W-:Y:S10]  /*3b50*/  LDGSTS.E.BYPASS.LTC128B.128 [R195+0x2c80], [R6.64], !P1 ;  /* 0x02c8000006c37fae */ /* 0x0003f4000c901d46 */
[----:B------:R1:W-:Y:S02]  /*3b60*/  LDGSTS.E.BYPASS.LTC128B.128 [R195+0x3880], [R2.64], !P0 ;  /* 0x0388000002c37fae */ /* 0x0003e4000c101d46 */
.L_x_586:
[----:B--23--:R-:W-:Y:S05]  /*3b70*/  BSYNC B0 ;  /* 0x0000000000007941 */ /* 0x00cfea0003800000 */
.L_x_585:
[----:B------:R-:W0:Y:S01]  /*3b80*/  LDGDEPBAR ;  /* 0x00000000000079af */ /* 0x000e220000000000 */
[----:B------:R-:W-:Y:S01]  /*3b90*/  WARPSYNC 0xffffffff ;  /* 0xffffffff00007948 */ /* 0x000fe20003800000 */
[-C--:B-1----:R-:W-:Y:S01]  /*3ba0*/  HMMA.16816.F32 R4, R12, R20.reuse, RZ ;  /* 0x000000140c04723c */ /* 0x082fe200000018ff */
[----:B------:R-:W-:Y:S01]  /*3bb0*/  ISETP.GT.AND P0, PT, R137, R237, PT ;  /* 0x000000ed8900720c */ /* 0x000fe20003f04270 */
[----:B------:R-:W-:Y:S01]  /*3bc0*/  LDSM.16.M88.4 R64, [R180+0xc00] ;  /* 0x000c0000b440783b */ /* 0x000fe20000000200 */
[----:B------:R-:W-:Y:S03]  /*3bd0*/  BSSY B1, `(.L_x_588) ;  /* 0x000010d000017945 */ /* 0x000fe60003800000 */
[----:B------:R-:W1:Y:S02]  /*3be0*/  LDSM.16.M88.4 R36, [R183+0x2000] ;  /* 0x00200000b724783b */ /* 0x000e640000000200 */
[C---:B------:R-:W-:Y:S02]  /*3bf0*/  HMMA.16816.F32 R16, R8.reuse, R20, RZ ;  /* 0x000000140810723c */ /* 0x040fe400000018ff */
[----:B------:R-:W2:Y:S04]  /*3c00*/  LDSM.16.M88.4 R32, [R183+0x3000] ;  /* 0x00300000b720783b */ /* 0x000ea80000000200 */
[----:B------:R-:W-:Y:S02]  /*3c10*/  LDSM.16.M88.4 R56, [R191] ;  /* 0x00000000bf38783b */ /* 0x000fe40000000200 */
[----:B------:R-:W-:Y:S08]  /*3c20*/  HMMA.16816.F32 R84, R8, R28, RZ ;  /* 0x0000001c0854723c */ /* 0x000ff000000018ff */
[----:B------:R-:W-:Y:S08]  /*3c30*/  HMMA.16816.F32 R4, R44, R52, R4 ;  /* 0x000000342c04723c */ /* 0x000ff00000001804 */
[----:B------:R-:W-:Y:S08]  /*3c40*/  HMMA.16816.F32 R80, R8, R30, RZ ;  /* 0x0000001e0850723c */ /* 0x000ff000000018ff */
[C---:B------:R-:W-:Y:S08]  /*3c50*/  HMMA.16816.F32 R108, R12.reuse, R28, RZ ;  /* 0x0000001c0c6c723c */ /* 0x040ff000000018ff */
[C---:B------:R-:W-:Y:S08]  /*3c60*/  HMMA.16816.F32 R60, R12.reuse, R22, RZ ;  /* 0x000000160c3c723c */ /* 0x040ff000000018ff */
[----:B------:R-:W-:Y:S01]  /*3c70*/  HMMA.16816.F32 R120, R12, R30, RZ ;  /* 0x0000001e0c78723c */ /* 0x000fe200000018ff */
[----:B------:R-:W3:Y:S07]  /*3c80*/  LDSM.16.M88.4 R28, [R184+0x2000] ;  /* 0x00200000b81c783b */ /* 0x000eee0000000200 */
[C---:B------:R-:W-:Y:S08]  /*3c90*/  HMMA.16816.F32 R72, R8.reuse, R48, RZ ;  /* 0x000000300848723c */ /* 0x040ff000000018ff */
[C---:B------:R-:W-:Y:S01]  /*3ca0*/  HMMA.16816.F32 R68, R8.reuse, R22, RZ ;  /* 0x000000160844723c */ /* 0x040fe200000018ff */
[----:B------:R-:W4:Y:S07]  /*3cb0*/  LDSM.16.M88.4 R20, [R184+0x3000] ;  /* 0x00300000b814783b */ /* 0x000f2e0000000200 */
[----:B------:R-:W-:Y:S08]  /*3cc0*/  HMMA.16816.F32 R88, R8, R50, RZ ;  /* 0x000000320858723c */ /* 0x000ff000000018ff */
[----:B------:R-:W-:Y:S01]  /*3cd0*/  HMMA.16816.F32 R8, R24, R52, R16 ;  /* 0x000000341808723c */ /* 0x000fe20000001810 */
[----:B------:R-:W-:Y:S07]  /*3ce0*/  LDSM.16.M88.4 R16, [R183+0x4000] ;  /* 0x00400000b710783b */ /* 0x000fee0000000200 */
[----:B-1----:R-:W-:Y:S08]  /*3cf0*/  HMMA.16816.F32 R4, R36, R64, R4 ;  /* 0x000000402404723c */ /* 0x002ff00000001804 */
[-C--:B------:R-:W-:Y:S01]  /*3d00*/  HMMA.16816.F32 R76, R44, R54.reuse, R60 ;  /* 0x000000362c4c723c */ /* 0x080fe2000000183c */
[----:B------:R-:W1:Y:S07]  /*3d10*/  LDSM.16.M88.4 R60, [R180+0x1800] ;  /* 0x00180000b43c783b */ /* 0x000e6e0000000200 */
[----:B------:R-:W-:Y:S08]  /*3d20*/  HMMA.16816.F32 R100, R24, R54, R68 ;  /* 0x000000361864723c */ /* 0x000ff00000001844 */
[----:B--2---:R-:W-:Y:S01]  /*3d30*/  HMMA.16816.F32 R52, R32, R64, R8 ;  /* 0x000000402034723c */ /* 0x004fe20000001808 */
[----:B------:R-:W-:Y:S07]  /*3d40*/  LDSM.16.M88.4 R8, [R184+0x4000] ;  /* 0x00400000b808783b */ /* 0x000fee0000000200 */
[C---:B------:R-:W-:Y:S08]  /*3d50*/  HMMA.16816.F32 R112, R12.reuse, R48, RZ ;  /* 0x000000300c70723c */ /* 0x040ff000000018ff */
[----:B------:R-:W-:Y:S01]  /*3d60*/  HMMA.16816.F32 R116, R12, R50, RZ ;  /* 0x000000320c74723c */ /* 0x000fe200000018ff */
[----:B------:R-:W2:Y:S04]  /*3d70*/  LDSM.16.M88.4 R12, [R183+0x5000] ;  /* 0x00500000b70c783b */ /* 0x000ea80000000200 */
[----:B------:R-:W5:Y:S03]  /*3d80*/  LDSM.16.M88.4 R48, [R188] ;  /* 0x00000000bc30783b */ /* 0x000f660000000200 */
[----:B---3--:R-:W-:Y:S01]  /*3d90*/  HMMA.16816.F32 R68, R28, R56, R4 ;  /* 0x000000381c44723c */ /* 0x008fe20000001804 */
[----:B------:R-:W-:Y:S07]  /*3da0*/  LDSM.16.M88.4 R4, [R184+0x5000] ;  /* 0x00500000b804783b */ /* 0x000fee0000000200 */
[C---:B------:R-:W-:Y:S08]  /*3db0*/  HMMA.16816.F32 R104, R24.reuse, R92, R84 ;  /* 0x0000005c1868723c */ /* 0x040ff00000001854 */
[C---:B------:R-:W-:Y:S08]  /*3dc0*/  HMMA.16816.F32 R128, R24.reuse, R96, R72 ;  /* 0x000000601880723c */ /* 0x040ff00000001848 */
[C---:B------:R-:W-:Y:S08]  /*3dd0*/  HMMA.16816.F32 R124, R24.reuse, R94, R80 ;  /* 0x0000005e187c723c */ /* 0x040ff00000001850 */
[----:B------:R-:W-:Y:S08]  /*3de0*/  HMMA.16816.F32 R132, R24, R98, R88 ;  /* 0x000000621884723c */ /* 0x000ff00000001858 */
[----:B----4-:R-:W-:Y:S01]  /*3df0*/  HMMA.16816.F32 R24, R20, R56, R52 ;  /* 0x000000381418723c */ /* 0x010fe20000001834 */
[----:B------:R-:W3:Y:S07]  /*3e00*/  LDSM.16.M88.4 R52, [R180+0x1000] ;  /* 0x00100000b434783b */ /* 0x000eee0000000200 */
[-C--:B------:R-:W-:Y:S08]  /*3e10*/  HMMA.16816.F32 R76, R36, R66.reuse, R76 ;  /* 0x00000042244c723c */ /* 0x080ff0000000184c */
[----:B------:R-:W-:Y:S01]  /*3e20*/  HMMA.16816.F32 R80, R32, R66, R100 ;  /* 0x000000422050723c */ /* 0x000fe20000001864 */
[----:B------:R-:W4:Y:S07]  /*3e30*/  LDSM.16.M88.4 R64, [R190] ;  /* 0x00000000be40783b */ /* 0x000f2e0000000200 */
[----:B-1----:R-:W-:Y:S08]  /*3e40*/  HMMA.16816.F32 R72, R16, R60, R68 ;  /* 0x0000003c1048723c */ /* 0x002ff00000001844 */
[----:B------:R-:W-:Y:S08]  /*3e50*/  HMMA.16816.F32 R88, R44, R92, R108 ;  /* 0x0000005c2c58723c */ /* 0x000ff0000000186c */
[----:B--2---:R-:W-:Y:S08]  /*3e60*/  HMMA.16816.F32 R24, R12, R60, R24 ;  /* 0x0000003c0c18723c */ /* 0x004ff00000001818 */
[-C--:B------:R-:W-:Y:S08]  /*3e70*/  HMMA.16816.F32 R68, R28, R58.reuse, R76 ;  /* 0x0000003a1c44723c */ /* 0x080ff0000000184c */
[----:B------:R-:W-:Y:S08]  /*3e80*/  HMMA.16816.F32 R76, R20, R58, R80 ;  /* 0x0000003a144c723c */ /* 0x000ff00000001850 */
[----:B-----5:R-:W-:Y:S08]  /*3e90*/  HMMA.16816.F32 R84, R8, R48, R72 ;  /* 0x000000300854723c */ /* 0x020ff00000001848 */
[----:B---3--:R-:W-:Y:S08]  /*3ea0*/  HMMA.16816.F32 R72, R36, R52, R88 ;  /* 0x000000342448723c */ /* 0x008ff00000001858 */
[----:B------:R-:W-:Y:S01]  /*3eb0*/  HMMA.16816.F32 R80, R4, R48, R24 ;  /* 0x000000300450723c */ /* 0x000fe20000001818 */
[----:B------:R-:W1:Y:S07]  /*3ec0*/  LDSM.16.M88.4 R24, [R180+0x1c00] ;  /* 0x001c0000b418783b */ /* 0x000e6e0000000200 */
[----:B------:R-:W-:Y:S01]  /*3ed0*/  HMMA.16816.F32 R56, R16, R62, R68 ;  /* 0x0000003e1038723c */ /* 0x000fe20000001844 */
[----:B------:R-:W-:-:S04]  /*3ee0*/  FMUL.FTZ R0, R84, c[0x0][0x320] ;  /* 0x0000c80054007a20 */ /* 0x000fc80000410000 */
[----:B------:R2:W3:Y:S03]  /*3ef0*/  MUFU.TANH R108, R0 ;  /* 0x00000000006c7308 */ /* 0x0004e60000002400 */
[C---:B------:R-:W-:Y:S08]  /*3f00*/  HMMA.16816.F32 R112, R44.reuse, R96, R112 ;  /* 0x000000602c70723c */ /* 0x040ff00000001870 */
[----:B------:R-:W-:Y:S01]  /*3f10*/  HMMA.16816.F32 R92, R44, R94, R120 ;  /* 0x0000005e2c5c723c */ /* 0x000fe20000001878 */
[----:B--2---:R-:W-:-:S07]  /*3f20*/  FMUL.FTZ R0, R85, c[0x0][0x320] ;  /* 0x0000c80055007a20 */ /* 0x004fce0000410000 */
[----:B------:R-:W-:Y:S01]  /*3f30*/  HMMA.16816.F32 R116, R44, R98, R116 ;  /* 0x000000622c74723c */ /* 0x000fe20000001874 */
[----:B------:R2:W1:Y:S07]  /*3f40*/  MUFU.TANH R101, R0 ;  /* 0x0000000000657308 */ /* 0x00046e0000002400 */
[----:B------:R-:W-:Y:S01]  /*3f50*/  HMMA.16816.F32 R68, R12, R62, R76 ;  /* 0x0000003e0c44723c */ /* 0x000fe2000000184c */
[----:B------:R-:W5:Y:S07]  /*3f60*/  LDSM.16.M88.4 R60, [R187] ;  /* 0x00000000bb3c783b */ /* 0x000f6e0000000200 */
[----:B------:R-:W-:Y:S01]  /*3f70*/  HMMA.16816.F32 R44, R32, R52, R104 ;  /* 0x00000034202c723c */ /* 0x000fe20000001868 */
[----:B--2---:R-:W-:-:S04]  /*3f80*/  FMUL.FTZ R0, R86, c[0x0][0x320] ;  /* 0x0000c80056007a20 */ /* 0x004fc80000410000 */
[----:B------:R2:W1:Y:S03]  /*3f90*/  MUFU.TANH R105, R0 ;  /* 0x0000000000697308 */ /* 0x0004660000002400 */
[----:B----4-:R-:W-:Y:S08]  /*3fa0*/  HMMA.16816.F32 R72, R28, R64, R72 ;  /* 0x000000401c48723c */ /* 0x010ff00000001848 */
[----:B------:R-:W-:Y:S01]  /*3fb0*/  HMMA.16816.F32 R76, R8, R50, R56 ;  /* 0x00000032084c723c */ /* 0x000fe20000001838 */
[----:B------:R-:W4:Y:S01]  /*3fc0*/  LDSM.16.M88.4 R56, [R180+0x1400] ;  /* 0x00140000b438783b */ /* 0x000f220000000200 */
[----:B--2---:R-:W-:-:S06]  /*3fd0*/  FMUL.FTZ R0, R87, c[0x0][0x320] ;  /* 0x0000c80057007a20 */ /* 0x004fcc0000410000 */
[----:B------:R-:W-:Y:S01]  /*3fe0*/  HMMA.16816.F32 R84, R4, R50, R68 ;  /* 0x000000320454723c */ /* 0x000fe20000001844 */
[----:B------:R2:W1:Y:S07]  /*3ff0*/  MUFU.TANH R102, R0 ;  /* 0x0000000000667308 */ /* 0x00046e0000002400 */
[----:B------:R-:W-:Y:S08]  /*4000*/  HMMA.16816.F32 R44, R20, R64, R44 ;  /* 0x00000040142c723c */ /* 0x000ff0000000182c */
[----:B------:R-:W-:Y:S01]  /*4010*/  HMMA.16816.F32 R48, R36, R54, R92 ;  /* 0x000000362430723c */ /* 0x000fe2000000185c */
[----:B--2---:R-:W-:-:S04]  /*4020*/  FMUL.FTZ R0, R80, c[0x0][0x320] ;  /* 0x0000c80050007a20 */ /* 0x004fc80000410000 */
[----:B------:R2:W2:Y:S03]  /*4030*/  MUFU.TANH R106, R0 ;  /* 0x00000000006a7308 */ /* 0x0004a60000002400 */
[----:B-1----:R-:W-:Y:S08]  /*4040*/  HMMA.16816.F32 R68, R16, R24, R72 ;  /* 0x000000181044723c */ /* 0x002ff00000001848 */
[----:B------:R-:W-:Y:S01]  /*4050*/  HMMA.16816.F32 R72, R32, R54, R124 ;  /* 0x000000362048723c */ /* 0x000fe2000000187c */
[----:B--2---:R-:W-:-:S07]  /*4060*/  FMUL.FTZ R0, R81, c[0x0][0x320] ;  /* 0x0000c80051007a20 */ /* 0x004fce0000410000 */
[----:B------:R-:W-:Y:S01]  /*4070*/  HMMA.16816.F32 R44, R12, R24, R44 ;  /* 0x000000180c2c723c */ /* 0x000fe2000000182c */
[----:B------:R1:W2:Y:S07]  /*4080*/  MUFU.TANH R103, R0 ;  /* 0x0000000000677308 */ /* 0x0002ae0000002400 */
[----:B------:R-:W-:Y:S01]  /*4090*/  HMMA.16816.F32 R52, R28, R66, R48 ;  /* 0x000000421c34723c */ /* 0x000fe20000001830 */
[----:B------:R-:W2:Y:S01]  /*40a0*/  LDSM.16.M88.4 R48, [R189] ;  /* 0x00000000bd30783b */ /* 0x000ea20000000200 */
[----:B-1----:R-:W-:-:S04]  /*40b0*/  FMUL.FTZ R0, R82, c[0x0][0x320] ;  /* 0x0000c80052007a20 */ /* 0x002fc80000410000 */
[----:B------:R1:W1:Y:S10]  /*40c0*/  MUFU.TANH R109, R0 ;  /* 0x00000000006d7308 */ /* 0x0002740000002400 */
[----:B-----5:R-:W-:Y:S01]  /*40d0*/  HMMA.16816.F32 R88, R4, R60, R44 ;  /* 0x0000003c0458723c */ /* 0x020fe2000000182c */
[----:B------:R-:W5:Y:S07]  /*40e0*/  LDSM.16.M88.4 R44, [R180+0x2000] ;  /* 0x00200000b42c783b */ /* 0x000f6e0000000200 */
[----:B------:R-:W-:Y:S01]  /*40f0*/  HMMA.16816.F32 R52, R16, R26, R52 ;  /* 0x0000001a1034723c */ /* 0x000fe20000001834 */
[----:B-1----:R-:W-:-:S07]  /*4100*/  FMUL.FTZ R0, R83, c[0x0][0x320] ;  /* 0x0000c80053007a20 */ /* 0x002fce0000410000 */
[----:B------:R-:W-:Y:S01]  /*4110*/  HMMA.16816.F32 R80, R8, R60, R68 ;  /* 0x0000003c0850723c */ /* 0x000fe20000001844 */
[----:B------:R1:W1:Y:S07]  /*4120*/  MUFU.TANH R104, R0 ;  /* 0x0000000000687308 */ /* 0x00026e0000002400 */
[----:B------:R-:W-:Y:S08]  /*4130*/  HMMA.16816.F32 R68, R20, R66, R72 ;  /* 0x000000421444723c */ /* 0x000ff00000001848 */
[----:B----4-:R-:W-:Y:S01]  /*4140*/  HMMA.16816.F32 R64, R36, R56, R112 ;  /* 0x000000382440723c */ /* 0x010fe20000001870 */
[----:B-1----:R-:W-:-:S04]  /*4150*/  FMUL.FTZ R0, R76, c[0x0][0x320] ;  /* 0x0000c8004c007a20 */ /* 0x002fc80000410000 */
[----:B------:R1:W4:Y:S03]  /*4160*/  MUFU.TANH R94, R0 ;  /* 0x00000000005e7308 */ /* 0x0003260000002400 */
[----:B------:R-:W-:Y:S08]  /*4170*/  HMMA.16816.F32 R36, R36, R58, R116 ;  /* 0x0000003a2424723c */ /* 0x000ff00000001874 */
[----:B------:R-:W-:Y:S01]  /*4180*/  HMMA.16816.F32 R72, R12, R26, R68 ;  /* 0x0000001a0c48723c */ /* 0x000fe20000001844 */
[----:B------:R-:W3:Y:S01]  /*4190*/  LDSM.16.M88.4 R24, [R186] ;  /* 0x00000000ba18783b */ /* 0x000ee20000000200 */
[----:B------:R-:W-:-:S04]  /*41a0*/  DEPBAR.LE SB0, 0x0 ;  /* 0x000080000000791a */ /* 0x000fc80000000000 */
[----:B-1----:R-:W-:Y:S02]  /*41b0*/  FMUL.FTZ R0, R77, c[0x0][0x320] ;  /* 0x0000c8004d007a20 */ /* 0x002fe40000410000 */
[C---:B--2---:R-:W-:Y:S02]  /*41c0*/  HMMA.16816.F32 R64, R28.reuse, R48, R64 ;  /* 0x000000301c40723c */ /* 0x044fe40000001840 */
[----:B------:R1:W2:Y:S06]  /*41d0*/  MUFU.TANH R93, R0 ;  /* 0x00000000005d7308 */ /* 0x0002ac0000002400 */
[----:B------:R-:W-:Y:S08]  /*41e0*/  HMMA.16816.F32 R28, R28, R50, R36 ;  /* 0x000000321c1c723c */ /* 0x000ff00000001824 */
[----:B------:R-:W-:Y:S01]  /*41f0*/  HMMA.16816.F32 R72, R4, R62, R72 ;  /* 0x0000003e0448723c */ /* 0x000fe20000001848 */
[----:B-1----:R-:W-:-:S04]  /*4200*/  FMUL.FTZ R0, R78, c[0x0][0x320] ;  /* 0x0000c8004e007a20 */ /* 0x002fc80000410000 */
[----:B------:R1:W1:Y:S02]  /*4210*/  MUFU.TANH R96, R0 ;  /* 0x0000000000607308 */ /* 0x0002640000002400 */
[----:B-1----:R-:W-:Y:S02]  /*4220*/  FMUL.FTZ R0, R79, c[0x0][0x320] ;  /* 0x0000c8004f007a20 */ /* 0x002fe40000410000 */
[C---:B------:R-:W-:Y:S04]  /*4230*/  HMMA.16816.F32 R76, R32.reuse, R56, R128 ;  /* 0x00000038204c723c */ /* 0x040fe80000001880 */
[----:B------:R1:W1:Y:S04]  /*4240*/  MUFU.TANH R95, R0 ;  /* 0x00000000005f7308 */ /* 0x0002680000002400 */
[----:B------:R-:W-:Y:S01]  /*4250*/  HMMA.16816.F32 R32, R32, R58, R132 ;  /* 0x0000003a2020723c */ /* 0x000fe20000001884 */
[----:B-1----:R-:W-:-:S04]  /*4260*/  FMUL.FTZ R0, R84, c[0x0][0x320] ;  /* 0x0000c80054007a20 */ /* 0x002fc80000410000 */
[----:B------:R1:W1:Y:S11]  /*4270*/  MUFU.TANH R98, R0 ;  /* 0x0000000000627308 */ /* 0x0002760000002400 */
[C---:B------:R-:W-:Y:S08]  /*4280*/  HMMA.16816.F32 R68, R20.reuse, R48, R76 ;  /* 0x000000301444723c */ /* 0x040ff0000000184c */
[----:B------:R-:W-:Y:S01]  /*4290*/  HMMA.16816.F32 R48, R20, R50, R32 ;  /* 0x000000321430723c */ /* 0x000fe20000001820 */
[----:B-1----:R-:W-:-:S04]  /*42a0*/  FMUL.FTZ R0, R85, c[0x0][0x320] ;  /* 0x0000c80055007a20 */ /* 0x002fc80000410000 */
[----:B------:R1:W1:Y:S11]  /*42b0*/  MUFU.TANH R97, R0 ;  /* 0x0000000000617308 */ /* 0x0002760000002400 */
[C---:B-----5:R-:W-:Y:S08]  /*42c0*/  HMMA.16816.F32 R36, R12.reuse, R44, R68 ;  /* 0x0000002c0c24723c */ /* 0x060ff00000001844 */
[----:B------:R-:W-:Y:S01]  /*42d0*/  HMMA.16816.F32 R12, R12, R46, R48 ;  /* 0x0000002e0c0c723c */ /* 0x000fe20000001830 */
[----:B-1----:R-:W-:-:S04]  /*42e0*/  FMUL.FTZ R0, R86, c[0x0][0x320] ;  /* 0x0000c80056007a20 */ /* 0x002fc80000410000 */
[----:B------:R1:W1:Y:S11]  /*42f0*/  MUFU.TANH R100, R0 ;  /* 0x0000000000647308 */ /* 0x0002760000002400 */
[----:B---3--:R-:W-:Y:S01]  /*4300*/  HMMA.16816.F32 R20, R4, R24, R36 ;  /* 0x000000180414723c */ /* 0x008fe20000001824 */
[----:B-1----:R-:W-:-:S07]  /*4310*/  FMUL.FTZ R0, R87, c[0x0][0x320] ;  /* 0x0000c80057007a20 */ /* 0x002fce0000410000 */
[----:B------:R-:W-:Y:S01]  /*4320*/  HMMA.16816.F32 R4, R4, R26, R12 ;  /* 0x0000001a0404723c */ /* 0x000fe2000000180c */
[----:B------:R1:W3:Y:S02]  /*4330*/  MUFU.TANH R99, R0 ;  /* 0x0000000000637308 */ /* 0x0002e40000002400 */
        /* <DEDUP_REMOVED lines=71> */
[----:B--234-:R-:W-:Y:S01]  /*47b0*/  IMAD.MOV.U32 R2, RZ, RZ, c[0x0][0x2b8] ;  /* 0x0000ae00ff027624 */ /* 0x01cfe200078e00ff */
[----:B------:R-:W-:Y:S01]  /*47c0*/  ISETP.GT.AND P1, PT, R238, 0x2f, PT ;  /* 0x0000002fee00780c */ /* 0x000fe20003f24270 */
[----:B------:R-:W-:-:S03]  /*47d0*/  IMAD.MOV.U32 R207, RZ, RZ, RZ ;  /* 0x000000ffffcf7224 */ /* 0x000fc600078e00ff */
[----:B------:R-:W-:Y:S02]  /*47e0*/  ISETP.NE.AND P2, PT, R2, 0x1, PT ;  /* 0x000000010200780c */ /* 0x000fe40003f45270 */
[----:B------:R-:W-:-:S04]  /*47f0*/  IADD3 R2, R238, R136, R240 ;  /* 0x00000088ee027210 */ /* 0x000fc80007ffe0f0 */
[----:B------:R-:W-:-:S05]  /*4800*/  IADD3 R2, R2, -0x30, RZ ;  /* 0xffffffd002027810 */ /* 0x000fca0007ffe0ff */
[----:B-1----:R-:W-:Y:S02]  /*4810*/  IMAD.MOV.U32 R0, RZ, RZ, R2 ;  /* 0x000000ffff007224 */ /* 0x002fe400078e0002 */
        /* <DEDUP_REMOVED lines=18> */
[----:B------:R-:W-:-:S04]  /*4940*/  IMAD R0, R0, c[0x0][0x1f0], RZ ;  /* 0x00007c0000007a24 */ /* 0x000fc800078e02ff */
[----:B------:R-:W-:Y:S01]  /*4950*/  IMAD R4, R207, c[0x0][0x1f4], R0 ;  /* 0x00007d00cf047a24 */ /* 0x000fe200078e0200 */
[----:B------:R-:W-:-:S04]  /*4960*/  IADD3 R0, P0, R242, R2, RZ ;  /* 0x00000002f2007210 */ /* 0x000fc80007f1e0ff */
[----:B------:R-:W-:Y:S02]  /*4970*/  IADD3.X R2, R241, R3, R4, P0, !PT ;  /* 0x00000003f1027210 */ /* 0x000fe400007fe404 */
[----:B------:R-:W-:-:S04]  /*4980*/  LEA R9, P0, R0, c[0x0][0x1c8], 0x1 ;  /* 0x0000720000097a11 */ /* 0x000fc800078008ff */
[----:B------:R-:W-:Y:S01]  /*4990*/  LEA.HI.X R8, R0, c[0x0][0x1cc], R2, 0x1, P0 ;  /* 0x0000730000087a11 */ /* 0x000fe200000f0c02 */
[----:B------:R-:W-:Y:S06]  /*49a0*/  BRA.DIV ~URZ, `(.L_x_590) ;  /* 0x00014f427f007947 */ /* 0x000fec000b800000 */
[----:B------:R1:W2:Y:S02]  /*49b0*/  SHFL.IDX PT, R4, R8, RZ, 0x1c1f ;  /* 0x001c1fff08047589 */ /* 0x0002a400000e0000 */
.L_x_787:
[----:B------:R-:W-:Y:S05]  /*49c0*/  BRA.DIV ~URZ, `(.L_x_591) ;  /* 0x00014f927f007947 */ /* 0x000fea000b800000 */
[----:B------:R3:W4:Y:S02]  /*49d0*/  SHFL.IDX PT, R0, R9, RZ, 0x1c1f ;  /* 0x001c1fff09007589 */ /* 0x00072400000e0000 */
.L_x_788:
[----:B------:R-:W-:Y:S01]  /*49e0*/  BSSY B0, `(.L_x_592) ;  /* 0x0000014000007945 */ /* 0x000fe20003800000 */
[----:B------:R-:W-:Y:S05]  /*49f0*/  @!P1 BRA `(.L_x_593) ;  /* 0x0000012000009947 */ /* 0x000fea0003800000 */
[C---:B------:R-:W-:Y:S01]  /*4a00*/  IMAD.SHL.U32 R2, R210.reuse, 0x2, RZ ;  /* 0x00000002d2027824 */ /* 0x040fe200078e00ff */
[----:B------:R-:W-:Y:S01]  /*4a10*/  ISETP.GE.AND P0, PT, R210, c[0x0][0x1d4], PT ;  /* 0x00007500d2007a0c */ /* 0x000fe20003f06270 */
[----:B------:R-:W-:Y:S02]  /*4a20*/  IMAD.SHL.U32 R6, R235, 0x2, RZ ;  /* 0x00000002eb067824 */ /* 0x000fe400078e00ff */
[----:B------:R-:W-:Y:S01]  /*4a30*/  IMAD.SHL.U32 R5, R236, 0x2, RZ ;  /* 0x00000002ec057824 */ /* 0x000fe200078e00ff */
[----:B----4-:R-:W-:-:S05]  /*4a40*/  IADD3 R2, P1, R0, R2, RZ ;  /* 0x0000000200027210 */ /* 0x010fca0007f3e0ff */
[----:B--2---:R-:W-:Y:S01]  /*4a50*/  IMAD.X R3, R4, 0x1, R217, P1 ;  /* 0x0000000104037824 */ /* 0x004fe200008e06d9 */
[----:B------:R-:W-:-:S04]  /*4a60*/  IADD3 R6, P1, R0, R6, RZ ;  /* 0x0000000600067210 */ /* 0x000fc80007f3e0ff */
[----:B------:R-:W-:Y:S01]  /*4a70*/  @!PT LDS RZ, [RZ] ;  /* 0x00000000fffff984 */ /* 0x000fe20000000800 */
[----:B------:R-:W-:Y:S01]  /*4a80*/  @!PT LDS RZ, [RZ] ;  /* 0x00000000fffff984 */ /* 0x000fe20000000800 */
[----:B------:R-:W-:Y:S01]  /*4a90*/  @!PT LDS RZ, [RZ] ;  /* 0x00000000fffff984 */ /* 0x000fe20000000800 */
[----:B------:R2:W-:Y:S01]  /*4aa0*/  LDGSTS.E.BYPASS.LTC128B.128 [R195+0x3c80], [R2.64], !P0 ;  /* 0x03c8000002c37fae */ /* 0x0005e2000c101d46 */
[----:B------:R-:W-:Y:S01]  /*4ab0*/  IMAD.X R7, R4, 0x1, R215, P1 ;  /* 0x0000000104077824 */ /* 0x000fe200008e06d7 */
[----:B------:R-:W-:-:S13]  /*4ac0*/  ISETP.GE.AND P1, PT, R235, c[0x0][0x1d4], PT ;  /* 0x00007500eb007a0c */ /* 0x000fda0003f26270 */
[----:B------:R4:W-:Y:S01]  /*4ad0*/  LDGSTS.E.BYPASS.LTC128B.128 [R195+0x4880], [R6.64], !P1 ;  /* 0x0488000006c37fae */ /* 0x0009e2000c901d46 */
[----:B--2---:R-:W-:-:S05]  /*4ae0*/  IADD3 R2, P0, R0, R5, RZ ;  /* 0x0000000500027210 */ /* 0x004fca0007f1e0ff */
[----:B------:R-:W-:Y:S01]  /*4af0*/  IMAD.X R3, R4, 0x1, R216, P0 ;  /* 0x0000000104037824 */ /* 0x000fe200000e06d8 */
[----:B------:R-:W-:-:S13]  /*4b00*/  ISETP.GE.AND P0, PT, R236, c[0x0][0x1d4], PT ;  /* 0x00007500ec007a0c */ /* 0x000fda0003f06270 */
[----:B------:R4:W-:Y:S02]  /*4b10*/  LDGSTS.E.BYPASS.LTC128B.128 [R195+0x5480], [R2.64], !P0 ;  /* 0x0548000002c37fae */ /* 0x0009e4000c101d46 */
.L_x_593:
[----:B------:R-:W-:Y:S05]  /*4b20*/  BSYNC B0 ;  /* 0x0000000000007941 */ /* 0x000fea0003800000 */
.L_x_592:
[----:B------:R-:W-:Y:S01]  /*4b30*/  ISETP.GE.AND P0, PT, R10, 0x21, PT ;  /* 0x000000210a00780c */ /* 0x000fe20003f06270 */
[----:B------:R-:W-:Y:S06]  /*4b40*/  BRA.DIV ~URZ, `(.L_x_594) ;  /* 0x00014e827f007947 */ /* 0x000fec000b800000 */
[----:B--2---:R2:W1:Y:S04]  /*4b50*/  SHFL.IDX PT, R4, R8, 0x1, 0x1c1f ;  /* 0x003c1f0008047f89 */ /* 0x00446800000e0000 */
[----:B----4-:R2:W4:Y:S02]  /*4b60*/  SHFL.IDX PT, R0, R9, 0x1, 0x1c1f ;  /* 0x003c1f0009007f89 */ /* 0x01052400000e0000 */
.L_x_789:
[----:B------:R-:W-:Y:S05]  /*4b70*/  @!P0 BRA `(.L_x_589) ;  /* 0x0000012000008947 */ /* 0x000fea0003800000 */
[C---:B------:R-:W-:Y:S01]  /*4b80*/  IMAD.SHL.U32 R2, R210.reuse, 0x2, RZ ;  /* 0x00000002d2027824 */ /* 0x040fe200078e00ff */
[----:B------:R-:W-:Y:S01]  /*4b90*/  ISETP.GE.AND P0, PT, R210, c[0x0][0x1d4], PT ;  /* 0x00007500d2007a0c */ /* 0x000fe20003f06270 */
[----:B------:R-:W-:Y:S02]  /*4ba0*/  IMAD.SHL.U32 R6, R235, 0x2, RZ ;  /* 0x00000002eb067824 */ /* 0x000fe400078e00ff */
[----:B------:R-:W-:Y:S01]  /*4bb0*/  IMAD.SHL.U32 R5, R236, 0x2, RZ ;  /* 0x00000002ec057824 */ /* 0x000fe200078e00ff */
[----:B----4-:R-:W-:-:S05]  /*4bc0*/  IADD3 R2, P1, R0, R2, RZ ;  /* 0x0000000200027210 */ /* 0x010fca0007f3e0ff */
[----:B-1----:R-:W-:Y:S01]  /*4bd0*/  IMAD.X R3, R4, 0x1, R217, P1 ;  /* 0x0000000104037824 */ /* 0x002fe200008e06d9 */
        /* <DEDUP_REMOVED lines=8> */
[----:B-1----:R-:W-:-:S05]  /*4c60*/  IADD3 R2, P0, R0, R5, RZ ;  /* 0x0000000500027210 */ /* 0x002fca0007f1e0ff */
[----:B------:R-:W-:Y:S01]  /*4c70*/  IMAD.X R3, R4, 0x1, R216, P0 ;  /* 0x0000000104037824 */ /* 0x000fe200000e06d8 */
[----:B------:R-:W-:-:S13]  /*4c80*/  ISETP.GE.AND P0, PT, R236, c[0x0][0x1d4], PT ;  /* 0x00007500ec007a0c */ /* 0x000fda0003f06270 */
[----:B------:R4:W-:Y:S02]  /*4c90*/  LDGSTS.E.BYPASS.LTC128B.128 [R195+0x5c80], [R2.64], !P0 ;  /* 0x05c8000002c37fae */ /* 0x0009e4000c101d46 */
.L_x_589:
[----:B--234-:R-:W-:Y:S05]  /*4ca0*/  BSYNC B1 ;  /* 0x0000000000017941 */ /* 0x01cfea0003800000 */
.L_x_588:
[----:B-1----:R-:W-:Y:S01]  /*4cb0*/  IMAD.MOV.U32 R0, RZ, RZ, c[0x0][0x2c4] ;  /* 0x0000b100ff007624 */ /* 0x002fe200078e00ff */
[----:B------:R-:W-:Y:S01]  /*4cc0*/  ULDC UR4, c[0x0][0x324] ;  /* 0x0000c90000047ab9 */ /* 0x000fe20000000800 */
[----:B------:R-:W-:Y:S01]  /*4cd0*/  IADD3 R2, -R234, 0x1, R41 ;  /* 0x00000001ea027810 */ /* 0x000fe20007ffe129 */
[----:B------:R-:W-:Y:S01]  /*4ce0*/  ULOP3.LUT UR4, URZ, UR4, URZ, 0x33, !UPT ;  /* 0x000000043f047292 */ /* 0x000fe2000f8e333f */
[----:B------:R-:W0:Y:S01]  /*4cf0*/  LDGDEPBAR ;  /* 0x00000000000079af */ /* 0x000e220000000000 */
[----:B------:R-:W-:Y:S01]  /*4d00*/  ISETP.NE.AND P0, PT, R0, 0x1, PT ;  /* 0x000000010000780c */ /* 0x000fe20003f05270 */
[----:B------:R-:W-:Y:S01]  /*4d10*/  IMAD.IADD R0, R251, 0x1, R250 ;  /* 0x00000001fb007824 */ /* 0x000fe200078e02fa */
[----:B------:R-:W-:Y:S01]  /*4d20*/  IADD3 R8, -R234, R40, RZ ;  /* 0x00000028ea087210 */ /* 0x000fe20007ffe1ff */
[----:B------:R-:W-:Y:S02]  /*4d30*/  IMAD.IADD R7, R41, 0x1, -R234 ;  /* 0x0000000129077824 */ /* 0x000fe400078e0aea */
[----:B------:R-:W-:-:S08]  /*4d40*/  IMAD.MOV.U32 R5, RZ, RZ, R0 ;  /* 0x000000ffff057224 */ /* 0x000fd000078e0000 */
[----:B------:R-:W-:Y:S01]  /*4d50*/  @P0 IMAD.HI.U32 R3, R0, c[0x0][0x2c8], RZ ;  /* 0x0000b20000030a27 */ /* 0x000fe200078e00ff */
[----:B------:R-:W-:-:S04]  /*4d60*/  IADD3 R0, R2, -R232, RZ ;  /* 0x800000e802007210 */ /* 0x000fc80007ffe0ff */
[C---:B------:R-:W-:Y:S02]  /*4d70*/  IADD3 R6, R0.reuse, UR4, RZ ;  /* 0x0000000400067c10 */ /* 0x040fe4000fffe0ff */
[----:B------:R-:W-:Y:S02]  /*4d80*/  @P0 SHF.R.U32.HI R5, RZ, c[0x0][0x2cc], R3 ;  /* 0x0000b300ff050a19 */ /* 0x000fe40000011603 */
[----:B------:R-:W-:Y:S01]  /*4d90*/  IADD3 R4, R0, c[0x0][0x328], RZ ;  /* 0x0000ca0000047a10 */ /* 0x000fe20007ffe0ff */
[----:B------:R-:W-:Y:S05]  /*4da0*/  BRA.DIV ~URZ, `(.L_x_595) ;  /* 0x00014cf27f007947 */ /* 0x000fea000b800000 */
[----:B------:R1:W2:Y:S02]  /*4db0*/  SHFL.IDX PT, R3, R5, RZ, 0x1c1f ;  /* 0x001c1fff05037589 */ /* 0x0002a400000e0000 */
.L_x_790:
[----:B------:R-:W-:Y:S01]  /*4dc0*/  IMAD.MOV.U32 R0, RZ, RZ, c[0x0][0x32c] ;  /* 0x0000cb00ff007624 */ /* 0x000fe200078e00ff */
[----:B--2---:R-:W-:-:S04]  /*4dd0*/  IADD3 R2, R4, R3, RZ ;  /* 0x0000000304027210 */ /* 0x004fc80007ffe0ff */
[----:B------:R-:W-:Y:S01]  /*4de0*/  ISETP.GE.AND P0, PT, R0, 0x1, PT ;  /* 0x000000010000780c */ /* 0x000fe20003f06270 */
[----:B------:R-:W-:Y:S01]  /*4df0*/  IMAD.IADD R0, R6, 0x1, R3 ;  /* 0x0000000106007824 */ /* 0x000fe200078e0203 */
[----:B------:R-:W-:-:S11]  /*4e00*/  IMNMX R2, R7, R2, PT ;  /* 0x0000000207027217 */ /* 0x000fd60003800200 */
[----:B------:R-:W-:Y:S05]  /*4e10*/  @!P0 BRA `(.L_x_596) ;  /* 0x0000014000008947 */ /* 0x000fea0003800000 */
[----:B------:R-:W-:Y:S01]  /*4e20*/  IADD3 R3, -R232, R233, R3 ;  /* 0x000000e9e8037210 */ /* 0x000fe20007ffe103 */
[----:B------:R-:W-:Y:S03]  /*4e30*/  BSSY B0, `(.L_x_597) ;  /* 0x000000e000007945 */ /* 0x000fe60003800000 */
        /* <DEDUP_REMOVED lines=9> */
.L_x_598:
[----:B------:R-:W-:-:S04]  /*4ed0*/  MOV R9, 0x1 ;  /* 0x0000000100097802 */ /* 0x000fc80000000f00 */
[----:B------:R-:W-:-:S13]  /*4ee0*/  ISETP.NE.AND P0, PT, R9, c[0x0][0x32c], PT ;  /* 0x0000cb0009007a0c */ /* 0x000fda0003f05270 */
[----:B------:R-:W-:-:S05]  /*4ef0*/  @P0 IMAD.HI.U32 R9, R3, c[0x0][0x330], RZ ;  /* 0x0000cc0003090a27 */ /* 0x000fca00078e00ff */
[----:B------:R-:W-:Y:S02]  /*4f00*/  @P0 SHF.R.U32.HI R3, RZ, c[0x0][0x334], R9 ;  /* 0x0000cd00ff030a19 */ /* 0x000fe40000011609 */
.L_x_599:
[----:B------:R-:W-:Y:S05]  /*4f10*/  BSYNC B0 ;  /* 0x0000000000007941 */ /* 0x000fea0003800000 */
.L_x_597:
[----:B------:R-:W-:-:S05]  /*4f20*/  IMAD R3, R3, c[0x0][0x32c], R8 ;  /* 0x0000cb0003037a24 */ /* 0x000fca00078e0208 */
[----:B------:R-:W-:Y:S02]  /*4f30*/  IADD3 R9, R3, c[0x0][0x32c], RZ ;  /* 0x0000cb0003097a10 */ /* 0x000fe40007ffe0ff */
[----:B------:R-:W-:Y:S02]  /*4f40*/  IMNMX R0, R0, R3, !PT ;  /* 0x0000000300007217 */ /* 0x000fe40007800200 */
[----:B------:R-:W-:Y:S02]  /*4f50*/  IMNMX R2, R2, R9, PT ;  /* 0x0000000902027217 */ /* 0x000fe40003800200 */
.L_x_596:
[----:B------:R-:W-:Y:S02]  /*4f60*/  ISETP.GE.AND P0, PT, R40, 0x2, PT ;  /* 0x000000022800780c */ /* 0x000fe40003f06270 */
[----:B------:R-:W-:Y:S02]  /*4f70*/  LOP3.LUT R194, R194, 0xfffffff7, RZ, 0xc0, !PT ;  /* 0xfffffff7c2c27812 */ /* 0x000fe400078ec0ff */
[C---:B------:R-:W-:Y:S02]  /*4f80*/  ISETP.GE.AND P1, PT, R40.reuse, 0x9, PT ;  /* 0x000000092800780c */ /* 0x040fe40003f26270 */
[----:B------:R-:W-:-:S02]  /*4f90*/  ISETP.GE.AND P6, PT, R40, 0x12, PT ;  /* 0x000000122800780c */ /* 0x000fc40003fc6270 */
[C---:B------:R-:W-:Y:S02]  /*4fa0*/  ISETP.GE.AND P5, PT, R40.reuse, 0x19, PT ;  /* 0x000000192800780c */ /* 0x040fe40003fa6270 */
[C---:B------:R-:W-:Y:S02]  /*4fb0*/  ISETP.GE.AND P4, PT, R40.reuse, 0x1a, PT ;  /* 0x0000001a2800780c */ /* 0x040fe40003f86270 */
[----:B------:R-:W-:Y:S02]  /*4fc0*/  ISETP.GE.AND P3, PT, R40, 0x21, PT ;  /* 0x000000212800780c */ /* 0x000fe40003f66270 */
[----:B------:R-:W-:Y:S02]  /*4fd0*/  @P0 LOP3.LUT R194, R194, 0x8, RZ, 0xfc, !PT ;  /* 0x00000008c2c20812 */ /* 0x000fe400078efcff */
[----:B------:R-:W-:Y:S02]  /*4fe0*/  ISETP.GT.AND P0, PT, R0, 0x1, !P0 ;  /* 0x000000010000780c */ /* 0x000fe40004704270 */
[----:B------:R-:W-:-:S02]  /*4ff0*/  LOP3.LUT R194, R194, 0xfffffffb, RZ, 0xc0, !PT ;  /* 0xfffffffbc2c27812 */ /* 0x000fc400078ec0ff */
[----:B------:R-:W-:Y:S02]  /*5000*/  ISETP.LT.OR P0, PT, R2, 0x2, P0 ;  /* 0x000000020200780c */ /* 0x000fe40000701670 */
[----:B------:R-:W-:Y:S02]  /*5010*/  @P1 LOP3.LUT R194, R194, 0x4, RZ, 0xfc, !PT ;  /* 0x00000004c2c21812 */ /* 0x000fe400078efcff */
[----:B------:R-:W-:Y:S02]  /*5020*/  FSEL R19, R101, -INF , !P0 ;  /* 0xff80000065137808 */ /* 0x000fe40004000000 */
[----:B------:R-:W-:Y:S02]  /*5030*/  ISETP.GT.AND P0, PT, R0, 0x8, !P1 ;  /* 0x000000080000780c */ /* 0x000fe40004f04270 */
[----:B------:R-:W-:Y:S02]  /*5040*/  ISETP.GE.AND P1, PT, R40, 0xa, PT ;  /* 0x0000000a2800780c */ /* 0x000fe40003f26270 */
[----:B------:R-:W-:-:S02]  /*5050*/  ISETP.LT.OR P0, PT, R2, 0x9, P0 ;  /* 0x000000090200780c */ /* 0x000fc40000701670 */
[----:B------:R-:W-:Y:S02]  /*5060*/  LOP3.LUT R194, R194, 0xfffffffd, RZ, 0xc0, !PT ;  /* 0xfffffffdc2c27812 */ /* 0x000fe400078ec0ff */
[----:B------:R-:W-:Y:S02]  /*5070*/  FSEL R27, R94, -INF , !P0 ;  /* 0xff8000005e1b7808 */ /* 0x000fe40004000000 */
[----:B------:R-:W-:Y:S02]  /*5080*/  ISETP.GT.AND P0, PT, R0, 0x9, !P1 ;  /* 0x000000090000780c */ /* 0x000fe40004f04270 */
[----:B------:R-:W-:Y:S02]  /*5090*/  ISETP.GE.AND P2, PT, R40, 0x22, PT ;  /* 0x000000222800780c */ /* 0x000fe40003f46270 */
[----:B------:R-:W-:Y:S02]  /*50a0*/  ISETP.LT.OR P0, PT, R2, 0xa, P0 ;  /* 0x0000000a0200780c */ /* 0x000fe40000701670 */
[----:B------:R-:W-:-:S02]  /*50b0*/  @P1 LOP3.LUT R194, R194, 0x2, RZ, 0xfc, !PT ;  /* 0x00000002c2c21812 */ /* 0x000fc400078efcff */
[----:B------:R-:W-:Y:S02]  /*50c0*/  ISETP.GE.AND P1, PT, R40, 0x11, PT ;  /* 0x000000112800780c */ /* 0x000fe40003f26270 */
[----:B------:R-:W-:Y:S02]  /*50d0*/  FSEL R30, R93, -INF , !P0 ;  /* 0xff8000005d1e7808 */ /* 0x000fe40004000000 */
[----:B------:R-:W-:Y:S02]  /*50e0*/  ISETP.GT.AND P0, PT, R0, 0x10, !P1 ;  /* 0x000000100000780c */ /* 0x000fe40004f04270 */
[----:B------:R-:W-:Y:S02]  /*50f0*/  LOP3.LUT R194, R194, 0xfffffffe, RZ, 0xc0, !PT ;  /* 0xfffffffec2c27812 */ /* 0x000fe400078ec0ff */
[----:B------:R-:W-:-:S04]  /*5100*/  ISETP.LT.OR P0, PT, R2, 0x11, P0 ;  /* 0x000000110200780c */ /* 0x000fc80000701670 */
[----:B------:R-:W-:Y:S02]  /*5110*/  FSEL R33, R85, -INF , !P0 ;  /* 0xff80000055217808 */ /* 0x000fe40004000000 */
[----:B------:R-:W-:Y:S02]  /*5120*/  ISETP.GT.AND P0, PT, R0, 0x11, !P6 ;  /* 0x000000110000780c */ /* 0x000fe40007704270 */
[----:B------:R-:W-:Y:S02]  /*5130*/  @P1 LOP3.LUT R194, R194, 0x1, RZ, 0xfc, !PT ;  /* 0x00000001c2c21812 */ /* 0x000fe400078efcff */
[----:B------:R-:W-:Y:S02]  /*5140*/  ISETP.LT.OR P0, PT, R2, 0x12, P0 ;  /* 0x000000120200780c */ /* 0x000fe40000701670 */
[----:B------:R-:W-:Y:S02]  /*5150*/  ISETP.GE.AND P1, PT, R40, 0x29, PT ;  /* 0x000000292800780c */ /* 0x000fe40003f26270 */
[----:B------:R-:W-:-:S02]  /*5160*/  FSEL R34, R84, -INF , !P0 ;  /* 0xff80000054227808 */ /* 0x000fc40004000000 */
[----:B------:R-:W-:Y:S02]  /*5170*/  ISETP.GT.AND P0, PT, R0, 0x18, !P5 ;  /* 0x000000180000780c */ /* 0x000fe40006f04270 */
[----:B------:R-:W-:Y:S02]  /*5180*/  LOP3.LUT R194, R194, 0xffffffef, RZ, 0xc0, !PT ;  /* 0xffffffefc2c27812 */ /* 0x000fe400078ec0ff */
[----:B------:R-:W-:-:S04]  /*5190*/  ISETP.LT.OR P0, PT, R2, 0x19, P0 ;  /* 0x000000190200780c */ /* 0x000fc80000701670 */
[----:B------:R-:W-:Y:S02]  /*51a0*/  FSEL R39, R60, -INF , !P0 ;  /* 0xff8000003c277808 */ /* 0x000fe40004000000 */
[----:B------:R-:W-:Y:S02]  /*51b0*/  ISETP.GT.AND P0, PT, R0, 0x19, !P4 ;  /* 0x000000190000780c */ /* 0x000fe40006704270 */
[----:B------:R-:W-:Y:S02]  /*51c0*/  @P1 LOP3.LUT R194, R194, 0x10, RZ, 0xfc, !PT ;  /* 0x00000010c2c21812 */ /* 0x000fe400078efcff */
[----:B------:R-:W-:Y:S02]  /*51d0*/  ISETP.LT.OR P0, PT, R2, 0x1a, P0 ;  /* 0x0000001a0200780c */ /* 0x000fe40000701670 */
[----:B------:R-:W-:Y:S02]  /*51e0*/  LOP3.LUT R194, R194, 0xffffffdf, RZ, 0xc0, !PT ;  /* 0xffffffdfc2c27812 */ /* 0x000fe400078ec0ff */
[----:B------:R-:W-:-:S02]  /*51f0*/  FSEL R41, R57, -INF , !P0 ;  /* 0xff80000039297808 */ /* 0x000fc40004000000 */
[----:B------:R-:W-:-:S04]  /*5200*/  ISETP.GT.AND P0, PT, R0, 0x20, !P3 ;  /* 0x000000200000780c */ /* 0x000fc80005f04270 */
[----:B------:R-:W-:-:S04]  /*5210*/  ISETP.LT.OR P0, PT, R2, 0x21, P0 ;  /* 0x000000210200780c */ /* 0x000fc80000701670 */
[----:B------:R-:W-:Y:S02]  /*5220*/  FSEL R139, R25, -INF , !P0 ;  /* 0xff800000198b7808 */ /* 0x000fe40004000000 */
[----:B------:R-:W-:-:S04]  /*5230*/  ISETP.GT.AND P0, PT, R0, 0x21, !P2 ;  /* 0x000000210000780c */ /* 0x000fc80005704270 */
[----:B------:R-:W-:-:S04]  /*5240*/  ISETP.LT.OR P0, PT, R2, 0x22, P0 ;  /* 0x000000220200780c */ /* 0x000fc80000701670 */
[----:B------:R-:W-:Y:S02]  /*5250*/  FSEL R138, R24, -INF , !P0 ;  /* 0xff800000188a7808 */ /* 0x000fe40004000000 */
[----:B------:R-:W-:Y:S02]  /*5260*/  ISETP.GT.AND P0, PT, R0, 0x28, !P1 ;  /* 0x000000280000780c */ /* 0x000fe40004f04270 */
[----:B------:R-:W-:Y:S02]  /*5270*/  ISETP.GE.AND P1, PT, R40, 0x1, PT ;  /* 0x000000012800780c */ /* 0x000fe40003f26270 */
[----:B------:R-:W-:-:S04]  /*5280*/  ISETP.LT.OR P0, PT, R2, 0x29, P0 ;  /* 0x000000290200780c */ /* 0x000fc80000701670 */
[----:B------:R-:W-:Y:S02]  /*5290*/  FSEL R137, R13, -INF , !P0 ;  /* 0xff8000000d897808 */ /* 0x000fe40004000000 */
[----:B------:R-:W-:-:S04]  /*52a0*/  ISETP.GT.AND P0, PT, R0, RZ, !P1 ;  /* 0x000000ff0000720c */ /* 0x000fc80004f04270 */
[----:B------:R-:W-:-:S04]  /*52b0*/  ISETP.LT.OR P0, PT, R2, 0x1, P0 ;  /* 0x000000010200780c */ /* 0x000fc80000701670 */
[----:B------:R-:W-:Y:S02]  /*52c0*/  FSEL R18, R108, -INF , !P0 ;  /* 0xff8000006c127808 */ /* 0x000fe40004000000 */
[----:B------:R-:W-:-:S13]  /*52d0*/  ISETP.GE.AND P0, PT, R40, 0x2a, PT ;  /* 0x0000002a2800780c */ /* 0x000fda0003f06270 */
[----:B------:R-:W-:Y:S02]  /*52e0*/  @P0 LOP3.LUT R194, R194, 0x20, RZ, 0xfc, !PT ;  /* 0x00000020c2c20812 */ /* 0x000fe400078efcff */
[----:B------:R-:W-:-:S04]  /*52f0*/  ISETP.GT.AND P0, PT, R0, 0x29, !P0 ;  /* 0x000000290000780c */ /* 0x000fc80004704270 */
[----:B------:R-:W-:-:S04]  /*5300*/  ISETP.LT.OR P0, PT, R2, 0x2a, P0 ;  /* 0x0000002a0200780c */ /* 0x000fc80000701670 */
[----:B------:R-:W-:Y:S01]  /*5310*/  FSEL R136, R12, -INF , !P0 ;  /* 0xff8000000c887808 */ /* 0x000fe20004000000 */
[----:B------:R-:W-:Y:S06]  /*5320*/  BRA.DIV ~URZ, `(.L_x_600) ;  /* 0x000147d27f007947 */ /* 0x000fec000b800000 */
[----:B------:R2:W3:Y:S02]  /*5330*/  SHFL.IDX PT, R3, R5, 0x1, 0x1c1f ;  /* 0x003c1f0005037f89 */ /* 0x0004e400000e0000 */
.L_x_791:
[----:B------:R-:W-:Y:S01]  /*5340*/  IMAD.MOV.U32 R0, RZ, RZ, c[0x0][0x32c] ;  /* 0x0000cb00ff007624 */ /* 0x000fe200078e00ff */
[----:B---3--:R-:W-:-:S04]  /*5350*/  IADD3 R2, R4, R3, RZ ;  /* 0x0000000304027210 */ /* 0x008fc80007ffe0ff */
        /* <DEDUP_REMOVED lines=15> */
.L_x_603:
[----:B------:R-:W-:-:S04]  /*5450*/  MOV R9, 0x1 ;  /* 0x0000000100097802 */ /* 0x000fc80000000f00 */
[----:B------:R-:W-:-:S13]  /*5460*/  ISETP.NE.AND P0, PT, R9, c[0x0][0x32c], PT ;  /* 0x0000cb0009007a0c */ /* 0x000fda0003f05270 */
[----:B------:R-:W-:-:S05]  /*5470*/  @P0 IMAD.HI.U32 R9, R3, c[0x0][0x330], RZ ;  /* 0x0000cc0003090a27 */ /* 0x000fca00078e00ff */
[----:B------:R-:W-:Y:S02]  /*5480*/  @P0 SHF.R.U32.HI R3, RZ, c[0x0][0x334], R9 ;  /* 0x0000cd00ff030a19 */ /* 0x000fe40000011609 */
.L_x_604:
[----:B------:R-:W-:Y:S05]  /*5490*/  BSYNC B0 ;  /* 0x0000000000007941 */ /* 0x000fea0003800000 */
.L_x_602:
[----:B------:R-:W-:-:S05]  /*54a0*/  IMAD R3, R3, c[0x0][0x32c], R8 ;  /* 0x0000cb0003037a24 */ /* 0x000fca00078e0208 */
[----:B------:R-:W-:Y:S02]  /*54b0*/  IADD3 R9, R3, c[0x0][0x32c], RZ ;  /* 0x0000cb0003097a10 */ /* 0x000fe40007ffe0ff */
[----:B------:R-:W-:Y:S02]  /*54c0*/  IMNMX R0, R0, R3, !PT ;  /* 0x0000000300007217 */ /* 0x000fe40007800200 */
[----:B------:R-:W-:Y:S02]  /*54d0*/  IMNMX R2, R2, R9, PT ;  /* 0x0000000902027217 */ /* 0x000fe40003800200 */
.L_x_601:
[----:B------:R-:W-:-:S04]  /*54e0*/  LOP3.LUT P0, RZ, R194, 0x8, RZ, 0xc0, !PT ;  /* 0x00000008c2ff7812 */ /* 0x000fc8000780c0ff */
[----:B------:R-:W-:-:S04]  /*54f0*/  ISETP.GT.AND P0, PT, R0, 0x1, !P0 ;  /* 0x000000010000780c */ /* 0x000fc80004704270 */
[----:B------:R-:W-:-:S04]  /*5500*/  ISETP.LT.OR P0, PT, R2, 0x2, P0 ;  /* 0x000000020200780c */ /* 0x000fc80000701670 */
[----:B------:R-:W-:Y:S02]  /*5510*/  FSEL R17, R102, -INF , !P0 ;  /* 0xff80000066117808 */ /* 0x000fe40004000000 */
        /* <DEDUP_REMOVED lines=27> */
[----:B------:R-:W-:-:S04]  /*56d0*/  LOP3.LUT P0, RZ, R194, 0x10, RZ, 0xc0, !PT ;  /* 0x00000010c2ff7812 */ /* 0x000fc8000780c0ff */
[----:B------:R-:W-:-:S04]  /*56e0*/  ISETP.GT.AND P0, PT, R0, 0x28, !P0 ;  /* 0x000000280000780c */ /* 0x000fc80004704270 */
[----:B------:R-:W-:-:S04]  /*56f0*/  ISETP.LT.OR P0, PT, R2, 0x29, P0 ;  /* 0x000000290200780c */ /* 0x000fc80000701670 */
[----:B------:R-:W-:Y:S02]  /*5700*/  FSEL R125, R14, -INF , !P0 ;  /* 0xff8000000e7d7808 */ /* 0x000fe40004000000 */
[----:B------:R-:W-:-:S04]  /*5710*/  ISETP.GT.AND P0, PT, R0, RZ, !P1 ;  /* 0x000000ff0000720c */ /* 0x000fc80004f04270 */
[----:B------:R-:W-:-:S04]  /*5720*/  ISETP.LT.OR P0, PT, R2, 0x1, P0 ;  /* 0x000000010200780c */ /* 0x000fc80000701670 */
[----:B------:R-:W-:Y:S02]  /*5730*/  FSEL R15, R105, -INF , !P0 ;  /* 0xff800000690f7808 */ /* 0x000fe40004000000 */
[----:B------:R-:W-:-:S04]  /*5740*/  LOP3.LUT P0, RZ, R194, 0x20, RZ, 0xc0, !PT ;  /* 0x00000020c2ff7812 */ /* 0x000fc8000780c0ff */
[----:B------:R-:W-:-:S04]  /*5750*/  ISETP.GT.AND P0, PT, R0, 0x29, !P0 ;  /* 0x000000290000780c */ /* 0x000fc80004704270 */
[----:B------:R-:W-:-:S04]  /*5760*/  ISETP.LT.OR P0, PT, R2, 0x2a, P0 ;  /* 0x0000002a0200780c */ /* 0x000fc80000701670 */
[----:B------:R-:W-:Y:S01]  /*5770*/  FSEL R124, R11, -INF , !P0 ;  /* 0xff8000000b7c7808 */ /* 0x000fe20004000000 */
[----:B------:R-:W-:Y:S06]  /*5780*/  BRA.DIV ~URZ, `(.L_x_605) ;  /* 0x000143d27f007947 */ /* 0x000fec000b800000 */
[----:B------:R3:W4:Y:S02]  /*5790*/  SHFL.IDX PT, R3, R5, 0x2, 0x1c1f ;  /* 0x005c1f0005037f89 */ /* 0x00072400000e0000 */
.L_x_792:
[----:B------:R-:W-:Y:S01]  /*57a0*/  IMAD.MOV.U32 R0, RZ, RZ, c[0x0][0x32c] ;  /* 0x0000cb00ff007624 */ /* 0x000fe200078e00ff */
[----:B----4-:R-:W-:-:S04]  /*57b0*/  IADD3 R2, R4, R3, RZ ;  /* 0x0000000304027210 */ /* 0x010fc80007ffe0ff */
        /* <DEDUP_REMOVED lines=15> */
.L_x_608:
[----:B------:R-:W-:-:S04]  /*58b0*/  MOV R9, 0x1 ;  /* 0x0000000100097802 */ /* 0x000fc80000000f00 */
[----:B------:R-:W-:-:S13]  /*58c0*/  ISETP.NE.AND P0, PT, R9, c[0x0][0x32c], PT ;  /* 0x0000cb0009007a0c */ /* 0x000fda0003f05270 */
[----:B------:R-:W-:-:S05]  /*58d0*/  @P0 IMAD.HI.U32 R9, R3, c[0x0][0x330], RZ ;  /* 0x0000cc0003090a27 */ /* 0x000fca00078e00ff */
[----:B------:R-:W-:Y:S02]  /*58e0*/  @P0 SHF.R.U32.HI R3, RZ, c[0x0][0x334], R9 ;  /* 0x0000cd00ff030a19 */ /* 0x000fe40000011609 */
.L_x_609:
[----:B------:R-:W-:Y:S05]  /*58f0*/  BSYNC B0 ;  /* 0x0000000000007941 */ /* 0x000fea0003800000 */
.L_x_607:
[----:B------:R-:W-:-:S05]  /*5900*/  IMAD R3, R3, c[0x0][0x32c], R8 ;  /* 0x0000cb0003037a24 */ /* 0x000fca00078e0208 */
[----:B------:R-:W-:Y:S02]  /*5910*/  IADD3 R9, R3, c[0x0][0x32c], RZ ;  /* 0x0000cb0003097a10 */ /* 0x000fe40007ffe0ff */
[----:B------:R-:W-:Y:S02]  /*5920*/  IMNMX R0, R0, R3, !PT ;  /* 0x0000000300007217 */ /* 0x000fe40007800200 */
[----:B------:R-:W-:Y:S02]  /*5930*/  IMNMX R2, R2, R9, PT ;  /* 0x0000000902027217 */ /* 0x000fe40003800200 */
.L_x_606:
        /* <DEDUP_REMOVED lines=43> */
[----:B------:R4:W1:Y:S02]  /*5bf0*/  SHFL.IDX PT, R3, R5, 0x3, 0x1c1f ;  /* 0x007c1f0005037f89 */ /* 0x00086400000e0000 */
.L_x_793:
[----:B------:R-:W-:Y:S01]  /*5c00*/  IMAD.MOV.U32 R0, RZ, RZ, c[0x0][0x32c] ;  /* 0x0000cb00ff007624 */ /* 0x000fe200078e00ff */
[----:B-1----:R-:W-:-:S04]  /*5c10*/  IADD3 R2, R4, R3, RZ ;  /* 0x0000000304027210 */ /* 0x002fc80007ffe0ff */
        /* <DEDUP_REMOVED lines=15> */
.L_x_613:
[----:B------:R-:W-:-:S04]  /*5d10*/  MOV R4, 0x1 ;  /* 0x0000000100047802 */ /* 0x000fc80000000f00 */
[----:B------:R-:W-:-:S13]  /*5d20*/  ISETP.NE.AND P0, PT, R4, c[0x0][0x32c], PT ;  /* 0x0000cb0004007a0c */ /* 0x000fda0003f05270 */
[----:B------:R-:W-:-:S05]  /*5d30*/  @P0 IMAD.HI.U32 R4, R3, c[0x0][0x330], RZ ;  /* 0x0000cc0003040a27 */ /* 0x000fca00078e00ff */
[----:B------:R-:W-:Y:S02]  /*5d40*/  @P0 SHF.R.U32.HI R3, RZ, c[0x0][0x334], R4 ;  /* 0x0000cd00ff030a19 */ /* 0x000fe40000011604 */
.L_x_614:
[----:B------:R-:W-:Y:S05]  /*5d50*/  BSYNC B0 ;  /* 0x0000000000007941 */ /* 0x000fea0003800000 */
.L_x_612:
[----:B------:R-:W-:-:S05]  /*5d60*/  IMAD R3, R3, c[0x0][0x32c], R8 ;  /* 0x0000cb0003037a24 */ /* 0x000fca00078e0208 */
[----:B------:R-:W-:Y:S02]  /*5d70*/  IADD3 R4, R3, c[0x0][0x32c], RZ ;  /* 0x0000cb0003047a10 */ /* 0x000fe40007ffe0ff */
[----:B------:R-:W-:Y:S02]  /*5d80*/  IMNMX R0, R0, R3, !PT ;  /* 0x0000000300007217 */ /* 0x000fe40007800200 */
[----:B------:R-:W-:Y:S02]  /*5d90*/  IMNMX R2, R2, R4, PT ;  /* 0x0000000402027217 */ /* 0x000fe40003800200 */
.L_x_611:
[----:B------:R-:W-:Y:S02]  /*5da0*/  LOP3.LUT P0, RZ, R194, 0x8, RZ, 0xc0, !PT ;  /* 0x00000008c2ff7812 */ /* 0x000fe4000780c0ff */
[----:B------:R-:W-:Y:S02]  /*5db0*/  FMNMX.FTZ R3, R14, R16, !PT ;  /* 0x000000100e037209 */ /* 0x000fe40007810000 */
        /* <DEDUP_REMOVED lines=15> */
[----:B------:R-:W-:Y:S02]  /*5eb0*/  ISETP.GT.AND P0, PT, R0, 0x11, !P6 ;  /* 0x000000110000780c */ /* 0x000fe40007704270 */
[----:B------:R-:W-:Y:S02]  /*5ec0*/  LOP3.LUT P6, RZ, R194, 0x20, RZ, 0xc0, !PT ;  /* 0x00000020c2ff7812 */ /* 0x000fe400078cc0ff */
[----:B------:R-:W-:-:S04]  /*5ed0*/  ISETP.LT.OR P0, PT, R2, 0x12, P0 ;  /* 0x000000120200780c */ /* 0x000fc80000701670 */
[----:B------:R-:W-:Y:S02]  /*5ee0*/  FSEL R21, R76, -INF , !P0 ;  /* 0xff8000004c157808 */ /* 0x000fe40004000000 */
[----:B------:R-:W-:Y:S02]  /*5ef0*/  ISETP.GT.AND P0, PT, R0, 0x18, !P5 ;  /* 0x000000180000780c */ /* 0x000fe40006f04270 */
[----:B------:R-:W-:Y:S02]  /*5f00*/  LOP3.LUT P5, RZ, R194, 0x10, RZ, 0xc0, !PT ;  /* 0x00000010c2ff7812 */ /* 0x000fe400078ac0ff */
        /* <DEDUP_REMOVED lines=11> */
[C---:B------:R-:W-:Y:S02]  /*5fc0*/  ISETP.GT.AND P0, PT, R0.reuse, RZ, !P1 ;  /* 0x000000ff0000720c */ /* 0x040fe40004f04270 */
[----:B------:R-:W-:Y:S02]  /*5fd0*/  ISETP.GT.AND P1, PT, R0, 0x28, !P5 ;  /* 0x000000280000780c */ /* 0x000fe40006f24270 */
[C---:B------:R-:W-:Y:S02]  /*5fe0*/  ISETP.LT.OR P0, PT, R2.reuse, 0x1, P0 ;  /* 0x000000010200780c */ /* 0x040fe40000701670 */
[----:B------:R-:W-:Y:S02]  /*5ff0*/  ISETP.LT.OR P1, PT, R2, 0x29, P1 ;  /* 0x000000290200780c */ /* 0x000fe40000f21670 */
[----:B------:R-:W-:-:S02]  /*6000*/  FSEL R9, R109, -INF , !P0 ;  /* 0xff8000006d097808 */ /* 0x000fc40004000000 */
[----:B------:R-:W-:Y:S02]  /*6010*/  ISETP.GT.AND P0, PT, R0, 0x29, !P6 ;  /* 0x000000290000780c */ /* 0x000fe40007704270 */
[----:B------:R-:W-:Y:S02]  /*6020*/  FMNMX.FTZ R0, R15, R17, !PT ;  /* 0x000000110f007209 */ /* 0x000fe40007810000 */
[----:B------:R-:W-:Y:S02]  /*6030*/  ISETP.LT.OR P0, PT, R2, 0x2a, P0 ;  /* 0x0000002a0200780c */ /* 0x000fe40000701670 */
[----:B------:R-:W-:Y:S02]  /*6040*/  FMNMX.FTZ R2, R18, R19, !PT ;  /* 0x0000001312027209 */ /* 0x000fe40007810000 */
[----:B------:R-:W-:Y:S02]  /*6050*/  FMNMX.FTZ R4, R24, R0, !PT ;  /* 0x0000000018047209 */ /* 0x000fe40007810000 */
[----:B------:R-:W-:-:S02]  /*6060*/  FMNMX.FTZ R0, R9, R10, !PT ;  /* 0x0000000a09007209 */ /* 0x000fc40007810000 */
[----:B--234-:R-:W-:Y:S02]  /*6070*/  FMNMX.FTZ R5, R27, R2, !PT ;  /* 0x000000021b057209 */ /* 0x01cfe40007810000 */
        /* <DEDUP_REMOVED lines=26> */
[----:B------:R-:W-:Y:S02]  /*6220*/  FSEL R105, R43, -INF , !P1 ;  /* 0xff8000002b697808 */ /* 0x000fe40004800000 */
[----:B------:R-:W-:Y:S02]  /*6230*/  FMNMX.FTZ R4, R138, R4, !PT ;  /* 0x000000048a047209 */ /* 0x000fe40007810000 */
[----:B------:R-:W-:-:S02]  /*6240*/  FMNMX.FTZ R3, R126, R3, !PT ;  /* 0x000000037e037209 */ /* 0x000fc40007810000 */
[----:B------:R-:W-:Y:S02]  /*6250*/  FMNMX.FTZ R2, R122, R2, !PT ;  /* 0x000000027a027209 */ /* 0x000fe40007810000 */
[----:B------:R-:W-:Y:S02]  /*6260*/  FMNMX.FTZ R0, R107, R0, !PT ;  /* 0x000000006b007209 */ /* 0x000fe40007810000 */
[----:B------:R-:W-:Y:S02]  /*6270*/  FSEL R100, R42, -INF , !P0 ;  /* 0xff8000002a647808 */ /* 0x000fe40004000000 */
[----:B------:R-:W-:Y:S02]  /*6280*/  FMNMX.FTZ R4, R137, R4, !PT ;  /* 0x0000000489047209 */ /* 0x000fe40007810000 */
[----:B------:R-:W-:Y:S02]  /*6290*/  FMNMX.FTZ R3, R125, R3, !PT ;  /* 0x000000037d037209 */ /* 0x000fe40007810000 */
[----:B------:R-:W-:-:S02]  /*62a0*/  FMNMX.FTZ R2, R121, R2, !PT ;  /* 0x0000000279027209 */ /* 0x000fc40007810000 */
[----:B------:R-:W-:Y:S02]  /*62b0*/  FMNMX.FTZ R0, R105, R0, !PT ;  /* 0x0000000069007209 */ /* 0x000fe40007810000 */
[----:B------:R-:W-:Y:S02]  /*62c0*/  FMNMX.FTZ R4, R136, R4, !PT ;  /* 0x0000000488047209 */ /* 0x000fe40007810000 */
[----:B------:R-:W-:Y:S02]  /*62d0*/  FMNMX.FTZ R5, R124, R3, !PT ;  /* 0x000000037c057209 */ /* 0x000fe40007810000 */
[----:B------:R-:W-:Y:S02]  /*62e0*/  FMNMX.FTZ R6, R120, R2, !PT ;  /* 0x0000000278067209 */ /* 0x000fe40007810000 */
[----:B------:R-:W-:Y:S01]  /*62f0*/  FMNMX.FTZ R7, R100, R0, !PT ;  /* 0x0000000064077209 */ /* 0x000fe20007810000 */
[----:B------:R-:W-:Y:S05]  /*6300*/  BRA.DIV ~URZ, `(.L_x_615) ;  /* 0x000139127f007947 */ /* 0x000fea000b800000 */
[----:B------:R1:W2:Y:S02]  /*6310*/  SHFL.BFLY PT, R0, R4, 0x2, 0x1f ;  /* 0x0c401f0004007f89 */ /* 0x0002a400000e0000 */
.L_x_794:
        /* <DEDUP_REMOVED lines=15> */
.L_x_795:
[C---:B------:R-:W-:Y:S01]  /*6410*/  FMUL.FTZ R0, R104.reuse, c[0x0][0x2d0] ;  /* 0x0000b40068007a20 */ /* 0x040fe20000410000 */
[----:B------:R-:W-:Y:S01]  /*6420*/  FSETP.NEU.FTZ.AND P0, PT, R104, -INF , PT ;  /* 0xff8000006800780b */ /* 0x000fe20003f1d000 */
[C---:B------:R-:W-:Y:S01]  /*6430*/  FMUL.FTZ R3, R103.reuse, c[0x0][0x2d0] ;  /* 0x0000b40067037a20 */ /* 0x040fe20000410000 */
[----:B----4-:R-:W-:Y:S01]  /*6440*/  FMNMX.FTZ R101, R8, R7, !PT ;  /* 0x0000000708657209 */ /* 0x010fe20007810000 */
[----:B------:R-:W-:Y:S01]  /*6450*/  WARPSYNC 0xffffffff ;  /* 0xffffffff00007948 */ /* 0x000fe20003800000 */
[----:B------:R-:W-:Y:S01]  /*6460*/  FSEL R20, R0, RZ, P0 ;  /* 0x000000ff00147208 */ /* 0x000fe20000000000 */
[----:B------:R-:W1:Y:S01]  /*6470*/  LDSM.16.MT88.4 R48, [R181+0xc00] ;  /* 0x000c0000b530783b */ /* 0x000e620000004200 */
[----:B------:R-:W-:-:S03]  /*6480*/  FSETP.NEU.FTZ.AND P0, PT, R103, -INF , PT ;  /* 0xff8000006700780b */ /* 0x000fc60003f1d000 */
        /* <DEDUP_REMOVED lines=9> */
[----:B------:R-:W-:Y:S04]  /*6520*/  LDSM.16.MT88.4 R56, [R182+0xc00] ;  /* 0x000c0000b638783b */ /* 0x000fe80000004200 */
[----:B------:R-:W-:Y:S01]  /*6530*/  LDSM.16.MT88.4 R52, [R181+0x1800] ;  /* 0x00180000b534783b */ /* 0x000fe20000004200 */
[----:B--2---:R-:W-:Y:S02]  /*6540*/  FFMA.FTZ R0, R19, c[0x0][0x2d0], -R20 ;  /* 0x0000b40013007a23 */ /* 0x004fe40000010814 */
[----:B------:R2:W-:Y:S01]  /*6550*/  MUFU.EX2 R6, R4 ;  /* 0x0000000400067308 */ /* 0x0005e20000000800 */
[----:B------:R-:W-:Y:S01]  /*6560*/  LDSM.16.MT88.4 R64, [R181+0x1c00] ;  /* 0x001c0000b540783b */ /* 0x000fe20000004200 */
[----:B----4-:R-:W-:-:S06]  /*6570*/  FMUL.FTZ R2, R102, c[0x0][0x2d0] ;  /* 0x0000b40066027a20 */ /* 0x010fcc0000410000 */
[----:B------:R4:W-:Y:S01]  /*6580*/  MUFU.EX2 R221, R0 ;  /* 0x0000000000dd7308 */ /* 0x0009e20000000800 */
[----:B------:R-:W-:Y:S02]  /*6590*/  FSEL R2, R2, RZ, P0 ;  /* 0x000000ff02027208 */ /* 0x000fe40000000000 */
[----:B------:R-:W-:-:S03]  /*65a0*/  FSETP.NEU.FTZ.AND P0, PT, R101, -INF , PT ;  /* 0xff8000006500780b */ /* 0x000fc60003f1d000 */
[----:B--2---:R-:W-:-:S04]  /*65b0*/  FFMA.FTZ R4, R35, c[0x0][0x2d0], -R2 ;  /* 0x0000b40023047a23 */ /* 0x004fc80000010802 */
[----:B------:R2:W-:Y:S01]  /*65c0*/  MUFU.EX2 R148, R4 ;  /* 0x0000000400947308 */ /* 0x0005e20000000800 */
[----:B----4-:R-:W-:-:S07]  /*65d0*/  FFMA.FTZ R0, R27, c[0x0][0x2d0], -R20 ;  /* 0x0000b4001b007a23 */ /* 0x010fce0000010814 */
[----:B------:R4:W-:Y:S01]  /*65e0*/  MUFU.EX2 R225, R0 ;  /* 0x0000000000e17308 */ /* 0x0009e20000000800 */
[----:B--2---:R-:W-:-:S07]  /*65f0*/  FFMA.FTZ R4, R37, c[0x0][0x2d0], -R2 ;  /* 0x0000b40025047a23 */ /* 0x004fce0000010802 */
[----:B------:R-:W-:Y:S01]  /*6600*/  MUFU.EX2 R73, R4 ;  /* 0x0000000400497308 */ /* 0x000fe20000000800 */
[----:B----4-:R-:W-:-:S07]  /*6610*/  FFMA.FTZ R0, R30, c[0x0][0x2d0], -R20 ;  /* 0x0000b4001e007a23 */ /* 0x010fce0000010814 */
[----:B------:R2:W4:Y:S02]  /*6620*/  MUFU.EX2 R226, R0 ;  /* 0x0000000000e27308 */ /* 0x0005240000000800 */
[----:B--2---:R-:W-:Y:S01]  /*6630*/  FFMA.FTZ R0, R33, c[0x0][0x2d0], -R20 ;  /* 0x0000b40021007a23 */ /* 0x004fe20000010814 */
[----:B----4-:R-:W-:-:S05]  /*6640*/  F2FP.PACK_AB R18, R226, R225 ;  /* 0x000000e1e212723e */ /* 0x010fca00000000ff */
[----:B------:R2:W-:Y:S02]  /*6650*/  MUFU.EX2 R5, R0 ;  /* 0x0000000000057308 */ /* 0x0005e40000000800 */
[----:B--2---:R-:W-:-:S06]  /*6660*/  FFMA.FTZ R0, R34, c[0x0][0x2d0], -R20 ;  /* 0x0000b40022007a23 */ /* 0x004fcc0000010814 */
[----:B------:R2:W-:Y:S02]  /*6670*/  MUFU.EX2 R154, R0 ;  /* 0x00000000009a7308 */ /* 0x0005e40000000800 */
[----:B--2---:R-:W-:Y:S02]  /*6680*/  FFMA.FTZ R0, R41, c[0x0][0x2d0], -R20 ;  /* 0x0000b40029007a23 */ /* 0x004fe40000010814 */
[----:B------:R-:W-:Y:S04]  /*6690*/  LDSM.16.MT88.4 R40, [R182] ;  /* 0x00000000b628783b */ /* 0x000fe80000004200 */
[----:B------:R2:W-:Y:S02]  /*66a0*/  MUFU.EX2 R149, R0 ;  /* 0x0000000000957308 */ /* 0x0005e40000000800 */
[----:B--2---:R-:W-:-:S06]  /*66b0*/  FFMA.FTZ R0, R15, c[0x0][0x2d0], -R3 ;  /* 0x0000b4000f007a23 */ /* 0x004fcc0000010803 */
[----:B------:R2:W-:Y:S02]  /*66c0*/  MUFU.EX2 R218, R0 ;  /* 0x0000000000da7308 */ /* 0x0005e40000000800 */
[----:B--2---:R-:W-:-:S06]  /*66d0*/  FFMA.FTZ R0, R17, c[0x0][0x2d0], -R3 ;  /* 0x0000b40011007a23 */ /* 0x004fcc0000010803 */
[----:B------:R2:W4:Y:S02]  /*66e0*/  MUFU.EX2 R214, R0 ;  /* 0x0000000000d67308 */ /* 0x0005240000000800 */
[----:B--2---:R-:W-:Y:S01]  /*66f0*/  FFMA.FTZ R0, R24, c[0x0][0x2d0], -R3 ;  /* 0x0000b40018007a23 */ /* 0x004fe20000010803 */
[----:B----4-:R-:W-:-:S05]  /*6700*/  F2FP.PACK_AB R17, R214, R218 ;  /* 0x000000dad611723e */ /* 0x010fca00000000ff */
[----:B------:R2:W-:Y:S02]  /*6710*/  MUFU.EX2 R219, R0 ;  /* 0x0000000000db7308 */ /* 0x0005e40000000800 */
[----:B--2---:R-:W-:-:S06]  /*6720*/  FFMA.FTZ R0, R26, c[0x0][0x2d0], -R3 ;  /* 0x0000b4001a007a23 */ /* 0x004fcc0000010803 */
[----:B------:R2:W4:Y:S02]  /*6730*/  MUFU.EX2 R223, R0 ;  /* 0x0000000000df7308 */ /* 0x0005240000000800 */
[----:B--2---:R-:W-:Y:S01]  /*6740*/  FFMA.FTZ R0, R29, c[0x0][0x2d0], -R3 ;  /* 0x0000b4001d007a23 */ /* 0x004fe20000010803 */
[----:B----4-:R-:W-:-:S05]  /*6750*/  F2FP.PACK_AB R19, R223, R219 ;  /* 0x000000dbdf13723e */ /* 0x010fca00000000ff */
[----:B------:R2:W-:Y:S02]  /*6760*/  MUFU.EX2 R153, R0 ;  /* 0x0000000000997308 */ /* 0x0005e40000000800 */
[----:B--2---:R-:W-:-:S06]  /*6770*/  FFMA.FTZ R0, R32, c[0x0][0x2d0], -R3 ;  /* 0x0000b40020007a23 */ /* 0x004fcc0000010803 */
[----:B------:R2:W-:Y:S02]  /*6780*/  MUFU.EX2 R155, R0 ;  /* 0x00000000009b7308 */ /* 0x0005e40000000800 */
[----:B--2---:R-:W-:Y:S02]  /*6790*/  FFMA.FTZ R0, R38, c[0x0][0x2d0], -R3 ;  /* 0x0000b40026007a23 */ /* 0x004fe40000010803 */
[----:B------:R-:W2:Y:S04]  /*67a0*/  LDSM.16.MT88.4 R36, [R181] ;  /* 0x00000000b524783b */ /* 0x000ea80000004200 */
[----:B------:R4:W-:Y:S02]  /*67b0*/  MUFU.EX2 R72, R0 ;  /* 0x0000000000487308 */ /* 0x0009e40000000800 */
[----:B----4-:R-:W-:-:S06]  /*67c0*/  FFMA.FTZ R0, R14, c[0x0][0x2d0], -R2 ;  /* 0x0000b4000e007a23 */ /* 0x010fcc0000010802 */
[----:B------:R4:W-:Y:S02]  /*67d0*/  MUFU.EX2 R211, R0 ;  /* 0x0000000000d37308 */ /* 0x0009e40000000800 */
[----:B----4-:R-:W-:Y:S01]  /*67e0*/  FFMA.FTZ R0, R16, c[0x0][0x2d0], -R2 ;  /* 0x0000b40010007a23 */ /* 0x010fe20000010802 */
[----:B------:R-:W-:-:S05]  /*67f0*/  F2FP.PACK_AB R16, R221, R224 ;  /* 0x000000e0dd10723e */ /* 0x000fca00000000ff */
[----:B------:R4:W-:Y:S02]  /*6800*/  MUFU.EX2 R206, R0 ;  /* 0x0000000000ce7308 */ /* 0x0009e40000000800 */
[C---:B-1----:R-:W-:Y:S08]  /*6810*/  HMMA.16816.F32 R112, R16.reuse, R48, RZ ;  /* 0x000000301070723c */ /* 0x042ff000000018ff */
[----:B--2---:R-:W-:Y:S01]  /*6820*/  HMMA.16816.F32 R32, R16, R36, RZ ;  /* 0x000000241020723c */ /* 0x004fe200000018ff */
[----:B----4-:R-:W-:Y:S01]  /*6830*/  FFMA.FTZ R0, R23, c[0x0][0x2d0], -R2 ;  /* 0x0000b40017007a23 */ /* 0x010fe20000010802 */
[----:B------:R-:W-:-:S02]  /*6840*/  MOV R23, R6 ;  /* 0x0000000600177202 */ /* 0x000fc40000000f00 */
[----:B------:R-:W-:Y:S01]  /*6850*/  F2FP.PACK_AB R6, R73, R148 ;  /* 0x000000944906723e */ /* 0x000fe200000000ff */
[----:B------:R1:W-:Y:S03]  /*6860*/  MUFU.EX2 R212, R0 ;  /* 0x0000000000d47308 */ /* 0x0003e60000000800 */
[C---:B------:R-:W-:Y:S08]  /*6870*/  HMMA.16816.F32 R84, R16.reuse, R52, RZ ;  /* 0x000000341054723c */ /* 0x040ff000000018ff */
[----:B------:R-:W-:Y:S01]  /*6880*/  HMMA.16816.F32 R76, R16, R68, RZ ;  /* 0x00000044104c723c */ /* 0x000fe200000018ff */
[----:B-1----:R-:W-:-:S07]  /*6890*/  FFMA.FTZ R0, R25, c[0x0][0x2d0], -R2 ;  /* 0x0000b40019007a23 */ /* 0x002fce0000010802 */
[C---:B------:R-:W-:Y:S01]  /*68a0*/  HMMA.16816.F32 R116, R16.reuse, R40, RZ ;  /* 0x000000281074723c */ /* 0x040fe200000018ff */
[----:B------:R1:W2:Y:S07]  /*68b0*/  MUFU.EX2 R220, R0 ;  /* 0x0000000000dc7308 */ /* 0x0002ae0000000800 */
[----:B------:R-:W-:Y:S01]  /*68c0*/  HMMA.16816.F32 R108, R16, R56, RZ ;  /* 0x00000038106c723c */ /* 0x000fe200000018ff */
[----:B-1----:R-:W-:Y:S01]  /*68d0*/  FFMA.FTZ R0, R28, c[0x0][0x2d0], -R2 ;  /* 0x0000b4001c007a23 */ /* 0x002fe20000010802 */
[----:B--2---:R-:W-:-:S03]  /*68e0*/  F2FP.PACK_AB R14, R220, R212 ;  /* 0x000000d4dc0e723e */ /* 0x004fc600000000ff */
[----:B------:R1:W-:Y:S02]  /*68f0*/  MUFU.EX2 R152, R0 ;  /* 0x0000000000987308 */ /* 0x0003e40000000800 */
[----:B-1----:R-:W-:Y:S02]  /*6900*/  FFMA.FTZ R0, R31, c[0x0][0x2d0], -R2 ;  /* 0x0000b4001f007a23 */ /* 0x002fe40000010802 */
[----:B------:R-:W1:Y:S04]  /*6910*/  LDSM.16.MT88.4 R28, [R181+0x400] ;  /* 0x00040000b51c783b */ /* 0x000e680000004200 */
[----:B------:R2:W-:Y:S02]  /*6920*/  MUFU.EX2 R222, R0 ;  /* 0x0000000000de7308 */ /* 0x0005e40000000800 */
[----:B--2---:R-:W-:-:S05]  /*6930*/  FMUL.FTZ R0, R101, c[0x0][0x2d0] ;  /* 0x0000b40065007a20 */ /* 0x004fca0000410000 */
[----:B------:R-:W-:-:S05]  /*6940*/  FSEL R0, R0, RZ, P0 ;  /* 0x000000ff00007208 */ /* 0x000fca0000000000 */
[----:B------:R-:W-:Y:S01]  /*6950*/  FFMA.FTZ R4, R9, c[0x0][0x2d0], -R0 ;  /* 0x0000b40009047a23 */ /* 0x000fe20000010800 */
[----:B------:R-:W-:-:S03]  /*6960*/  F2FP.PACK_AB R9, R155, R153 ;  /* 0x000000999b09723e */ /* 0x000fc600000000ff */
[----:B------:R2:W-:Y:S02]  /*6970*/  MUFU.EX2 R205, R4 ;  /* 0x0000000400cd7308 */ /* 0x0005e40000000800 */
[----:B--2---:R-:W-:Y:S01]  /*6980*/  FFMA.FTZ R4, R10, c[0x0][0x2d0], -R0 ;  /* 0x0000b4000a047a23 */ /* 0x004fe20000010800 */
[----:B------:R-:W-:-:S05]  /*6990*/  F2FP.PACK_AB R10, R149, R228 ;  /* 0x000000e4950a723e */ /* 0x000fca00000000ff */
[----:B------:R2:W4:Y:S02]  /*69a0*/  MUFU.EX2 R204, R4 ;  /* 0x0000000400cc7308 */ /* 0x0005240000000800 */
[----:B--2---:R-:W-:Y:S01]  /*69b0*/  FFMA.FTZ R4, R11, c[0x0][0x2d0], -R0 ;  /* 0x0000b4000b047a23 */ /* 0x004fe20000010800 */
[----:B------:R-:W-:-:S05]  /*69c0*/  F2FP.PACK_AB R11, R72, R23 ;  /* 0x00000017480b723e */ /* 0x000fca00000000ff */
[----:B------:R2:W-:Y:S02]  /*69d0*/  MUFU.EX2 R213, R4 ;  /* 0x0000000400d57308 */ /* 0x0005e40000000800 */
[----:B--2---:R-:W-:Y:S01]  /*69e0*/  FFMA.FTZ R4, R12, c[0x0][0x2d0], -R0 ;  /* 0x0000b4000c047a23 */ /* 0x004fe20000010800 */
[----:B------:R-:W-:-:S05]  /*69f0*/  F2FP.PACK_AB R12, R206, R211 ;  /* 0x000000d3ce0c723e */ /* 0x000fca00000000ff */
[----:B------:R2:W5:Y:S02]  /*6a00*/  MUFU.EX2 R227, R4 ;  /* 0x0000000400e37308 */ /* 0x0005640000000800 */
[----:B--2---:R-:W-:Y:S01]  /*6a10*/  FFMA.FTZ R4, R13, c[0x0][0x2d0], -R0 ;  /* 0x0000b4000d047a23 */ /* 0x004fe20000010800 */
[----:B----4-:R-:W-:Y:S02]  /*6a20*/  F2FP.PACK_AB R13, R204, R205 ;  /* 0x000000cdcc0d723e */ /* 0x010fe400000000ff */
[----:B-----5:R-:W-:-:S03]  /*6a30*/  F2FP.PACK_AB R15, R227, R213 ;  /* 0x000000d5e30f723e */ /* 0x020fc600000000ff */
[----:B------:R2:W-:Y:S04]  /*6a40*/  MUFU.EX2 R229, R4 ;  /* 0x0000000400e57308 */ /* 0x0005e80000000800 */
[C---:B------:R-:W-:Y:S07]  /*6a50*/  HMMA.16816.F32 R92, R12.reuse, R48, RZ ;  /* 0x000000300c5c723c */ /* 0x040fee00000018ff */
[----:B------:R-:W-:Y:S01]  /*6a60*/  MOV R49, R73 ;  /* 0x0000004900317202 */ /* 0x000fe20000000f00 */
[----:B------:R-:W-:Y:S01]  /*6a70*/  HMMA.16816.F32 R24, R12, R36, RZ ;  /* 0x000000240c18723c */ /* 0x000fe200000018ff */
[----:B------:R-:W-:Y:S01]  /*6a80*/  MOV R48, R72 ;  /* 0x0000004800307202 */ /* 0x000fe20000000f00 */
[----:B--2---:R-:W-:Y:S01]  /*6a90*/  FFMA.FTZ R4, R21, c[0x0][0x2d0], -R0 ;  /* 0x0000b40015047a23 */ /* 0x004fe20000010800 */
[----:B------:R-:W-:-:S03]  /*6aa0*/  MOV R21, R5 ;  /* 0x0000000500157202 */ /* 0x000fc60000000f00 */
[----:B------:R2:W4:Y:S01]  /*6ab0*/  MUFU.EX2 R230, R4 ;  /* 0x0000000400e67308 */ /* 0x0005220000000800 */
[----:B------:R-:W-:Y:S01]  /*6ac0*/  F2FP.PACK_AB R8, R154, R21 ;  /* 0x000000159a08723e */ /* 0x000fe200000000ff */
[C---:B------:R-:W-:Y:S08]  /*6ad0*/  HMMA.16816.F32 R72, R12.reuse, R68, RZ ;  /* 0x000000440c48723c */ /* 0x040ff000000018ff */
[----:B------:R-:W-:Y:S01]  /*6ae0*/  HMMA.16816.F32 R80, R12, R52, RZ ;  /* 0x000000340c50723c */ /* 0x000fe200000018ff */
[----:B--2---:R-:W-:Y:S01]  /*6af0*/  FFMA.FTZ R4, R22, c[0x0][0x2d0], -R0 ;  /* 0x0000b40016047a23 */ /* 0x004fe20000010800 */
[----:B----4-:R-:W-:-:S06]  /*6b00*/  F2FP.PACK_AB R5, R230, R229 ;  /* 0x000000e5e605723e */ /* 0x010fcc00000000ff */
[----:B-1----:R-:W-:Y:S01]  /*6b10*/  HMMA.16816.F32 R132, R8, R28, R32 ;  /* 0x0000001c0884723c */ /* 0x002fe20000001820 */
[----:B------:R-:W-:Y:S01]  /*6b20*/  LDSM.16.MT88.4 R32, [R182+0x400] ;  /* 0x00040000b620783b */ /* 0x000fe20000004200 */
[----:B------:R1:W-:Y:S06]  /*6b30*/  MUFU.EX2 R252, R4 ;  /* 0x0000000400fc7308 */ /* 0x0003ec0000000800 */
[----:B------:R-:W-:Y:S08]  /*6b40*/  HMMA.16816.F32 R96, R12, R40, RZ ;  /* 0x000000280c60723c */ /* 0x000ff000000018ff */
[----:B------:R-:W-:Y:S01]  /*6b50*/  HMMA.16816.F32 R168, R8, R64, R84 ;  /* 0x0000004008a8723c */ /* 0x000fe20000001854 */
[----:B-1----:R-:W-:-:S02]  /*6b60*/  FFMA.FTZ R4, R44, c[0x0][0x2d0], -R0 ;  /* 0x0000b4002c047a23 */ /* 0x002fc40000010800 */
[----:B------:R-:W1:Y:S02]  /*6b70*/  LDSM.16.MT88.4 R44, [R182+0x1000] ;  /* 0x00100000b62c783b */ /* 0x000e640000004200 */
[----:B------:R2:W4:Y:S03]  /*6b80*/  MUFU.EX2 R231, R4 ;  /* 0x0000000400e77308 */ /* 0x0005260000000800 */
[----:B------:R-:W-:Y:S08]  /*6b90*/  HMMA.16816.F32 R164, R8, R60, R76 ;  /* 0x0000003c08a4723c */ /* 0x000ff0000000184c */
[----:B------:R-:W-:Y:S01]  /*6ba0*/  HMMA.16816.F32 R88, R12, R56, RZ ;  /* 0x000000380c58723c */ /* 0x000fe200000018ff */
[----:B--2---:R-:W-:-:S02]  /*6bb0*/  F2FP.PACK_AB R4, R222, R152 ;  /* 0x00000098de04723e */ /* 0x004fc400000000ff */
[----:B---34-:R-:W-:-:S05]  /*6bc0*/  F2FP.PACK_AB R7, R231, R252 ;  /* 0x000000fce707723e */ /* 0x018fca00000000ff */
[----:B------:R-:W-:Y:S01]  /*6bd0*/  HMMA.16816.F32 R84, R12, R38, RZ ;  /* 0x000000260c54723c */ /* 0x000fe200000018ff */
[----:B------:R-:W-:Y:S02]  /*6be0*/  MOV R57, R153 ;  /* 0x0000009900397202 */ /* 0x000fe40000000f00 */
[----:B------:R-:W-:-:S05]  /*6bf0*/  MOV R56, R152 ;  /* 0x0000009800387202 */ /* 0x000fca0000000f00 */
[----:B------:R-:W-:Y:S08]  /*6c00*/  HMMA.16816.F32 R176, R4, R60, R72 ;  /* 0x0000003c04b0723c */ /* 0x000ff00000001848 */
[----:B------:R-:W-:Y:S08]  /*6c10*/  HMMA.16816.F32 R72, R12, R58, RZ ;  /* 0x0000003a0c48723c */ /* 0x000ff000000018ff */
[C---:B------:R-:W-:Y:S01]  /*6c20*/  HMMA.16816.F32 R128, R4.reuse, R28, R24 ;  /* 0x0000001c0480723c */ /* 0x040fe20000001818 */
[----:B------:R-:W2:Y:S07]  /*6c30*/  LDSM.16.MT88.4 R24, [R181+0x1000] ;  /* 0x00100000b518783b */ /* 0x000eae0000004200 */
[C---:B------:R-:W-:Y:S08]  /*6c40*/  HMMA.16816.F32 R196, R4.reuse, R64, R80 ;  /* 0x0000004004c4723c */ /* 0x040ff00000001850 */
[----:B-1----:R-:W-:Y:S08]  /*6c50*/  HMMA.16816.F32 R160, R4, R46, R72 ;  /* 0x0000002e04a0723c */ /* 0x002ff00000001848 */
[C---:B------:R-:W-:Y:S08]  /*6c60*/  HMMA.16816.F32 R80, R12.reuse, R42, RZ ;  /* 0x0000002a0c50723c */ /* 0x040ff000000018ff */
[C---:B------:R-:W-:Y:S08]  /*6c70*/  HMMA.16816.F32 R76, R12.reuse, R50, RZ ;  /* 0x000000320c4c723c */ /* 0x040ff000000018ff */
[C---:B------:R-:W-:Y:S08]  /*6c80*/  HMMA.16816.F32 R72, R12.reuse, R54, RZ ;  /* 0x000000360c48723c */ /* 0x040ff000000018ff */
[----:B------:R-:W-:Y:S08]  /*6c90*/  HMMA.16816.F32 R12, R12, R70, RZ ;  /* 0x000000460c0c723c */ /* 0x000ff000000018ff */
[-C--:B------:R-:W-:Y:S01]  /*6ca0*/  HMMA.16816.F32 R140, R8, R32.reuse, R116 ;  /* 0x00000020088c723c */ /* 0x080fe20000001874 */
[----:B------:R-:W-:Y:S07]  /*6cb0*/  LDSM.16.MT88.4 R116, [R182+0x800] ;  /* 0x00080000b674783b */ /* 0x000fee0000004200 */
[C---:B------:R-:W-:Y:S07]  /*6cc0*/  HMMA.16816.F32 R144, R4.reuse, R32, R96 ;  /* 0x000000200490723c */ /* 0x040fee0000001860 */
[----:B------:R-:W-:Y:S01]  /*6cd0*/  MOV R33, R149 ;  /* 0x0000009500217202 */ /* 0x000fe20000000f00 */
[----:B------:R-:W-:Y:S01]  /*6ce0*/  HMMA.16816.F32 R200, R4, R44, R88 ;  /* 0x0000002c04c8723c */ /* 0x000fe20000001858 */
[----:B------:R-:W-:-:S07]  /*6cf0*/  MOV R32, R148 ;  /* 0x0000009400207202 */ /* 0x000fce0000000f00 */
[-C--:B--2---:R-:W-:Y:S08]  /*6d00*/  HMMA.16816.F32 R148, R8, R24.reuse, R112 ;  /* 0x000000180894723c */ /* 0x084ff00000001870 */
[C---:B------:R-:W-:Y:S08]  /*6d10*/  HMMA.16816.F32 R112, R4.reuse, R24, R92 ;  /* 0x000000180470723c */ /* 0x040ff0000000185c */
[C---:B------:R-:W-:Y:S08]  /*6d20*/  HMMA.16816.F32 R84, R4.reuse, R30, R84 ;  /* 0x0000001e0454723c */ /* 0x040ff00000001854 */
[C---:B------:R-:W-:Y:S08]  /*6d30*/  HMMA.16816.F32 R88, R4.reuse, R34, R80 ;  /* 0x000000220458723c */ /* 0x040ff00000001850 */
[C---:B------:R-:W-:Y:S08]  /*6d40*/  HMMA.16816.F32 R76, R4.reuse, R26, R76 ;  /* 0x0000001a044c723c */ /* 0x040ff0000000184c */
[C---:B------:R-:W-:Y:S08]  /*6d50*/  HMMA.16816.F32 R156, R4.reuse, R66, R72 ;  /* 0x00000042049c723c */ /* 0x040ff00000001848 */
[----:B------:R-:W-:Y:S08]  /*6d60*/  HMMA.16816.F32 R12, R4, R62, R12 ;  /* 0x0000003e040c723c */ /* 0x000ff0000000180c */
[----:B------:R-:W-:Y:S07]  /*6d70*/  HMMA.16816.F32 R4, R16, R50, RZ ;  /* 0x000000321004723c */ /* 0x000fee00000018ff */
[----:B------:R-:W-:Y:S01]  /*6d80*/  MOV R51, R155 ;  /* 0x0000009b00337202 */ /* 0x000fe20000000f00 */
[----:B------:R-:W-:Y:S01]  /*6d90*/  HMMA.16816.F32 R172, R8, R44, R108 ;  /* 0x0000002c08ac723c */ /* 0x000fe2000000186c */
[----:B------:R-:W-:Y:S01]  /*6da0*/  MOV R50, R154 ;  /* 0x0000009a00327202 */ /* 0x000fe20000000f00 */
[----:B------:R-:W1:Y:S06]  /*6db0*/  LDSM.16.MT88.4 R108, [R181+0x1400] ;  /* 0x00140000b56c783b */ /* 0x000e6c0000004200 */
[----:B------:R-:W-:Y:S08]  /*6dc0*/  HMMA.16816.F32 R36, R16, R38, RZ ;  /* 0x000000261024723c */ /* 0x000ff000000018ff */
[----:B------:R-:W-:Y:S08]  /*6dd0*/  HMMA.16816.F32 R152, R8, R26, R4 ;  /* 0x0000001a0898723c */ /* 0x000ff00000001804 */
[C---:B------:R-:W-:Y:S08]  /*6de0*/  HMMA.16816.F32 R4, R16.reuse, R58, RZ ;  /* 0x0000003a1004723c */ /* 0x040ff000000018ff */
[----:B------:R-:W-:Y:S08]  /*6df0*/  HMMA.16816.F32 R40, R16, R42, RZ ;  /* 0x0000002a1028723c */ /* 0x000ff000000018ff */
[C---:B------:R-:W-:Y:S07]  /*6e00*/  HMMA.16816.F32 R36, R8.reuse, R30, R36 ;  /* 0x0000001e0824723c */ /* 0x040fee0000001824 */
[----:B------:R-:W-:Y:S01]  /*6e10*/  MOV R31, R23 ;  /* 0x00000017001f7202 */ /* 0x000fe20000000f00 */
[----:B------:R-:W-:Y:S08]  /*6e20*/  HMMA.16816.F32 R44, R8, R46, R4 ;  /* 0x0000002e082c723c */ /* 0x000ff00000001804 */
[----:B------:R-:W-:Y:S08]  /*6e30*/  HMMA.16816.F32 R4, R16, R54, RZ ;  /* 0x000000361004723c */ /* 0x000ff000000018ff */
[----:B------:R-:W-:Y:S07]  /*6e40*/  HMMA.16816.F32 R40, R8, R34, R40 ;  /* 0x000000220828723c */ /* 0x000fee0000001828 */
[----:B------:R-:W-:Y:S01]  /*6e50*/  MOV R34, R222 ;  /* 0x000000de00227202 */ /* 0x000fe20000000f00 */
[----:B------:R-:W-:Y:S01]  /*6e60*/  HMMA.16816.F32 R16, R16, R70, RZ ;  /* 0x000000461010723c */ /* 0x000fe200000018ff */
[----:B------:R-:W-:-:S07]  /*6e70*/  MOV R35, R228 ;  /* 0x000000e400237202 */ /* 0x000fce0000000f00 */
[----:B------:R-:W-:Y:S07]  /*6e80*/  HMMA.16816.F32 R80, R8, R66, R4 ;  /* 0x000000420850723c */ /* 0x000fee0000001804 */
[----:B------:R-:W-:Y:S02]  /*6e90*/  FFMA.FTZ R4, R139, c[0x0][0x2d0], -R20 ;  /* 0x0000b4008b047a23 */ /* 0x000fe40000010814 */
[----:B------:R-:W-:Y:S01]  /*6ea0*/  FADD.FTZ R5, R224, R221 ;  /* 0x000000dde0057221 */ /* 0x000fe20000010000 */
[----:B------:R-:W-:Y:S01]  /*6eb0*/  MOV R72, c[0x0][0x2c4] ;  /* 0x0000b10000487a02 */ /* 0x000fe20000000f00 */
[----:B------:R2:W-:Y:S01]  /*6ec0*/  MUFU.EX2 R28, R4 ;  /* 0x00000004001c7308 */ /* 0x0005e20000000800 */
[----:B------:R-:W-:Y:S01]  /*6ed0*/  FADD.FTZ R6, R211, R206 ;  /* 0x000000ced3067221 */ /* 0x000fe20000010000 */
[----:B------:R-:W-:-:S03]  /*6ee0*/  MOV R224, R56 ;  /* 0x0000003800e07202 */ /* 0x000fc60000000f00 */
[----:B------:R-:W-:Y:S01]  /*6ef0*/  HMMA.16816.F32 R16, R8, R62, R16 ;  /* 0x0000003e0810723c */ /* 0x000fe20000001810 */
[----:B--2---:R-:W-:Y:S02]  /*6f00*/  FFMA.FTZ R4, R138, c[0x0][0x2d0], -R20 ;  /* 0x0000b4008a047a23 */ /* 0x004fe40000010814 */
[----:B------:R-:W-:Y:S01]  /*6f10*/  FADD.FTZ R5, R225, R5 ;  /* 0x00000005e1057221 */ /* 0x000fe20000010000 */
[----:B------:R-:W-:Y:S01]  /*6f20*/  ISETP.NE.AND P1, PT, R72, 0x1, PT ;  /* 0x000000014800780c */ /* 0x000fe20003f25270 */
[----:B------:R2:W3:Y:S01]  /*6f30*/  MUFU.EX2 R29, R4 ;  /* 0x00000004001d7308 */ /* 0x0004e20000000800 */
[----:B------:R-:W-:Y:S01]  /*6f40*/  FADD.FTZ R6, R212, R6 ;  /* 0x00000006d4067221 */ /* 0x000fe20000010000 */
[----:B------:R-:W-:Y:S01]  /*6f50*/  LDSM.16.MT88.4 R60, [R182+0x1400] ;  /* 0x00140000b63c783b */ /* 0x000fe20000004200 */
[----:B--2---:R-:W-:-:S05]  /*6f60*/  FFMA.FTZ R4, R137, c[0x0][0x2d0], -R20 ;  /* 0x0000b40089047a23 */ /* 0x004fca0000010814 */
[----:B------:R2:W-:Y:S02]  /*6f70*/  MUFU.EX2 R30, R4 ;  /* 0x00000004001e7308 */ /* 0x0005e40000000800 */
[----:B--2---:R-:W-:-:S06]  /*6f80*/  FFMA.FTZ R4, R136, c[0x0][0x2d0], -R20 ;  /* 0x0000b40088047a23 */ /* 0x004fcc0000010814 */
[----:B------:R2:W-:Y:S02]  /*6f90*/  MUFU.EX2 R222, R4 ;  /* 0x0000000400de7308 */ /* 0x0005e40000000800 */
[----:B--2---:R-:W-:-:S06]  /*6fa0*/  FFMA.FTZ R4, R127, c[0x0][0x2d0], -R3 ;  /* 0x0000b4007f047a23 */ /* 0x004fcc0000010803 */
[----:B------:R2:W-:Y:S02]  /*6fb0*/  MUFU.EX2 R25, R4 ;  /* 0x0000000400197308 */ /* 0x0005e40000000800 */
[----:B--2---:R-:W-:-:S06]  /*6fc0*/  FFMA.FTZ R4, R126, c[0x0][0x2d0], -R3 ;  /* 0x0000b4007e047a23 */ /* 0x004fcc0000010803 */
[----:B------:R2:W4:Y:S02]  /*6fd0*/  MUFU.EX2 R26, R4 ;  /* 0x00000004001a7308 */ /* 0x0005240000000800 */
[--C-:B--2---:R-:W-:Y:S02]  /*6fe0*/  FFMA.FTZ R4, R125, c[0x0][0x2d0], -R3.reuse ;  /* 0x0000b4007d047a23 */ /* 0x104fe40000010803 */
[----:B------:R-:W-:-:S04]  /*6ff0*/  FFMA.FTZ R3, R124, c[0x0][0x2d0], -R3 ;  /* 0x0000b4007c037a23 */ /* 0x000fc80000010803 */
[----:B------:R2:W-:Y:S01]  /*7000*/  MUFU.EX2 R27, R4 ;  /* 0x00000004001b7308 */ /* 0x0005e20000000800 */
[----:B------:R-:W5:Y:S07]  /*7010*/  LDSM.16.MT88.4 R124, [R181+0x800] ;  /* 0x00080000b57c783b */ /* 0x000f6e0000004200 */
[----:B------:R1:W1:Y:S01]  /*7020*/  MUFU.EX2 R228, R3 ;  /* 0x0000000300e47308 */ /* 0x0002620000000800 */
[----:B--2---:R-:W-:Y:S01]  /*7030*/  FADD.FTZ R4, R218, R214 ;  /* 0x000000d6da047221 */ /* 0x004fe20000010000 */
[----:B------:R-:W-:Y:S01]  /*7040*/  MOV R218, R21 ;  /* 0x0000001500da7202 */ /* 0x000fe20000000f00 */
[----:B------:R-:W-:-:S02]  /*7050*/  FADD.FTZ R9, R226, R5 ;  /* 0x00000005e2097221 */ /* 0x000fc40000010000 */
[----:B------:R-:W-:Y:S01]  /*7060*/  FADD.FTZ R8, R220, R6 ;  /* 0x00000006dc087221 */ /* 0x000fe20000010000 */
[----:B---3--:R-:W-:Y:S01]  /*7070*/  F2FP.PACK_AB R96, R29, R28 ;  /* 0x0000001c1d60723e */ /* 0x008fe200000000ff */
[--C-:B-1----:R-:W-:Y:S01]  /*7080*/  FFMA.FTZ R3, R123, c[0x0][0x2d0], -R2.reuse ;  /* 0x0000b4007b037a23 */ /* 0x102fe20000010802 */
[----:B----4-:R-:W-:Y:S02]  /*7090*/  F2FP.PACK_AB R97, R26, R25 ;  /* 0x000000191a61723e */ /* 0x010fe400000000ff */
[----:B------:R-:W-:Y:S01]  /*70a0*/  F2FP.PACK_AB R98, R222, R30 ;  /* 0x0000001ede62723e */ /* 0x000fe200000000ff */
[----:B------:R1:W-:Y:S01]  /*70b0*/  MUFU.EX2 R22, R3 ;  /* 0x0000000300167308 */ /* 0x0003e20000000800 */
[----:B------:R-:W-:Y:S02]  /*70c0*/  F2FP.PACK_AB R99, R228, R27 ;  /* 0x0000001be463723e */ /* 0x000fe400000000ff */
[----:B------:R-:W-:Y:S01]  /*70d0*/  MOV R214, R57 ;  /* 0x0000003900d67202 */ /* 0x000fe20000000f00 */
[----:B-1----:R-:W-:-:S04]  /*70e0*/  FFMA.FTZ R3, R122, c[0x0][0x2d0], -R2 ;  /* 0x0000b4007a037a23 */ /* 0x002fc80000010802 */
[----:B------:R1:W2:Y:S02]  /*70f0*/  MUFU.EX2 R23, R3 ;  /* 0x0000000300177308 */ /* 0x0002a40000000800 */
[--C-:B-1----:R-:W-:Y:S02]  /*7100*/  FFMA.FTZ R3, R121, c[0x0][0x2d0], -R2.reuse ;  /* 0x0000b40079037a23 */ /* 0x102fe40000010802 */
[----:B------:R-:W-:Y:S02]  /*7110*/  FFMA.FTZ R2, R120, c[0x0][0x2d0], -R2 ;  /* 0x0000b40078027a23 */ /* 0x000fe40000010802 */
[----:B------:R-:W-:Y:S02]  /*7120*/  FADD.FTZ R4, R219, R4 ;  /* 0x00000004db047221 */ /* 0x000fe40000010000 */
[----:B------:R-:W-:Y:S08]  /*7130*/  MUFU.EX2 R24, R3 ;  /* 0x0000000300187308 */ /* 0x000ff00000000800 */
[----:B------:R1:W3:Y:S02]  /*7140*/  MUFU.EX2 R221, R2 ;  /* 0x0000000200dd7308 */ /* 0x0002e40000000800 */
[----:B-1----:R-:W-:-:S02]  /*7150*/  FFMA.FTZ R2, R106, c[0x0][0x2d0], -R0 ;  /* 0x0000b4006a027a23 */ /* 0x002fc40000010800 */
[----:B------:R-:W4:Y:S01]  /*7160*/  LDL.LU R106, [R1+0x20] ;  /* 0x00002000016a7983 */ /* 0x000f220000300800 */
[----:B------:R-:W-:-:S03]  /*7170*/  FFMA.FTZ R3, R105, c[0x0][0x2d0], -R0 ;  /* 0x0000b40069037a23 */ /* 0x000fc60000010800 */
[----:B------:R1:W-:Y:S01]  /*7180*/  MUFU.EX2 R21, R2 ;  /* 0x0000000200157308 */ /* 0x0003e20000000800 */
[----:B------:R-:W-:Y:S01]  /*7190*/  FADD.FTZ R10, R223, R4 ;  /* 0x00000004df0a7221 */ /* 0x000fe20000010000 */
[----:B--2---:R-:W-:Y:S01]  /*71a0*/  F2FP.PACK_AB R92, R23, R22 ;  /* 0x00000016175c723e */ /* 0x004fe200000000ff */
[----:B------:R-:W2:Y:S01]  /*71b0*/  LDSM.16.MT88.4 R4, [R182+0x2000] ;  /* 0x00200000b604783b */ /* 0x000ea20000004200 */
[----:B---3--:R-:W-:Y:S01]  /*71c0*/  F2FP.PACK_AB R94, R221, R24 ;  /* 0x00000018dd5e723e */ /* 0x008fe200000000ff */
[C---:B------:R-:W-:Y:S01]  /*71d0*/  HMMA.16816.F32 R148, R96.reuse, R108, R148 ;  /* 0x0000006c6094723c */ /* 0x040fe20000001894 */
[----:B------:R-:W-:Y:S02]  /*71e0*/  IADD3 R208, R208, -0x2, RZ ;  /* 0xfffffffed0d07810 */ /* 0x000fe40007ffe0ff */
[----:B------:R-:W-:Y:S05]  /*71f0*/  MUFU.EX2 R20, R3 ;  /* 0x0000000300147308 */ /* 0x000fea0000000800 */
[----:B------:R-:W-:Y:S01]  /*7200*/  HMMA.16816.F32 R152, R96, R110, R152 ;  /* 0x0000006e6098723c */ /* 0x000fe20000001898 */
[----:B-1----:R-:W-:-:S02]  /*7210*/  FFMA.FTZ R2, R107, c[0x0][0x2d0], -R0 ;  /* 0x0000b4006b027a23 */ /* 0x002fc40000010800 */
[----:B------:R-:W-:Y:S02]  /*7220*/  FFMA.FTZ R0, R100, c[0x0][0x2d0], -R0 ;  /* 0x0000b40064007a23 */ /* 0x000fe40000010800 */
[----:B------:R-:W1:Y:S03]  /*7230*/  MUFU.EX2 R11, R2 ;  /* 0x00000002000b7308 */ /* 0x000e660000000800 */
[C---:B-----5:R-:W-:Y:S05]  /*7240*/  HMMA.16816.F32 R132, R96.reuse, R124, R132 ;  /* 0x0000007c6084723c */ /* 0x060fea0000001884 */
[----:B------:R-:W3:Y:S03]  /*7250*/  MUFU.EX2 R223, R0 ;  /* 0x0000000000df7308 */ /* 0x000ee60000000800 */
[----:B------:R-:W-:Y:S01]  /*7260*/  HMMA.16816.F32 R136, R96, R126, R36 ;  /* 0x0000007e6088723c */ /* 0x000fe20000001824 */
[----:B-1----:R-:W-:Y:S01]  /*7270*/  F2FP.PACK_AB R93, R11, R21 ;  /* 0x000000150b5d723e */ /* 0x002fe200000000ff */
[----:B------:R-:W-:-:S06]  /*7280*/  FADD.FTZ R2, R205, R204 ;  /* 0x000000cccd027221 */ /* 0x000fcc0000010000 */
[C---:B------:R-:W-:Y:S01]  /*7290*/  HMMA.16816.F32 R140, R96.reuse, R116, R140 ;  /* 0x00000074608c723c */ /* 0x040fe2000000188c */
[----:B------:R-:W-:Y:S02]  /*72a0*/  FADD.FTZ R3, R213, R2 ;  /* 0x00000002d5037221 */ /* 0x000fe40000010000 */
[----:B------:R-:W-:Y:S01]  /*72b0*/  @P1 IMAD.HI.U32 R2, R250, c[0x0][0x2c8], RZ ;  /* 0x0000b200fa021a27 */ /* 0x000fe200078e00ff */
[----:B---3--:R-:W-:Y:S02]  /*72c0*/  F2FP.PACK_AB R95, R223, R20 ;  /* 0x00000014df5f723e */ /* 0x008fe400000000ff */
[----:B------:R-:W-:Y:S02]  /*72d0*/  MOV R0, R250 ;  /* 0x000000fa00007202 */ /* 0x000fe40000000f00 */
[----:B------:R-:W-:Y:S01]  /*72e0*/  HMMA.16816.F32 R52, R96, R60, R172 ;  /* 0x0000003c6034723c */ /* 0x000fe200000018ac */
[----:B------:R-:W-:-:S07]  /*72f0*/  @P1 SHF.R.U32.HI R0, RZ, c[0x0][0x2cc], R2 ;  /* 0x0000b300ff001a19 */ /* 0x000fce0000011602 */
[C---:B------:R-:W-:Y:S08]  /*7300*/  HMMA.16816.F32 R112, R92.reuse, R108, R112 ;  /* 0x0000006c5c70723c */ /* 0x040ff00000001870 */
[C---:B------:R-:W-:Y:S01]  /*7310*/  HMMA.16816.F32 R108, R92.reuse, R110, R76 ;  /* 0x0000006e5c6c723c */ /* 0x040fe2000000184c */
[----:B------:R-:W1:Y:S07]  /*7320*/  LDSM.16.MT88.4 R76, [R181+0x2000] ;  /* 0x00200000b54c783b */ /* 0x000e6e0000004200 */
[C---:B------:R-:W-:Y:S08]  /*7330*/  HMMA.16816.F32 R120, R92.reuse, R116, R144 ;  /* 0x000000745c78723c */ /* 0x040ff00000001890 */
[----:B------:R-:W-:Y:S08]  /*7340*/  HMMA.16816.F32 R128, R92, R124, R128 ;  /* 0x0000007c5c80723c */ /* 0x000ff00000001880 */
[----:B------:R-:W-:Y:S08]  /*7350*/  HMMA.16816.F32 R144, R96, R118, R40 ;  /* 0x000000766090723c */ /* 0x000ff00000001828 */
[C---:B------:R-:W-:Y:S08]  /*7360*/  HMMA.16816.F32 R124, R92.reuse, R126, R84 ;  /* 0x0000007e5c7c723c */ /* 0x040ff00000001854 */
[----:B------:R-:W-:Y:S08]  /*7370*/  HMMA.16816.F32 R116, R92, R118, R88 ;  /* 0x000000765c74723c */ /* 0x000ff00000001858 */
[-C--:B--2---:R-:W-:Y:S08]  /*7380*/  HMMA.16816.F32 R84, R96, R4.reuse, R164 ;  /* 0x000000046054723c */ /* 0x084ff000000018a4 */
[----:B------:R-:W-:Y:S07]  /*7390*/  HMMA.16816.F32 R88, R92, R4, R176 ;  /* 0x000000045c58723c */ /* 0x000fee00000018b0 */
[----:B------:R-:W-:Y:S01]  /*73a0*/  FADD.FTZ R5, R227, R3 ;  /* 0x00000003e3057221 */ /* 0x000fe20000010000 */
[----:B-1----:R-:W-:Y:S01]  /*73b0*/  HMMA.16816.F32 R68, R96, R76, R168 ;  /* 0x0000004c6044723c */ /* 0x002fe200000018a8 */
        /* <DEDUP_REMOVED lines=29> */
[----:B------:R-:W-:Y:S08]  /*7590*/  HMMA.16816.F32 R76, R92, R78, R156 ;  /* 0x0000004e5c4c723c */ /* 0x000ff0000000189c */
[-C--:B------:R-:W-:Y:S08]  /*75a0*/  HMMA.16816.F32 R96, R96, R6.reuse, R16 ;  /* 0x000000066060723c */ /* 0x080ff00000001810 */
[----:B------:R-:W-:Y:S01]  /*75b0*/  HMMA.16816.F32 R92, R92, R6, R12 ;  /* 0x000000065c5c723c */ /* 0x000fe2000000180c */
[----:B----4-:R-:W-:Y:S01]  /*75c0*/  IADD3 R2, R106, R0, RZ ;  /* 0x000000006a027210 */ /* 0x010fe20007ffe0ff */
[----:B------:R-:W-:Y:S01]  /*75d0*/  FADD.FTZ R0, R218, R9 ;  /* 0x00000009da007221 */ /* 0x000fe20000010000 */
[----:B------:R-:W-:-:S02]  /*75e0*/  MOV R9, c[0x0][0x32c] ;  /* 0x0000cb0000097a02 */ /* 0x000fc40000000f00 */
[----:B------:R-:W-:Y:S01]  /*75f0*/  IADD3 R3, R2, c[0x0][0x328], RZ ;  /* 0x0000ca0002037a10 */ /* 0x000fe20007ffe0ff */
[----:B------:R-:W-:Y:S01]  /*7600*/  FADD.FTZ R0, R50, R0 ;  /* 0x0000000032007221 */ /* 0x000fe20000010000 */
[----:B------:R-:W-:-:S03]  /*7610*/  ISETP.GE.AND P0, PT, R9, 0x1, PT ;  /* 0x000000010900780c */ /* 0x000fc60003f06270 */
[----:B------:R-:W-:-:S04]  /*7620*/  FADD.FTZ R0, R35, R0 ;  /* 0x0000000023007221 */ /* 0x000fc80000010000 */
[----:B------:R-:W-:-:S04]  /*7630*/  FADD.FTZ R0, R33, R0 ;  /* 0x0000000021007221 */ /* 0x000fc80000010000 */
[----:B------:R-:W-:-:S04]  /*7640*/  FADD.FTZ R0, R28, R0 ;  /* 0x000000001c007221 */ /* 0x000fc80000010000 */
[----:B------:R-:W-:-:S04]  /*7650*/  FADD.FTZ R0, R29, R0 ;  /* 0x000000001d007221 */ /* 0x000fc80000010000 */
[----:B------:R-:W-:-:S04]  /*7660*/  FADD.FTZ R0, R30, R0 ;  /* 0x000000001e007221 */ /* 0x000fc80000010000 */
[----:B------:R-:W-:Y:S01]  /*7670*/  FADD.FTZ R222, R222, R0 ;  /* 0x00000000dede7221 */ /* 0x000fe20000010000 */
[----:B------:R-:W-:Y:S05]  /*7680*/  @!P0 BRA `(.L_x_617) ;  /* 0x0000013000008947 */ /* 0x000fea0003800000 */
[C---:B------:R-:W-:Y:S01]  /*7690*/  ISETP.GT.AND P0, PT, R2.reuse, RZ, PT ;  /* 0x000000ff0200720c */ /* 0x040fe20003f04270 */
[----:B------:R-:W-:Y:S01]  /*76a0*/  BSSY B0, `(.L_x_618) ;  /* 0x000000e000007945 */ /* 0x000fe20003800000 */
[----:B------:R-:W-:-:S11]  /*76b0*/  IADD3 R0, R2, -0x1, RZ ;  /* 0xffffffff02007810 */ /* 0x000fd60007ffe0ff */
[----:B------:R-:W-:Y:S05]  /*76c0*/  @P0 BRA `(.L_x_619) ;  /* 0x0000007000000947 */ /* 0x000fea0003800000 */
[----:B------:R-:W-:-:S05]  /*76d0*/  IMAD.MOV.U32 R0, RZ, RZ, 0x1 ;  /* 0x00000001ff007424 */ /* 0x000fca00078e00ff */
[----:B------:R-:W-:Y:S01]  /*76e0*/  ISETP.NE.AND P0, PT, R0, c[0x0][0x32c], PT ;  /* 0x0000cb0000007a0c */ /* 0x000fe20003f05270 */
[----:B------:R-:W-:-:S12]  /*76f0*/  IMAD.MOV R0, RZ, RZ, -R2 ;  /* 0x000000ffff007224 */ /* 0x000fd800078e0a02 */
[----:B------:R-:W-:-:S05]  /*7700*/  @P0 IMAD.HI.U32 R2, R0, c[0x0][0x330], RZ ;  /* 0x0000cc0000020a27 */ /* 0x000fca00078e00ff */
[----:B------:R-:W-:-:S04]  /*7710*/  @P0 SHF.R.U32.HI R0, RZ, c[0x0][0x334], R2 ;  /* 0x0000cd00ff000a19 */ /* 0x000fc80000011602 */
[----:B------:R-:W-:Y:S01]  /*7720*/  LOP3.LUT R0, RZ, R0, RZ, 0x33, !PT ;  /* 0x00000000ff007212 */ /* 0x000fe200078e33ff */
[----:B------:R-:W-:Y:S05]  /*7730*/  BRA `(.L_x_620) ;  /* 0x0000004000007947 */ /* 0x000fea0003800000 */
.L_x_619:
[----:B------:R-:W-:-:S04]  /*7740*/  MOV R2, 0x1 ;  /* 0x0000000100027802 */ /* 0x000fc80000000f00 */
[----:B------:R-:W-:-:S13]  /*7750*/  ISETP.NE.AND P0, PT, R2, c[0x0][0x32c], PT ;  /* 0x0000cb0002007a0c */ /* 0x000fda0003f05270 */
[----:B------:R-:W-:-:S05]  /*7760*/  @P0 IMAD.HI.U32 R2, R0, c[0x0][0x330], RZ ;  /* 0x0000cc0000020a27 */ /* 0x000fca00078e00ff */
[----:B------:R-:W-:Y:S02]  /*7770*/  @P0 SHF.R.U32.HI R0, RZ, c[0x0][0x334], R2 ;  /* 0x0000cd00ff000a19 */ /* 0x000fe40000011602 */
.L_x_620:
[----:B------:R-:W-:Y:S05]  /*7780*/  BSYNC B0 ;  /* 0x0000000000007941 */ /* 0x000fea0003800000 */
.L_x_618:
[----:B------:R-:W-:-:S05]  /*7790*/  MOV R2, c[0x0][0x32c] ;  /* 0x0000cb0000027a02 */ /* 0x000fca0000000f00 */
[----:B------:R-:W-:-:S05]  /*77a0*/  IMAD R0, R0, R2, c[0x0][0x32c] ;  /* 0x0000cb0000007624 */ /* 0x000fca00078e0202 */
[----:B------:R-:W-:-:S05]  /*77b0*/  IMNMX R3, R3, R0, PT ;  /* 0x0000000003037217 */ /* 0x000fca0003800200 */
.L_x_617:
        /* <DEDUP_REMOVED lines=9> */
[----:B------:R-:W-:Y:S02]  /*7850*/  MOV R106, R102 ;  /* 0x00000066006a7202 */ /* 0x000fe40000000f00 */
.L_x_654:
[----:B------:R-:W-:Y:S04]  /*7860*/  DEPBAR.LE SB0, 0x0 ;  /* 0x000080000000791a */ /* 0x000fe80000000000 */
[----:B------:R-:W-:Y:S01]  /*7870*/  WARPSYNC 0xffffffff ;  /* 0xffffffff00007948 */ /* 0x000fe20003800000 */
[----:B------:R-:W-:Y:S01]  /*7880*/  BAR.SYNC.DEFER_BLOCKING 0x0 ;  /* 0x0000000000007b1d */ /* 0x000fe20000010000 */
[----:B------:R-:W-:Y:S05]  /*7890*/  ISETP.GT.AND P0, PT, R237, R208, PT ;  /* 0x000000d0ed00720c */ /* 0x000fea0003f04270 */
[----:B------:R1:W2:Y:S01]  /*78a0*/  LDSM.16.M88.4 R48, [R183] ;  /* 0x00000000b730783b */ /* 0x0002a20000000200 */
[----:B------:R-:W-:Y:S03]  /*78b0*/  BSSY B0, `(.L_x_622) ;  /* 0x0000044000007945 */ /* 0x000fe60003800000 */
[----:B------:R1:W3:Y:S04]  /*78c0*/  LDSM.16.M88.4 R44, [R183+0x1000] ;  /* 0x00100000b72c783b */ /* 0x0002e80000000200 */
[----:B------:R1:W4:Y:S04]  /*78d0*/  LDSM.16.M88.4 R16, [R180] ;  /* 0x00000000b410783b */ /* 0x0003280000000200 */
[----:B------:R1:W1:Y:S04]  /*78e0*/  LDSM.16.M88.4 R32, [R180+0x400] ;  /* 0x00040000b420783b */ /* 0x0002680000000200 */
[----:B------:R1:W1:Y:S04]  /*78f0*/  LDSM.16.M88.4 R156, [R180+0x800] ;  /* 0x00080000b49c783b */ /* 0x0002680000000200 */
[----:B------:R1:W1:Y:S04]  /*7900*/  LDSM.16.M88.4 R160, [R184] ;  /* 0x00000000b8a0783b */ /* 0x0002680000000200 */
[----:B------:R1:W1:Y:S04]  /*7910*/  LDSM.16.M88.4 R168, [R184+0x1000] ;  /* 0x00100000b8a8783b */ /* 0x0002680000000200 */
[----:B------:R1:W1:Y:S04]  /*7920*/  LDSM.16.M88.4 R164, [R185] ;  /* 0x00000000b9a4783b */ /* 0x0002680000000200 */
[----:B------:R1:W1:Y:S04]  /*7930*/  LDSM.16.M88.4 R172, [R193] ;  /* 0x00000000c1ac783b */ /* 0x0002680000000200 */
[----:B------:R1:W1:Y:S01]  /*7940*/  LDSM.16.M88.4 R176, [R192] ;  /* 0x00000000c0b0783b */ /* 0x0002620000000200 */
[----:B------:R-:W-:-:S05]  /*7950*/  @P0 BRA `(.L_x_623) ;  /* 0x0000039000000947 */ /* 0x000fca0003800000 */
[C---:B------:R-:W-:Y:S01]  /*7960*/  IMAD.WIDE.U32 R2, R209.reuse, c[0x0][0x208], RZ ;  /* 0x00008200d1027a25 */ /* 0x040fe200078e00ff */
[----:B------:R-:W-:Y:S05]  /*7970*/  SHF.R.S32.HI R0, RZ, 0x1f, R209 ;  /* 0x0000001fff007819 */ /* 0x000fea00000114d1 */
[----:B------:R-:W-:Y:S04]  /*7980*/  IMAD R0, R0, c[0x0][0x208], RZ ;  /* 0x0000820000007a24 */ /* 0x000fe800078e02ff */
[----:B------:R-:W-:Y:S05]  /*7990*/  IMAD R0, R209, c[0x0][0x20c], R0 ;  /* 0x00008300d1007a24 */ /* 0x000fea00078e0200 */
[----:B------:R-:W-:Y:S02]  /*79a0*/  IADD3 R3, R3, R0, RZ ;  /* 0x0000000003037210 */ /* 0x000fe40007ffe0ff */
[----:B------:R-:W-:Y:S03]  /*79b0*/  SHF.R.S32.HI R0, RZ, 0x1f, R207 ;  /* 0x0000001fff007819 */ /* 0x000fe600000114cf */
[C---:B------:R-:W-:Y:S04]  /*79c0*/  IMAD.WIDE.U32 R2, R207.reuse, c[0x0][0x218], R2 ;  /* 0x00008600cf027a25 */ /* 0x040fe800078e0002 */
[----:B------:R-:W-:Y:S01]  /*79d0*/  IMAD R4, R0, c[0x0][0x218], RZ ;  /* 0x0000860000047a24 */ /* 0x000fe200078e02ff */
[----:B------:R-:W-:Y:S03]  /*79e0*/  IADD3 R0, P1, R246, R2, RZ ;  /* 0x00000002f6007210 */ /* 0x000fe60007f3e0ff */
[----:B------:R-:W-:Y:S01]  /*79f0*/  IMAD R4, R207, c[0x0][0x21c], R4 ;  /* 0x00008700cf047a24 */ /* 0x000fe200078e0204 */
[C---:B------:R-:W-:Y:S04]  /*7a00*/  LEA R11, P0, R0.reuse, c[0x0][0x1f8], 0x1 ;  /* 0x00007e00000b7a11 */ /* 0x040fe800078008ff */
[----:B------:R-:W-:Y:S04]  /*7a10*/  IADD3.X R2, R249, R3, R4, P1, !PT ;  /* 0x00000003f9027210 */ /* 0x000fe80000ffe404 */
[----:B------:R-:W-:Y:S01]  /*7a20*/  LEA.HI.X R10, R0, c[0x0][0x1fc], R2, 0x1, P0 ;  /* 0x00007f00000a7a11 */ /* 0x000fe200000f0c02 */
[----:B------:R-:W-:-:S05]  /*7a30*/  BRA.DIV ~URZ, `(.L_x_624) ;  /* 0x000124527f007947 */ /* 0x000fca000b800000 */
[----:B------:R4:W3:Y:S02]  /*7a40*/  SHFL.IDX PT, R4, R10, RZ, 0x1c1f ;  /* 0x001c1fff0a047589 */ /* 0x0008e400000e0000 */
.L_x_796:
[----:B------:R-:W-:-:S05]  /*7a50*/  BRA.DIV ~URZ, `(.L_x_625) ;  /* 0x000124a27f007947 */ /* 0x000fca000b800000 */
[----:B------:R4:W3:Y:S02]  /*7a60*/  SHFL.IDX PT, R0, R11, RZ, 0x1c1f ;  /* 0x001c1fff0b007589 */ /* 0x0008e400000e0000 */
.L_x_797:
[C---:B------:R-:W-:Y:S01]  /*7a70*/  IMAD.SHL.U32 R5, R210.reuse, 0x2, RZ ;  /* 0x00000002d2057824 */ /* 0x040fe200078e00ff */
[----:B------:R-:W-:Y:S01]  /*7a80*/  ISETP.GE.AND P3, PT, R210, c[0x0][0x1d4], PT ;  /* 0x00007500d2007a0c */ /* 0x000fe20003f66270 */
[C---:B------:R-:W-:Y:S01]  /*7a90*/  IMAD.SHL.U32 R3, R235.reuse, 0x2, RZ ;  /* 0x00000002eb037824 */ /* 0x040fe200078e00ff */
[----:B------:R-:W-:Y:S01]  /*7aa0*/  ISETP.GE.AND P2, PT, R235, c[0x0][0x1d4], PT ;  /* 0x00007500eb007a0c */ /* 0x000fe20003f46270 */
[----:B------:R-:W-:Y:S01]  /*7ab0*/  IMAD.SHL.U32 R2, R236, 0x2, RZ ;  /* 0x00000002ec027824 */ /* 0x000fe200078e00ff */
[C---:B---3--:R-:W-:Y:S02]  /*7ac0*/  IADD3 R8, P0, R0.reuse, R5, RZ ;  /* 0x0000000500087210 */ /* 0x048fe40007f1e0ff */
[----:B------:R-:W3:Y:S01]  /*7ad0*/  S2R R5, SR_TID.X ;  /* 0x0000000000057919 */ /* 0x000ee20000002100 */
[----:B------:R-:W-:Y:S02]  /*7ae0*/  IADD3 R6, P1, R0, R3, RZ ;  /* 0x0000000300067210 */ /* 0x000fe40007f3e0ff */
[----:B------:R-:W-:Y:S01]  /*7af0*/  IMAD.X R9, R4, 0x1, R217, P0 ;  /* 0x0000000104097824 */ /* 0x000fe200000e06d9 */
[----:B------:R-:W-:Y:S02]  /*7b00*/  IADD3 R2, P0, R0, R2, RZ ;  /* 0x0000000200027210 */ /* 0x000fe40007f1e0ff */
[----:B------:R-:W-:Y:S01]  /*7b10*/  IMAD.X R7, R4, 0x1, R215, P1 ;  /* 0x0000000104077824 */ /* 0x000fe200008e06d7 */
[----:B------:R-:W-:Y:S01]  /*7b20*/  ISETP.GE.AND P1, PT, R236, c[0x0][0x1d4], PT ;  /* 0x00007500ec007a0c */ /* 0x000fe20003f26270 */
[----:B------:R-:W-:Y:S01]  /*7b30*/  @!PT LDS RZ, [RZ] ;  /* 0x00000000fffff984 */ /* 0x000fe20000000800 */
[----:B------:R-:W-:Y:S01]  /*7b40*/  @!PT LDS RZ, [RZ] ;  /* 0x00000000fffff984 */ /* 0x000fe20000000800 */
[----:B------:R-:W-:Y:S01]  /*7b50*/  @!PT LDS RZ, [RZ] ;  /* 0x00000000fffff984 */ /* 0x000fe20000000800 */
[----:B------:R4:W-:Y:S01]  /*7b60*/  LDGSTS.E.BYPASS.LTC128B.128 [R195+0x1880], [R8.64], !P3 ;  /* 0x0188000008c37fae */ /* 0x0009e2000d901d46 */
[----:B------:R-:W-:Y:S03]  /*7b70*/  IMAD.X R3, R4, 0x1, R216, P0 ;  /* 0x0000000104037824 */ /* 0x000fe600000e06d8 */
[----:B------:R4:W-:Y:S08]  /*7b80*/  LDGSTS.E.BYPASS.LTC128B.128 [R195+0x2480], [R6.64], !P2 ;  /* 0x0248000006c37fae */ /* 0x0009f0000d101d46 */
[----:B------:R4:W-:Y:S01]  /*7b90*/  LDGSTS.E.BYPASS.LTC128B.128 [R195+0x3080], [R2.64], !P1 ;  /* 0x0308000002c37fae */ /* 0x0009e2000c901d46 */
[----:B---3--:R-:W-:Y:S11]  /*7ba0*/  ISETP.GT.AND P4, PT, R5, 0x3f, PT ;  /* 0x0000003f0500780c */ /* 0x008ff60003f84270 */
[----:B------:R-:W-:Y:S02]  /*7bb0*/  @!UPT UIADD3 URZ, URZ, URZ, URZ ;  /* 0x0000003f3f3ff290 */ /* 0x000fe4000fffe03f */
[----:B------:R-:W-:-:S05]  /*7bc0*/  @P4 BRA `(.L_x_623) ;  /* 0x0000012000004947 */ /* 0x000fca0003800000 */
[----:B------:R-:W-:-:S05]  /*7bd0*/  BRA.DIV ~URZ, `(.L_x_626) ;  /* 0x000123927f007947 */ /* 0x000fca000b800000 */
[----:B------:R3:W4:Y:S04]  /*7be0*/  SHFL.IDX PT, R4, R10, 0x1, 0x1c1f ;  /* 0x003c1f000a047f89 */ /* 0x00072800000e0000 */
[----:B------:R3:W2:Y:S02]  /*7bf0*/  SHFL.IDX PT, R0, R11, 0x1, 0x1c1f ;  /* 0x003c1f000b007f89 */ /* 0x0006a400000e0000 */
.L_x_798:
[----:B----4-:R-:W-:Y:S02]  /*7c00*/  IMAD.SHL.U32 R2, R210, 0x2, RZ ;  /* 0x00000002d2027824 */ /* 0x010fe400078e00ff */
[----:B------:R-:W-:Y:S03]  /*7c10*/  IMAD.SHL.U32 R3, R235, 0x2, RZ ;  /* 0x00000002eb037824 */ /* 0x000fe600078e00ff */
[----:B--2---:R-:W-:Y:S02]  /*7c20*/  IADD3 R8, P0, R0, R2, RZ ;  /* 0x0000000200087210 */ /* 0x004fe40007f1e0ff */
[----:B------:R-:W-:Y:S03]  /*7c30*/  SHF.L.U32 R2, R236, 0x1, RZ ;  /* 0x00000001ec027819 */ /* 0x000fe600000006ff */
[----:B------:R-:W-:Y:S01]  /*7c40*/  IMAD.X R9, R4, 0x1, R217, P0 ;  /* 0x0000000104097824 */ /* 0x000fe200000e06d9 */
[----:B------:R-:W-:Y:S04]  /*7c50*/  IADD3 R6, P0, R0, R3, RZ ;  /* 0x0000000300067210 */ /* 0x000fe80007f1e0ff */
[----:B------:R-:W-:Y:S01]  /*7c60*/  @!PT LDS RZ, [RZ] ;  /* 0x00000000fffff984 */ /* 0x000fe20000000800 */
[----:B------:R-:W-:Y:S01]  /*7c70*/  @!PT LDS RZ, [RZ] ;  /* 0x00000000fffff984 */ /* 0x000fe20000000800 */
[----:B------:R-:W-:Y:S01]  /*7c80*/  @!PT LDS RZ, [RZ] ;  /* 0x00000000fffff984 */ /* 0x000fe20000000800 */
[----:B------:R2:W-:Y:S01]  /*7c90*/  LDGSTS.E.BYPASS.LTC128B.128 [R195+0x2080], [R8.64], !P3 ;  /* 0x0208000008c37fae */ /* 0x0005e2000d901d46 */
[----:B------:R-:W-:Y:S02]  /*7ca0*/  IADD3.X R7, R4, R215, RZ, P0, !PT ;  /* 0x000000d704077210 */ /* 0x000fe400007fe4ff */
[----:B------:R-:W-:Y:S03]  /*7cb0*/  IADD3 R2, P0, R0, R2, RZ ;  /* 0x0000000200027210 */ /* 0x000fe60007f1e0ff */
[----:B------:R2:W-:Y:S02]  /*7cc0*/  LDGSTS.E.BYPASS.LTC128B.128 [R195+0x2c80], [R6.64], !P2 ;  /* 0x02c8000006c37fae */ /* 0x0005e4000d101d46 */
[----:B------:R-:W-:Y:S05]  /*7cd0*/  IMAD.X R3, R4, 0x1, R216, P0 ;  /* 0x0000000104037824 */ /* 0x000fea00000e06d8 */
[----:B------:R2:W-:Y:S03]  /*7ce0*/  LDGSTS.E.BYPASS.LTC128B.128 [R195+0x3880], [R2.64], !P1 ;  /* 0x0388000002c37fae */ /* 0x0005e6000c901d46 */
.L_x_623:
[----:B------:R-:W-:Y:S05]  /*7cf0*/  BSYNC B0 ;  /* 0x0000000000007941 */ /* 0x000fea0003800000 */
.L_x_622:
[----:B------:R-:W0:Y:S01]  /*7d00*/  LDGDEPBAR ;  /* 0x00000000000079af */ /* 0x000e220000000000 */
[----:B------:R-:W-:Y:S01]  /*7d10*/  WARPSYNC 0xffffffff ;  /* 0xffffffff00007948 */ /* 0x000fe20003800000 */
[-C--:B--2-4-:R-:W-:Y:S01]  /*7d20*/  HMMA.16816.F32 R4, R48, R16.reuse, RZ ;  /* 0x000000103004723c */ /* 0x094fe200000018ff */
[----:B------:R-:W-:Y:S02]  /*7d30*/  BSSY B0, `(.L_x_627) ;  /* 0x0000113000007945 */ /* 0x000fe40003800000 */
[----:B------:R-:W-:Y:S05]  /*7d40*/  ISETP.GT.AND P0, PT, R208, R237, PT ;  /* 0x000000edd000720c */ /* 0x000fea0003f04270 */
[C---:B---3--:R-:W-:Y:S08]  /*7d50*/  HMMA.16816.F32 R8, R44.reuse, R16, RZ ;  /* 0x000000102c08723c */ /* 0x048ff000000018ff */
        /* <DEDUP_REMOVED lines=85> */
[----:B------:R-:W3:Y:S01]  /*82b0*/  MUFU.TANH R206, R3 ;  /* 0x0000000300ce7308 */ /* 0x000ee20000002400 */
[----:B-1----:R-:W-:Y:S02]  /*82c0*/  FMUL.FTZ R0, R5, c[0x0][0x320] ;  /* 0x0000c80005007a20 */ /* 0x002fe40000410000 */
[----:B------:R-:W-:Y:S07]  /*82d0*/  FMUL.FTZ R2, R11, c[0x0][0x320] ;  /* 0x0000c8000b027a20 */ /* 0x000fee0000410000 */
[----:B------:R1:W4:Y:S10]  /*82e0*/  MUFU.TANH R177, R0 ;  /* 0x0000000000b17308 */ /* 0x0003340000002400 */
[----:B------:R-:W2:Y:S01]  /*82f0*/  MUFU.TANH R205, R2 ;  /* 0x0000000200cd7308 */ /* 0x000ea20000002400 */
[----:B-1----:R-:W-:Y:S09]  /*8300*/  FMUL.FTZ R0, R6, c[0x0][0x320] ;  /* 0x0000c80006007a20 */ /* 0x002ff20000410000 */
[----:B------:R1:W1:Y:S02]  /*8310*/  MUFU.TANH R200, R0 ;  /* 0x0000000000c87308 */ /* 0x0002640000002400 */
[----:B-1----:R-:W-:Y:S02]  /*8320*/  FMUL.FTZ R0, R7, c[0x0][0x320] ;  /* 0x0000c80007007a20 */ /* 0x002fe40000410000 */
[----:B------:R-:W1:Y:S06]  /*8330*/  LDSM.16.M88.4 R4, [R187] ;  /* 0x00000000bb04783b */ /* 0x000e6c0000000200 */
[----:B------:R5:W1:Y:S02]  /*8340*/  MUFU.TANH R197, R0 ;  /* 0x0000000000c57308 */ /* 0x000a640000002400 */
[----:B-----5:R-:W-:Y:S08]  /*8350*/  FMUL.FTZ R0, R8, c[0x0][0x320] ;  /* 0x0000c80008007a20 */ /* 0x020ff00000410000 */
[----:B------:R5:W2:Y:S01]  /*8360*/  MUFU.TANH R204, R0 ;  /* 0x0000000000cc7308 */ /* 0x000aa20000002400 */
[-C--:B-1----:R-:W-:Y:S08]  /*8370*/  HMMA.16816.F32 R20, R160, R4.reuse, R20 ;  /* 0x00000004a014723c */ /* 0x082ff00000001814 */
[C---:B------:R-:W-:Y:S04]  /*8380*/  HMMA.16816.F32 R24, R168.reuse, R4, R24 ;  /* 0x00000004a818723c */ /* 0x040fe80000001818 */
[----:B-----5:R-:W-:Y:S02]  /*8390*/  FMUL.FTZ R0, R9, c[0x0][0x320] ;  /* 0x0000c80009007a20 */ /* 0x020fe40000410000 */
[----:B------:R-:W1:Y:S02]  /*83a0*/  LDSM.16.M88.4 R8, [R186] ;  /* 0x00000000ba08783b */ /* 0x000e640000000200 */
[----:B------:R-:W-:Y:S04]  /*83b0*/  DEPBAR.LE SB0, 0x0 ;  /* 0x000080000000791a */ /* 0x000fe80000000000 */
[----:B------:R5:W1:Y:S01]  /*83c0*/  MUFU.TANH R201, R0 ;  /* 0x0000000000c97308 */ /* 0x000a620000002400 */
[-C--:B------:R-:W-:Y:S01]  /*83d0*/  HMMA.16816.F32 R28, R168, R6.reuse, R28 ;  /* 0x00000006a81c723c */ /* 0x080fe2000000181c */
[----:B------:R-:W-:Y:S07]  /*83e0*/  BAR.SYNC.DEFER_BLOCKING 0x0 ;  /* 0x0000000000007b1d */ /* 0x000fee0000010000 */
[C---:B------:R-:W-:Y:S04]  /*83f0*/  HMMA.16816.F32 R32, R160.reuse, R6, R32 ;  /* 0x00000006a020723c */ /* 0x040fe80000001820 */
[----:B------:R-:W-:Y:S02]  /*8400*/  FMUL.FTZ R3, R26, c[0x0][0x320] ;  /* 0x0000c8001a037a20 */ /* 0x000fe40000410000 */
[----:B------:R-:W-:Y:S02]  /*8410*/  FMUL.FTZ R2, R27, c[0x0][0x320] ;  /* 0x0000c8001b027a20 */ /* 0x000fe40000410000 */
[----:B------:R-:W2:Y:S01]  /*8420*/  MUFU.TANH R196, R3 ;  /* 0x0000000300c47308 */ /* 0x000ea20000002400 */
[----:B-----5:R-:W-:Y:S09]  /*8430*/  FMUL.FTZ R0, R12, c[0x0][0x320] ;  /* 0x0000c8000c007a20 */ /* 0x020ff20000410000 */
[----:B------:R-:W2:Y:S01]  /*8440*/  MUFU.TANH R179, R2 ;  /* 0x0000000200b37308 */ /* 0x000ea20000002400 */
[-C--:B-1----:R-:W-:Y:S09]  /*8450*/  HMMA.16816.F32 R36, R160, R8.reuse, R36 ;  /* 0x00000008a024723c */ /* 0x082ff20000001824 */
[----:B------:R1:W1:Y:S01]  /*8460*/  MUFU.TANH R199, R0 ;  /* 0x0000000000c77308 */ /* 0x0002620000002400 */
[C---:B------:R-:W-:Y:S08]  /*8470*/  HMMA.16816.F32 R40, R168.reuse, R8, R40 ;  /* 0x00000008a828723c */ /* 0x040ff00000001828 */
        /* <DEDUP_REMOVED lines=77> */
[----:B--234-:R-:W-:Y:S01]  /*8950*/  IMAD.MOV.U32 R211, RZ, RZ, c[0x0][0x2b8] ;  /* 0x0000ae00ffd37624 */ /* 0x01cfe200078e00ff */
[----:B------:R-:W-:Y:S01]  /*8960*/  ISETP.GT.AND P1, PT, R238, 0x2f, PT ;  /* 0x0000002fee00780c */ /* 0x000fe20003f24270 */
[----:B------:R-:W-:Y:S01]  /*8970*/  IMAD R2, R208, 0x30, R240 ;  /* 0x00000030d0027824 */ /* 0x000fe200078e02f0 */
[----:B------:R-:W-:Y:S01]  /*8980*/  IADD3 R6, -R239, 0x30, RZ ;  /* 0x00000030ef067810 */ /* 0x000fe20007ffe1ff */
[----:B------:R-:W-:Y:S01]  /*8990*/  IMAD.MOV.U32 R207, RZ, RZ, RZ ;  /* 0x000000ffffcf7224 */ /* 0x000fe200078e00ff */
[----:B------:R-:W-:Y:S02]  /*89a0*/  ISETP.NE.AND P2, PT, R211, 0x1, PT ;  /* 0x00000001d300780c */ /* 0x000fe40003f45270 */
[----:B------:R-:W-:Y:S05]  /*89b0*/  IADD3 R2, R2, -0x30, R238 ;  /* 0xffffffd002027810 */ /* 0x000fea0007ffe0ee */
[----:B-1----:R-:W-:Y:S06]  /*89c0*/  IMAD.MOV.U32 R0, RZ, RZ, R2 ;  /* 0x000000ffff007224 */ /* 0x002fec00078e0002 */
[----:B------:R-:W-:Y:S05]  /*89d0*/  @P2 IMAD.HI.U32 R3, R2, c[0x0][0x2bc], RZ ;  /* 0x0000af0002032a27 */ /* 0x000fea00078e00ff */
[----:B------:R-:W-:Y:S04]  /*89e0*/  @P2 SHF.R.U32.HI R0, RZ, c[0x0][0x2c0], R3 ;  /* 0x0000b000ff002a19 */ /* 0x000fe80000011603 */
[C---:B------:R-:W-:Y:S04]  /*89f0*/  @!P1 IADD3 R3, P0, R0.reuse, R244, RZ ;  /* 0x000000f400039210 */ /* 0x040fe80007f1e0ff */
[----:B------:R-:W-:Y:S01]  /*8a00*/  @!P1 LEA.HI.X.SX32 R5, R0, R248, 0x1, P0 ;  /* 0x000000f800059211 */ /* 0x000fe200000f0eff */
[----:B------:R-:W-:Y:S01]  /*8a10*/  IMAD.MOV R0, RZ, RZ, -R0 ;  /* 0x000000ffff007224 */ /* 0x000fe200078e0a00 */
[C---:B------:R-:W-:Y:S03]  /*8a20*/  @!P1 LEA R4, P0, R3.reuse, c[0x0][0x2a0], 0x2 ;  /* 0x0000a80003049a11 */ /* 0x040fe600078010ff */
[----:B------:R-:W-:Y:S01]  /*8a30*/  IMAD R209, R0, c[0x0][0x2b8], R2 ;  /* 0x0000ae0000d17a24 */ /* 0x000fe200078e0202 */
[----:B------:R-:W-:Y:S03]  /*8a40*/  @!P1 LEA.HI.X R5, R3, c[0x0][0x2a4], R5, 0x2, P0 ;  /* 0x0000a90003059a11 */ /* 0x000fe600000f1405 */
[C---:B------:R-:W-:Y:S01]  /*8a50*/  IMAD.WIDE.U32 R2, R209.reuse, c[0x0][0x1e0], RZ ;  /* 0x00007800d1027a25 */ /* 0x040fe200078e00ff */
[----:B------:R-:W-:Y:S01]  /*8a60*/  SHF.R.S32.HI R0, RZ, 0x1f, R209 ;  /* 0x0000001fff007819 */ /* 0x000fe200000114d1 */
[----:B------:R-:W2:Y:S01]  /*8a70*/  @!P1 LDG.E R207, [R4.64] ;  /* 0x0000000604cf9981 */ /* 0x000ea2000c1e1900 */
[----:B------:R-:W-:Y:S03]  /*8a80*/  ISETP.GE.AND P1, PT, R6, 0x1, PT ;  /* 0x000000010600780c */ /* 0x000fe60003f26270 */
[----:B------:R-:W-:Y:S04]  /*8a90*/  IMAD R0, R0, c[0x0][0x1e0], RZ ;  /* 0x0000780000007a24 */ /* 0x000fe800078e02ff */
        /* <DEDUP_REMOVED lines=10> */
[----:B------:R-:W-:-:S06]  /*8b40*/  BRA.DIV ~URZ, `(.L_x_629) ;  /* 0x000114f27f007947 */ /* 0x000fcc000b800000 */
[----:B------:R1:W2:Y:S02]  /*8b50*/  SHFL.IDX PT, R4, R7, RZ, 0x1c1f ;  /* 0x001c1fff07047589 */ /* 0x0002a400000e0000 */
.L_x_799:
[----:B------:R-:W-:-:S05]  /*8b60*/  BRA.DIV ~URZ, `(.L_x_630) ;  /* 0x000115427f007947 */ /* 0x000fca000b800000 */
[----:B------:R3:W4:Y:S02]  /*8b70*/  SHFL.IDX PT, R0, R8, RZ, 0x1c1f ;  /* 0x001c1fff08007589 */ /* 0x00072400000e0000 */
.L_x_800:
[----:B------:R-:W-:Y:S02]  /*8b80*/  IMAD.SHL.U32 R2, R210, 0x2, RZ ;  /* 0x00000002d2027824 */ /* 0x000fe400078e00ff */
[C---:B------:R-:W-:Y:S03]  /*8b90*/  IMAD.SHL.U32 R5, R235.reuse, 0x2, RZ ;  /* 0x00000002eb057824 */ /* 0x040fe600078e00ff */
[----:B----4-:R-:W-:Y:S05]  /*8ba0*/  @P1 IADD3 R2, P0, R0, R2, RZ ;  /* 0x0000000200021210 */ /* 0x010fea0007f1e0ff */
[----:B--2---:R-:W-:Y:S01]  /*8bb0*/  @P1 IMAD.X R3, R4, 0x1, R217, P0 ;  /* 0x0000000104031824 */ /* 0x004fe200000e06d9 */
[----:B------:R-:W-:Y:S11]  /*8bc0*/  @P1 ISETP.GE.AND P0, PT, R210, c[0x0][0x1d4], PT ;  /* 0x00007500d2001a0c */ /* 0x000ff60003f06270 */
[----:B------:R-:W-:Y:S02]  /*8bd0*/  @!UPT UIADD3 URZ, URZ, URZ, URZ ;  /* 0x0000003f3f3ff290 */ /* 0x000fe4000fffe03f */
[----:B------:R-:W-:Y:S01]  /*8be0*/  @!PT LDS RZ, [RZ] ;  /* 0x00000000fffff984 */ /* 0x000fe20000000800 */
[----:B------:R-:W-:Y:S01]  /*8bf0*/  @!PT LDS RZ, [RZ] ;  /* 0x00000000fffff984 */ /* 0x000fe20000000800 */
[----:B------:R-:W-:Y:S01]  /*8c00*/  @!PT LDS RZ, [RZ] ;  /* 0x00000000fffff984 */ /* 0x000fe20000000800 */
[----:B------:R2:W-:Y:S02]  /*8c10*/  @P1 LDGSTS.E.BYPASS.LTC128B.128 [R195+0x3c80], [R2.64], !P0 ;  /* 0x03c8000002c31fae */ /* 0x0005e4000c101d46 */
[----:B--2---:R-:W-:Y:S01]  /*8c20*/  @P1 IADD3 R2, P0, R0, R5, RZ ;  /* 0x0000000500021210 */ /* 0x004fe20007f1e0ff */
[----:B------:R-:W-:Y:S04]  /*8c30*/  IMAD.SHL.U32 R5, R236, 0x2, RZ ;  /* 0x00000002ec057824 */ /* 0x000fe800078e00ff */
[----:B------:R-:W-:Y:S01]  /*8c40*/  @P1 IMAD.X R3, R4, 0x1, R215, P0 ;  /* 0x0000000104031824 */ /* 0x000fe200000e06d7 */
[----:B------:R-:W-:Y:S11]  /*8c50*/  @P1 ISETP.GE.AND P0, PT, R235, c[0x0][0x1d4], PT ;  /* 0x00007500eb001a0c */ /* 0x000ff60003f06270 */
[----:B------:R-:W-:Y:S02]  /*8c60*/  @!UPT UIADD3 URZ, URZ, URZ, URZ ;  /* 0x0000003f3f3ff290 */ /* 0x000fe4000fffe03f */
[----:B------:R2:W-:Y:S02]  /*8c70*/  @P1 LDGSTS.E.BYPASS.LTC128B.128 [R195+0x4880], [R2.64], !P0 ;  /* 0x0488000002c31fae */ /* 0x0005e4000c101d46 */
[----:B--2---:R-:W-:Y:S05]  /*8c80*/  @P1 IADD3 R2, P0, R0, R5, RZ ;  /* 0x0000000500021210 */ /* 0x004fea0007f1e0ff */
[----:B------:R-:W-:Y:S01]  /*8c90*/  @P1 IMAD.X R3, R4, 0x1, R216, P0 ;  /* 0x0000000104031824 */ /* 0x000fe200000e06d8 */
[----:B------:R-:W-:Y:S11]  /*8ca0*/  @P1 ISETP.GE.AND P0, PT, R236, c[0x0][0x1d4], PT ;  /* 0x00007500ec001a0c */ /* 0x000ff60003f06270 */
[----:B------:R-:W-:Y:S02]  /*8cb0*/  @!UPT UIADD3 URZ, URZ, URZ, URZ ;  /* 0x0000003f3f3ff290 */ /* 0x000fe4000fffe03f */
[----:B------:R2:W-:Y:S01]  /*8cc0*/  @P1 LDGSTS.E.BYPASS.LTC128B.128 [R195+0x5480], [R2.64], !P0 ;  /* 0x0548000002c31fae */ /* 0x0005e2000c101d46 */
[----:B------:R-:W-:Y:S01]  /*8cd0*/  ISETP.GE.AND P0, PT, R6, 0x21, PT ;  /* 0x000000210600780c */ /* 0x000fe20003f06270 */
[----:B------:R-:W-:-:S06]  /*8ce0*/  BRA.DIV ~URZ, `(.L_x_631) ;  /* 0x000114327f007947 */ /* 0x000fcc000b800000 */
[----:B------:R4:W1:Y:S04]  /*8cf0*/  SHFL.IDX PT, R4, R7, 0x1, 0x1c1f ;  /* 0x003c1f0007047f89 */ /* 0x00086800000e0000 */
[----:B------:R4:W2:Y:S02]  /*8d00*/  SHFL.IDX PT, R0, R8, 0x1, 0x1c1f ;  /* 0x003c1f0008007f89 */ /* 0x0008a400000e0000 */
.L_x_801:
[----:B--2---:R-:W-:Y:S02]  /*8d10*/  IMAD.SHL.U32 R2, R210, 0x2, RZ ;  /* 0x00000002d2027824 */ /* 0x004fe400078e00ff */
[C---:B------:R-:W-:Y:S02]  /*8d20*/  IMAD.SHL.U32 R6, R235.reuse, 0x2, RZ ;  /* 0x00000002eb067824 */ /* 0x040fe400078e00ff */
[----:B------:R-:W-:Y:S01]  /*8d30*/  IMAD.SHL.U32 R5, R236, 0x2, RZ ;  /* 0x00000002ec057824 */ /* 0x000fe200078e00ff */
[----:B------:R-:W-:Y:S05]  /*8d40*/  @P0 IADD3 R2, P1, R0, R2, RZ ;  /* 0x0000000200020210 */ /* 0x000fea0007f3e0ff */
[----:B-1----:R-:W-:Y:S01]  /*8d50*/  @P0 IMAD.X R3, R4, 0x1, R217, P1 ;  /* 0x0000000104030824 */ /* 0x002fe200008e06d9 */
[----:B------:R-:W-:Y:S11]  /*8d60*/  @P0 ISETP.GE.AND P1, PT, R210, c[0x0][0x1d4], PT ;  /* 0x00007500d2000a0c */ /* 0x000ff60003f26270 */
[----:B------:R-:W-:Y:S02]  /*8d70*/  @!UPT UIADD3 URZ, URZ, URZ, URZ ;  /* 0x0000003f3f3ff290 */ /* 0x000fe4000fffe03f */
[----:B------:R-:W-:Y:S01]  /*8d80*/  @!PT LDS RZ, [RZ] ;  /* 0x00000000fffff984 */ /* 0x000fe20000000800 */
[----:B------:R-:W-:Y:S01]  /*8d90*/  @!PT LDS RZ, [RZ] ;  /* 0x00000000fffff984 */ /* 0x000fe20000000800 */
[----:B------:R-:W-:Y:S01]  /*8da0*/  @!PT LDS RZ, [RZ] ;  /* 0x00000000fffff984 */ /* 0x000fe20000000800 */
[----:B------:R1:W-:Y:S01]  /*8db0*/  @P0 LDGSTS.E.BYPASS.LTC128B.128 [R195+0x4480], [R2.64], !P1 ;  /* 0x0448000002c30fae */ /* 0x0003e2000c901d46 */
[----:B------:R-:W-:Y:S05]  /*8dc0*/  @P0 IADD3 R6, P1, R0, R6, RZ ;  /* 0x0000000600060210 */ /* 0x000fea0007f3e0ff */
[----:B----4-:R-:W-:Y:S01]  /*8dd0*/  @P0 IMAD.X R7, R4, 0x1, R215, P1 ;  /* 0x0000000104070824 */ /* 0x010fe200008e06d7 */
[----:B-1----:R-:W-:Y:S05]  /*8de0*/  @P0 IADD3 R2, P1, R0, R5, RZ ;  /* 0x0000000500020210 */ /* 0x002fea0007f3e0ff */
[----:B------:R-:W-:Y:S01]  /*8df0*/  @P0 IMAD.X R3, R4, 0x1, R216, P1 ;  /* 0x0000000104030824 */ /* 0x000fe200008e06d8 */
[----:B------:R-:W-:Y:S11]  /*8e00*/  @P0 ISETP.GE.AND P1, PT, R235, c[0x0][0x1d4], PT ;  /* 0x00007500eb000a0c */ /* 0x000ff60003f26270 */
[----:B------:R-:W-:Y:S02]  /*8e10*/  @!UPT UIADD3 URZ, URZ, URZ, URZ ;  /* 0x0000003f3f3ff290 */ /* 0x000fe4000fffe03f */
[----:B------:R1:W-:Y:S01]  /*8e20*/  @P0 LDGSTS.E.BYPASS.LTC128B.128 [R195+0x5080], [R6.64], !P1 ;  /* 0x0508000006c30fae */ /* 0x0003e2000c901d46 */
[----:B------:R-:W-:Y:S11]  /*8e30*/  @P0 ISETP.GE.AND P1, PT, R236, c[0x0][0x1d4], PT ;  /* 0x00007500ec000a0c */ /* 0x000ff60003f26270 */
[----:B------:R-:W-:Y:S02]  /*8e40*/  @!UPT UIADD3 URZ, URZ, URZ, URZ ;  /* 0x0000003f3f3ff290 */ /* 0x000fe4000fffe03f */
[----:B------:R1:W-:Y:S02]  /*8e50*/  @P0 LDGSTS.E.BYPASS.LTC128B.128 [R195+0x5c80], [R2.64], !P1 ;  /* 0x05c8000002c30fae */ /* 0x0003e4000c901d46 */
.L_x_628:
[----:B--234-:R-:W-:Y:S05]  /*8e60*/  BSYNC B0 ;  /* 0x0000000000007941 */ /* 0x01cfea0003800000 */
.L_x_627:
[----:B------:R-:W-:Y:S01]  /*8e70*/  LOP3.LUT R8, RZ, c[0x0][0x324], RZ, 0x33, !PT ;  /* 0x0000c900ff087a12 */ /* 0x000fe200078e33ff */
[----:B-1----:R-:W-:Y:S01]  /*8e80*/  IMAD.MOV.U32 R0, RZ, RZ, c[0x0][0x2c4] ;  /* 0x0000b100ff007624 */ /* 0x002fe200078e00ff */
[----:B------:R-:W0:Y:S01]  /*8e90*/  LDGDEPBAR ;  /* 0x00000000000079af */ /* 0x000e220000000000 */
[----:B------:R-:W-:Y:S03]  /*8ea0*/  IMAD.IADD R5, R251, 0x1, R250 ;  /* 0x00000001fb057824 */ /* 0x000fe600078e02fa */
[----:B------:R-:W-:Y:S01]  /*8eb0*/  ISETP.NE.AND P0, PT, R0, 0x1, PT ;  /* 0x000000010000780c */ /* 0x000fe20003f05270 */
[----:B------:R-:W-:Y:S05]  /*8ec0*/  IMAD R0, R208, -0x30, RZ ;  /* 0xffffffd0d0007824 */ /* 0x000fea00078e02ff */
[----:B------:R-:W-:Y:S04]  /*8ed0*/  IADD3 R2, -R234, 0x1, R0 ;  /* 0x00000001ea027810 */ /* 0x000fe80007ffe100 */
[----:B------:R-:W-:Y:S03]  /*8ee0*/  IADD3 R7, -R232, R2, R233 ;  /* 0x00000002e8077210 */ /* 0x000fe60007ffe1e9 */
[----:B------:R-:W-:Y:S01]  /*8ef0*/  @P0 IMAD.HI.U32 R3, R5, c[0x0][0x2c8], RZ ;  /* 0x0000b20005030a27 */ /* 0x000fe200078e00ff */
[----:B------:R-:W-:Y:S04]  /*8f00*/  IADD3 R6, R7, c[0x0][0x328], RZ ;  /* 0x0000ca0007067a10 */ /* 0x000fe80007ffe0ff */
[----:B------:R-:W-:Y:S01]  /*8f10*/  @P0 SHF.R.U32.HI R5, RZ, c[0x0][0x2cc], R3 ;  /* 0x0000b300ff050a19 */ /* 0x000fe20000011603 */
[----:B------:R-:W-:-:S05]  /*8f20*/  BRA.DIV ~URZ, `(.L_x_632) ;  /* 0x000112c27f007947 */ /* 0x000fca000b800000 */
[----:B------:R1:W2:Y:S02]  /*8f30*/  SHFL.IDX PT, R4, R5, RZ, 0x1c1f ;  /* 0x001c1fff05047589 */ /* 0x0002a400000e0000 */
.L_x_802:
[-C--:B--2---:R-:W-:Y:S01]  /*8f40*/  IADD3 R3, R6, R4.reuse, RZ ;  /* 0x0000000406037210 */ /* 0x084fe20007ffe0ff */
[----:B------:R-:W-:Y:S02]  /*8f50*/  IMAD.MOV.U32 R2, RZ, RZ, c[0x0][0x32c] ;  /* 0x0000cb00ff027624 */ /* 0x000fe400078e00ff */
[----:B------:R-:W-:Y:S03]  /*8f60*/  IMAD.IADD R7, R8, 0x1, R7 ;  /* 0x0000000108077824 */ /* 0x000fe600078e0207 */
[----:B------:R-:W-:Y:S02]  /*8f70*/  ISETP.GE.AND P0, PT, R2, 0x1, PT ;  /* 0x000000010200780c */ /* 0x000fe40003f06270 */
[----:B------:R-:W-:Y:S11]  /*8f80*/  IADD3 R2, R7, R4, RZ ;  /* 0x0000000407027210 */ /* 0x000ff60007ffe0ff */
[----:B------:R-:W-:-:S05]  /*8f90*/  @!P0 BRA `(.L_x_633) ;  /* 0x0000018000008947 */ /* 0x000fca0003800000 */
[----:B------:R-:W-:Y:S01]  /*8fa0*/  IADD3 R4, -R232, R233, R4 ;  /* 0x000000e9e8047210 */ /* 0x000fe20007ffe104 */
[----:B------:R-:W-:Y:S03]  /*8fb0*/  BSSY B0, `(.L_x_634) ;  /* 0x0000011000007945 */ /* 0x000fe60003800000 */
        /* <DEDUP_REMOVED lines=11> */
.L_x_635:
[----:B------:R-:W-:Y:S04]  /*9070*/  MOV R8, c[0x0][0x32c] ;  /* 0x0000cb0000087a02 */ /* 0x000fe80000000f00 */
[----:B------:R-:W-:Y:S11]  /*9080*/  ISETP.NE.AND P0, PT, R8, 0x1, PT ;  /* 0x000000010800780c */ /* 0x000ff60003f05270 */
[----:B------:R-:W-:Y:S02]  /*9090*/  @!UPT UIADD3 URZ, URZ, URZ, URZ ;  /* 0x0000003f3f3ff290 */ /* 0x000fe4000fffe03f */
[----:B------:R-:W-:Y:S05]  /*90a0*/  @P0 IMAD.HI.U32 R8, R4, c[0x0][0x330], RZ ;  /* 0x0000cc0004080a27 */ /* 0x000fea00078e00ff */
[----:B------:R-:W-:Y:S02]  /*90b0*/  @P0 SHF.R.U32.HI R4, RZ, c[0x0][0x334], R8 ;  /* 0x0000cd00ff040a19 */ /* 0x000fe40000011608 */
.L_x_636:
[----:B------:R-:W-:Y:S05]  /*90c0*/  BSYNC B0 ;  /* 0x0000000000007941 */ /* 0x000fea0003800000 */
.L_x_634:
[----:B------:R-:W-:Y:S04]  /*90d0*/  IMAD.IADD R8, R0, 0x1, -R234 ;  /* 0x0000000100087824 */ /* 0x000fe800078e0aea */
[----:B------:R-:W-:Y:S05]  /*90e0*/  IMAD R4, R4, c[0x0][0x32c], R8 ;  /* 0x0000cb0004047a24 */ /* 0x000fea00078e0208 */
[----:B------:R-:W-:Y:S02]  /*90f0*/  IMNMX R2, R2, R4, !PT ;  /* 0x0000000402027217 */ /* 0x000fe40007800200 */
[----:B------:R-:W-:Y:S04]  /*9100*/  IADD3 R4, R4, c[0x0][0x32c], RZ ;  /* 0x0000cb0004047a10 */ /* 0x000fe80007ffe0ff */
[----:B------:R-:W-:Y:S02]  /*9110*/  IMNMX R3, R3, R4, PT ;  /* 0x0000000403037217 */ /* 0x000fe40003800200 */
.L_x_633:
[C---:B------:R-:W-:Y:S02]  /*9120*/  ISETP.GE.AND P0, PT, R0.reuse, 0x1, PT ;  /* 0x000000010000780c */ /* 0x040fe40003f06270 */
[----:B------:R-:W-:Y:S02]  /*9130*/  ISETP.GE.AND P1, PT, R0, 0x2, PT ;  /* 0x000000020000780c */ /* 0x000fe40003f26270 */
[----:B------:R-:W-:Y:S02]  /*9140*/  LOP3.LUT R194, R194, 0xffffffef, RZ, 0xc0, !PT ;  /* 0xffffffefc2c27812 */ /* 0x000fe400078ec0ff */
[C---:B------:R-:W-:Y:S02]  /*9150*/  ISETP.GE.AND P6, PT, R0.reuse, 0x12, PT ;  /* 0x000000120000780c */ /* 0x040fe40003fc6270 */
[C---:B------:R-:W-:Y:S02]  /*9160*/  ISETP.GE.AND P5, PT, R0.reuse, 0x19, PT ;  /* 0x000000190000780c */ /* 0x040fe40003fa6270 */
[C---:B------:R-:W-:Y:S02]  /*9170*/  ISETP.GE.AND P4, PT, R0.reuse, 0x1a, PT ;  /* 0x0000001a0000780c */ /* 0x040fe40003f86270 */
[----:B------:R-:W-:Y:S02]  /*9180*/  ISETP.GE.AND P3, PT, R0, 0x21, PT ;  /* 0x000000210000780c */ /* 0x000fe40003f66270 */
[----:B------:R-:W-:Y:S02]  /*9190*/  @P0 LOP3.LUT R194, R194, 0x10, RZ, 0xfc, !PT ;  /* 0x00000010c2c20812 */ /* 0x000fe400078efcff */
[----:B------:R-:W-:Y:S02]  /*91a0*/  ISETP.GT.AND P0, PT, R2, RZ, !P0 ;  /* 0x000000ff0200720c */ /* 0x000fe40004704270 */
[----:B------:R-:W-:Y:S02]  /*91b0*/  LOP3.LUT R194, R194, 0xfffffff7, RZ, 0xc0, !PT ;  /* 0xfffffff7c2c27812 */ /* 0x000fe400078ec0ff */
[C---:B------:R-:W-:Y:S02]  /*91c0*/  ISETP.LT.OR P0, PT, R3.reuse, 0x1, P0 ;  /* 0x000000010300780c */ /* 0x040fe40000701670 */
[----:B------:R-:W-:Y:S02]  /*91d0*/  @P1 LOP3.LUT R194, R194, 0x8, RZ, 0xfc, !PT ;  /* 0x00000008c2c21812 */ /* 0x000fe400078efcff */
[----:B------:R-:W-:Y:S02]  /*91e0*/  FSEL R10, R178, -INF , !P0 ;  /* 0xff800000b20a7808 */ /* 0x000fe40004000000 */
[----:B------:R-:W-:Y:S02]  /*91f0*/  ISETP.GT.AND P0, PT, R2, 0x1, !P1 ;  /* 0x000000010200780c */ /* 0x000fe40004f04270 */
[----:B------:R-:W-:Y:S02]  /*9200*/  ISETP.GE.AND P1, PT, R0, 0x9, PT ;  /* 0x000000090000780c */ /* 0x000fe40003f26270 */
[----:B------:R-:W-:Y:S02]  /*9210*/  ISETP.LT.OR P0, PT, R3, 0x2, P0 ;  /* 0x000000020300780c */ /* 0x000fe40000701670 */
[----:B------:R-:W-:Y:S02]  /*9220*/  LOP3.LUT R194, R194, 0xfffffffb, RZ, 0xc0, !PT ;  /* 0xfffffffbc2c27812 */ /* 0x000fe400078ec0ff */
[----:B------:R-:W-:Y:S02]  /*9230*/  FSEL R9, R177, -INF , !P0 ;  /* 0xff800000b1097808 */ /* 0x000fe40004000000 */
[----:B------:R-:W-:Y:S02]  /*9240*/  ISETP.GT.AND P0, PT, R2, 0x8, !P1 ;  /* 0x000000080200780c */ /* 0x000fe40004f04270 */
[----:B------:R-:W-:Y:S02]  /*9250*/  ISETP.GE.AND P2, PT, R0, 0x22, PT ;  /* 0x000000220000780c */ /* 0x000fe40003f46270 */
[----:B------:R-:W-:Y:S02]  /*9260*/  ISETP.LT.OR P0, PT, R3, 0x9, P0 ;  /* 0x000000090300780c */ /* 0x000fe40000701670 */
[----:B------:R-:W-:Y:S02]  /*9270*/  @P1 LOP3.LUT R194, R194, 0x4, RZ, 0xfc, !PT ;  /* 0x00000004c2c21812 */ /* 0x000fe400078efcff */
[----:B------:R-:W-:Y:S02]  /*9280*/  ISETP.GE.AND P1, PT, R0, 0xa, PT ;  /* 0x0000000a0000780c */ /* 0x000fe40003f26270 */
[----:B------:R-:W-:Y:S02]  /*9290*/  FSEL R11, R159, -INF , !P0 ;  /* 0xff8000009f0b7808 */ /* 0x000fe40004000000 */
[----:B------:R-:W-:Y:S02]  /*92a0*/  LOP3.LUT R194, R194, 0xfffffffd, RZ, 0xc0, !PT ;  /* 0xfffffffdc2c27812 */ /* 0x000fe400078ec0ff */
[----:B------:R-:W-:Y:S04]  /*92b0*/  ISETP.GT.AND P0, PT, R2, 0x9, !P1 ;  /* 0x000000090200780c */ /* 0x000fe80004f04270 */
[C---:B------:R-:W-:Y:S03]  /*92c0*/  ISETP.LT.OR P0, PT, R3.reuse, 0xa, P0 ;  /* 0x0000000a0300780c */ /* 0x040fe60000701670 */
[----:B------:R-:W-:Y:S02]  /*92d0*/  @P1 LOP3.LUT R194, R194, 0x2, RZ, 0xfc, !PT ;  /* 0x00000002c2c21812 */ /* 0x000fe400078efcff */
[----:B------:R-:W-:Y:S02]  /*92e0*/  ISETP.GE.AND P1, PT, R0, 0x11, PT ;  /* 0x000000110000780c */ /* 0x000fe40003f26270 */
[----:B------:R-:W-:Y:S02]  /*92f0*/  FSEL R50, R158, -INF , !P0 ;  /* 0xff8000009e327808 */ /* 0x000fe40004000000 */
[----:B------:R-:W-:Y:S02]  /*9300*/  ISETP.GT.AND P0, PT, R2, 0x10, !P1 ;  /* 0x000000100200780c */ /* 0x000fe40004f04270 */
[----:B------:R-:W-:Y:S02]  /*9310*/  LOP3.LUT R194, R194, 0xfffffffe, RZ, 0xc0, !PT ;  /* 0xfffffffec2c27812 */ /* 0x000fe400078ec0ff */
[----:B------:R-:W-:Y:S04]  /*9320*/  ISETP.LT.OR P0, PT, R3, 0x11, P0 ;  /* 0x000000110300780c */ /* 0x000fe80000701670 */
[----:B------:R-:W-:Y:S02]  /*9330*/  FSEL R161, R157, -INF , !P0 ;  /* 0xff8000009da17808 */ /* 0x000fe40004000000 */
[----:B------:R-:W-:Y:S02]  /*9340*/  ISETP.GT.AND P0, PT, R2, 0x11, !P6 ;  /* 0x000000110200780c */ /* 0x000fe40007704270 */
[----:B------:R-:W-:Y:S02]  /*9350*/  @P1 LOP3.LUT R194, R194, 0x1, RZ, 0xfc, !PT ;  /* 0x00000001c2c21812 */ /* 0x000fe400078efcff */
[C---:B------:R-:W-:Y:S02]  /*9360*/  ISETP.LT.OR P0, PT, R3.reuse, 0x12, P0 ;  /* 0x000000120300780c */ /* 0x040fe40000701670 */
[----:B------:R-:W-:Y:S02]  /*9370*/  ISETP.GE.AND P1, PT, R0, 0x29, PT ;  /* 0x000000290000780c */ /* 0x000fe40003f26270 */
[----:B------:R-:W-:Y:S02]  /*9380*/  FSEL R160, R156, -INF , !P0 ;  /* 0xff8000009ca07808 */ /* 0x000fe40004000000 */
[----:B------:R-:W-:Y:S02]  /*9390*/  ISETP.GT.AND P0, PT, R2, 0x18, !P5 ;  /* 0x000000180200780c */ /* 0x000fe40006f04270 */
[----:B------:R-:W-:Y:S02]  /*93a0*/  LOP3.LUT R194, R194, 0xffffffdf, RZ, 0xc0, !PT ;  /* 0xffffffdfc2c27812 */ /* 0x000fe400078ec0ff */
        /* <DEDUP_REMOVED lines=11> */
[----:B------:R-:W-:Y:S04]  /*9460*/  ISETP.GT.AND P0, PT, R2, 0x28, !P1 ;  /* 0x000000280200780c */ /* 0x000fe80004f04270 */
[----:B------:R-:W-:Y:S04]  /*9470*/  ISETP.LT.OR P0, PT, R3, 0x29, P0 ;  /* 0x000000290300780c */ /* 0x000fe80000701670 */
[----:B------:R-:W-:Y:S02]  /*9480*/  FSEL R51, R13, -INF , !P0 ;  /* 0xff8000000d337808 */ /* 0x000fe40004000000 */
[----:B------:R-:W-:Y:S11]  /*9490*/  ISETP.GE.AND P0, PT, R0, 0x2a, PT ;  /* 0x0000002a0000780c */ /* 0x000ff60003f06270 */
[----:B------:R-:W-:Y:S02]  /*94a0*/  @!UPT UIADD3 URZ, URZ, URZ, URZ ;  /* 0x0000003f3f3ff290 */ /* 0x000fe4000fffe03f */
[----:B------:R-:W-:Y:S02]  /*94b0*/  @P0 LOP3.LUT R194, R194, 0x20, RZ, 0xfc, !PT ;  /* 0x00000020c2c20812 */ /* 0x000fe400078efcff */
[----:B------:R-:W-:Y:S04]  /*94c0*/  ISETP.GT.AND P0, PT, R2, 0x29, !P0 ;  /* 0x000000290200780c */ /* 0x000fe80004704270 */
[----:B------:R-:W-:Y:S04]  /*94d0*/  ISETP.LT.OR P0, PT, R3, 0x2a, P0 ;  /* 0x0000002a0300780c */ /* 0x000fe80000701670 */
[----:B------:R-:W-:Y:S01]  /*94e0*/  FSEL R49, R12, -INF , !P0 ;  /* 0xff8000000c317808 */ /* 0x000fe20004000000 */
[----:B------:R-:W-:-:S06]  /*94f0*/  BRA.DIV ~URZ, `(.L_x_637) ;  /* 0x00010d527f007947 */ /* 0x000fcc000b800000 */
[----:B------:R2:W3:Y:S02]  /*9500*/  SHFL.IDX PT, R4, R5, 0x1, 0x1c1f ;  /* 0x003c1f0005047f89 */ /* 0x0004e400000e0000 */
.L_x_803:
[----:B---3--:R-:W-:Y:S01]  /*9510*/  IADD3 R3, R6, R4, RZ ;  /* 0x0000000406037210 */ /* 0x008fe20007ffe0ff */
[----:B------:R-:W-:Y:S05]  /*9520*/  IMAD.MOV.U32 R2, RZ, RZ, c[0x0][0x32c] ;  /* 0x0000cb00ff027624 */ /* 0x000fea00078e00ff */
[----:B------:R-:W-:Y:S01]  /*9530*/  ISETP.GE.AND P0, PT, R2, 0x1, PT ;  /* 0x000000010200780c */ /* 0x000fe20003f06270 */
[----:B------:R-:W-:Y:S11]  /*9540*/  IMAD.IADD R2, R7, 0x1, R4 ;  /* 0x0000000107027824 */ /* 0x000ff600078e0204 */
[----:B------:R-:W-:Y:S01]  /*9550*/  @!UPT UIADD3 URZ, URZ, URZ, URZ ;  /* 0x0000003f3f3ff290 */ /* 0x000fe2000fffe03f */
        /* <DEDUP_REMOVED lines=14> */
.L_x_640:
[----:B------:R-:W-:Y:S04]  /*9640*/  MOV R8, c[0x0][0x32c] ;  /* 0x0000cb0000087a02 */ /* 0x000fe80000000f00 */
[----:B------:R-:W-:Y:S11]  /*9650*/  ISETP.NE.AND P0, PT, R8, 0x1, PT ;  /* 0x000000010800780c */ /* 0x000ff60003f05270 */
[----:B------:R-:W-:Y:S02]  /*9660*/  @!UPT UIADD3 URZ, URZ, URZ, URZ ;  /* 0x0000003f3f3ff290 */ /* 0x000fe4000fffe03f */
[----:B------:R-:W-:Y:S05]  /*9670*/  @P0 IMAD.HI.U32 R8, R4, c[0x0][0x330], RZ ;  /* 0x0000cc0004080a27 */ /* 0x000fea00078e00ff */
[----:B------:R-:W-:Y:S02]  /*9680*/  @P0 SHF.R.U32.HI R4, RZ, c[0x0][0x334], R8 ;  /* 0x0000cd00ff040a19 */ /* 0x000fe40000011608 */
.L_x_641:
[----:B------:R-:W-:Y:S05]  /*9690*/  BSYNC B0 ;  /* 0x0000000000007941 */ /* 0x000fea0003800000 */
.L_x_639:
[----:B------:R-:W-:Y:S04]  /*96a0*/  IMAD.IADD R8, R0, 0x1, -R234 ;  /* 0x0000000100087824 */ /* 0x000fe800078e0aea */
[----:B------:R-:W-:Y:S05]  /*96b0*/  IMAD R4, R4, c[0x0][0x32c], R8 ;  /* 0x0000cb0004047a24 */ /* 0x000fea00078e0208 */
[----:B------:R-:W-:Y:S02]  /*96c0*/  IMNMX R2, R2, R4, !PT ;  /* 0x0000000402027217 */ /* 0x000fe40007800200 */
[----:B------:R-:W-:Y:S04]  /*96d0*/  IADD3 R4, R4, c[0x0][0x32c], RZ ;  /* 0x0000cb0004047a10 */ /* 0x000fe80007ffe0ff */
[----:B------:R-:W-:Y:S02]  /*96e0*/  IMNMX R3, R3, R4, PT ;  /* 0x0000000403037217 */ /* 0x000fe40003800200 */
.L_x_638:
[----:B------:R-:W-:Y:S04]  /*96f0*/  LOP3.LUT P0, RZ, R194, 0x8, RZ, 0xc0, !PT ;  /* 0x00000008c2ff7812 */ /* 0x000fe8000780c0ff */
[----:B------:R-:W-:Y:S04]  /*9700*/  ISETP.GT.AND P0, PT, R2, 0x1, !P0 ;  /* 0x000000010200780c */ /* 0x000fe80004704270 */
[----:B------:R-:W-:Y:S04]  /*9710*/  ISETP.LT.OR P0, PT, R3, 0x2, P0 ;  /* 0x000000020300780c */ /* 0x000fe80000701670 */
[----:B------:R-:W-:Y:S02]  /*9720*/  FSEL R39, R197, -INF , !P0 ;  /* 0xff800000c5277808 */ /* 0x000fe40004000000 */
[----:B------:R-:W-:Y:S04]  /*9730*/  LOP3.LUT P0, RZ, R194, 0x4, RZ, 0xc0, !PT ;  /* 0x00000004c2ff7812 */ /* 0x000fe8000780c0ff */
[----:B------:R-:W-:Y:S04]  /*9740*/  ISETP.GT.AND P0, PT, R2, 0x8, !P0 ;  /* 0x000000080200780c */ /* 0x000fe80004704270 */
[C---:B------:R-:W-:Y:S04]  /*9750*/  ISETP.LT.OR P0, PT, R3.reuse, 0x9, P0 ;  /* 0x000000090300780c */ /* 0x040fe80000701670 */
[----:B------:R-:W-:Y:S02]  /*9760*/  FSEL R40, R172, -INF , !P0 ;  /* 0xff800000ac287808 */ /* 0x000fe40004000000 */
[----:B------:R-:W-:Y:S04]  /*9770*/  LOP3.LUT P0, RZ, R194, 0x2, RZ, 0xc0, !PT ;  /* 0x00000002c2ff7812 */ /* 0x000fe8000780c0ff */
[----:B------:R-:W-:Y:S04]  /*9780*/  ISETP.GT.AND P0, PT, R2, 0x9, !P0 ;  /* 0x000000090200780c */ /* 0x000fe80004704270 */
[----:B------:R-:W-:Y:S04]  /*9790*/  ISETP.LT.OR P0, PT, R3, 0xa, P0 ;  /* 0x0000000a0300780c */ /* 0x000fe80000701670 */
[----:B------:R-:W-:Y:S02]  /*97a0*/  FSEL R48, R167, -INF , !P0 ;  /* 0xff800000a7307808 */ /* 0x000fe40004000000 */
[----:B------:R-:W-:Y:S04]  /*97b0*/  LOP3.LUT P0, RZ, R194, 0x1, RZ, 0xc0, !PT ;  /* 0x00000001c2ff7812 */ /* 0x000fe8000780c0ff */
[C---:B------:R-:W-:Y:S04]  /*97c0*/  ISETP.GT.AND P0, PT, R2.reuse, 0x10, !P0 ;  /* 0x000000100200780c */ /* 0x040fe80004704270 */
[----:B------:R-:W-:Y:S04]  /*97d0*/  ISETP.LT.OR P0, PT, R3, 0x11, P0 ;  /* 0x000000110300780c */ /* 0x000fe80000701670 */
        /* <DEDUP_REMOVED lines=19> */
[----:B------:R-:W-:Y:S04]  /*9910*/  LOP3.LUT P0, RZ, R194, 0x10, RZ, 0xc0, !PT ;  /* 0x00000010c2ff7812 */ /* 0x000fe8000780c0ff */
[----:B------:R-:W-:Y:S04]  /*9920*/  ISETP.GT.AND P0, PT, R2, RZ, !P0 ;  /* 0x000000ff0200720c */ /* 0x000fe80004704270 */
[C---:B------:R-:W-:Y:S04]  /*9930*/  ISETP.LT.OR P0, PT, R3.reuse, 0x1, P0 ;  /* 0x000000010300780c */ /* 0x040fe80000701670 */
[----:B------:R-:W-:Y:S02]  /*9940*/  FSEL R26, R200, -INF , !P0 ;  /* 0xff800000c81a7808 */ /* 0x000fe40004000000 */
[----:B------:R-:W-:Y:S04]  /*9950*/  LOP3.LUT P0, RZ, R194, 0x20, RZ, 0xc0, !PT ;  /* 0x00000020c2ff7812 */ /* 0x000fe8000780c0ff */
[----:B------:R-:W-:Y:S04]  /*9960*/  ISETP.GT.AND P0, PT, R2, 0x29, !P0 ;  /* 0x000000290200780c */ /* 0x000fe80004704270 */
[----:B------:R-:W-:Y:S04]  /*9970*/  ISETP.LT.OR P0, PT, R3, 0x2a, P0 ;  /* 0x0000002a0300780c */ /* 0x000fe80000701670 */
[----:B------:R-:W-:Y:S01]  /*9980*/  FSEL R38, R14, -INF , !P0 ;  /* 0xff8000000e267808 */ /* 0x000fe20004000000 */
[----:B------:R-:W-:-:S06]  /*9990*/  BRA.DIV ~URZ, `(.L_x_642) ;  /* 0x000109127f007947 */ /* 0x000fcc000b800000 */
[----:B------:R3:W4:Y:S02]  /*99a0*/  SHFL.IDX PT, R4, R5, 0x2, 0x1c1f ;  /* 0x005c1f0005047f89 */ /* 0x00072400000e0000 */
.L_x_804:
[----:B----4-:R-:W-:Y:S01]  /*99b0*/  IADD3 R3, R6, R4, RZ ;  /* 0x0000000406037210 */ /* 0x010fe20007ffe0ff */
        /* <DEDUP_REMOVED lines=18> */
.L_x_645:
[----:B------:R-:W-:Y:S04]  /*9ae0*/  MOV R8, c[0x0][0x32c] ;  /* 0x0000cb0000087a02 */ /* 0x000fe80000000f00 */
[----:B------:R-:W-:Y:S11]  /*9af0*/  ISETP.NE.AND P0, PT, R8, 0x1, PT ;  /* 0x000000010800780c */ /* 0x000ff60003f05270 */
[----:B------:R-:W-:Y:S02]  /*9b00*/  @!UPT UIADD3 URZ, URZ, URZ, URZ ;  /* 0x0000003f3f3ff290 */ /* 0x000fe4000fffe03f */
[----:B------:R-:W-:Y:S05]  /*9b10*/  @P0 IMAD.HI.U32 R8, R4, c[0x0][0x330], RZ ;  /* 0x0000cc0004080a27 */ /* 0x000fea00078e00ff */
[----:B------:R-:W-:Y:S02]  /*9b20*/  @P0 SHF.R.U32.HI R4, RZ, c[0x0][0x334], R8 ;  /* 0x0000cd00ff040a19 */ /* 0x000fe40000011608 */
.L_x_646:
[----:B------:R-:W-:Y:S05]  /*9b30*/  BSYNC B0 ;  /* 0x0000000000007941 */ /* 0x000fea0003800000 */
.L_x_644:
[----:B------:R-:W-:Y:S04]  /*9b40*/  IMAD.IADD R8, R0, 0x1, -R234 ;  /* 0x0000000100087824 */ /* 0x000fe800078e0aea */
[----:B------:R-:W-:Y:S05]  /*9b50*/  IMAD R4, R4, c[0x0][0x32c], R8 ;  /* 0x0000cb0004047a24 */ /* 0x000fea00078e0208 */
[----:B------:R-:W-:Y:S02]  /*9b60*/  IMNMX R2, R2, R4, !PT ;  /* 0x0000000402027217 */ /* 0x000fe40007800200 */
[----:B------:R-:W-:Y:S04]  /*9b70*/  IADD3 R4, R4, c[0x0][0x32c], RZ ;  /* 0x0000cb0004047a10 */ /* 0x000fe80007ffe0ff */
[----:B------:R-:W-:Y:S02]  /*9b80*/  IMNMX R3, R3, R4, PT ;  /* 0x0000000403037217 */ /* 0x000fe40003800200 */
.L_x_643:
[----:B------:R-:W-:Y:S04]  /*9b90*/  LOP3.LUT P0, RZ, R194, 0x8, RZ, 0xc0, !PT ;  /* 0x00000008c2ff7812 */ /* 0x000fe8000780c0ff */
[----:B------:R-:W-:Y:S04]  /*9ba0*/  ISETP.GT.AND P0, PT, R2, 0x1, !P0 ;  /* 0x000000010200780c */ /* 0x000fe80004704270 */
[----:B------:R-:W-:Y:S04]  /*9bb0*/  ISETP.LT.OR P0, PT, R3, 0x2, P0 ;  /* 0x000000020300780c */ /* 0x000fe80000701670 */
[----:B------:R-:W-:Y:S02]  /*9bc0*/  FSEL R28, R201, -INF , !P0 ;  /* 0xff800000c91c7808 */ /* 0x000fe40004000000 */
        /* <DEDUP_REMOVED lines=39> */
[----:B------:R4:W1:Y:S02]  /*9e40*/  SHFL.IDX PT, R4, R5, 0x3, 0x1c1f ;  /* 0x007c1f0005047f89 */ /* 0x00086400000e0000 */
.L_x_805:
[----:B-1----:R-:W-:Y:S01]  /*9e50*/  IADD3 R3, R6, R4, RZ ;  /* 0x0000000406037210 */ /* 0x002fe20007ffe0ff */
        /* <DEDUP_REMOVED lines=11> */
[----:B--234-:R-:W-:Y:S05]  /*9f10*/  IMAD.MOV.U32 R5, RZ, RZ, c[0x0][0x32c] ;  /* 0x0000cb00ff057624 */ /* 0x01cfea00078e00ff */
[----:B------:R-:W-:Y:S11]  /*9f20*/  ISETP.NE.AND P0, PT, R5, 0x1, PT ;  /* 0x000000010500780c */ /* 0x000ff60003f05270 */
[----:B------:R-:W-:Y:S02]  /*9f30*/  @!UPT UIADD3 URZ, URZ, URZ, URZ ;  /* 0x0000003f3f3ff290 */ /* 0x000fe4000fffe03f */
[----:B------:R-:W-:Y:S05]  /*9f40*/  @P0 IMAD.HI.U32 R5, R4, c[0x0][0x330], RZ ;  /* 0x0000cc0004050a27 */ /* 0x000fea00078e00ff */
[----:B------:R-:W-:Y:S04]  /*9f50*/  @P0 SHF.R.U32.HI R4, RZ, c[0x0][0x334], R5 ;  /* 0x0000cd00ff040a19 */ /* 0x000fe80000011605 */
[----:B------:R-:W-:Y:S01]  /*9f60*/  LOP3.LUT R4, RZ, R4, RZ, 0x33, !PT ;  /* 0x00000004ff047212 */ /* 0x000fe200078e33ff */
[----:B------:R-:W-:-:S05]  /*9f70*/  BRA `(.L_x_651) ;  /* 0x0000005000007947 */ /* 0x000fca0003800000 */
.L_x_650:
[----:B--234-:R-:W-:Y:S04]  /*9f80*/  MOV R5, c[0x0][0x32c] ;  /* 0x0000cb0000057a02 */ /* 0x01cfe80000000f00 */
[----:B------:R-:W-:Y:S11]  /*9f90*/  ISETP.NE.AND P0, PT, R5, 0x1, PT ;  /* 0x000000010500780c */ /* 0x000ff60003f05270 */
[----:B------:R-:W-:Y:S02]  /*9fa0*/  @!UPT UIADD3 URZ, URZ, URZ, URZ ;  /* 0x0000003f3f3ff290 */ /* 0x000fe4000fffe03f */
[----:B------:R-:W-:Y:S05]  /*9fb0*/  @P0 IMAD.HI.U32 R5, R4, c[0x0][0x330], RZ ;  /* 0x0000cc0004050a27 */ /* 0x000fea00078e00ff */
[----:B------:R-:W-:Y:S02]  /*9fc0*/  @P0 SHF.R.U32.HI R4, RZ, c[0x0][0x334], R5 ;  /* 0x0000cd00ff040a19 */ /* 0x000fe40000011605 */
.L_x_651:
[----:B------:R-:W-:Y:S05]  /*9fd0*/  BSYNC B0 ;  /* 0x0000000000007941 */ /* 0x000fea0003800000 */
.L_x_649:
[----:B------:R-:W-:Y:S04]  /*9fe0*/  IMAD.IADD R0, R0, 0x1, -R234 ;  /* 0x0000000100007824 */ /* 0x000fe800078e0aea */
[----:B------:R-:W-:Y:S05]  /*9ff0*/  IMAD R0, R4, c[0x0][0x32c], R0 ;  /* 0x0000cb0004007a24 */ /* 0x000fea00078e0200 */
[----:B------:R-:W-:Y:S02]  /*a000*/  IADD3 R4, R0, c[0x0][0x32c], RZ ;  /* 0x0000cb0000047a10 */ /* 0x000fe40007ffe0ff */
[----:B------:R-:W-:Y:S02]  /*a010*/  IMNMX R2, R2, R0, !PT ;  /* 0x0000000002027217 */ /* 0x000fe40007800200 */
[----:B------:R-:W-:Y:S02]  /*a020*/  IMNMX R3, R3, R4, PT ;  /* 0x0000000403037217 */ /* 0x000fe40003800200 */
.L_x_648:
[----:B------:R-:W-:Y:S02]  /*a030*/  LOP3.LUT P0, RZ, R194, 0x10, RZ, 0xc0, !PT ;  /* 0x00000010c2ff7812 */ /* 0x000fe4000780c0ff */
[C---:B------:R-:W-:Y:S02]  /*a040*/  ISETP.GT.AND P1, PT, R2.reuse, 0x28, !P1 ;  /* 0x000000280200780c */ /* 0x040fe40004f24270 */
[----:B------:R-:W-:Y:S02]  /*a050*/  ISETP.GT.AND P0, PT, R2, RZ, !P0 ;  /* 0x000000ff0200720c */ /* 0x000fe40004704270 */
[----:B------:R-:W-:Y:S02]  /*a060*/  FMNMX.FTZ R0, R26, R105, !PT ;  /* 0x000000691a007209 */ /* 0x000fe40007810000 */
[C---:B------:R-:W-:Y:S02]  /*a070*/  ISETP.LT.OR P0, PT, R3.reuse, 0x1, P0 ;  /* 0x000000010300780c */ /* 0x040fe40000701670 */
[----:B------:R-:W-:Y:S02]  /*a080*/  ISETP.LT.OR P1, PT, R3, 0x29, P1 ;  /* 0x000000290300780c */ /* 0x000fe40000f21670 */
[----:B------:R-:W-:Y:S02]  /*a090*/  FSEL R15, R206, -INF , !P0 ;  /* 0xff800000ce0f7808 */ /* 0x000fe40004000000 */
[----:B------:R-:W-:Y:S02]  /*a0a0*/  LOP3.LUT P0, RZ, R194, 0x8, RZ, 0xc0, !PT ;  /* 0x00000008c2ff7812 */ /* 0x000fe4000780c0ff */
[----:B------:R-:W-:Y:S02]  /*a0b0*/  FMNMX.FTZ R0, R39, R0, !PT ;  /* 0x0000000027007209 */ /* 0x000fe40007810000 */
[----:B------:R-:W-:Y:S02]  /*a0c0*/  ISETP.GT.AND P0, PT, R2, 0x1, !P0 ;  /* 0x000000010200780c */ /* 0x000fe40004704270 */
[----:B--234-:R-:W-:Y:S02]  /*a0d0*/  FMNMX.FTZ R5, R40, R0, !PT ;  /* 0x0000000028057209 */ /* 0x01cfe40007810000 */
[----:B------:R-:W-:Y:S02]  /*a0e0*/  ISETP.LT.OR P0, PT, R3, 0x2, P0 ;  /* 0x000000020300780c */ /* 0x000fe40000701670 */
[----:B------:R-:W-:Y:S02]  /*a0f0*/  FMNMX.FTZ R5, R48, R5, !PT ;  /* 0x0000000530057209 */ /* 0x000fe40007810000 */
[----:B------:R-:W-:Y:S02]  /*a100*/  FSEL R24, R205, -INF , !P0 ;  /* 0xff800000cd187808 */ /* 0x000fe40004000000 */
[----:B------:R-:W-:Y:S02]  /*a110*/  LOP3.LUT P0, RZ, R194, 0x4, RZ, 0xc0, !PT ;  /* 0x00000004c2ff7812 */ /* 0x000fe4000780c0ff */
[----:B------:R-:W-:Y:S02]  /*a120*/  FMNMX.FTZ R5, R47, R5, !PT ;  /* 0x000000052f057209 */ /* 0x000fe40007810000 */
[----:B------:R-:W-:Y:S02]  /*a130*/  ISETP.GT.AND P0, PT, R2, 0x8, !P0 ;  /* 0x000000080200780c */ /* 0x000fe40004704270 */
[----:B------:R-:W-:Y:S02]  /*a140*/  FMNMX.FTZ R5, R46, R5, !PT ;  /* 0x000000052e057209 */ /* 0x000fe40007810000 */
        /* <DEDUP_REMOVED lines=8> */
[----:B------:R-:W-:Y:S02]  /*a1d0*/  FSEL R14, R102, -INF , !P1 ;  /* 0xff800000660e7808 */ /* 0x000fe40004800000 */
[----:B------:R-:W-:Y:S02]  /*a1e0*/  FSEL R22, R202, -INF , !P0 ;  /* 0xff800000ca167808 */ /* 0x000fe40004000000 */
[----:B------:R-:W-:Y:S02]  /*a1f0*/  LOP3.LUT P0, RZ, R194, 0x1, RZ, 0xc0, !PT ;  /* 0x00000001c2ff7812 */ /* 0x000fe4000780c0ff */
[----:B------:R-:W-:Y:S02]  /*a200*/  FMNMX.FTZ R5, R42, R5, !PT ;  /* 0x000000052a057209 */ /* 0x000fe40007810000 */
[----:B------:R-:W-:Y:S02]  /*a210*/  ISETP.GT.AND P0, PT, R2, 0x10, !P0 ;  /* 0x000000100200780c */ /* 0x000fe40004704270 */
[----:B------:R-:W-:Y:S02]  /*a220*/  FMNMX.FTZ R5, R41, R5, !PT ;  /* 0x0000000529057209 */ /* 0x000fe40007810000 */
[C---:B------:R-:W-:Y:S02]  /*a230*/  ISETP.LT.OR P0, PT, R3.reuse, 0x11, P0 ;  /* 0x000000110300780c */ /* 0x040fe40000701670 */
[----:B------:R-:W-:Y:S02]  /*a240*/  FMNMX.FTZ R5, R38, R5, !PT ;  /* 0x0000000526057209 */ /* 0x000fe40007810000 */
[----:B------:R-:W-:Y:S02]  /*a250*/  FSEL R21, R196, -INF , !P0 ;  /* 0xff800000c4157808 */ /* 0x000fe40004000000 */
[----:B------:R-:W-:Y:S02]  /*a260*/  ISETP.GT.AND P0, PT, R2, 0x11, !P6 ;  /* 0x000000110200780c */ /* 0x000fe40007704270 */
[----:B------:R-:W-:Y:S02]  /*a270*/  LOP3.LUT P6, RZ, R194, 0x20, RZ, 0xc0, !PT ;  /* 0x00000020c2ff7812 */ /* 0x000fe400078cc0ff */
        /* <DEDUP_REMOVED lines=14> */
[----:B------:R-:W-:Y:S02]  /*a360*/  ISETP.GT.AND P0, PT, R2, 0x29, !P6 ;  /* 0x000000290200780c */ /* 0x000fe40007704270 */
[----:B------:R-:W-:Y:S02]  /*a370*/  FMNMX.FTZ R2, R10, R100, !PT ;  /* 0x000000640a027209 */ /* 0x000fe40007810000 */
[----:B------:R-:W-:Y:S02]  /*a380*/  ISETP.LT.OR P0, PT, R3, 0x2a, P0 ;  /* 0x0000002a0300780c */ /* 0x000fe40000701670 */
        /* <DEDUP_REMOVED lines=29> */
[----:B------:R-:W-:Y:S02]  /*a560*/  FSEL R13, R101, -INF , !P0 ;  /* 0xff800000650d7808 */ /* 0x000fe40004000000 */
        /* <DEDUP_REMOVED lines=8> */
.L_x_806:
        /* <DEDUP_REMOVED lines=15> */
.L_x_807:
[C---:B------:R-:W-:Y:S01]  /*a6e0*/  FMUL.FTZ R2, R104.reuse, c[0x0][0x2d0] ;  /* 0x0000b40068027a20 */ /* 0x040fe20000410000 */
[----:B------:R-:W-:Y:S01]  /*a6f0*/  FSETP.NEU.FTZ.AND P0, PT, R104, -INF , PT ;  /* 0xff8000006800780b */ /* 0x000fe20003f1d000 */
[----:B------:R-:W-:Y:S01]  /*a700*/  WARPSYNC 0xffffffff ;  /* 0xffffffff00007948 */ /* 0x000fe20003800000 */
[----:B------:R-:W-:Y:S02]  /*a710*/  FSETP.NEU.FTZ.AND P1, PT, R103, -INF , PT ;  /* 0xff8000006700780b */ /* 0x000fe40003f3d000 */
[----:B------:R-:W-:Y:S02]  /*a720*/  FSEL R2, R2, RZ, P0 ;  /* 0x000000ff02027208 */ /* 0x000fe40000000000 */
[----:B--2---:R-:W-:Y:S02]  /*a730*/  FMNMX.FTZ R101, R0, R4, !PT ;  /* 0x0000000400657209 */ /* 0x004fe40007810000 */
[----:B------:R-:W-:Y:S01]  /*a740*/  FSEL R0, R104, RZ, P0 ;  /* 0x000000ff68007208 */ /* 0x000fe20000000000 */
[--C-:B------:R-:W-:Y:S01]  /*a750*/  FFMA.FTZ R9, R9, c[0x0][0x2d0], -R2.reuse ;  /* 0x0000b40009097a23 */ /* 0x100fe20000010802 */
[----:B------:R-:W-:Y:S01]  /*a760*/  FSETP.NEU.FTZ.AND P0, PT, R102, -INF , PT ;  /* 0xff8000006600780b */ /* 0x000fe20003f1d000 */
[--C-:B------:R-:W-:Y:S02]  /*a770*/  FFMA.FTZ R12, R11, c[0x0][0x2d0], -R2.reuse ;  /* 0x0000b4000b0c7a23 */ /* 0x100fe40000010802 */
[--C-:B------:R-:W-:Y:S02]  /*a780*/  FFMA.FTZ R201, R156, c[0x0][0x2d0], -R2.reuse ;  /* 0x0000b4009cc97a23 */ /* 0x100fe40000010802 */
[--C-:B------:R-:W-:Y:S01]  /*a790*/  FFMA.FTZ R10, R10, c[0x0][0x2d0], -R2.reuse ;  /* 0x0000b4000a0a7a23 */ /* 0x100fe20000010802 */
[----:B------:R-:W-:Y:S01]  /*a7a0*/  MUFU.EX2 R219, R12 ;  /* 0x0000000c00db7308 */ /* 0x000fe20000000800 */
        /* <DEDUP_REMOVED lines=8> */
[----:B------:R-:W-:Y:S02]  /*a830*/  FFMA.FTZ R168, R159, c[0x0][0x2d0], -R2 ;  /* 0x0000b4009fa87a23 */ /* 0x000fe40000010802 */
[C---:B------:R-:W-:Y:S02]  /*a840*/  FMUL.FTZ R2, R103.reuse, c[0x0][0x2d0] ;  /* 0x0000b40067027a20 */ /* 0x040fe40000410000 */
[----:B-1----:R-:W-:Y:S01]  /*a850*/  FADD.FTZ R4, -R0, R100 ;  /* 0x0000006400047221 */ /* 0x002fe20000010100 */
[----:B------:R-:W-:Y:S01]  /*a860*/  FSEL R0, R103, RZ, P1 ;  /* 0x000000ff67007208 */ /* 0x000fe20000800000 */
[----:B------:R-:W-:Y:S01]  /*a870*/  MUFU.EX2 R226, R167 ;  /* 0x000000a700e27308 */ /* 0x000fe20000000800 */
[----:B------:R-:W-:Y:S03]  /*a880*/  FSEL R2, R2, RZ, P1 ;  /* 0x000000ff02027208 */ /* 0x000fe60000800000 */
[----:B------:R-:W-:Y:S01]  /*a890*/  FADD.FTZ R5, -R0, R105 ;  /* 0x0000006900057221 */ /* 0x000fe20000010100 */
[----:B------:R-:W-:Y:S01]  /*a8a0*/  FSEL R0, R102, RZ, P0 ;  /* 0x000000ff66007208 */ /* 0x000fe20000000000 */
        /* <DEDUP_REMOVED lines=13> */
[----:B------:R-:W-:Y:S02]  /*a980*/  FFMA.FTZ R196, R41, c[0x0][0x2d0], -R2 ;  /* 0x0000b40029c47a23 */ /* 0x000fe40000010802 */
[----:B------:R-:W-:Y:S01]  /*a990*/  FMUL.FTZ R2, R102, c[0x0][0x2d0] ;  /* 0x0000b40066027a20 */ /* 0x000fe20000410000 */
[----:B------:R-:W-:Y:S01]  /*a9a0*/  MUFU.EX2 R38, R9 ;  /* 0x0000000900267308 */ /* 0x000fe20000000800 */
[----:B------:R-:W-:Y:S03]  /*a9b0*/  FADD.FTZ R0, -R0, R106 ;  /* 0x0000006a00007221 */ /* 0x000fe60000010100 */
[----:B------:R-:W-:Y:S01]  /*a9c0*/  FSEL R2, R2, RZ, P0 ;  /* 0x000000ff02027208 */ /* 0x000fe20000000000 */
[----:B------:R-:W-:Y:S01]  /*a9d0*/  FMUL.FTZ R0, R0, c[0x0][0x2d0] ;  /* 0x0000b40000007a20 */ /* 0x000fe20000410000 */
[----:B------:R-:W-:Y:S03]  /*a9e0*/  FSETP.NEU.FTZ.AND P0, PT, R101, -INF , PT ;  /* 0xff8000006500780b */ /* 0x000fe60003f1d000 */
[--C-:B------:R-:W-:Y:S01]  /*a9f0*/  FFMA.FTZ R3, R25, c[0x0][0x2d0], -R2.reuse ;  /* 0x0000b40019037a23 */ /* 0x100fe20000010802 */
[----:B------:R-:W-:Y:S01]  /*aa00*/  MUFU.EX2 R214, R8 ;  /* 0x0000000800d67308 */ /* 0x000fe20000000800 */
        /* <DEDUP_REMOVED lines=9> */
[--C-:B------:R-:W-:Y:S02]  /*aaa0*/  FFMA.FTZ R160, R34, c[0x0][0x2d0], -R2.reuse ;  /* 0x0000b40022a07a23 */ /* 0x100fe40000010802 */
[--C-:B------:R-:W-:Y:S01]  /*aab0*/  FFMA.FTZ R159, R33, c[0x0][0x2d0], -R2.reuse ;  /* 0x0000b400219f7a23 */ /* 0x100fe20000010802 */
[----:B------:R-:W2:Y:S10]  /*aac0*/  MUFU.EX2 R0, R0 ;  /* 0x0000000000007308 */ /* 0x000eb40000000800 */
[----:B------:R-:W-:Y:S01]  /*aad0*/  MUFU.EX2 R48, R10 ;  /* 0x0000000a00307308 */ /* 0x000fe20000000800 */
[----:B-1----:R-:W-:Y:S01]  /*aae0*/  FFMA.FTZ R3, R28, c[0x0][0x2d0], -R2 ;  /* 0x0000b4001c037a23 */ /* 0x002fe20000010802 */
[C---:B------:R-:W-:Y:S08]  /*aaf0*/  FSEL R2, R101.reuse, RZ, P0 ;  /* 0x000000ff65027208 */ /* 0x040ff00000000000 */
[----:B------:R1:W-:Y:S10]  /*ab00*/  MUFU.EX2 R49, R3 ;  /* 0x0000000300317308 */ /* 0x0003f40000000800 */
[----:B------:R-:W-:Y:S10]  /*ab10*/  MUFU.EX2 R211, R39 ;  /* 0x0000002700d37308 */ /* 0x000ff40000000800 */
[----:B------:R-:W-:Y:S01]  /*ab20*/  MUFU.EX2 R205, R37 ;  /* 0x0000002500cd7308 */ /* 0x000fe20000000800 */
[----:B-1----:R-:W-:Y:S02]  /*ab30*/  FADD.FTZ R3, -R2, R107 ;  /* 0x0000006b02037221 */ /* 0x002fe40000010100 */
[----:B------:R-:W-:Y:S07]  /*ab40*/  FMUL.FTZ R2, R101, c[0x0][0x2d0] ;  /* 0x0000b40065027a20 */ /* 0x000fee0000410000 */
[----:B------:R-:W-:Y:S01]  /*ab50*/  MUFU.EX2 R206, R36 ;  /* 0x0000002400ce7308 */ /* 0x000fe20000000800 */
[----:B------:R-:W-:Y:S01]  /*ab60*/  FSEL R6, R2, RZ, P0 ;  /* 0x000000ff02067208 */ /* 0x000fe20000000000 */
[----:B------:R-:W-:Y:S01]  /*ab70*/  FMUL.FTZ R2, R4, c[0x0][0x2d0] ;  /* 0x0000b40004027a20 */ /* 0x000fe20000410000 */
[C---:B------:R-:W-:Y:S02]  /*ab80*/  ISETP.GT.AND P0, PT, R208.reuse, R229, PT ;  /* 0x000000e5d000720c */ /* 0x040fe40003f04270 */
[----:B------:R-:W-:Y:S01]  /*ab90*/  IADD3 R208, R208, -0x1, RZ ;  /* 0xffffffffd0d07810 */ /* 0x000fe20007ffe0ff */
[--C-:B------:R-:W-:Y:S02]  /*aba0*/  FFMA.FTZ R32, R23, c[0x0][0x2d0], -R6.reuse ;  /* 0x0000b40017207a23 */ /* 0x100fe40000010806 */
[--C-:B------:R-:W-:Y:S02]  /*abb0*/  FFMA.FTZ R7, R22, c[0x0][0x2d0], -R6.reuse ;  /* 0x0000b40016077a23 */ /* 0x100fe40000010806 */
[----:B------:R1:W-:Y:S01]  /*abc0*/  MUFU.EX2 R100, R2 ;  /* 0x0000000200647308 */ /* 0x0003e20000000800 */
[--C-:B------:R-:W-:Y:S02]  /*abd0*/  FFMA.FTZ R107, R21, c[0x0][0x2d0], -R6.reuse ;  /* 0x0000b400156b7a23 */ /* 0x100fe40000010806 */
[--C-:B------:R-:W-:Y:S02]  /*abe0*/  FFMA.FTZ R156, R20, c[0x0][0x2d0], -R6.reuse ;  /* 0x0000b400149c7a23 */ /* 0x100fe40000010806 */
[----:B------:R-:W3:Y:S01]  /*abf0*/  LDSM.16.MT88.4 R20, [R181] ;  /* 0x00000000b514783b */ /* 0x000ee20000004200 */
[--C-:B------:R-:W-:Y:S02]  /*ac00*/  FFMA.FTZ R33, R24, c[0x0][0x2d0], -R6.reuse ;  /* 0x0000b40018217a23 */ /* 0x100fe40000010806 */
[--C-:B------:R-:W-:Y:S02]  /*ac10*/  FFMA.FTZ R179, R13, c[0x0][0x2d0], -R6.reuse ;  /* 0x0000b4000db37a23 */ /* 0x100fe40000010806 */
[----:B------:R-:W-:Y:S01]  /*ac20*/  MUFU.EX2 R227, R7 ;  /* 0x0000000700e37308 */ /* 0x000fe20000000800 */
[--C-:B------:R-:W-:Y:S02]  /*ac30*/  FFMA.FTZ R158, R19, c[0x0][0x2d0], -R6.reuse ;  /* 0x0000b400139e7a23 */ /* 0x100fe40000010806 */
[--C-:B------:R-:W-:Y:S02]  /*ac40*/  FFMA.FTZ R162, R18, c[0x0][0x2d0], -R6.reuse ;  /* 0x0000b40012a27a23 */ /* 0x100fe40000010806 */
[--C-:B------:R-:W-:Y:S02]  /*ac50*/  FFMA.FTZ R171, R17, c[0x0][0x2d0], -R6.reuse ;  /* 0x0000b40011ab7a23 */ /* 0x100fe40000010806 */
[--C-:B------:R-:W-:Y:S02]  /*ac60*/  FFMA.FTZ R175, R16, c[0x0][0x2d0], -R6.reuse ;  /* 0x0000b40010af7a23 */ /* 0x100fe40000010806 */
[--C-:B------:R-:W-:Y:S01]  /*ac70*/  FFMA.FTZ R177, R14, c[0x0][0x2d0], -R6.reuse ;  /* 0x0000b4000eb17a23 */ /* 0x100fe20000010806 */
[----:B------:R-:W-:Y:S01]  /*ac80*/  MUFU.EX2 R203, R33 ;  /* 0x0000002100cb7308 */ /* 0x000fe20000000800 */
[----:B-1----:R-:W-:Y:S09]  /*ac90*/  FFMA.FTZ R2, R15, c[0x0][0x2d0], -R6 ;  /* 0x0000b4000f027a23 */ /* 0x002ff20000010806 */
[----:B------:R1:W-:Y:S10]  /*aca0*/  MUFU.EX2 R34, R2 ;  /* 0x0000000200227308 */ /* 0x0003f40000000800 */
[----:B------:R-:W-:Y:S10]  /*acb0*/  MUFU.EX2 R204, R32 ;  /* 0x0000002000cc7308 */ /* 0x000ff40000000800 */
[----:B------:R-:W-:Y:S01]  /*acc0*/  MUFU.EX2 R224, R164 ;  /* 0x000000a400e07308 */ /* 0x000fe20000000800 */
[----:B-1----:R-:W-:Y:S02]  /*acd0*/  FMUL.FTZ R2, R3, c[0x0][0x2d0] ;  /* 0x0000b40003027a20 */ /* 0x002fe40000410000 */
[----:B------:R-:W-:Y:S07]  /*ace0*/  FMUL.FTZ R3, R5, c[0x0][0x2d0] ;  /* 0x0000b40005037a20 */ /* 0x000fee0000410000 */
[----:B------:R-:W-:Y:S10]  /*acf0*/  MUFU.EX2 R2, R2 ;  /* 0x0000000200027308 */ /* 0x000ff40000000800 */
[----:B------:R-:W-:Y:S10]  /*ad00*/  MUFU.EX2 R225, R163 ;  /* 0x000000a300e17308 */ /* 0x000ff40000000800 */
[----:B------:R-:W-:Y:S10]  /*ad10*/  MUFU.EX2 R107, R107 ;  /* 0x0000006b006b7308 */ /* 0x000ff40000000800 */
[----:B------:R-:W-:Y:S10]  /*ad20*/  MUFU.EX2 R218, R156 ;  /* 0x0000009c00da7308 */ /* 0x000ff40000000800 */
[----:B------:R-:W-:Y:S10]  /*ad30*/  MUFU.EX2 R213, R158 ;  /* 0x0000009e00d57308 */ /* 0x000ff40000000800 */
[----:B------:R-:W-:Y:S10]  /*ad40*/  MUFU.EX2 R212, R162 ;  /* 0x000000a200d47308 */ /* 0x000ff40000000800 */
[----:B------:R-:W-:Y:S10]  /*ad50*/  MUFU.EX2 R202, R202 ;  /* 0x000000ca00ca7308 */ /* 0x000ff40000000800 */
[----:B------:R-:W1:Y:S10]  /*ad60*/  MUFU.EX2 R201, R201 ;  /* 0x000000c900c97308 */ /* 0x000e740000000800 */
[----:B------:R-:W-:Y:S10]  /*ad70*/  MUFU.EX2 R197, R197 ;  /* 0x000000c500c57308 */ /* 0x000ff40000000800 */
[----:B------:R-:W-:Y:S10]  /*ad80*/  MUFU.EX2 R199, R199 ;  /* 0x000000c700c77308 */ /* 0x000ff40000000800 */
[----:B------:R-:W-:Y:S10]  /*ad90*/  MUFU.EX2 R196, R196 ;  /* 0x000000c400c47308 */ /* 0x000ff40000000800 */
[----:B------:R-:W-:Y:S10]  /*ada0*/  MUFU.EX2 R178, R178 ;  /* 0x000000b200b27308 */ /* 0x000ff40000000800 */
[----:B------:R-:W-:Y:S10]  /*adb0*/  MUFU.EX2 R172, R172 ;  /* 0x000000ac00ac7308 */ /* 0x000ff40000000800 */
[----:B------:R-:W4:Y:S10]  /*adc0*/  MUFU.EX2 R167, R176 ;  /* 0x000000b000a77308 */ /* 0x000f340000000800 */
[----:B------:R-:W-:Y:S01]  /*add0*/  MUFU.EX2 R164, R177 ;  /* 0x000000b100a47308 */ /* 0x000fe20000000800 */
[C---:B--2---:R-:W-:Y:S01]  /*ade0*/  FMUL.FTZ R12, R0.reuse, R124 ;  /* 0x0000007c000c7220 */ /* 0x044fe20000410000 */
[----:B-1----:R-:W-:Y:S01]  /*adf0*/  F2FP.PACK_AB R156, R201, R202 ;  /* 0x000000cac99c723e */ /* 0x002fe200000000ff */
[C---:B------:R-:W-:Y:S02]  /*ae00*/  FMUL.FTZ R13, R0.reuse, R125 ;  /* 0x0000007d000d7220 */ /* 0x040fe40000410000 */
[C---:B------:R-:W-:Y:S02]  /*ae10*/  FMUL.FTZ R24, R0.reuse, R120 ;  /* 0x0000007800187220 */ /* 0x040fe40000410000 */
[C---:B------:R-:W-:Y:S02]  /*ae20*/  FMUL.FTZ R25, R0.reuse, R121 ;  /* 0x0000007900197220 */ /* 0x040fe40000410000 */
[C---:B------:R-:W-:Y:S02]  /*ae30*/  FMUL.FTZ R28, R0.reuse, R116 ;  /* 0x00000074001c7220 */ /* 0x040fe40000410000 */
[C---:B------:R-:W-:Y:S02]  /*ae40*/  FMUL.FTZ R29, R0.reuse, R117 ;  /* 0x00000075001d7220 */ /* 0x040fe40000410000 */
[C---:B------:R-:W-:Y:S01]  /*ae50*/  FMUL.FTZ R8, R0.reuse, R128 ;  /* 0x0000008000087220 */ /* 0x040fe20000410000 */
[----:B----4-:R-:W-:Y:S01]  /*ae60*/  F2FP.PACK_AB R162, R167, R172 ;  /* 0x000000aca7a2723e */ /* 0x010fe200000000ff */
[C---:B------:R-:W-:Y:S01]  /*ae70*/  FMUL.FTZ R9, R0.reuse, R129 ;  /* 0x0000008100097220 */ /* 0x040fe20000410000 */
[----:B------:R-:W-:Y:S01]  /*ae80*/  MUFU.EX2 R128, R161 ;  /* 0x000000a100807308 */ /* 0x000fe20000000800 */
[C---:B------:R-:W-:Y:S01]  /*ae90*/  FMUL.FTZ R40, R0.reuse, R112 ;  /* 0x0000007000287220 */ /* 0x040fe20000410000 */
[----:B------:R-:W-:Y:S01]  /*aea0*/  F2FP.PACK_AB R112, R49, R105 ;  /* 0x000000693170723e */ /* 0x000fe200000000ff */
[C---:B------:R-:W-:Y:S01]  /*aeb0*/  FMUL.FTZ R41, R0.reuse, R113 ;  /* 0x0000007100297220 */ /* 0x040fe20000410000 */
[----:B------:R-:W-:Y:S01]  /*aec0*/  F2FP.PACK_AB R113, R203, R34 ;  /* 0x00000022cb71723e */ /* 0x000fe200000000ff */
[----:B------:R-:W-:Y:S01]  /*aed0*/  FMUL.FTZ R44, R0, R108 ;  /* 0x0000006c002c7220 */ /* 0x000fe20000410000 */
[----:B------:R-:W-:Y:S01]  /*aee0*/  F2FP.PACK_AB R108, R38, R48 ;  /* 0x00000030266c723e */ /* 0x000fe200000000ff */
[----:B------:R-:W-:Y:S01]  /*aef0*/  FMUL.FTZ R45, R0, R109 ;  /* 0x0000006d002d7220 */ /* 0x000fe20000410000 */
[----:B------:R-:W-:Y:S01]  /*af00*/  F2FP.PACK_AB R109, R50, R51 ;  /* 0x00000033326d723e */ /* 0x000fe200000000ff */
        /* <DEDUP_REMOVED lines=12> */
[C---:B------:R-:W-:Y:S02]  /*afd0*/  FMUL.FTZ R92, R0.reuse, R92 ;  /* 0x0000005c005c7220 */ /* 0x040fe40000410000 */
[C---:B------:R-:W-:Y:S02]  /*afe0*/  FMUL.FTZ R93, R0.reuse, R93 ;  /* 0x0000005d005d7220 */ /* 0x040fe40000410000 */
[----:B------:R-:W-:Y:S02]  /*aff0*/  FFMA.FTZ R4, R0, R221, R105 ;  /* 0x000000dd00047223 */ /* 0x000fe40000010069 */
[----:B------:R1:W2:Y:S01]  /*b000*/  MUFU.EX2 R0, R3 ;  /* 0x0000000300007308 */ /* 0x0002a20000000800 */
[----:B------:R-:W-:Y:S01]  /*b010*/  FMUL.FTZ R46, R2, R110 ;  /* 0x0000006e022e7220 */ /* 0x000fe20000410000 */
[----:B------:R-:W-:Y:S01]  /*b020*/  F2FP.PACK_AB R110, R220, R219 ;  /* 0x000000dbdc6e723e */ /* 0x000fe200000000ff */
[----:B------:R-:W-:Y:S01]  /*b030*/  FMUL.FTZ R47, R2, R111 ;  /* 0x0000006f022f7220 */ /* 0x000fe20000410000 */
[----:B------:R-:W-:Y:S01]  /*b040*/  F2FP.PACK_AB R111, R211, R214 ;  /* 0x000000d6d36f723e */ /* 0x000fe200000000ff */
[----:B------:R-:W-:Y:S02]  /*b050*/  FADD.FTZ R105, R49, R4 ;  /* 0x0000000431697221 */ /* 0x000fe40000010000 */
[C---:B------:R-:W-:Y:S02]  /*b060*/  FMUL.FTZ R4, R100.reuse, R132 ;  /* 0x0000008464047220 */ /* 0x040fe40000410000 */
[----:B------:R-:W-:Y:S01]  /*b070*/  FMUL.FTZ R5, R100, R133 ;  /* 0x0000008564057220 */ /* 0x000fe20000410000 */
[----:B------:R-:W-:Y:S01]  /*b080*/  MUFU.EX2 R132, R165 ;  /* 0x000000a500847308 */ /* 0x000fe20000000800 */
[C---:B------:R-:W-:Y:S02]  /*b090*/  FMUL.FTZ R10, R2.reuse, R130 ;  /* 0x00000082020a7220 */ /* 0x040fe40000410000 */
[C---:B------:R-:W-:Y:S02]  /*b0a0*/  FMUL.FTZ R11, R2.reuse, R131 ;  /* 0x00000083020b7220 */ /* 0x040fe40000410000 */
[----:B------:R-:W-:Y:S01]  /*b0b0*/  FMUL.FTZ R42, R2, R114 ;  /* 0x00000072022a7220 */ /* 0x000fe20000410000 */
[----:B------:R-:W-:Y:S01]  /*b0c0*/  F2FP.PACK_AB R114, R206, R205 ;  /* 0x000000cdce72723e */ /* 0x000fe200000000ff */
[C---:B------:R-:W-:Y:S01]  /*b0d0*/  FMUL.FTZ R43, R2.reuse, R115 ;  /* 0x00000073022b7220 */ /* 0x040fe20000410000 */
[----:B------:R-:W-:Y:S01]  /*b0e0*/  F2FP.PACK_AB R115, R227, R204 ;  /* 0x000000cce373723e */ /* 0x000fe200000000ff */
[C---:B------:R-:W-:Y:S01]  /*b0f0*/  FMUL.FTZ R14, R2.reuse, R126 ;  /* 0x0000007e020e7220 */ /* 0x040fe20000410000 */
[----:B------:R-:W-:Y:S01]  /*b100*/  MUFU.EX2 R130, R170 ;  /* 0x000000aa00827308 */ /* 0x000fe20000000800 */
[----:B------:R-:W-:Y:S02]  /*b110*/  FMUL.FTZ R15, R2, R127 ;  /* 0x0000007f020f7220 */ /* 0x000fe40000410000 */
[C---:B------:R-:W-:Y:S01]  /*b120*/  FMUL.FTZ R16, R100.reuse, R136 ;  /* 0x0000008864107220 */ /* 0x040fe20000410000 */
[----:B------:R-:W-:Y:S01]  /*b130*/  LDSM.16.MT88.4 R124, [R181+0x1000] ;  /* 0x00100000b57c783b */ /* 0x000fe20000004200 */
[----:B-1----:R-:W-:Y:S02]  /*b140*/  FFMA.FTZ R3, R100, R222, R48 ;  /* 0x000000de64037223 */ /* 0x002fe40000010030 */
[C---:B--2---:R-:W-:Y:S02]  /*b150*/  FMUL.FTZ R6, R0.reuse, R134 ;  /* 0x0000008600067220 */ /* 0x044fe40000410000 */
[----:B------:R-:W-:Y:S01]  /*b160*/  FMUL.FTZ R7, R0, R135 ;  /* 0x0000008700077220 */ /* 0x000fe20000410000 */
[----:B------:R-:W-:Y:S01]  /*b170*/  MUFU.EX2 R133, R169 ;  /* 0x000000a900857308 */ /* 0x000fe20000000800 */
[----:B------:R-:W-:Y:S02]  /*b180*/  FADD.FTZ R3, R38, R3 ;  /* 0x0000000326037221 */ /* 0x000fe40000010000 */
[----:B------:R-:W1:Y:S01]  /*b190*/  LDSM.16.MT88.4 R36, [R182] ;  /* 0x00000000b624783b */ /* 0x000e620000004200 */
[----:B------:R-:W-:Y:S02]  /*b1a0*/  FMUL.FTZ R17, R100, R137 ;  /* 0x0000008964117220 */ /* 0x000fe40000410000 */
[-C--:B---3--:R-:W-:Y:S04]  /*b1b0*/  HMMA.16816.F32 R4, R108, R20.reuse, R4 ;  /* 0x000000146c04723c */ /* 0x088fe80000001804 */
[----:B------:R-:W-:Y:S01]  /*b1c0*/  MUFU.EX2 R131, R160 ;  /* 0x000000a000837308 */ /* 0x000fe20000000800 */
[C---:B------:R-:W-:Y:S02]  /*b1d0*/  FMUL.FTZ R18, R0.reuse, R138 ;  /* 0x0000008a00127220 */ /* 0x040fe40000410000 */
[----:B------:R-:W-:Y:S01]  /*b1e0*/  FMUL.FTZ R19, R0, R139 ;  /* 0x0000008b00137220 */ /* 0x000fe20000410000 */
[C---:B------:R-:W-:Y:S01]  /*b1f0*/  HMMA.16816.F32 R8, R112.reuse, R20, R8 ;  /* 0x000000147008723c */ /* 0x040fe20000001808 */
[----:B------:R-:W-:Y:S03]  /*b200*/  LDSM.16.MT88.4 R136, [R181+0x800] ;  /* 0x00080000b588783b */ /* 0x000fe60000004200 */
[C---:B------:R-:W-:Y:S02]  /*b210*/  FMUL.FTZ R30, R2.reuse, R118 ;  /* 0x00000076021e7220 */ /* 0x040fe40000410000 */
[C---:B------:R-:W-:Y:S01]  /*b220*/  FMUL.FTZ R31, R2.reuse, R119 ;  /* 0x00000077021f7220 */ /* 0x040fe20000410000 */
[----:B------:R-:W-:Y:S01]  /*b230*/  MUFU.EX2 R222, R168 ;  /* 0x000000a800de7308 */ /* 0x000fe20000000800 */
[-C--:B------:R-:W-:Y:S01]  /*b240*/  HMMA.16816.F32 R12, R112, R22.reuse, R12 ;  /* 0x00000016700c723c */ /* 0x080fe2000000180c */
[----:B------:R-:W2:Y:S03]  /*b250*/  LDSM.16.MT88.4 R116, [R181+0xc00] ;  /* 0x000c0000b574783b */ /* 0x000ea60000004200 */
[C---:B------:R-:W-:Y:S02]  /*b260*/  FMUL.FTZ R26, R2.reuse, R122 ;  /* 0x0000007a021a7220 */ /* 0x040fe40000410000 */
[----:B------:R-:W-:Y:S02]  /*b270*/  FMUL.FTZ R27, R2, R123 ;  /* 0x0000007b021b7220 */ /* 0x000fe40000410000 */
[C---:B------:R-:W-:Y:S01]  /*b280*/  HMMA.16816.F32 R16, R108.reuse, R22, R16 ;  /* 0x000000166c10723c */ /* 0x040fe20000001810 */
[----:B------:R-:W-:Y:S01]  /*b290*/  LDSM.16.MT88.4 R120, [R182+0x400] ;  /* 0x00040000b678783b */ /* 0x000fe20000004200 */
[----:B------:R3:W-:Y:S02]  /*b2a0*/  MUFU.EX2 R221, R159 ;  /* 0x0000009f00dd7308 */ /* 0x0007e40000000800 */
[C---:B------:R-:W-:Y:S02]  /*b2b0*/  FMUL.FTZ R20, R100.reuse, R140 ;  /* 0x0000008c64147220 */ /* 0x040fe40000410000 */
[----:B------:R-:W-:Y:S02]  /*b2c0*/  FMUL.FTZ R21, R100, R141 ;  /* 0x0000008d64157220 */ /* 0x000fe40000410000 */
[C---:B------:R-:W-:Y:S04]  /*b2d0*/  FMUL.FTZ R22, R0.reuse, R142 ;  /* 0x0000008e00167220 */ /* 0x040fe80000410000 */
[----:B------:R-:W-:Y:S01]  /*b2e0*/  FMUL.FTZ R23, R0, R143 ;  /* 0x0000008f00177220 */ /* 0x000fe20000410000 */
[----:B------:R-:W-:Y:S01]  /*b2f0*/  MUFU.EX2 R170, R198 ;  /* 0x000000c600aa7308 */ /* 0x000fe20000000800 */
[C---:B------:R-:W-:Y:S02]  /*b300*/  FMUL.FTZ R32, R100.reuse, R144 ;  /* 0x0000009064207220 */ /* 0x040fe40000410000 */
[----:B------:R-:W-:Y:S02]  /*b310*/  FMUL.FTZ R33, R100, R145 ;  /* 0x0000009164217220 */ /* 0x000fe40000410000 */
[----:B------:R-:W-:Y:S01]  /*b320*/  FMUL.FTZ R35, R0, R147 ;  /* 0x0000009300237220 */ /* 0x000fe20000410000 */
[-C--:B-1----:R-:W-:Y:S03]  /*b330*/  HMMA.16816.F32 R20, R108, R36.reuse, R20 ;  /* 0x000000246c14723c */ /* 0x082fe60000001814 */
[C---:B------:R-:W-:Y:S01]  /*b340*/  FMUL.FTZ R48, R100.reuse, R152 ;  /* 0x0000009864307220 */ /* 0x040fe20000410000 */
[----:B------:R-:W1:Y:S01]  /*b350*/  MUFU.EX2 R198, R200 ;  /* 0x000000c800c67308 */ /* 0x000e620000000800 */
[----:B------:R-:W-:Y:S02]  /*b360*/  FMUL.FTZ R49, R100, R153 ;  /* 0x0000009964317220 */ /* 0x000fe40000410000 */
[----:B------:R-:W-:Y:S01]  /*b370*/  FFMA.FTZ R106, R2, R223, R34 ;  /* 0x000000df026a7223 */ /* 0x000fe20000010022 */
[C---:B------:R-:W-:Y:S04]  /*b380*/  HMMA.16816.F32 R24, R112.reuse, R36, R24 ;  /* 0x000000247018723c */ /* 0x040fe80000001818 */
[----:B------:R-:W-:Y:S01]  /*b390*/  FMUL.FTZ R34, R0, R146 ;  /* 0x0000009200227220 */ /* 0x000fe20000410000 */
[----:B---3--:R-:W-:Y:S01]  /*b3a0*/  F2FP.PACK_AB R159, R178, R196 ;  /* 0x000000c4b29f723e */ /* 0x008fe200000000ff */
[----:B------:R-:W-:Y:S01]  /*b3b0*/  LDSM.16.MT88.4 R144, [R182+0x800] ;  /* 0x00080000b690783b */ /* 0x000fe20000004200 */
[C---:B------:R-:W-:Y:S01]  /*b3c0*/  FMUL.FTZ R36, R100.reuse, R148 ;  /* 0x0000009464247220 */ /* 0x040fe20000410000 */
[-C--:B------:R-:W-:Y:S01]  /*b3d0*/  HMMA.16816.F32 R28, R112, R38.reuse, R28 ;  /* 0x00000026701c723c */ /* 0x080fe2000000181c */
[----:B------:R3:W-:Y:S03]  /*b3e0*/  MUFU.EX2 R223, R157 ;  /* 0x0000009d00df7308 */ /* 0x0007e60000000800 */
[----:B------:R-:W-:Y:S02]  /*b3f0*/  FMUL.FTZ R37, R100, R149 ;  /* 0x0000009564257220 */ /* 0x000fe40000410000 */
[C---:B------:R-:W-:Y:S02]  /*b400*/  FMUL.FTZ R58, R2.reuse, R58 ;  /* 0x0000003a023a7220 */ /* 0x040fe40000410000 */
[C---:B------:R-:W-:Y:S03]  /*b410*/  HMMA.16816.F32 R32, R108.reuse, R38, R32 ;  /* 0x000000266c20723c */ /* 0x040fe60000001820 */
[----:B------:R-:W-:Y:S01]  /*b420*/  MUFU.EX2 R168, R174 ;  /* 0x000000ae00a87308 */ /* 0x000fe20000000800 */
[C---:B------:R-:W-:Y:S01]  /*b430*/  FMUL.FTZ R59, R2.reuse, R59 ;  /* 0x0000003b023b7220 */ /* 0x040fe20000410000 */
[----:B-1----:R-:W-:Y:S01]  /*b440*/  F2FP.PACK_AB R158, R199, R198 ;  /* 0x000000c6c79e723e */ /* 0x002fe200000000ff */
[----:B------:R-:W-:Y:S02]  /*b450*/  FMUL.FTZ R62, R2, R62 ;  /* 0x0000003e023e7220 */ /* 0x000fe40000410000 */
[C---:B------:R-:W-:Y:S04]  /*b460*/  FMUL.FTZ R38, R0.reuse, R150 ;  /* 0x0000009600267220 */ /* 0x040fe80000410000 */
[----:B------:R-:W-:Y:S01]  /*b470*/  FMUL.FTZ R39, R0, R151 ;  /* 0x0000009700277220 */ /* 0x000fe20000410000 */
[----:B------:R-:W1:Y:S01]  /*b480*/  MUFU.EX2 R169, R173 ;  /* 0x000000ad00a97308 */ /* 0x000e620000000800 */
[C---:B------:R-:W-:Y:S02]  /*b490*/  FMUL.FTZ R63, R2.reuse, R63 ;  /* 0x0000003f023f7220 */ /* 0x040fe40000410000 */
[C---:B------:R-:W-:Y:S01]  /*b4a0*/  FMUL.FTZ R74, R2.reuse, R74 ;  /* 0x0000004a024a7220 */ /* 0x040fe20000410000 */
[----:B---3--:R-:W-:Y:S01]  /*b4b0*/  F2FP.PACK_AB R157, R197, R170 ;  /* 0x000000aac59d723e */ /* 0x008fe200000000ff */
[C---:B------:R-:W-:Y:S01]  /*b4c0*/  FMUL.FTZ R75, R2.reuse, R75 ;  /* 0x0000004b024b7220 */ /* 0x040fe20000410000 */
[-C--:B--2---:R-:W-:Y:S03]  /*b4d0*/  HMMA.16816.F32 R36, R108, R116.reuse, R36 ;  /* 0x000000746c24723c */ /* 0x084fe60000001824 */
[C---:B------:R-:W-:Y:S01]  /*b4e0*/  FMUL.FTZ R78, R2.reuse, R78 ;  /* 0x0000004e024e7220 */ /* 0x040fe20000410000 */
[----:B------:R-:W2:Y:S01]  /*b4f0*/  MUFU.EX2 R165, R175 ;  /* 0x000000af00a57308 */ /* 0x000ea20000000800 */
[C---:B------:R-:W-:Y:S02]  /*b500*/  FMUL.FTZ R79, R2.reuse, R79 ;  /* 0x0000004f024f7220 */ /* 0x040fe40000410000 */
[C---:B------:R-:W-:Y:S01]  /*b510*/  FMUL.FTZ R90, R2.reuse, R90 ;  /* 0x0000005a025a7220 */ /* 0x040fe20000410000 */
[C---:B------:R-:W-:Y:S04]  /*b520*/  HMMA.16816.F32 R40, R112.reuse, R116, R40 ;  /* 0x000000747028723c */ /* 0x040fe80000001828 */
[C---:B------:R-:W-:Y:S02]  /*b530*/  FMUL.FTZ R91, R2.reuse, R91 ;  /* 0x0000005b025b7220 */ /* 0x040fe40000410000 */
[C---:B------:R-:W-:Y:S02]  /*b540*/  FMUL.FTZ R94, R2.reuse, R94 ;  /* 0x0000005e025e7220 */ /* 0x040fe40000410000 */
[-C--:B------:R-:W-:Y:S04]  /*b550*/  HMMA.16816.F32 R44, R112, R118.reuse, R44 ;  /* 0x00000076702c723c */ /* 0x080fe8000000182c */
[----:B------:R-:W-:Y:S01]  /*b560*/  FMUL.FTZ R95, R2, R95 ;  /* 0x0000005f025f7220 */ /* 0x000fe20000410000 */
[----:B-1----:R-:W-:Y:S01]  /*b570*/  F2FP.PACK_AB R160, R169, R168 ;  /* 0x000000a8a9a0723e */ /* 0x002fe200000000ff */
[C---:B------:R-:W-:Y:S02]  /*b580*/  FFMA.FTZ R2, R0.reuse, R228, R51 ;  /* 0x000000e400027223 */ /* 0x040fe40000010033 */
[----:B------:R-:W-:Y:S04]  /*b590*/  FMUL.FTZ R51, R0, R155 ;  /* 0x0000009b00337220 */ /* 0x000fe80000410000 */
[----:B------:R-:W-:Y:S01]  /*b5a0*/  FADD.FTZ R2, R50, R2 ;  /* 0x0000000232027221 */ /* 0x000fe20000010000 */
[----:B--2---:R-:W-:Y:S01]  /*b5b0*/  F2FP.PACK_AB R161, R165, R166 ;  /* 0x000000a6a5a1723e */ /* 0x004fe200000000ff */
[----:B------:R-:W-:Y:S02]  /*b5c0*/  FMUL.FTZ R50, R0, R154 ;  /* 0x0000009a00327220 */ /* 0x000fe40000410000 */
[----:B------:R-:W-:Y:S01]  /*b5d0*/  LDSM.16.MT88.4 R152, [R181+0x1400] ;  /* 0x00140000b598783b */ /* 0x000fe20000004200 */
[C---:B------:R-:W-:Y:S02]  /*b5e0*/  FMUL.FTZ R52, R100.reuse, R52 ;  /* 0x0000003464347220 */ /* 0x040fe40000410000 */
[----:B------:R-:W-:Y:S02]  /*b5f0*/  FMUL.FTZ R53, R100, R53 ;  /* 0x0000003564357220 */ /* 0x000fe40000410000 */
[C---:B------:R-:W-:Y:S03]  /*b600*/  HMMA.16816.F32 R48, R108.reuse, R118, R48 ;  /* 0x000000766c30723c */ /* 0x040fe60000001830 */
[----:B------:R-:W1:Y:S01]  /*b610*/  LDSM.16.MT88.4 R116, [R182+0xc00] ;  /* 0x000c0000b674783b */ /* 0x000e620000004200 */
[C---:B------:R-:W-:Y:S02]  /*b620*/  FMUL.FTZ R54, R0.reuse, R54 ;  /* 0x0000003600367220 */ /* 0x040fe40000410000 */
[----:B------:R-:W-:Y:S02]  /*b630*/  FMUL.FTZ R55, R0, R55 ;  /* 0x0000003700377220 */ /* 0x000fe40000410000 */
[C---:B------:R-:W-:Y:S04]  /*b640*/  FMUL.FTZ R64, R100.reuse, R64 ;  /* 0x0000004064407220 */ /* 0x040fe80000410000 */
        /* <DEDUP_REMOVED lines=21> */
[----:B------:R-:W-:Y:S02]  /*b7a0*/  FADD.FTZ R100, R203, R106 ;  /* 0x0000006acb647221 */ /* 0x000fe40000010000 */
[----:B------:R-:W1:Y:S01]  /*b7b0*/  MUFU.EX2 R106, R179 ;  /* 0x000000b3006a7308 */ /* 0x000e620000000800 */
[----:B------:R-:W-:Y:S01]  /*b7c0*/  FADD.FTZ R3, R219, R3 ;  /* 0x00000003db037221 */ /* 0x000fe20000010000 */
[-C--:B------:R-:W-:Y:S04]  /*b7d0*/  HMMA.16816.F32 R60, R112, R118.reuse, R60 ;  /* 0x00000076703c723c */ /* 0x080fe8000000183c */
[----:B------:R-:W-:Y:S02]  /*b7e0*/  FADD.FTZ R2, R214, R2 ;  /* 0x00000002d6027221 */ /* 0x000fe40000010000 */
[----:B------:R-:W-:Y:S02]  /*b7f0*/  FADD.FTZ R0, R205, R105 ;  /* 0x00000069cd007221 */ /* 0x000fe40000010000 */
[C---:B------:R-:W-:Y:S01]  /*b800*/  HMMA.16816.F32 R64, R108.reuse, R118, R64 ;  /* 0x000000766c40723c */ /* 0x040fe20000001840 */
[----:B------:R-:W2:Y:S03]  /*b810*/  LDSM.16.MT88.4 R116, [R181+0x1800] ;  /* 0x00180000b574783b */ /* 0x000ea60000004200 */
[----:B------:R-:W-:Y:S02]  /*b820*/  FADD.FTZ R105, R204, R100 ;  /* 0x00000064cc697221 */ /* 0x000fe40000010000 */
[----:B------:R-:W-:Y:S02]  /*b830*/  FADD.FTZ R100, R220, R3 ;  /* 0x00000003dc647221 */ /* 0x000fe40000010000 */
[----:B------:R-:W-:Y:S04]  /*b840*/  FADD.FTZ R3, R211, R2 ;  /* 0x00000002d3037221 */ /* 0x000fe80000010000 */
[----:B------:R-:W-:Y:S02]  /*b850*/  FADD.FTZ R100, R130, R100 ;  /* 0x0000006482647221 */ /* 0x000fe40000010000 */
[----:B------:R-:W-:Y:S01]  /*b860*/  FADD.FTZ R3, R129, R3 ;  /* 0x0000000381037221 */ /* 0x000fe20000010000 */
[----:B-1----:R-:W-:Y:S01]  /*b870*/  F2FP.PACK_AB R163, R106, R164 ;  /* 0x000000a46aa3723e */ /* 0x002fe200000000ff */
[----:B------:R-:W-:Y:S02]  /*b880*/  FADD.FTZ R100, R133, R100 ;  /* 0x0000006485647221 */ /* 0x000fe40000010000 */
[----:B------:R-:W-:Y:S02]  /*b890*/  FADD.FTZ R3, R132, R3 ;  /* 0x0000000384037221 */ /* 0x000fe40000010000 */
[----:B------:R-:W-:Y:S02]  /*b8a0*/  FADD.FTZ R2, R206, R0 ;  /* 0x00000000ce027221 */ /* 0x000fe40000010000 */
[----:B------:R-:W-:Y:S01]  /*b8b0*/  FADD.FTZ R0, R227, R105 ;  /* 0x00000069e3007221 */ /* 0x000fe20000010000 */
[----:B------:R-:W-:Y:S01]  /*b8c0*/  MOV R105, R103 ;  /* 0x0000006700697202 */ /* 0x000fe20000000f00 */
[----:B------:R-:W-:Y:S02]  /*b8d0*/  FADD.FTZ R2, R128, R2 ;  /* 0x0000000280027221 */ /* 0x000fe40000010000 */
[----:B------:R-:W-:Y:S02]  /*b8e0*/  FADD.FTZ R0, R107, R0 ;  /* 0x000000006b007221 */ /* 0x000fe40000010000 */
[----:B------:R-:W-:Y:S02]  /*b8f0*/  FADD.FTZ R2, R131, R2 ;  /* 0x0000000283027221 */ /* 0x000fe40000010000 */
[----:B------:R-:W-:Y:S02]  /*b900*/  FADD.FTZ R0, R218, R0 ;  /* 0x00000000da007221 */ /* 0x000fe40000010000 */
[----:B------:R-:W-:Y:S02]  /*b910*/  FADD.FTZ R3, R224, R3 ;  /* 0x00000003e0037221 */ /* 0x000fe40000010000 */
[----:B------:R-:W-:Y:S02]  /*b920*/  FADD.FTZ R2, R221, R2 ;  /* 0x00000002dd027221 */ /* 0x000fe40000010000 */
[----:B------:R-:W-:Y:S01]  /*b930*/  FADD.FTZ R0, R213, R0 ;  /* 0x00000000d5007221 */ /* 0x000fe20000010000 */
[-C--:B--2---:R-:W-:Y:S08]  /*b940*/  HMMA.16816.F32 R68, R108, R116.reuse, R68 ;  /* 0x000000746c44723c */ /* 0x084ff00000001844 */
[C---:B------:R-:W-:Y:S08]  /*b950*/  HMMA.16816.F32 R72, R112.reuse, R116, R72 ;  /* 0x000000747048723c */ /* 0x040ff00000001848 */
[-C--:B------:R-:W-:Y:S08]  /*b960*/  HMMA.16816.F32 R76, R112, R118.reuse, R76 ;  /* 0x00000076704c723c */ /* 0x080ff0000000184c */
[C---:B------:R-:W-:Y:S01]  /*b970*/  HMMA.16816.F32 R80, R108.reuse, R118, R80 ;  /* 0x000000766c50723c */ /* 0x040fe20000001850 */
[----:B------:R-:W1:Y:S07]  /*b980*/  LDSM.16.MT88.4 R116, [R182+0x1800] ;  /* 0x00180000b674783b */ /* 0x000e6e0000004200 */
[-C--:B-1----:R-:W-:Y:S08]  /*b990*/  HMMA.16816.F32 R84, R108, R116.reuse, R84 ;  /* 0x000000746c54723c */ /* 0x082ff00000001854 */
[C---:B------:R-:W-:Y:S07]  /*b9a0*/  HMMA.16816.F32 R88, R112.reuse, R116, R88 ;  /* 0x000000747058723c */ /* 0x040fee0000001858 */
[----:B------:R-:W-:Y:S01]  /*b9b0*/  F2FP.PACK_AB R116, R131, R128 ;  /* 0x000000808374723e */ /* 0x000fe200000000ff */
[-C--:B------:R-:W-:Y:S01]  /*b9c0*/  HMMA.16816.F32 R92, R112, R118.reuse, R92 ;  /* 0x00000076705c723c */ /* 0x080fe2000000185c */
[----:B------:R-:W1:Y:S03]  /*b9d0*/  LDSM.16.MT88.4 R112, [R181+0x400] ;  /* 0x00040000b570783b */ /* 0x000e660000004200 */
[----:B------:R-:W-:Y:S02]  /*b9e0*/  F2FP.PACK_AB R117, R218, R107 ;  /* 0x0000006bda75723e */ /* 0x000fe400000000ff */
[----:B------:R-:W-:Y:S02]  /*b9f0*/  MOV R107, R101 ;  /* 0x00000065006b7202 */ /* 0x000fe40000000f00 */
[----:B------:R-:W-:Y:S07]  /*ba00*/  HMMA.16816.F32 R96, R108, R118, R96 ;  /* 0x000000766c60723c */ /* 0x000fee0000001860 */
[----:B------:R-:W-:Y:S02]  /*ba10*/  F2FP.PACK_AB R108, R133, R130 ;  /* 0x00000082856c723e */ /* 0x000fe400000000ff */
[----:B------:R-:W-:Y:S03]  /*ba20*/  F2FP.PACK_AB R109, R132, R129 ;  /* 0x00000081846d723e */ /* 0x000fe600000000ff */
[----:B------:R-:W-:Y:S02]  /*ba30*/  F2FP.PACK_AB R110, R226, R222 ;  /* 0x000000dee26e723e */ /* 0x000fe400000000ff */
[----:B------:R-:W-:Y:S02]  /*ba40*/  F2FP.PACK_AB R111, R225, R224 ;  /* 0x000000e0e16f723e */ /* 0x000fe400000000ff */
[C---:B------:R-:W-:Y:S02]  /*ba50*/  F2FP.PACK_AB R118, R223.reuse, R221 ;  /* 0x000000dddf76723e */ /* 0x040fe400000000ff */
[C---:B------:R-:W-:Y:S03]  /*ba60*/  F2FP.PACK_AB R119, R212.reuse, R213 ;  /* 0x000000d5d477723e */ /* 0x040fe600000000ff */
[-C--:B-1----:R-:W-:Y:S08]  /*ba70*/  HMMA.16816.F32 R4, R108, R112.reuse, R4 ;  /* 0x000000706c04723c */ /* 0x082ff00000001804 */
[C---:B------:R-:W-:Y:S08]  /*ba80*/  HMMA.16816.F32 R8, R116.reuse, R112, R8 ;  /* 0x000000707408723c */ /* 0x040ff00000001808 */
[-C--:B------:R-:W-:Y:S08]  /*ba90*/  HMMA.16816.F32 R12, R116, R114.reuse, R12 ;  /* 0x00000072740c723c */ /* 0x080ff0000000180c */
        /* <DEDUP_REMOVED lines=43> */
[----:B------:R-:W-:Y:S02]  /*bd50*/  FADD.FTZ R5, R212, R0 ;  /* 0x00000000d4057221 */ /* 0x000fe40000010000 */
[----:B------:R-:W-:Y:S02]  /*bd60*/  FADD.FTZ R0, R168, R4 ;  /* 0x00000004a8007221 */ /* 0x000fe40000010000 */
[C---:B------:R-:W-:Y:S04]  /*bd70*/  HMMA.16816.F32 R64, R156.reuse, R6, R64 ;  /* 0x000000069c40723c */ /* 0x040fe80000001840 */
[----:B------:R-:W-:Y:S03]  /*bd80*/  FADD.FTZ R5, R166, R5 ;  /* 0x00000005a6057221 */ /* 0x000fe60000010000 */
[----:B------:R-:W-:Y:S01]  /*bd90*/  FADD.FTZ R7, R222, R100 ;  /* 0x00000064de077221 */ /* 0x000fe20000010000 */
[-C--:B--2---:R-:W-:Y:S04]  /*bda0*/  HMMA.16816.F32 R68, R156, R8.reuse, R68 ;  /* 0x000000089c44723c */ /* 0x084fe80000001844 */
[----:B------:R-:W-:Y:S01]  /*bdb0*/  MOV R100, R104 ;  /* 0x0000006800647202 */ /* 0x000fe20000000f00 */
        /* <DEDUP_REMOVED lines=11> */
[-C--:B---3--:R-:W-:Y:S04]  /*be70*/  HMMA.16816.F32 R84, R156, R12.reuse, R84 ;  /* 0x0000000c9c54723c */ /* 0x088fe80000001854 */
        /* <DEDUP_REMOVED lines=8> */
[----:B------:R-:W-:Y:S04]  /*bf00*/  HMMA.16816.F32 R96, R156, R14, R96 ;  /* 0x0000000e9c60723c */ /* 0x000fe80000001860 */
[----:B------:R-:W-:Y:S02]  /*bf10*/  FADD.FTZ R221, R167, R2 ;  /* 0x00000002a7dd7221 */ /* 0x000fe40000010000 */
[----:B------:R-:W-:Y:S01]  /*bf20*/  FADD.FTZ R223, R106, R0 ;  /* 0x000000006adf7221 */ /* 0x000fe20000010000 */
[----:B------:R-:W-:Y:S01]  /*bf30*/  MOV R106, R102 ;  /* 0x00000066006a7202 */ /* 0x000fe20000000f00 */
[----:B------:R-:W-:-:S05]  /*bf40*/  @P0 BRA `(.L_x_654) ;  /* 0xffffb91000000947 */ /* 0x000fca000383ffff */
.L_x_621:
[----:B------:R-:W-:Y:S01]  /*bf50*/  IMAD.MOV.U32 R0, RZ, RZ, c[0x0][0x2c4] ;  /* 0x0000b100ff007624 */ /* 0x000fe200078e00ff */
[----:B------:R-:W-:Y:S01]  /*bf60*/  IADD3 R2, R233, 0x1, -R232 ;  /* 0x00000001e9027810 */ /* 0x000fe20007ffe8e8 */
[----:B------:R-:W-:-:S03]  /*bf70*/  IMAD.MOV.U32 R4, RZ, RZ, c[0x0][0x32c] ;  /* 0x0000cb00ff047624 */ /* 0x000fc600078e00ff */
[----:B------:R-:W-:Y:S02]  /*bf80*/  ISETP.NE.AND P1, PT, R0, 0x1, PT ;  /* 0x000000010000780c */ /* 0x000fe40003f25270 */
[----:B------:R-:W-:Y:S02]  /*bf90*/  IADD3 R0, R250, 0x7f, RZ ;  /* 0x0000007ffa007810 */ /* 0x000fe40007ffe0ff */
[----:B------:R-:W-:-:S09]  /*bfa0*/  ISETP.GE.AND P0, PT, R4, 0x1, PT ;  /* 0x000000010400780c */ /* 0x000fd20003f06270 */
[----:B------:R-:W-:-:S05]  /*bfb0*/  @P1 IMAD.HI.U32 R3, R0, c[0x0][0x2c8], RZ ;  /* 0x0000b20000031a27 */ /* 0x000fca00078e00ff */
[----:B------:R-:W-:-:S05]  /*bfc0*/  @P1 SHF.R.U32.HI R0, RZ, c[0x0][0x2cc], R3 ;  /* 0x0000b300ff001a19 */ /* 0x000fca0000011603 */
[----:B------:R-:W-:-:S05]  /*bfd0*/  IMAD.IADD R0, R2, 0x1, R0 ;  /* 0x0000000102007824 */ /* 0x000fca00078e0200 */
[----:B------:R-:W-:Y:S01]  /*bfe0*/  IADD3 R2, R0, -c[0x0][0x324], RZ ;  /* 0x8000c90000027a10 */ /* 0x000fe20007ffe0ff */
[----:B------:R-:W-:Y:S05]  /*bff0*/  @!P0 BRA `(.L_x_655) ;  /* 0x0000011000008947 */ /* 0x000fea0003800000 */
[----:B------:R-:W-:Y:S01]  /*c000*/  ISETP.GT.AND P0, PT, R0, -0x1, PT ;  /* 0xffffffff0000780c */ /* 0x000fe20003f04270 */
[----:B------:R-:W-:-:S12]  /*c010*/  BSSY B0, `(.L_x_656) ;  /* 0x000000d000007945 */ /* 0x000fd80003800000 */
        /* <DEDUP_REMOVED lines=8> */
.L_x_657:
[----:B------:R-:W-:-:S04]  /*c0a0*/  MOV R3, 0x1 ;  /* 0x0000000100037802 */ /* 0x000fc80000000f00 */
[----:B------:R-:W-:-:S13]  /*c0b0*/  ISETP.NE.AND P0, PT, R3, c[0x0][0x32c], PT ;  /* 0x0000cb0003007a0c */ /* 0x000fda0003f05270 */
[----:B------:R-:W-:-:S05]  /*c0c0*/  @P0 IMAD.HI.U32 R3, R0, c[0x0][0x330], RZ ;  /* 0x0000cc0000030a27 */ /* 0x000fca00078e00ff */
[----:B------:R-:W-:Y:S02]  /*c0d0*/  @P0 SHF.R.U32.HI R0, RZ, c[0x0][0x334], R3 ;  /* 0x0000cd00ff000a19 */ /* 0x000fe40000011603 */
.L_x_658:
[----:B------:R-:W-:Y:S05]  /*c0e0*/  BSYNC B0 ;  /* 0x0000000000007941 */ /* 0x000fea0003800000 */
.L_x_656:
[----:B------:R-:W-:-:S05]  /*c0f0*/  IMAD R0, R0, c[0x0][0x32c], RZ ;  /* 0x0000cb0000007a24 */ /* 0x000fca00078e02ff */
[----:B------:R-:W-:-:S04]  /*c100*/  IMNMX R2, R2, R0, !PT ;  /* 0x0000000002027217 */ /* 0x000fc80007800200 */
.L_x_655:
[----:B------:R-:W-:-:S05]  /*c110*/  IADD3 R2, R2, 0x2f, RZ ;  /* 0x0000002f02027810 */ /* 0x000fca0007ffe0ff */
[----:B------:R-:W-:-:S05]  /*c120*/  IMAD.HI R2, R2, 0x2aaaaaab, RZ ;  /* 0x2aaaaaab02027827 */ /* 0x000fca00078e02ff */
[----:B------:R-:W-:-:S04]  /*c130*/  SHF.R.U32.HI R0, RZ, 0x1f, R2 ;  /* 0x0000001fff007819 */ /* 0x000fc80000011602 */
[----:B------:R-:W-:-:S04]  /*c140*/  LEA.HI.SX32 R0, R2, R0, 0x1d ;  /* 0x0000000002007211 */ /* 0x000fc800078feaff */
[----:B------:R-:W-:-:S04]  /*c150*/  IMNMX R227, R237, R0, !PT ;  /* 0x00000000ede37217 */ /* 0x000fc80007800200 */
[----:B------:R-:W-:-:S13]  /*c160*/  ISETP.GE.AND P0, PT, R208, R227, PT ;  /* 0x000000e3d000720c */ /* 0x000fda0003f06270 */
[----:B------:R-:W-:Y:S05]  /*c170*/  @!P0 BRA `(.L_x_659) ;  /* 0x0000320000008947 */ /* 0x000fea0003800000 */
.L_x_672:
[----:B------:R-:W-:Y:S04]  /*c180*/  DEPBAR.LE SB0, 0x0 ;  /* 0x000080000000791a */ /* 0x000fe80000000000 */
[----:B------:R-:W-:Y:S01]  /*c190*/  WARPSYNC 0xffffffff ;  /* 0xffffffff00007948 */ /* 0x000fe20003800000 */
[----:B------:R-:W-:Y:S01]  /*c1a0*/  BAR.SYNC.DEFER_BLOCKING 0x0 ;  /* 0x0000000000007b1d */ /* 0x000fe20000010000 */
[----:B------:R-:W-:Y:S01]  /*c1b0*/  ISETP.GT.AND P0, PT, R237, R208, PT ;  /* 0x000000d0ed00720c */ /* 0x000fe20003f04270 */
[----:B------:R-:W-:Y:S01]  /*c1c0*/  IMAD.MOV.U32 R106, RZ, RZ, R104 ;  /* 0x000000ffff6a7224 */ /* 0x000fe200078e0068 */
[----:B------:R-:W-:Y:S01]  /*c1d0*/  MOV R107, R103 ;  /* 0x00000067006b7202 */ /* 0x000fe20000000f00 */
[----:B------:R-:W-:Y:S02]  /*c1e0*/  IMAD.MOV.U32 R100, RZ, RZ, R102 ;  /* 0x000000ffff647224 */ /* 0x000fe400078e0066 */
        /* <DEDUP_REMOVED lines=27> */
.L_x_808:
[----:B------:R-:W-:-:S05]  /*c3a0*/  BRA.DIV ~URZ, `(.L_x_663) ;  /* 0x0000e2627f007947 */ /* 0x000fca000b800000 */
[----:B------:R4:W3:Y:S02]  /*c3b0*/  SHFL.IDX PT, R0, R11, RZ, 0x1c1f ;  /* 0x001c1fff0b007589 */ /* 0x0008e400000e0000 */
.L_x_809:
        /* <DEDUP_REMOVED lines=25> */
.L_x_810:
        /* <DEDUP_REMOVED lines=15> */
.L_x_661:
[----:B------:R-:W-:Y:S05]  /*c640*/  BSYNC B0 ;  /* 0x0000000000007941 */ /* 0x000fea0003800000 */
.L_x_660:
        /* <DEDUP_REMOVED lines=95> */
[----:B------:R5:W2:Y:S01]  /*cc40*/  MUFU.TANH R206, R2 ;  /* 0x0000000200ce7308 */ /* 0x000aa20000002400 */
[----:B---3--:R-:W-:Y:S09]  /*cc50*/  FMUL.FTZ R3, R18, c[0x0][0x320] ;  /* 0x0000c80012037a20 */ /* 0x008ff20000410000 */
[----:B------:R-:W3:Y:S01]  /*cc60*/  MUFU.TANH R175, R3 ;  /* 0x0000000300af7308 */ /* 0x000ee20000002400 */
[----:B-1----:R-:W-:Y:S09]  /*cc70*/  FMUL.FTZ R0, R6, c[0x0][0x320] ;  /* 0x0000c80006007a20 */ /* 0x002ff20000410000 */
[----:B------:R1:W1:Y:S01]  /*cc80*/  MUFU.TANH R200, R0 ;  /* 0x0000000000c87308 */ /* 0x0002620000002400 */
[----:B-----5:R-:W-:Y:S09]  /*cc90*/  FMUL.FTZ R2, R19, c[0x0][0x320] ;  /* 0x0000c80013027a20 */ /* 0x020ff20000410000 */
[----:B------:R-:W2:Y:S01]  /*cca0*/  MUFU.TANH R174, R2 ;  /* 0x0000000200ae7308 */ /* 0x000ea20000002400 */
[----:B-1----:R-:W-:Y:S02]  /*ccb0*/  FMUL.FTZ R0, R7, c[0x0][0x320] ;  /* 0x0000c80007007a20 */ /* 0x002fe40000410000 */
[----:B------:R-:W1:Y:S07]  /*ccc0*/  LDSM.16.M88.4 R4, [R187] ;  /* 0x00000000bb04783b */ /* 0x000e6e0000000200 */
[----:B------:R5:W1:Y:S02]  /*ccd0*/  MUFU.TANH R199, R0 ;  /* 0x0000000000c77308 */ /* 0x000a640000002400 */
[----:B-----5:R-:W-:Y:S02]  /*cce0*/  FMUL.FTZ R0, R8, c[0x0][0x320] ;  /* 0x0000c80008007a20 */ /* 0x020fe40000410000 */
[----:B------:R-:W-:Y:S06]  /*ccf0*/  FMUL.FTZ R8, R17, c[0x0][0x320] ;  /* 0x0000c80011087a20 */ /* 0x000fec0000410000 */
[----:B------:R5:W2:Y:S10]  /*cd00*/  MUFU.TANH R204, R0 ;  /* 0x0000000000cc7308 */ /* 0x000ab40000002400 */
[----:B------:R2:W2:Y:S01]  /*cd10*/  MUFU.TANH R167, R8 ;  /* 0x0000000800a77308 */ /* 0x0004a20000002400 */
[-C--:B-1----:R-:W-:Y:S08]  /*cd20*/  HMMA.16816.F32 R20, R160, R4.reuse, R20 ;  /* 0x00000004a014723c */ /* 0x082ff00000001814 */
[C---:B------:R-:W-:Y:S04]  /*cd30*/  HMMA.16816.F32 R24, R168.reuse, R4, R24 ;  /* 0x00000004a818723c */ /* 0x040fe80000001818 */
[----:B-----5:R-:W-:Y:S04]  /*cd40*/  FMUL.FTZ R0, R9, c[0x0][0x320] ;  /* 0x0000c80009007a20 */ /* 0x020fe80000410000 */
[-C--:B------:R-:W-:Y:S01]  /*cd50*/  HMMA.16816.F32 R28, R168, R6.reuse, R28 ;  /* 0x00000006a81c723c */ /* 0x080fe2000000181c */
[----:B------:R1:W1:Y:S01]  /*cd60*/  MUFU.TANH R205, R0 ;  /* 0x0000000000cd7308 */ /* 0x0002620000002400 */
[----:B--2---:R-:W2:Y:S06]  /*cd70*/  LDSM.16.M88.4 R8, [R186] ;  /* 0x00000000ba08783b */ /* 0x004eac0000000200 */
[C---:B------:R-:W-:Y:S01]  /*cd80*/  HMMA.16816.F32 R32, R160.reuse, R6, R32 ;  /* 0x00000006a020723c */ /* 0x040fe20000001820 */
[----:B------:R-:W-:Y:S04]  /*cd90*/  DEPBAR.LE SB0, 0x0 ;  /* 0x000080000000791a */ /* 0x000fe80000000000 */
[----:B------:R-:W-:Y:S03]  /*cda0*/  BAR.SYNC.DEFER_BLOCKING 0x0 ;  /* 0x0000000000007b1d */ /* 0x000fe60000010000 */
[----:B------:R-:W-:Y:S04]  /*cdb0*/  FMUL.FTZ R3, R26, c[0x0][0x320] ;  /* 0x0000c8001a037a20 */ /* 0x000fe80000410000 */
[----:B------:R-:W-:Y:S01]  /*cdc0*/  FMUL.FTZ R2, R27, c[0x0][0x320] ;  /* 0x0000c8001b027a20 */ /* 0x000fe20000410000 */
[----:B------:R5:W2:Y:S01]  /*cdd0*/  MUFU.TANH R178, R3 ;  /* 0x0000000300b27308 */ /* 0x000aa20000002400 */
[----:B-1----:R-:W-:Y:S09]  /*cde0*/  FMUL.FTZ R0, R12, c[0x0][0x320] ;  /* 0x0000c8000c007a20 */ /* 0x002ff20000410000 */
[----:B------:R1:W1:Y:S01]  /*cdf0*/  MUFU.TANH R198, R0 ;  /* 0x0000000000c67308 */ /* 0x0002620000002400 */
[----:B------:R-:W-:Y:S09]  /*ce00*/  FMUL.FTZ R4, R33, c[0x0][0x320] ;  /* 0x0000c80021047a20 */ /* 0x000ff20000410000 */
[----:B------:R3:W3:Y:S01]  /*ce10*/  MUFU.TANH R176, R2 ;  /* 0x0000000200b07308 */ /* 0x0006e20000002400 */
[----:B-----5:R-:W-:Y:S01]  /*ce20*/  FMUL.FTZ R3, R34, c[0x0][0x320] ;  /* 0x0000c80022037a20 */ /* 0x020fe20000410000 */
[-C--:B--2---:R-:W-:Y:S08]  /*ce30*/  HMMA.16816.F32 R36, R160, R8.reuse, R36 ;  /* 0x00000008a024723c */ /* 0x084ff00000001824 */
[----:B------:R-:W2:Y:S01]  /*ce40*/  MUFU.TANH R26, R4 ;  /* 0x00000004001a7308 */ /* 0x000ea20000002400 */
[----:B-1----:R-:W-:Y:S01]  /*ce50*/  FMUL.FTZ R0, R13, c[0x0][0x320] ;  /* 0x0000c8000d007a20 */ /* 0x002fe20000410000 */
[C---:B------:R-:W-:Y:S08]  /*ce60*/  HMMA.16816.F32 R40, R168.reuse, R8, R40 ;  /* 0x00000008a828723c */ /* 0x040ff00000001828 */
[----:B------:R1:W1:Y:S01]  /*ce70*/  MUFU.TANH R197, R0 ;  /* 0x0000000000c57308 */ /* 0x0002620000002400 */
[-C--:B------:R-:W-:Y:S03]  /*ce80*/  HMMA.16816.F32 R44, R168, R10.reuse, R44 ;  /* 0x0000000aa82c723c */ /* 0x080fe6000000182c */
[----:B---3--:R-:W-:Y:S06]  /*ce90*/  FMUL.FTZ R2, R35, c[0x0][0x320] ;  /* 0x0000c80023027a20 */ /* 0x008fec0000410000 */
[----:B------:R3:W2:Y:S01]  /*cea0*/  MUFU.TANH R27, R2 ;  /* 0x00000002001b7308 */ /* 0x0006a20000002400 */
[----:B------:R-:W-:Y:S04]  /*ceb0*/  HMMA.16816.F32 R48, R160, R10, R48 ;  /* 0x0000000aa030723c */ /* 0x000fe80000001830 */
[----:B-1----:R-:W-:Y:S05]  /*cec0*/  FMUL.FTZ R0, R14, c[0x0][0x320] ;  /* 0x0000c8000e007a20 */ /* 0x002fea0000410000 */
[----:B------:R1:W1:Y:S11]  /*ced0*/  MUFU.TANH R203, R0 ;  /* 0x0000000000cb7308 */ /* 0x0002760000002400 */
[----:B------:R-:W-:Y:S04]  /*cee0*/  @!UPT UIADD3 URZ, URZ, URZ, URZ ;  /* 0x0000003f3f3ff290 */ /* 0x000fe8000fffe03f */
[----:B---3--:R-:W-:Y:S04]  /*cef0*/  FMUL.FTZ R2, R49, c[0x0][0x320] ;  /* 0x0000c80031027a20 */ /* 0x008fe80000410000 */
[----:B------:R-:W3:Y:S01]  /*cf00*/  MUFU.TANH R11, R2 ;  /* 0x00000002000b7308 */ /* 0x000ee20000002400 */
[----:B-1----:R-:W-:Y:S09]  /*cf10*/  FMUL.FTZ R0, R15, c[0x0][0x320] ;  /* 0x0000c8000f007a20 */ /* 0x002ff20000410000 */
        /* <DEDUP_REMOVED lines=18> */
[----:B------:R1:W1:Y:S10]  /*d040*/  MUFU.TANH R29, R3 ;  /* 0x00000003001d7308 */ /* 0x0002740000002400 */
[----:B------:R5:W2:Y:S01]  /*d050*/  MUFU.TANH R156, R0 ;  /* 0x00000000009c7308 */ /* 0x000aa20000002400 */
[----:B-1----:R-:W-:Y:S09]  /*d060*/  FMUL.FTZ R3, R48, c[0x0][0x320] ;  /* 0x0000c80030037a20 */ /* 0x002ff20000410000 */
[----:B------:R-:W1:Y:S01]  /*d070*/  MUFU.TANH R12, R3 ;  /* 0x00000003000c7308 */ /* 0x000e620000002400 */
[----:B-----5:R-:W-:Y:S09]  /*d080*/  FMUL.FTZ R0, R30, c[0x0][0x320] ;  /* 0x0000c8001e007a20 */ /* 0x020ff20000410000 */
        /* <DEDUP_REMOVED lines=44> */
[C---:B------:R-:W-:Y:S01]  /*d350*/  @!P1 IADD3 R3, P0, R0.reuse, R244, RZ ;  /* 0x000000f400039210 */ /* 0x040fe20007f1e0ff */
[----:B------:R-:W-:Y:S03]  /*d360*/  IMAD.MOV R4, RZ, RZ, -R0 ;  /* 0x000000ffff047224 */ /* 0x000fe600078e0a00 */
[----:B------:R-:W-:Y:S01]  /*d370*/  @!P1 LEA.HI.X.SX32 R0, R0, R248, 0x1, P0 ;  /* 0x000000f800009211 */ /* 0x000fe200000f0eff */
        /* <DEDUP_REMOVED lines=17> */
[----:B------:R-:W-:Y:S01]  /*d490*/  ISETP.GE.AND P0, PT, R6, 0x1, PT ;  /* 0x000000010600780c */ /* 0x000fe20003f06270 */
[----:B------:R-:W-:-:S10]  /*d4a0*/  BRA.DIV ~URZ, `(.L_x_667) ;  /* 0x0000d2a27f007947 */ /* 0x000fd4000b800000 */
[----:B------:R1:W2:Y:S02]  /*d4b0*/  SHFL.IDX PT, R4, R7, RZ, 0x1c1f ;  /* 0x001c1fff07047589 */ /* 0x0002a400000e0000 */
.L_x_811:
[----:B------:R-:W-:-:S05]  /*d4c0*/  BRA.DIV ~URZ, `(.L_x_668) ;  /* 0x0000d2f27f007947 */ /* 0x000fca000b800000 */
[----:B------:R3:W4:Y:S02]  /*d4d0*/  SHFL.IDX PT, R0, R8, RZ, 0x1c1f ;  /* 0x001c1fff08007589 */ /* 0x00072400000e0000 */
.L_x_812:
        /* <DEDUP_REMOVED lines=25> */
.L_x_813:
[----:B--2---:R-:W-:Y:S02]  /*d670*/  IMAD.SHL.U32 R2, R210, 0x2, RZ ;  /* 0x00000002d2027824 */ /* 0x004fe400078e00ff */
[C---:B------:R-:W-:Y:S03]  /*d680*/  IMAD.SHL.U32 R5, R235.reuse, 0x2, RZ ;  /* 0x00000002eb057824 */ /* 0x040fe600078e00ff */
[----:B------:R-:W-:Y:S05]  /*d690*/  @P0 IADD3 R2, P1, R0, R2, RZ ;  /* 0x0000000200020210 */ /* 0x000fea0007f3e0ff */
[----:B-1----:R-:W-:Y:S01]  /*d6a0*/  @P0 IMAD.X R3, R4, 0x1, R217, P1 ;  /* 0x0000000104030824 */ /* 0x002fe200008e06d9 */
[----:B------:R-:W-:Y:S11]  /*d6b0*/  @P0 ISETP.GE.AND P1, PT, R210, c[0x0][0x1d4], PT ;  /* 0x00007500d2000a0c */ /* 0x000ff60003f26270 */
[----:B------:R-:W-:Y:S02]  /*d6c0*/  @!UPT UIADD3 URZ, URZ, URZ, URZ ;  /* 0x0000003f3f3ff290 */ /* 0x000fe4000fffe03f */
[----:B------:R-:W-:Y:S01]  /*d6d0*/  @!PT LDS RZ, [RZ] ;  /* 0x00000000fffff984 */ /* 0x000fe20000000800 */
[----:B------:R-:W-:Y:S01]  /*d6e0*/  @!PT LDS RZ, [RZ] ;  /* 0x00000000fffff984 */ /* 0x000fe20000000800 */
[----:B------:R-:W-:Y:S01]  /*d6f0*/  @!PT LDS RZ, [RZ] ;  /* 0x00000000fffff984 */ /* 0x000fe20000000800 */
[----:B------:R1:W-:Y:S02]  /*d700*/  @P0 LDGSTS.E.BYPASS.LTC128B.128 [R195+0x4480], [R2.64], !P1 ;  /* 0x0448000002c30fae */ /* 0x0003e4000c901d46 */
[----:B-1----:R-:W-:Y:S01]  /*d710*/  @P0 IADD3 R2, P1, R0, R5, RZ ;  /* 0x0000000500020210 */ /* 0x002fe20007f3e0ff */
[----:B------:R-:W-:Y:S04]  /*d720*/  IMAD.SHL.U32 R5, R236, 0x2, RZ ;  /* 0x00000002ec057824 */ /* 0x000fe800078e00ff */
[----:B------:R-:W-:Y:S01]  /*d730*/  @P0 IMAD.X R3, R4, 0x1, R215, P1 ;  /* 0x0000000104030824 */ /* 0x000fe200008e06d7 */
[----:B------:R-:W-:Y:S11]  /*d740*/  @P0 ISETP.GE.AND P1, PT, R235, c[0x0][0x1d4], PT ;  /* 0x00007500eb000a0c */ /* 0x000ff60003f26270 */
[----:B------:R-:W-:Y:S02]  /*d750*/  @!UPT UIADD3 URZ, URZ, URZ, URZ ;  /* 0x0000003f3f3ff290 */ /* 0x000fe4000fffe03f */
[----:B------:R1:W-:Y:S02]  /*d760*/  @P0 LDGSTS.E.BYPASS.LTC128B.128 [R195+0x5080], [R2.64], !P1 ;  /* 0x0508000002c30fae */ /* 0x0003e4000c901d46 */
[----:B-1----:R-:W-:Y:S05]  /*d770*/  @P0 IADD3 R2, P1, R0, R5, RZ ;  /* 0x0000000500020210 */ /* 0x002fea0007f3e0ff */
[----:B------:R-:W-:Y:S01]  /*d780*/  @P0 IMAD.X R3, R4, 0x1, R216, P1 ;  /* 0x0000000104030824 */ /* 0x000fe200008e06d8 */
[----:B------:R-:W-:Y:S11]  /*d790*/  @P0 ISETP.GE.AND P1, PT, R236, c[0x0][0x1d4], PT ;  /* 0x00007500ec000a0c */ /* 0x000ff60003f26270 */
[----:B------:R-:W-:Y:S02]  /*d7a0*/  @!UPT UIADD3 URZ, URZ, URZ, URZ ;  /* 0x0000003f3f3ff290 */ /* 0x000fe4000fffe03f */
[----:B------:R1:W-:Y:S02]  /*d7b0*/  @P0 LDGSTS.E.BYPASS.LTC128B.128 [R195+0x5c80], [R2.64], !P1 ;  /* 0x05c8000002c30fae */ /* 0x0003e4000c901d46 */
.L_x_666:
[----:B--234-:R-:W-:Y:S05]  /*d7c0*/  BSYNC B0 ;  /* 0x0000000000007941 */ /* 0x01cfea0003800000 */
.L_x_665:
[----:B------:R-:W-:Y:S01]  /*d7d0*/  FMNMX.FTZ R4, R196, R104, !PT ;  /* 0x00000068c4047209 */ /* 0x000fe20007810000 */
[----:B------:R-:W0:Y:S01]  /*d7e0*/  LDGDEPBAR ;  /* 0x00000000000079af */ /* 0x000e220000000000 */
        /* <DEDUP_REMOVED lines=49> */
.L_x_814:
        /* <DEDUP_REMOVED lines=15> */
.L_x_815:
[----:B--2---:R-:W-:Y:S01]  /*dbf0*/  FMNMX.FTZ R105, R0, R4, !PT ;  /* 0x0000000400697209 */ /* 0x004fe20007810000 */
[----:B------:R-:W-:Y:S01]  /*dc00*/  FMUL.FTZ R0, R104, c[0x0][0x2d0] ;  /* 0x0000b40068007a20 */ /* 0x000fe20000410000 */
[----:B------:R-:W-:Y:S01]  /*dc10*/  WARPSYNC 0xffffffff ;  /* 0xffffffff00007948 */ /* 0x000fe20003800000 */
[----:B-1----:R-:W-:Y:S01]  /*dc20*/  FMUL.FTZ R4, R102, c[0x0][0x2d0] ;  /* 0x0000b40066047a20 */ /* 0x002fe20000410000 */
[----:B------:R-:W-:Y:S01]  /*dc30*/  ISETP.GT.AND P0, PT, R208, R227, PT ;  /* 0x000000e3d000720c */ /* 0x000fe20003f04270 */
[--C-:B------:R-:W-:Y:S02]  /*dc40*/  FFMA.FTZ R8, R196, c[0x0][0x2d0], -R0.reuse ;  /* 0x0000b400c4087a23 */ /* 0x100fe40000010800 */
[--C-:B------:R-:W-:Y:S02]  /*dc50*/  FFMA.FTZ R7, R179, c[0x0][0x2d0], -R0.reuse ;  /* 0x0000b400b3077a23 */ /* 0x100fe40000010800 */
[--C-:B------:R-:W-:Y:S02]  /*dc60*/  FFMA.FTZ R168, R30, c[0x0][0x2d0], -R0.reuse ;  /* 0x0000b4001ea87a23 */ /* 0x100fe40000010800 */
        /* <DEDUP_REMOVED lines=10> */
[----:B------:R-:W-:Y:S01]  /*dd10*/  FADD.FTZ R0, -R102, R100 ;  /* 0x0000006466007221 */ /* 0x000fe20000010100 */
[----:B------:R-:W-:Y:S01]  /*dd20*/  MUFU.EX2 R225, R167 ;  /* 0x000000a700e17308 */ /* 0x000fe20000000800 */
[----:B------:R-:W-:Y:S02]  /*dd30*/  FMUL.FTZ R3, R103, c[0x0][0x2d0] ;  /* 0x0000b40067037a20 */ /* 0x000fe40000410000 */
[----:B------:R-:W-:Y:S02]  /*dd40*/  FMUL.FTZ R0, R0, c[0x0][0x2d0] ;  /* 0x0000b40000007a20 */ /* 0x000fe40000410000 */
        /* <DEDUP_REMOVED lines=14> */
[--C-:B------:R-:W-:Y:S01]  /*de30*/  FFMA.FTZ R32, R198, c[0x0][0x2d0], -R4.reuse ;  /* 0x0000b400c6207a23 */ /* 0x100fe20000010804 */
[----:B------:R-:W-:Y:S01]  /*de40*/  MUFU.EX2 R35, R5 ;  /* 0x0000000500237308 */ /* 0x000fe20000000800 */
[--C-:B------:R-:W-:Y:S02]  /*de50*/  FFMA.FTZ R19, R197, c[0x0][0x2d0], -R4.reuse ;  /* 0x0000b400c5137a23 */ /* 0x100fe40000010804 */
[--C-:B------:R-:W-:Y:S02]  /*de60*/  FFMA.FTZ R157, R172, c[0x0][0x2d0], -R4.reuse ;  /* 0x0000b400ac9d7a23 */ /* 0x100fe40000010804 */
[--C-:B-1----:R-:W-:Y:S02]  /*de70*/  FFMA.FTZ R0, R204, c[0x0][0x2d0], -R4.reuse ;  /* 0x0000b400cc007a23 */ /* 0x102fe40000010804 */
[--C-:B------:R-:W-:Y:S02]  /*de80*/  FFMA.FTZ R172, R21, c[0x0][0x2d0], -R4.reuse ;  /* 0x0000b40015ac7a23 */ /* 0x100fe40000010804 */
[--C-:B------:R-:W-:Y:S01]  /*de90*/  FFMA.FTZ R173, R28, c[0x0][0x2d0], -R4.reuse ;  /* 0x0000b4001cad7a23 */ /* 0x100fe20000010804 */
[----:B------:R1:W2:Y:S01]  /*dea0*/  MUFU.EX2 R37, R0 ;  /* 0x0000000000257308 */ /* 0x0002a20000000800 */
[--C-:B------:R-:W-:Y:S02]  /*deb0*/  FFMA.FTZ R174, R15, c[0x0][0x2d0], -R4.reuse ;  /* 0x0000b4000fae7a23 */ /* 0x100fe40000010804 */
[--C-:B------:R-:W-:Y:S02]  /*dec0*/  FFMA.FTZ R159, R177, c[0x0][0x2d0], -R4.reuse ;  /* 0x0000b400b19f7a23 */ /* 0x100fe40000010804 */
[--C-:B------:R-:W-:Y:S02]  /*ded0*/  FFMA.FTZ R158, R158, c[0x0][0x2d0], -R4.reuse ;  /* 0x0000b4009e9e7a23 */ /* 0x100fe40000010804 */
[--C-:B------:R-:W-:Y:S02]  /*dee0*/  FFMA.FTZ R156, R156, c[0x0][0x2d0], -R4.reuse ;  /* 0x0000b4009c9c7a23 */ /* 0x100fe40000010804 */
[----:B------:R-:W-:Y:S01]  /*def0*/  FFMA.FTZ R171, R16, c[0x0][0x2d0], -R4 ;  /* 0x0000b40010ab7a23 */ /* 0x000fe20000010804 */
[----:B------:R-:W-:Y:S10]  /*df00*/  MUFU.EX2 R22, R7 ;  /* 0x0000000700167308 */ /* 0x000ff40000000800 */
[----:B------:R-:W-:Y:S01]  /*df10*/  MUFU.EX2 R36, R6 ;  /* 0x0000000600247308 */ /* 0x000fe20000000800 */
[----:B-1----:R-:W-:Y:S04]  /*df20*/  FADD.FTZ R0, -R104, R106 ;  /* 0x0000006a68007221 */ /* 0x002fe80000010100 */
[----:B------:R-:W-:Y:S05]  /*df30*/  FMUL.FTZ R0, R0, c[0x0][0x2d0] ;  /* 0x0000b40000007a20 */ /* 0x000fea0000410000 */
[----:B------:R-:W-:Y:S10]  /*df40*/  MUFU.EX2 R198, R32 ;  /* 0x0000002000c67308 */ /* 0x000ff40000000800 */
[----:B------:R1:W-:Y:S10]  /*df50*/  MUFU.EX2 R100, R0 ;  /* 0x0000000000647308 */ /* 0x0003f40000000800 */
        /* <DEDUP_REMOVED lines=8> */
[----:B-1----:R-:W-:Y:S02]  /*dfe0*/  FFMA.FTZ R0, R205, c[0x0][0x2d0], -R4 ;  /* 0x0000b400cd007a23 */ /* 0x002fe40000010804 */
[----:B------:R-:W-:Y:S07]  /*dff0*/  FMUL.FTZ R4, R105, c[0x0][0x2d0] ;  /* 0x0000b40069047a20 */ /* 0x000fee0000410000 */
        /* <DEDUP_REMOVED lines=14> */
[----:B------:R-:W-:Y:S02]  /*e0e0*/  FFMA.FTZ R177, R17, c[0x0][0x2d0], -R4 ;  /* 0x0000b40011b17a23 */ /* 0x000fe40000010804 */
[----:B-1----:R-:W-:Y:S04]  /*e0f0*/  FADD.FTZ R0, -R105, R101 ;  /* 0x0000006569007221 */ /* 0x002fe80000010100 */
[----:B------:R-:W-:Y:S01]  /*e100*/  FMUL.FTZ R0, R0, c[0x0][0x2d0] ;  /* 0x0000b40000007a20 */ /* 0x000fe20000410000 */
[----:B------:R-:W-:Y:S10]  /*e110*/  MUFU.EX2 R17, R5 ;  /* 0x0000000500117308 */ /* 0x000ff40000000800 */
        /* <DEDUP_REMOVED lines=13> */
[----:B------:R-:W-:Y:S01]  /*e1f0*/  MUFU.EX2 R107, R177 ;  /* 0x000000b1006b7308 */ /* 0x000fe20000000800 */
[C---:B--2---:R-:W-:Y:S02]  /*e200*/  FFMA.FTZ R4, R2.reuse, R221, R37 ;  /* 0x000000dd02047223 */ /* 0x044fe40000010025 */
[C---:B------:R-:W-:Y:S01]  /*e210*/  FMUL.FTZ R12, R2.reuse, R124 ;  /* 0x0000007c020c7220 */ /* 0x040fe20000410000 */
        /* <DEDUP_REMOVED lines=9> */
[----:B------:R-:W-:Y:S01]  /*e2b0*/  FMUL.FTZ R40, R2, R112 ;  /* 0x0000007002287220 */ /* 0x000fe20000410000 */
[----:B------:R-:W-:Y:S01]  /*e2c0*/  F2FP.PACK_AB R112, R34, R37 ;  /* 0x000000252270723e */ /* 0x000fe200000000ff */
[----:B------:R-:W-:Y:S01]  /*e2d0*/  FMUL.FTZ R41, R2, R113 ;  /* 0x0000007102297220 */ /* 0x000fe20000410000 */
[----:B------:R-:W-:Y:S01]  /*e2e0*/  F2FP.PACK_AB R113, R178, R17 ;  /* 0x00000011b271723e */ /* 0x000fe200000000ff */
[----:B------:R-:W-:Y:S01]  /*e2f0*/  FMUL.FTZ R44, R2, R108 ;  /* 0x0000006c022c7220 */ /* 0x000fe20000410000 */
[----:B------:R-:W-:Y:S01]  /*e300*/  F2FP.PACK_AB R108, R22, R23 ;  /* 0x00000017166c723e */ /* 0x000fe200000000ff */
[C---:B------:R-:W-:Y:S01]  /*e310*/  FMUL.FTZ R45, R2.reuse, R109 ;  /* 0x0000006d022d7220 */ /* 0x040fe20000410000 */
[----:B------:R-:W-:Y:S01]  /*e320*/  F2FP.PACK_AB R109, R35, R36 ;  /* 0x00000024236d723e */ /* 0x000fe200000000ff */
[C---:B------:R-:W-:Y:S01]  /*e330*/  FMUL.FTZ R56, R2.reuse, R56 ;  /* 0x0000003802387220 */ /* 0x040fe20000410000 */
[----:B------:R1:W-:Y:S01]  /*e340*/  MUFU.EX2 R129, R159 ;  /* 0x0000009f00817308 */ /* 0x0003e20000000800 */
        /* <DEDUP_REMOVED lines=11> */
[----:B------:R-:W-:Y:S01]  /*e400*/  FFMA.FTZ R2, R100, R222, R23 ;  /* 0x000000de64027223 */ /* 0x000fe20000010017 */
[----:B-1----:R-:W-:Y:S01]  /*e410*/  F2FP.PACK_AB R159, R179, R196 ;  /* 0x000000c4b39f723e */ /* 0x002fe200000000ff */
[----:B------:R-:W-:Y:S01]  /*e420*/  FMUL.FTZ R14, R0, R126 ;  /* 0x0000007e000e7220 */ /* 0x000fe20000410000 */
[----:B------:R-:W-:Y:S01]  /*e430*/  MUFU.EX2 R222, R168 ;  /* 0x000000a800de7308 */ /* 0x000fe20000000800 */
[----:B------:R-:W-:Y:S02]  /*e440*/  FADD.FTZ R128, R22, R2 ;  /* 0x0000000216807221 */ /* 0x000fe40000010000 */
[----:B------:R-:W1:Y:S01]  /*e450*/  LDSM.16.MT88.4 R20, [R181] ;  /* 0x00000000b514783b */ /* 0x000e620000004200 */
[C---:B------:R-:W-:Y:S02]  /*e460*/  FMUL.FTZ R15, R0.reuse, R127 ;  /* 0x0000007f000f7220 */ /* 0x040fe40000410000 */
[C---:B------:R-:W-:Y:S02]  /*e470*/  FMUL.FTZ R26, R0.reuse, R122 ;  /* 0x0000007a001a7220 */ /* 0x040fe40000410000 */
[C---:B------:R-:W-:Y:S02]  /*e480*/  FMUL.FTZ R27, R0.reuse, R123 ;  /* 0x0000007b001b7220 */ /* 0x040fe40000410000 */
[C---:B------:R-:W-:Y:S01]  /*e490*/  FMUL.FTZ R30, R0.reuse, R118 ;  /* 0x00000076001e7220 */ /* 0x040fe20000410000 */
[----:B------:R-:W-:Y:S01]  /*e4a0*/  LDSM.16.MT88.4 R120, [R182+0x400] ;  /* 0x00040000b678783b */ /* 0x000fe20000004200 */
[C---:B------:R-:W-:Y:S01]  /*e4b0*/  FMUL.FTZ R31, R0.reuse, R119 ;  /* 0x00000077001f7220 */ /* 0x040fe20000410000 */
[----:B------:R-:W2:Y:S01]  /*e4c0*/  MUFU.EX2 R168, R173 ;  /* 0x000000ad00a87308 */ /* 0x000ea20000000800 */
[C---:B------:R-:W-:Y:S02]  /*e4d0*/  FMUL.FTZ R10, R0.reuse, R130 ;  /* 0x00000082000a7220 */ /* 0x040fe40000410000 */
[C---:B------:R-:W-:Y:S02]  /*e4e0*/  FMUL.FTZ R11, R0.reuse, R131 ;  /* 0x00000083000b7220 */ /* 0x040fe40000410000 */
[----:B------:R-:W-:Y:S01]  /*e4f0*/  FMUL.FTZ R42, R0, R114 ;  /* 0x00000072002a7220 */ /* 0x000fe20000410000 */
[----:B------:R-:W-:Y:S01]  /*e500*/  F2FP.PACK_AB R114, R202, R198 ;  /* 0x000000c6ca72723e */ /* 0x000fe200000000ff */
[----:B------:R-:W-:Y:S01]  /*e510*/  FMUL.FTZ R43, R0, R115 ;  /* 0x00000073002b7220 */ /* 0x000fe20000410000 */
[----:B------:R-:W-:Y:S01]  /*e520*/  F2FP.PACK_AB R115, R226, R197 ;  /* 0x000000c5e273723e */ /* 0x000fe200000000ff */
[C---:B------:R-:W-:Y:S01]  /*e530*/  FMUL.FTZ R46, R0.reuse, R110 ;  /* 0x0000006e002e7220 */ /* 0x040fe20000410000 */
[----:B------:R-:W-:Y:S01]  /*e540*/  F2FP.PACK_AB R110, R205, R218 ;  /* 0x000000dacd6e723e */ /* 0x000fe200000000ff */
[C---:B------:R-:W-:Y:S01]  /*e550*/  FMUL.FTZ R47, R0.reuse, R111 ;  /* 0x0000006f002f7220 */ /* 0x040fe20000410000 */
[----:B------:R-:W-:Y:S01]  /*e560*/  F2FP.PACK_AB R111, R203, R201 ;  /* 0x000000c9cb6f723e */ /* 0x000fe200000000ff */
[C---:B------:R-:W-:Y:S01]  /*e570*/  FMUL.FTZ R58, R0.reuse, R58 ;  /* 0x0000003a003a7220 */ /* 0x040fe20000410000 */
[----:B------:R-:W-:Y:S01]  /*e580*/  LDSM.16.MT88.4 R116, [R181+0xc00] ;  /* 0x000c0000b574783b */ /* 0x000fe20000004200 */
[C---:B------:R-:W-:Y:S01]  /*e590*/  FMUL.FTZ R59, R0.reuse, R59 ;  /* 0x0000003b003b7220 */ /* 0x040fe20000410000 */
[----:B------:R-:W-:Y:S01]  /*e5a0*/  MUFU.EX2 R131, R170 ;  /* 0x000000aa00837308 */ /* 0x000fe20000000800 */
[C---:B------:R-:W-:Y:S02]  /*e5b0*/  FMUL.FTZ R62, R0.reuse, R62 ;  /* 0x0000003e003e7220 */ /* 0x040fe40000410000 */
[C---:B------:R-:W-:Y:S02]  /*e5c0*/  FMUL.FTZ R63, R0.reuse, R63 ;  /* 0x0000003f003f7220 */ /* 0x040fe40000410000 */
[C---:B------:R-:W-:Y:S01]  /*e5d0*/  FMUL.FTZ R74, R0.reuse, R74 ;  /* 0x0000004a004a7220 */ /* 0x040fe20000410000 */
[----:B------:R-:W-:Y:S01]  /*e5e0*/  LDSM.16.MT88.4 R124, [R181+0x1000] ;  /* 0x00100000b57c783b */ /* 0x000fe20000004200 */
[----:B------:R-:W-:Y:S01]  /*e5f0*/  FMUL.FTZ R75, R0, R75 ;  /* 0x0000004b004b7220 */ /* 0x000fe20000410000 */
[----:B--2---:R-:W-:Y:S01]  /*e600*/  F2FP.PACK_AB R160, R172, R168 ;  /* 0x000000a8aca0723e */ /* 0x004fe200000000ff */
        /* <DEDUP_REMOVED lines=8> */
[----:B------:R-:W-:Y:S02]  /*e690*/  FFMA.FTZ R101, R0, R223, R17 ;  /* 0x000000df00657223 */ /* 0x000fe40000010011 */
[C---:B------:R-:W-:Y:S02]  /*e6a0*/  FFMA.FTZ R0, R3.reuse, R228, R36 ;  /* 0x000000e403007223 */ /* 0x040fe40000010024 */
[----:B------:R-:W-:Y:S01]  /*e6b0*/  FMUL.FTZ R7, R3, R135 ;  /* 0x0000008703077220 */ /* 0x000fe20000410000 */
[----:B------:R-:W2:Y:S01]  /*e6c0*/  LDSM.16.MT88.4 R36, [R182] ;  /* 0x00000000b624783b */ /* 0x000ea20000004200 */
[----:B------:R-:W-:Y:S02]  /*e6d0*/  FADD.FTZ R2, R35, R0 ;  /* 0x0000000023027221 */ /* 0x000fe40000010000 */
[----:B------:R-:W-:Y:S01]  /*e6e0*/  FADD.FTZ R0, R34, R4 ;  /* 0x0000000422007221 */ /* 0x000fe20000010000 */
        /* <DEDUP_REMOVED lines=8> */
[-C--:B-1----:R-:W-:Y:S05]  /*e770*/  HMMA.16816.F32 R4, R108, R20.reuse, R4 ;  /* 0x000000146c04723c */ /* 0x082fea0000001804 */
[C---:B------:R-:W-:Y:S02]  /*e780*/  FMUL.FTZ R19, R3.reuse, R139 ;  /* 0x0000008b03137220 */ /* 0x040fe40000410000 */
[----:B------:R-:W-:Y:S01]  /*e790*/  LDSM.16.MT88.4 R136, [R181+0x800] ;  /* 0x00080000b588783b */ /* 0x000fe20000004200 */
[C---:B------:R-:W-:Y:S01]  /*e7a0*/  HMMA.16816.F32 R8, R112.reuse, R20, R8 ;  /* 0x000000147008723c */ /* 0x040fe20000001808 */
[----:B------:R-:W-:Y:S03]  /*e7b0*/  MUFU.EX2 R133, R164 ;  /* 0x000000a400857308 */ /* 0x000fe60000000800 */
[C---:B------:R-:W-:Y:S02]  /*e7c0*/  FMUL.FTZ R32, R100.reuse, R144 ;  /* 0x0000009064207220 */ /* 0x040fe40000410000 */
[C---:B------:R-:W-:Y:S02]  /*e7d0*/  FMUL.FTZ R33, R100.reuse, R145 ;  /* 0x0000009164217220 */ /* 0x040fe40000410000 */
[-C--:B------:R-:W-:Y:S03]  /*e7e0*/  HMMA.16816.F32 R12, R112, R22.reuse, R12 ;  /* 0x00000016700c723c */ /* 0x080fe6000000180c */
[----:B------:R-:W-:Y:S01]  /*e7f0*/  MUFU.EX2 R132, R157 ;  /* 0x0000009d00847308 */ /* 0x000fe20000000800 */
[C---:B------:R-:W-:Y:S02]  /*e800*/  FMUL.FTZ R34, R3.reuse, R146 ;  /* 0x0000009203227220 */ /* 0x040fe40000410000 */
[C---:B------:R-:W-:Y:S02]  /*e810*/  FMUL.FTZ R35, R3.reuse, R147 ;  /* 0x0000009303237220 */ /* 0x040fe40000410000 */
[C---:B------:R-:W-:Y:S01]  /*e820*/  HMMA.16816.F32 R16, R108.reuse, R22, R16 ;  /* 0x000000166c10723c */ /* 0x040fe20000001810 */
[----:B------:R-:W-:Y:S03]  /*e830*/  LDSM.16.MT88.4 R144, [R182+0x800] ;  /* 0x00080000b690783b */ /* 0x000fe60000004200 */
[C---:B------:R-:W-:Y:S01]  /*e840*/  FMUL.FTZ R20, R100.reuse, R140 ;  /* 0x0000008c64147220 */ /* 0x040fe20000410000 */
[----:B------:R-:W-:Y:S01]  /*e850*/  MUFU.EX2 R169, R200 ;  /* 0x000000c800a97308 */ /* 0x000fe20000000800 */
[C---:B------:R-:W-:Y:S02]  /*e860*/  FMUL.FTZ R21, R100.reuse, R141 ;  /* 0x0000008d64157220 */ /* 0x040fe40000410000 */
[C---:B------:R-:W-:Y:S04]  /*e870*/  FMUL.FTZ R22, R3.reuse, R142 ;  /* 0x0000008e03167220 */ /* 0x040fe80000410000 */
[C---:B------:R-:W-:Y:S02]  /*e880*/  FMUL.FTZ R23, R3.reuse, R143 ;  /* 0x0000008f03177220 */ /* 0x040fe40000410000 */
[C---:B------:R-:W-:Y:S01]  /*e890*/  FMUL.FTZ R48, R100.reuse, R152 ;  /* 0x0000009864307220 */ /* 0x040fe20000410000 */
[----:B------:R-:W1:Y:S01]  /*e8a0*/  MUFU.EX2 R165, R175 ;  /* 0x000000af00a57308 */ /* 0x000e620000000800 */
[C---:B------:R-:W-:Y:S02]  /*e8b0*/  FMUL.FTZ R49, R100.reuse, R153 ;  /* 0x0000009964317220 */ /* 0x040fe40000410000 */
[C---:B------:R-:W-:Y:S01]  /*e8c0*/  FMUL.FTZ R50, R3.reuse, R154 ;  /* 0x0000009a03327220 */ /* 0x040fe20000410000 */
[-C--:B--2---:R-:W-:Y:S03]  /*e8d0*/  HMMA.16816.F32 R20, R108, R36.reuse, R20 ;  /* 0x000000246c14723c */ /* 0x084fe60000001814 */
[C---:B------:R-:W-:Y:S02]  /*e8e0*/  FMUL.FTZ R51, R3.reuse, R155 ;  /* 0x0000009b03337220 */ /* 0x040fe40000410000 */
[----:B------:R-:W-:Y:S01]  /*e8f0*/  LDSM.16.MT88.4 R152, [R181+0x1400] ;  /* 0x00140000b598783b */ /* 0x000fe20000004200 */
[C---:B------:R-:W-:Y:S01]  /*e900*/  FMUL.FTZ R52, R100.reuse, R52 ;  /* 0x0000003464347220 */ /* 0x040fe20000410000 */
[----:B------:R-:W2:Y:S01]  /*e910*/  MUFU.EX2 R164, R176 ;  /* 0x000000b000a47308 */ /* 0x000ea20000000800 */
[C---:B------:R-:W-:Y:S04]  /*e920*/  HMMA.16816.F32 R24, R112.reuse, R36, R24 ;  /* 0x000000247018723c */ /* 0x040fe80000001818 */
[C---:B------:R-:W-:Y:S02]  /*e930*/  FMUL.FTZ R53, R100.reuse, R53 ;  /* 0x0000003564357220 */ /* 0x040fe40000410000 */
[----:B------:R-:W-:Y:S02]  /*e940*/  FMUL.FTZ R54, R3, R54 ;  /* 0x0000003603367220 */ /* 0x000fe40000410000 */
[-C--:B------:R-:W-:Y:S04]  /*e950*/  HMMA.16816.F32 R28, R112, R38.reuse, R28 ;  /* 0x00000026701c723c */ /* 0x080fe8000000181c */
[C---:B------:R-:W-:Y:S01]  /*e960*/  FMUL.FTZ R36, R100.reuse, R148 ;  /* 0x0000009464247220 */ /* 0x040fe20000410000 */
[----:B-1----:R-:W-:Y:S01]  /*e970*/  F2FP.PACK_AB R161, R165, R166 ;  /* 0x000000a6a5a1723e */ /* 0x002fe200000000ff */
[C---:B------:R-:W-:Y:S02]  /*e980*/  FMUL.FTZ R37, R100.reuse, R149 ;  /* 0x0000009564257220 */ /* 0x040fe40000410000 */
[C---:B------:R-:W-:Y:S04]  /*e990*/  HMMA.16816.F32 R32, R108.reuse, R38, R32 ;  /* 0x000000266c20723c */ /* 0x040fe80000001820 */
[----:B------:R-:W-:Y:S02]  /*e9a0*/  FMUL.FTZ R55, R3, R55 ;  /* 0x0000003703377220 */ /* 0x000fe40000410000 */
[C---:B------:R-:W-:Y:S01]  /*e9b0*/  FMUL.FTZ R64, R100.reuse, R64 ;  /* 0x0000004064407220 */ /* 0x040fe20000410000 */
[----:B--2---:R-:W-:Y:S01]  /*e9c0*/  F2FP.PACK_AB R163, R107, R164 ;  /* 0x000000a46ba3723e */ /* 0x004fe200000000ff */
[C---:B------:R-:W-:Y:S04]  /*e9d0*/  FMUL.FTZ R38, R3.reuse, R150 ;  /* 0x0000009603267220 */ /* 0x040fe80000410000 */
[C---:B------:R-:W-:Y:S02]  /*e9e0*/  FMUL.FTZ R39, R3.reuse, R151 ;  /* 0x0000009703277220 */ /* 0x040fe40000410000 */
[C---:B------:R-:W-:Y:S02]  /*e9f0*/  FMUL.FTZ R65, R100.reuse, R65 ;  /* 0x0000004164417220 */ /* 0x040fe40000410000 */
[C---:B------:R-:W-:Y:S02]  /*ea00*/  FMUL.FTZ R66, R3.reuse, R66 ;  /* 0x0000004203427220 */ /* 0x040fe40000410000 */
[C---:B------:R-:W-:Y:S01]  /*ea10*/  FMUL.FTZ R67, R3.reuse, R67 ;  /* 0x0000004303437220 */ /* 0x040fe20000410000 */
[-C--:B------:R-:W-:Y:S03]  /*ea20*/  HMMA.16816.F32 R36, R108, R116.reuse, R36 ;  /* 0x000000746c24723c */ /* 0x080fe60000001824 */
[C---:B------:R-:W-:Y:S02]  /*ea30*/  FMUL.FTZ R68, R100.reuse, R68 ;  /* 0x0000004464447220 */ /* 0x040fe40000410000 */
[C---:B------:R-:W-:Y:S02]  /*ea40*/  FMUL.FTZ R69, R100.reuse, R69 ;  /* 0x0000004564457220 */ /* 0x040fe40000410000 */
[C---:B------:R-:W-:Y:S01]  /*ea50*/  FMUL.FTZ R70, R3.reuse, R70 ;  /* 0x0000004603467220 */ /* 0x040fe20000410000 */
[C---:B------:R-:W-:Y:S04]  /*ea60*/  HMMA.16816.F32 R40, R112.reuse, R116, R40 ;  /* 0x000000747028723c */ /* 0x040fe80000001828 */
[C---:B------:R-:W-:Y:S02]  /*ea70*/  FMUL.FTZ R71, R3.reuse, R71 ;  /* 0x0000004703477220 */ /* 0x040fe40000410000 */
[C---:B------:R-:W-:Y:S02]  /*ea80*/  FMUL.FTZ R80, R100.reuse, R80 ;  /* 0x0000005064507220 */ /* 0x040fe40000410000 */
[-C--:B------:R-:W-:Y:S04]  /*ea90*/  HMMA.16816.F32 R44, R112, R118.reuse, R44 ;  /* 0x00000076702c723c */ /* 0x080fe8000000182c */
[C---:B------:R-:W-:Y:S02]  /*eaa0*/  FMUL.FTZ R81, R100.reuse, R81 ;  /* 0x0000005164517220 */ /* 0x040fe40000410000 */
[C---:B------:R-:W-:Y:S02]  /*eab0*/  FMUL.FTZ R82, R3.reuse, R82 ;  /* 0x0000005203527220 */ /* 0x040fe40000410000 */
[C---:B------:R-:W-:Y:S01]  /*eac0*/  HMMA.16816.F32 R48, R108.reuse, R118, R48 ;  /* 0x000000766c30723c */ /* 0x040fe20000001830 */
[----:B------:R-:W1:Y:S03]  /*ead0*/  LDSM.16.MT88.4 R116, [R182+0xc00] ;  /* 0x000c0000b674783b */ /* 0x000e660000004200 */
[C---:B------:R-:W-:Y:S02]  /*eae0*/  FMUL.FTZ R83, R3.reuse, R83 ;  /* 0x0000005303537220 */ /* 0x040fe40000410000 */
[C---:B------:R-:W-:Y:S02]  /*eaf0*/  FMUL.FTZ R84, R100.reuse, R84 ;  /* 0x0000005464547220 */ /* 0x040fe40000410000 */
[C---:B------:R-:W-:Y:S04]  /*eb00*/  FMUL.FTZ R85, R100.reuse, R85 ;  /* 0x0000005564557220 */ /* 0x040fe80000410000 */
[C---:B------:R-:W-:Y:S02]  /*eb10*/  FMUL.FTZ R86, R3.reuse, R86 ;  /* 0x0000005603567220 */ /* 0x040fe40000410000 */
[C---:B------:R-:W-:Y:S02]  /*eb20*/  FMUL.FTZ R87, R3.reuse, R87 ;  /* 0x0000005703577220 */ /* 0x040fe40000410000 */
[C---:B------:R-:W-:Y:S02]  /*eb30*/  FMUL.FTZ R96, R100.reuse, R96 ;  /* 0x0000006064607220 */ /* 0x040fe40000410000 */
[----:B------:R-:W-:Y:S02]  /*eb40*/  FMUL.FTZ R97, R100, R97 ;  /* 0x0000006164617220 */ /* 0x000fe40000410000 */
[C---:B------:R-:W-:Y:S02]  /*eb50*/  FMUL.FTZ R98, R3.reuse, R98 ;  /* 0x0000006203627220 */ /* 0x040fe40000410000 */
[----:B------:R-:W-:Y:S02]  /*eb60*/  FMUL.FTZ R99, R3, R99 ;  /* 0x0000006303637220 */ /* 0x000fe40000410000 */
[----:B------:R-:W-:Y:S02]  /*eb70*/  FADD.FTZ R3, R218, R128 ;  /* 0x00000080da037221 */ /* 0x000fe40000010000 */
[----:B------:R-:W-:Y:S02]  /*eb80*/  FADD.FTZ R100, R178, R101 ;  /* 0x00000065b2647221 */ /* 0x000fe40000010000 */
[----:B------:R-:W2:Y:S01]  /*eb90*/  MUFU.EX2 R178, R199 ;  /* 0x000000c700b27308 */ /* 0x000ea20000000800 */
[----:B------:R-:W-:Y:S02]  /*eba0*/  FADD.FTZ R0, R198, R0 ;  /* 0x00000000c6007221 */ /* 0x000fe40000010000 */
[----:B------:R-:W-:Y:S02]  /*ebb0*/  FADD.FTZ R101, R197, R100 ;  /* 0x00000064c5657221 */ /* 0x000fe40000010000 */
[----:B------:R-:W-:Y:S02]  /*ebc0*/  FADD.FTZ R100, R205, R3 ;  /* 0x00000003cd647221 */ /* 0x000fe40000010000 */
[----:B------:R-:W-:Y:S02]  /*ebd0*/  FADD.FTZ R2, R201, R2 ;  /* 0x00000002c9027221 */ /* 0x000fe40000010000 */
[----:B------:R-:W-:Y:S01]  /*ebe0*/  FADD.FTZ R100, R131, R100 ;  /* 0x0000006483647221 */ /* 0x000fe20000010000 */
[----:B------:R-:W3:Y:S01]  /*ebf0*/  MUFU.EX2 R197, R213 ;  /* 0x000000d500c57308 */ /* 0x000ee20000000800 */
[----:B------:R-:W-:Y:S01]  /*ec00*/  FADD.FTZ R3, R203, R2 ;  /* 0x00000002cb037221 */ /* 0x000fe20000010000 */
[-C--:B-1----:R-:W-:Y:S03]  /*ec10*/  HMMA.16816.F32 R52, R108, R116.reuse, R52 ;  /* 0x000000746c34723c */ /* 0x082fe60000001834 */
[----:B------:R-:W-:Y:S02]  /*ec20*/  FADD.FTZ R3, R130, R3 ;  /* 0x0000000382037221 */ /* 0x000fe40000010000 */
[----:B------:R-:W-:Y:S03]  /*ec30*/  FADD.FTZ R2, R202, R0 ;  /* 0x00000000ca027221 */ /* 0x000fe60000010000 */
[----:B------:R-:W-:Y:S01]  /*ec40*/  MUFU.EX2 R198, R212 ;  /* 0x000000d400c67308 */ /* 0x000fe20000000800 */
[C---:B------:R-:W-:Y:S04]  /*ec50*/  HMMA.16816.F32 R56, R112.reuse, R116, R56 ;  /* 0x000000747038723c */ /* 0x040fe80000001838 */
[----:B--2---:R-:W-:Y:S01]  /*ec60*/  F2FP.PACK_AB R157, R178, R169 ;  /* 0x000000a9b29d723e */ /* 0x004fe200000000ff */
[----:B------:R-:W-:Y:S02]  /*ec70*/  FADD.FTZ R2, R129, R2 ;  /* 0x0000000281027221 */ /* 0x000fe40000010000 */
[----:B------:R-:W-:Y:S01]  /*ec80*/  FADD.FTZ R0, R226, R101 ;  /* 0x00000065e2007221 */ /* 0x000fe20000010000 */
[-C--:B------:R-:W-:Y:S01]  /*ec90*/  HMMA.16816.F32 R60, R112, R118.reuse, R60 ;  /* 0x00000076703c723c */ /* 0x080fe2000000183c */
[----:B------:R-:W1:Y:S03]  /*eca0*/  MUFU.EX2 R199, R211 ;  /* 0x000000d300c77308 */ /* 0x000e660000000800 */
[----:B------:R-:W-:Y:S01]  /*ecb0*/  FADD.FTZ R101, R133, R3 ;  /* 0x0000000385657221 */ /* 0x000fe20000010000 */
[----:B---3--:R-:W-:Y:S01]  /*ecc0*/  F2FP.PACK_AB R156, R197, R170 ;  /* 0x000000aac59c723e */ /* 0x008fe200000000ff */
[----:B------:R-:W-:Y:S02]  /*ecd0*/  FADD.FTZ R0, R106, R0 ;  /* 0x000000006a007221 */ /* 0x000fe40000010000 */
[C---:B------:R-:W-:Y:S01]  /*ece0*/  HMMA.16816.F32 R64, R108.reuse, R118, R64 ;  /* 0x000000766c40723c */ /* 0x040fe20000001840 */
[----:B------:R-:W2:Y:S03]  /*ecf0*/  LDSM.16.MT88.4 R116, [R181+0x1800] ;  /* 0x00180000b574783b */ /* 0x000ea60000004200 */
[----:B------:R-:W-:Y:S01]  /*ed00*/  FADD.FTZ R0, R219, R0 ;  /* 0x00000000db007221 */ /* 0x000fe20000010000 */
[----:B-1----:R-:W-:Y:S03]  /*ed10*/  F2FP.PACK_AB R158, R199, R198 ;  /* 0x000000c6c79e723e */ /* 0x002fe600000000ff */
        /* <DEDUP_REMOVED lines=10> */
[----:B------:R-:W-:Y:S01]  /*edc0*/  F2FP.PACK_AB R117, R219, R106 ;  /* 0x0000006adb75723e */ /* 0x000fe200000000ff */
[----:B------:R-:W-:Y:S02]  /*edd0*/  FADD.FTZ R106, R134, R100 ;  /* 0x00000064866a7221 */ /* 0x000fe40000010000 */
[----:B------:R-:W-:Y:S01]  /*ede0*/  FADD.FTZ R100, R132, R2 ;  /* 0x0000000284647221 */ /* 0x000fe20000010000 */
[----:B------:R-:W-:Y:S04]  /*edf0*/  HMMA.16816.F32 R96, R108, R118, R96 ;  /* 0x000000766c60723c */ /* 0x000fe80000001860 */
[----:B------:R-:W-:Y:S02]  /*ee00*/  FADD.FTZ R3, R222, R106 ;  /* 0x0000006ade037221 */ /* 0x000fe40000010000 */
[----:B------:R-:W-:Y:S01]  /*ee10*/  FADD.FTZ R2, R221, R101 ;  /* 0x00000065dd027221 */ /* 0x000fe20000010000 */
[----:B------:R-:W-:Y:S01]  /*ee20*/  F2FP.PACK_AB R108, R134, R131 ;  /* 0x00000083866c723e */ /* 0x000fe200000000ff */
[----:B------:R-:W-:Y:S01]  /*ee30*/  FADD.FTZ R3, R225, R3 ;  /* 0x00000003e1037221 */ /* 0x000fe20000010000 */
[----:B------:R-:W-:Y:S03]  /*ee40*/  F2FP.PACK_AB R109, R133, R130 ;  /* 0x00000082856d723e */ /* 0x000fe600000000ff */
[----:B------:R-:W-:Y:S01]  /*ee50*/  F2FP.PACK_AB R110, R225, R222 ;  /* 0x000000dee16e723e */ /* 0x000fe200000000ff */
[C---:B------:R-:W-:Y:S01]  /*ee60*/  FADD.FTZ R2, R224.reuse, R2 ;  /* 0x00000002e0027221 */ /* 0x040fe20000010000 */
[----:B------:R-:W-:Y:S02]  /*ee70*/  F2FP.PACK_AB R111, R224, R221 ;  /* 0x000000dde06f723e */ /* 0x000fe400000000ff */
[C---:B------:R-:W-:Y:S02]  /*ee80*/  F2FP.PACK_AB R118, R223.reuse, R220 ;  /* 0x000000dcdf76723e */ /* 0x040fe400000000ff */
[----:B------:R-:W-:Y:S02]  /*ee90*/  F2FP.PACK_AB R119, R204, R206 ;  /* 0x000000cecc77723e */ /* 0x000fe400000000ff */
[----:B------:R-:W-:Y:S01]  /*eea0*/  MOV R101, R105 ;  /* 0x0000006900657202 */ /* 0x000fe20000000f00 */
        /* <DEDUP_REMOVED lines=47> */
[C---:B------:R-:W-:Y:S07]  /*f1a0*/  HMMA.16816.F32 R64, R156.reuse, R6, R64 ;  /* 0x000000069c40723c */ /* 0x040fee0000001840 */
[----:B------:R-:W-:Y:S01]  /*f1b0*/  FADD.FTZ R6, R206, R0 ;  /* 0x00000000ce067221 */ /* 0x000fe20000010000 */
[-C--:B--2---:R-:W-:Y:S04]  /*f1c0*/  HMMA.16816.F32 R68, R156, R8.reuse, R68 ;  /* 0x000000089c44723c */ /* 0x084fe80000001844 */
        /* <DEDUP_REMOVED lines=15> */
[----:B------:R-:W-:Y:S01]  /*f2c0*/  FADD.FTZ R4, R196, R0 ;  /* 0x00000000c4047221 */ /* 0x000fe20000010000 */
[----:B------:R-:W-:Y:S01]  /*f2d0*/  IADD3 R0, R208, -0x1, RZ ;  /* 0xffffffffd0007810 */ /* 0x000fe20007ffe0ff */
[----:B------:R-:W-:Y:S02]  /*f2e0*/  FADD.FTZ R3, R171, R7 ;  /* 0x00000007ab037221 */ /* 0x000fe40000010000 */
[-C--:B------:R-:W-:Y:S04]  /*f2f0*/  HMMA.16816.F32 R92, R160, R14.reuse, R92 ;  /* 0x0000000ea05c723c */ /* 0x080fe8000000185c */
[----:B------:R-:W-:Y:S01]  /*f300*/  FADD.FTZ R2, R164, R6 ;  /* 0x00000006a4027221 */ /* 0x000fe20000010000 */
[----:B------:R-:W-:Y:S01]  /*f310*/  MOV R208, R0 ;  /* 0x0000000000d07202 */ /* 0x000fe20000000f00 */
[----:B------:R-:W-:Y:S02]  /*f320*/  FADD.FTZ R222, R199, R5 ;  /* 0x00000005c7de7221 */ /* 0x000fe40000010000 */
[----:B------:R-:W-:Y:S04]  /*f330*/  HMMA.16816.F32 R96, R156, R14, R96 ;  /* 0x0000000e9c60723c */ /* 0x000fe80000001860 */
[----:B------:R-:W-:Y:S02]  /*f340*/  FADD.FTZ R228, R179, R4 ;  /* 0x00000004b3e47221 */ /* 0x000fe40000010000 */
[----:B------:R-:W-:Y:S02]  /*f350*/  FADD.FTZ R221, R167, R3 ;  /* 0x00000003a7dd7221 */ /* 0x000fe40000010000 */
[----:B------:R-:W-:Y:S01]  /*f360*/  FADD.FTZ R223, R107, R2 ;  /* 0x000000026bdf7221 */ /* 0x000fe20000010000 */
[----:B------:R-:W-:-:S05]  /*f370*/  @P0 BRA `(.L_x_672) ;  /* 0xffffce0000000947 */ /* 0x000fca000383ffff */
.L_x_659:
[----:B------:R-:W-:-:S13]  /*f380*/  ISETP.GE.AND P0, PT, R208, R237, PT ;  /* 0x000000edd000720c */ /* 0x000fda0003f06270 */
[----:B------:R-:W-:Y:S05]  /*f390*/  @!P0 BRA `(.L_x_673) ;  /* 0x0000464000008947 */ /* 0x000fea0003800000 */
[----:B------:R-:W-:Y:S01]  /*f3a0*/  IMAD.MOV.U32 R106, RZ, RZ, R103 ;  /* 0x000000ffff6a7224 */ /* 0x000fe200078e0067 */
[----:B------:R-:W-:Y:S01]  /*f3b0*/  MOV R107, R101 ;  /* 0x00000065006b7202 */ /* 0x000fe20000000f00 */
[----:B------:R-:W-:Y:S01]  /*f3c0*/  IMAD.MOV.U32 R105, RZ, RZ, R104 ;  /* 0x000000ffff697224 */ /* 0x000fe200078e0068 */
[----:B------:R-:W-:Y:S02]  /*f3d0*/  MOV R100, R102 ;  /* 0x0000006600647202 */ /* 0x000fe40000000f00 */
.L_x_705:
[----:B------:R-:W-:Y:S04]  /*f3e0*/  DEPBAR.LE SB0, 0x0 ;  /* 0x000080000000791a */ /* 0x000fe80000000000 */
[----:B------:R-:W-:Y:S01]  /*f3f0*/  WARPSYNC 0xffffffff ;  /* 0xffffffff00007948 */ /* 0x000fe20003800000 */
[----:B------:R-:W-:Y:S01]  /*f400*/  BAR.SYNC.DEFER_BLOCKING 0x0 ;  /* 0x0000000000007b1d */ /* 0x000fe20000010000 */
[----:B------:R-:W-:Y:S01]  /*f410*/  SHF.R.S32.HI R0, RZ, 0x1f, R209 ;  /* 0x0000001fff007819 */ /* 0x000fe200000114d1 */
[C---:B------:R-:W-:Y:S04]  /*f420*/  IMAD.WIDE.U32 R2, R209.reuse, c[0x0][0x208], RZ ;  /* 0x00008200d1027a25 */ /* 0x040fe800078e00ff */
[----:B------:R-:W-:Y:S04]  /*f430*/  IMAD R0, R0, c[0x0][0x208], RZ ;  /* 0x0000820000007a24 */ /* 0x000fe800078e02ff */
[----:B------:R-:W-:Y:S05]  /*f440*/  IMAD R0, R209, c[0x0][0x20c], R0 ;  /* 0x00008300d1007a24 */ /* 0x000fea00078e0200 */
[----:B------:R-:W-:Y:S02]  /*f450*/  IADD3 R3, R3, R0, RZ ;  /* 0x0000000003037210 */ /* 0x000fe40007ffe0ff */
[----:B------:R-:W-:Y:S03]  /*f460*/  SHF.R.S32.HI R0, RZ, 0x1f, R207 ;  /* 0x0000001fff007819 */ /* 0x000fe600000114cf */
[C---:B------:R-:W-:Y:S01]  /*f470*/  IMAD.WIDE.U32 R2, R207.reuse, c[0x0][0x218], R2 ;  /* 0x00008600cf027a25 */ /* 0x040fe200078e0002 */
[----:B------:R1:W2:Y:S03]  /*f480*/  LDSM.16.M88.4 R48, [R183] ;  /* 0x00000000b730783b */ /* 0x0002a60000000200 */
[----:B------:R-:W-:Y:S01]  /*f490*/  IMAD R4, R0, c[0x0][0x218], RZ ;  /* 0x0000860000047a24 */ /* 0x000fe200078e02ff */
[----:B------:R-:W-:Y:S01]  /*f4a0*/  IADD3 R0, P1, R246, R2, RZ ;  /* 0x00000002f6007210 */ /* 0x000fe20007f3e0ff */
[----:B------:R1:W3:Y:S02]  /*f4b0*/  LDSM.16.M88.4 R44, [R183+0x1000] ;  /* 0x00100000b72c783b */ /* 0x0002e40000000200 */
[----:B------:R-:W-:Y:S01]  /*f4c0*/  IMAD R4, R207, c[0x0][0x21c], R4 ;  /* 0x00008700cf047a24 */ /* 0x000fe200078e0204 */
[C---:B------:R-:W-:Y:S01]  /*f4d0*/  LEA R10, P0, R0.reuse, c[0x0][0x1f8], 0x1 ;  /* 0x00007e00000a7a11 */ /* 0x040fe200078008ff */
[----:B------:R1:W4:Y:S03]  /*f4e0*/  LDSM.16.M88.4 R16, [R180] ;  /* 0x00000000b410783b */ /* 0x0003260000000200 */
[----:B------:R-:W-:Y:S01]  /*f4f0*/  IADD3.X R2, R249, R3, R4, P1, !PT ;  /* 0x00000003f9027210 */ /* 0x000fe20000ffe404 */
[----:B------:R1:W1:Y:S03]  /*f500*/  LDSM.16.M88.4 R32, [R180+0x400] ;  /* 0x00040000b420783b */ /* 0x0002660000000200 */
[----:B------:R-:W-:Y:S01]  /*f510*/  LEA.HI.X R5, R0, c[0x0][0x1fc], R2, 0x1, P0 ;  /* 0x00007f0000057a11 */ /* 0x000fe200000f0c02 */
        /* <DEDUP_REMOVED lines=8> */
.L_x_816:
[----:B------:R-:W5:Y:S01]  /*f5a0*/  SHFL.IDX PT, R2, R10, RZ, 0x1c1f ;  /* 0x001c1fff0a027589 */ /* 0x000f6200000e0000 */
[C---:B------:R-:W-:Y:S01]  /*f5b0*/  IMAD.SHL.U32 R6, R210.reuse, 0x2, RZ ;  /* 0x00000002d2067824 */ /* 0x040fe200078e00ff */
[----:B------:R-:W-:Y:S01]  /*f5c0*/  ISETP.GE.AND P4, PT, R210, c[0x0][0x1d4], PT ;  /* 0x00007500d2007a0c */ /* 0x000fe20003f86270 */
[C---:B------:R-:W-:Y:S01]  /*f5d0*/  IMAD.SHL.U32 R4, R235.reuse, 0x2, RZ ;  /* 0x00000002eb047824 */ /* 0x040fe200078e00ff */
[----:B------:R-:W-:Y:S01]  /*f5e0*/  ISETP.GE.AND P3, PT, R235, c[0x0][0x1d4], PT ;  /* 0x00007500eb007a0c */ /* 0x000fe20003f66270 */
[C---:B------:R-:W-:Y:S01]  /*f5f0*/  IMAD.SHL.U32 R3, R236.reuse, 0x2, RZ ;  /* 0x00000002ec037824 */ /* 0x040fe200078e00ff */
[----:B------:R-:W-:Y:S01]  /*f600*/  ISETP.GE.AND P2, PT, R236, c[0x0][0x1d4], PT ;  /* 0x00007500ec007a0c */ /* 0x000fe20003f46270 */
[----:B------:R-:W-:Y:S01]  /*f610*/  BSSY B0, `(.L_x_675) ;  /* 0x0000022000007945 */ /* 0x000fe20003800000 */
[C---:B-----5:R-:W-:Y:S02]  /*f620*/  IADD3 R8, P0, R2.reuse, R6, RZ ;  /* 0x0000000602087210 */ /* 0x060fe40007f1e0ff */
[----:B------:R-:W-:Y:S02]  /*f630*/  IADD3 R6, P1, R2, R4, RZ ;  /* 0x0000000402067210 */ /* 0x000fe40007f3e0ff */
[----:B------:R-:W5:Y:S01]  /*f640*/  S2R R4, SR_TID.X ;  /* 0x0000000000047919 */ /* 0x000f620000002100 */
[----:B---3--:R-:W-:Y:S01]  /*f650*/  IMAD.X R9, R0, 0x1, R217, P0 ;  /* 0x0000000100097824 */ /* 0x008fe200000e06d9 */
[----:B------:R-:W-:Y:S01]  /*f660*/  IADD3 R2, P0, R2, R3, RZ ;  /* 0x0000000302027210 */ /* 0x000fe20007f1e0ff */
[C---:B------:R-:W-:Y:S03]  /*f670*/  IMAD.X R7, R0.reuse, 0x1, R215, P1 ;  /* 0x0000000100077824 */ /* 0x040fe600008e06d7 */
[----:B------:R-:W-:Y:S01]  /*f680*/  @!PT LDS RZ, [RZ] ;  /* 0x00000000fffff984 */ /* 0x000fe20000000800 */
[----:B------:R-:W-:Y:S01]  /*f690*/  @!PT LDS RZ, [RZ] ;  /* 0x00000000fffff984 */ /* 0x000fe20000000800 */
[----:B------:R3:W-:Y:S01]  /*f6a0*/  LDGSTS.E.BYPASS.LTC128B.128 [R195+0x1880], [R8.64], !P4 ;  /* 0x0188000008c37fae */ /* 0x0007e2000e101d46 */
[----:B------:R-:W-:Y:S03]  /*f6b0*/  IMAD.X R3, R0, 0x1, R216, P0 ;  /* 0x0000000100037824 */ /* 0x000fe600000e06d8 */
[----:B------:R3:W-:Y:S04]  /*f6c0*/  LDGSTS.E.BYPASS.LTC128B.128 [R195+0x2480], [R6.64], !P3 ;  /* 0x0248000006c37fae */ /* 0x0007e8000d901d46 */
[----:B------:R3:W-:Y:S01]  /*f6d0*/  LDGSTS.E.BYPASS.LTC128B.128 [R195+0x3080], [R2.64], !P2 ;  /* 0x0308000002c37fae */ /* 0x0007e2000d101d46 */
[----:B-----5:R-:W-:Y:S11]  /*f6e0*/  ISETP.GT.AND P5, PT, R4, 0x3f, PT ;  /* 0x0000003f0400780c */ /* 0x020ff60003fa4270 */
[----:B------:R-:W-:Y:S02]  /*f6f0*/  @!UPT UIADD3 URZ, URZ, URZ, URZ ;  /* 0x0000003f3f3ff290 */ /* 0x000fe4000fffe03f */
[----:B------:R-:W-:-:S05]  /*f700*/  @P5 BRA `(.L_x_676) ;  /* 0x0000012000005947 */ /* 0x000fca0003800000 */
[----:B------:R-:W-:-:S05]  /*f710*/  BRA.DIV ~URZ, `(.L_x_677) ;  /* 0x0000b4727f007947 */ /* 0x000fca000b800000 */
[----:B------:R3:W4:Y:S04]  /*f720*/  SHFL.IDX PT, R4, R5, 0x1, 0x1c1f ;  /* 0x003c1f0005047f89 */ /* 0x00072800000e0000 */
[----:B------:R3:W2:Y:S02]  /*f730*/  SHFL.IDX PT, R0, R10, 0x1, 0x1c1f ;  /* 0x003c1f000a007f89 */ /* 0x0006a400000e0000 */
.L_x_817:
[----:B---3--:R-:W-:Y:S02]  /*f740*/  IMAD.SHL.U32 R2, R210, 0x2, RZ ;  /* 0x00000002d2027824 */ /* 0x008fe400078e00ff */
[----:B------:R-:W-:Y:S03]  /*f750*/  IMAD.SHL.U32 R3, R235, 0x2, RZ ;  /* 0x00000002eb037824 */ /* 0x000fe600078e00ff */
[----:B--2---:R-:W-:Y:S02]  /*f760*/  IADD3 R8, P0, R0, R2, RZ ;  /* 0x0000000200087210 */ /* 0x004fe40007f1e0ff */
[----:B------:R-:W-:Y:S03]  /*f770*/  SHF.L.U32 R2, R236, 0x1, RZ ;  /* 0x00000001ec027819 */ /* 0x000fe600000006ff */
[----:B----4-:R-:W-:Y:S01]  /*f780*/  IMAD.X R9, R4, 0x1, R217, P0 ;  /* 0x0000000104097824 */ /* 0x010fe200000e06d9 */
        /* <DEDUP_REMOVED lines=10> */
.L_x_676:
[----:B------:R-:W-:Y:S05]  /*f830*/  BSYNC B0 ;  /* 0x0000000000007941 */ /* 0x000fea0003800000 */
.L_x_675:
[----:B------:R-:W0:Y:S01]  /*f840*/  LDGDEPBAR ;  /* 0x00000000000079af */ /* 0x000e220000000000 */
[----:B------:R-:W-:Y:S01]  /*f850*/  WARPSYNC 0xffffffff ;  /* 0xffffffff00007948 */ /* 0x000fe20003800000 */
[-C--:B--234-:R-:W-:Y:S01]  /*f860*/  HMMA.16816.F32 R4, R48, R16.reuse, RZ ;  /* 0x000000103004723c */ /* 0x09cfe200000018ff */
        /* <DEDUP_REMOVED lines=212> */
[----:B------:R-:W2:Y:S04]  /*105b0*/  @!P1 LDG.E R207, [R4.64] ;  /* 0x0000000604cf9981 */ /* 0x000ea8000c1e1900 */
        /* <DEDUP_REMOVED lines=14> */
.L_x_818:
[----:B------:R-:W-:-:S05]  /*106a0*/  BRA.DIV ~URZ, `(.L_x_681) ;  /* 0x0000a6127f007947 */ /* 0x000fca000b800000 */
[----:B------:R3:W4:Y:S02]  /*106b0*/  SHFL.IDX PT, R0, R8, RZ, 0x1c1f ;  /* 0x001c1fff08007589 */ /* 0x00072400000e0000 */
.L_x_819:
[----:B------:R-:W-:Y:S01]  /*106c0*/  IMAD.SHL.U32 R2, R210, 0x2, RZ ;  /* 0x00000002d2027824 */ /* 0x000fe200078e00ff */
[----:B------:R-:W-:Y:S01]  /*106d0*/  SHF.L.U32 R5, R236, 0x1, RZ ;  /* 0x00000001ec057819 */ /* 0x000fe200000006ff */
[----:B------:R-:W-:Y:S03]  /*106e0*/  IMAD.SHL.U32 R9, R235, 0x2, RZ ;  /* 0x00000002eb097824 */ /* 0x000fe600078e00ff */
[----:B----4-:R-:W-:Y:S05]  /*106f0*/  @P0 IADD3 R2, P1, R0, R2, RZ ;  /* 0x0000000200020210 */ /* 0x010fea0007f3e0ff */
[----:B--2---:R-:W-:Y:S05]  /*10700*/  @P0 IMAD.X R3, R4, 0x1, R217, P1 ;  /* 0x0000000104030824 */ /* 0x004fea00008e06d9 */
[----:B------:R-:W-:Y:S01]  /*10710*/  @!PT LDS RZ, [RZ] ;  /* 0x00000000fffff984 */ /* 0x000fe20000000800 */
[----:B------:R-:W-:Y:S01]  /*10720*/  @!PT LDS RZ, [RZ] ;  /* 0x00000000fffff984 */ /* 0x000fe20000000800 */
[----:B------:R-:W-:Y:S01]  /*10730*/  @!PT LDS RZ, [RZ] ;  /* 0x00000000fffff984 */ /* 0x000fe20000000800 */
[----:B------:R2:W-:Y:S02]  /*10740*/  @P0 LDGSTS.E.BYPASS.LTC128B.128 [R195+0x3c80], [R2.64], !P4 ;  /* 0x03c8000002c30fae */ /* 0x0005e4000e101d46 */
[----:B--2---:R-:W-:Y:S05]  /*10750*/  @P0 IADD3 R2, P1, R0, R9, RZ ;  /* 0x0000000900020210 */ /* 0x004fea0007f3e0ff */
[----:B------:R-:W-:Y:S05]  /*10760*/  @P0 IMAD.X R3, R4, 0x1, R215, P1 ;  /* 0x0000000104030824 */ /* 0x000fea00008e06d7 */
[----:B------:R2:W-:Y:S02]  /*10770*/  @P0 LDGSTS.E.BYPASS.LTC128B.128 [R195+0x4880], [R2.64], !P3 ;  /* 0x0488000002c30fae */ /* 0x0005e4000d901d46 */
[----:B--2---:R-:W-:Y:S04]  /*10780*/  @P0 IADD3 R2, P1, R0, R5, RZ ;  /* 0x0000000500020210 */ /* 0x004fe80007f3e0ff */
[----:B------:R-:W-:Y:S05]  /*10790*/  @P0 IADD3.X R3, R4, R216, RZ, P1, !PT ;  /* 0x000000d804030210 */ /* 0x000fea0000ffe4ff */
[----:B------:R2:W-:Y:S01]  /*107a0*/  @P0 LDGSTS.E.BYPASS.LTC128B.128 [R195+0x5480], [R2.64], !P2 ;  /* 0x0548000002c30fae */ /* 0x0005e2000d101d46 */
[----:B------:R-:W-:Y:S01]  /*107b0*/  ISETP.GE.AND P0, PT, R6, 0x21, PT ;  /* 0x000000210600780c */ /* 0x000fe20003f06270 */
[----:B------:R-:W-:-:S06]  /*107c0*/  BRA.DIV ~URZ, `(.L_x_682) ;  /* 0x0000a5627f007947 */ /* 0x000fcc000b800000 */
[----:B------:R4:W1:Y:S04]  /*107d0*/  SHFL.IDX PT, R4, R7, 0x1, 0x1c1f ;  /* 0x003c1f0007047f89 */ /* 0x00086800000e0000 */
[----:B------:R4:W2:Y:S02]  /*107e0*/  SHFL.IDX PT, R0, R8, 0x1, 0x1c1f ;  /* 0x003c1f0008007f89 */ /* 0x0008a400000e0000 */
.L_x_820:
[----:B--2---:R-:W-:Y:S02]  /*107f0*/  IMAD.SHL.U32 R2, R210, 0x2, RZ ;  /* 0x00000002d2027824 */ /* 0x004fe400078e00ff */
[----:B------:R-:W-:Y:S03]  /*10800*/  IMAD.SHL.U32 R3, R235, 0x2, RZ ;  /* 0x00000002eb037824 */ /* 0x000fe600078e00ff */
[----:B---34-:R-:W-:Y:S02]  /*10810*/  @P0 IADD3 R8, P1, R0, R2, RZ ;  /* 0x0000000200080210 */ /* 0x018fe40007f3e0ff */
[----:B------:R-:W-:Y:S03]  /*10820*/  SHF.L.U32 R2, R236, 0x1, RZ ;  /* 0x00000001ec027819 */ /* 0x000fe600000006ff */
[----:B-1----:R-:W-:Y:S01]  /*10830*/  @P0 IMAD.X R9, R4, 0x1, R217, P1 ;  /* 0x0000000104090824 */ /* 0x002fe200008e06d9 */
[----:B------:R-:W-:Y:S04]  /*10840*/  @P0 IADD3 R6, P1, R0, R3, RZ ;  /* 0x0000000300060210 */ /* 0x000fe80007f3e0ff */
[----:B------:R-:W-:Y:S01]  /*10850*/  @!PT LDS RZ, [RZ] ;  /* 0x00000000fffff984 */ /* 0x000fe20000000800 */
[----:B------:R-:W-:Y:S01]  /*10860*/  @!PT LDS RZ, [RZ] ;  /* 0x00000000fffff984 */ /* 0x000fe20000000800 */
[----:B------:R-:W-:Y:S01]  /*10870*/  @!PT LDS RZ, [RZ] ;  /* 0x00000000fffff984 */ /* 0x000fe20000000800 */
[----:B------:R1:W-:Y:S01]  /*10880*/  @P0 LDGSTS.E.BYPASS.LTC128B.128 [R195+0x4480], [R8.64], !P4 ;  /* 0x0448000008c30fae */ /* 0x0003e2000e101d46 */
[----:B------:R-:W-:Y:S02]  /*10890*/  @P0 IADD3.X R7, R4, R215, RZ, P1, !PT ;  /* 0x000000d704070210 */ /* 0x000fe40000ffe4ff */
[----:B------:R-:W-:Y:S03]  /*108a0*/  @P0 IADD3 R2, P1, R0, R2, RZ ;  /* 0x0000000200020210 */ /* 0x000fe60007f3e0ff */
[----:B------:R1:W-:Y:S02]  /*108b0*/  @P0 LDGSTS.E.BYPASS.LTC128B.128 [R195+0x5080], [R6.64], !P3 ;  /* 0x0508000006c30fae */ /* 0x0003e4000d901d46 */
[----:B------:R-:W-:Y:S05]  /*108c0*/  @P0 IMAD.X R3, R4, 0x1, R216, P1 ;  /* 0x0000000104030824 */ /* 0x000fea00008e06d8 */
[----:B------:R1:W-:Y:S03]  /*108d0*/  @P0 LDGSTS.E.BYPASS.LTC128B.128 [R195+0x5c80], [R2.64], !P2 ;  /* 0x05c8000002c30fae */ /* 0x0003e6000d101d46 */
.L_x_679:
[----:B--234-:R-:W-:Y:S05]  /*108e0*/  BSYNC B0 ;  /* 0x0000000000007941 */ /* 0x01cfea0003800000 */
.L_x_678:
[----:B-1----:R-:W-:Y:S01]  /*108f0*/  LOP3.LUT R8, RZ, c[0x0][0x324], RZ, 0x33, !PT ;  /* 0x0000c900ff087a12 */ /* 0x002fe200078e33ff */
[----:B------:R-:W-:Y:S01]  /*10900*/  IMAD.MOV.U32 R0, RZ, RZ, c[0x0][0x2c4] ;  /* 0x0000b100ff007624 */ /* 0x000fe200078e00ff */
        /* <DEDUP_REMOVED lines=11> */
.L_x_821:
        /* <DEDUP_REMOVED lines=19> */
.L_x_686:
[----:B------:R-:W-:Y:S04]  /*10af0*/  MOV R8, 0x1 ;  /* 0x0000000100087802 */ /* 0x000fe80000000f00 */
[----:B------:R-:W-:Y:S11]  /*10b00*/  ISETP.NE.AND P0, PT, R8, c[0x0][0x32c], PT ;  /* 0x0000cb0008007a0c */ /* 0x000ff60003f05270 */
[----:B------:R-:W-:Y:S02]  /*10b10*/  @!UPT UIADD3 URZ, URZ, URZ, URZ ;  /* 0x0000003f3f3ff290 */ /* 0x000fe4000fffe03f */
[----:B------:R-:W-:Y:S05]  /*10b20*/  @P0 IMAD.HI.U32 R8, R4, c[0x0][0x330], RZ ;  /* 0x0000cc0004080a27 */ /* 0x000fea00078e00ff */
[----:B------:R-:W-:Y:S02]  /*10b30*/  @P0 SHF.R.U32.HI R4, RZ, c[0x0][0x334], R8 ;  /* 0x0000cd00ff040a19 */ /* 0x000fe40000011608 */
.L_x_687:
[----:B------:R-:W-:Y:S05]  /*10b40*/  BSYNC B0 ;  /* 0x0000000000007941 */ /* 0x000fea0003800000 */
.L_x_685:
[----:B------:R-:W-:Y:S04]  /*10b50*/  IMAD.IADD R8, R0, 0x1, -R234 ;  /* 0x0000000100087824 */ /* 0x000fe800078e0aea */
[----:B------:R-:W-:Y:S05]  /*10b60*/  IMAD R4, R4, c[0x0][0x32c], R8 ;  /* 0x0000cb0004047a24 */ /* 0x000fea00078e0208 */
[----:B------:R-:W-:Y:S02]  /*10b70*/  IMNMX R2, R2, R4, !PT ;  /* 0x0000000402027217 */ /* 0x000fe40007800200 */
[----:B------:R-:W-:Y:S04]  /*10b80*/  IADD3 R4, R4, c[0x0][0x32c], RZ ;  /* 0x0000cb0004047a10 */ /* 0x000fe80007ffe0ff */
[----:B------:R-:W-:Y:S02]  /*10b90*/  IMNMX R3, R3, R4, PT ;  /* 0x0000000403037217 */ /* 0x000fe40003800200 */
.L_x_684:
        /* <DEDUP_REMOVED lines=63> */
.L_x_822:
        /* <DEDUP_REMOVED lines=19> */
.L_x_691:
[----:B------:R-:W-:Y:S04]  /*110c0*/  MOV R8, 0x1 ;  /* 0x0000000100087802 */ /* 0x000fe80000000f00 */
[----:B------:R-:W-:Y:S11]  /*110d0*/  ISETP.NE.AND P0, PT, R8, c[0x0][0x32c], PT ;  /* 0x0000cb0008007a0c */ /* 0x000ff60003f05270 */
[----:B------:R-:W-:Y:S02]  /*110e0*/  @!UPT UIADD3 URZ, URZ, URZ, URZ ;  /* 0x0000003f3f3ff290 */ /* 0x000fe4000fffe03f */
[----:B------:R-:W-:Y:S05]  /*110f0*/  @P0 IMAD.HI.U32 R8, R4, c[0x0][0x330], RZ ;  /* 0x0000cc0004080a27 */ /* 0x000fea00078e00ff */
[----:B------:R-:W-:Y:S02]  /*11100*/  @P0 SHF.R.U32.HI R4, RZ, c[0x0][0x334], R8 ;  /* 0x0000cd00ff040a19 */ /* 0x000fe40000011608 */
.L_x_692:
[----:B------:R-:W-:Y:S05]  /*11110*/  BSYNC B0 ;  /* 0x0000000000007941 */ /* 0x000fea0003800000 */
.L_x_690:
[----:B------:R-:W-:Y:S04]  /*11120*/  IMAD.IADD R8, R0, 0x1, -R234 ;  /* 0x0000000100087824 */ /* 0x000fe800078e0aea */
[----:B------:R-:W-:Y:S05]  /*11130*/  IMAD R4, R4, c[0x0][0x32c], R8 ;  /* 0x0000cb0004047a24 */ /* 0x000fea00078e0208 */
[----:B------:R-:W-:Y:S02]  /*11140*/  IMNMX R2, R2, R4, !PT ;  /* 0x0000000402027217 */ /* 0x000fe40007800200 */
[----:B------:R-:W-:Y:S04]  /*11150*/  IADD3 R4, R4, c[0x0][0x32c], RZ ;  /* 0x0000cb0004047a10 */ /* 0x000fe80007ffe0ff */
[----:B------:R-:W-:Y:S02]  /*11160*/  IMNMX R3, R3, R4, PT ;  /* 0x0000000403037217 */ /* 0x000fe40003800200 */
.L_x_689:
        /* <DEDUP_REMOVED lines=44> */
.L_x_823:
        /* <DEDUP_REMOVED lines=19> */
.L_x_696:
[----:B------:R-:W-:Y:S04]  /*11560*/  MOV R8, 0x1 ;  /* 0x0000000100087802 */ /* 0x000fe80000000f00 */
[----:B------:R-:W-:Y:S11]  /*11570*/  ISETP.NE.AND P0, PT, R8, c[0x0][0x32c], PT ;  /* 0x0000cb0008007a0c */ /* 0x000ff60003f05270 */
[----:B------:R-:W-:Y:S02]  /*11580*/  @!UPT UIADD3 URZ, URZ, URZ, URZ ;  /* 0x0000003f3f3ff290 */ /* 0x000fe4000fffe03f */
[----:B------:R-:W-:Y:S05]  /*11590*/  @P0 IMAD.HI.U32 R8, R4, c[0x0][0x330], RZ ;  /* 0x0000cc0004080a27 */ /* 0x000fea00078e00ff */
[----:B------:R-:W-:Y:S02]  /*115a0*/  @P0 SHF.R.U32.HI R4, RZ, c[0x0][0x334], R8 ;  /* 0x0000cd00ff040a19 */ /* 0x000fe40000011608 */
.L_x_697:
[----:B------:R-:W-:Y:S05]  /*115b0*/  BSYNC B0 ;  /* 0x0000000000007941 */ /* 0x000fea0003800000 */
.L_x_695:
[----:B------:R-:W-:Y:S04]  /*115c0*/  IMAD.IADD R8, R0, 0x1, -R234 ;  /* 0x0000000100087824 */ /* 0x000fe800078e0aea */
[----:B------:R-:W-:Y:S05]  /*115d0*/  IMAD R4, R4, c[0x0][0x32c], R8 ;  /* 0x0000cb0004047a24 */ /* 0x000fea00078e0208 */
[----:B------:R-:W-:Y:S02]  /*115e0*/  IMNMX R2, R2, R4, !PT ;  /* 0x0000000402027217 */ /* 0x000fe40007800200 */
[----:B------:R-:W-:Y:S04]  /*115f0*/  IADD3 R4, R4, c[0x0][0x32c], RZ ;  /* 0x0000cb0004047a10 */ /* 0x000fe80007ffe0ff */
[----:B------:R-:W-:Y:S02]  /*11600*/  IMNMX R3, R3, R4, PT ;  /* 0x0000000403037217 */ /* 0x000fe40003800200 */
.L_x_694:
        /* <DEDUP_REMOVED lines=44> */
.L_x_824:
        /* <DEDUP_REMOVED lines=12> */
[----:B--234-:R-:W-:Y:S05]  /*11990*/  IMAD.MOV.U32 R5, RZ, RZ, 0x1 ;  /* 0x00000001ff057424 */ /* 0x01cfea00078e00ff */
[----:B------:R-:W-:Y:S11]  /*119a0*/  ISETP.NE.AND P0, PT, R5, c[0x0][0x32c], PT ;  /* 0x0000cb0005007a0c */ /* 0x000ff60003f05270 */
[----:B------:R-:W-:Y:S02]  /*119b0*/  @!UPT UIADD3 URZ, URZ, URZ, URZ ;  /* 0x0000003f3f3ff290 */ /* 0x000fe4000fffe03f */
[----:B------:R-:W-:Y:S05]  /*119c0*/  @P0 IMAD.HI.U32 R5, R4, c[0x0][0x330], RZ ;  /* 0x0000cc0004050a27 */ /* 0x000fea00078e00ff */
[----:B------:R-:W-:Y:S04]  /*119d0*/  @P0 SHF.R.U32.HI R4, RZ, c[0x0][0x334], R5 ;  /* 0x0000cd00ff040a19 */ /* 0x000fe80000011605 */
[----:B------:R-:W-:Y:S01]  /*119e0*/  LOP3.LUT R4, RZ, R4, RZ, 0x33, !PT ;  /* 0x00000004ff047212 */ /* 0x000fe200078e33ff */
[----:B------:R-:W-:-:S05]  /*119f0*/  BRA `(.L_x_702) ;  /* 0x0000005000007947 */ /* 0x000fca0003800000 */
.L_x_701:
[----:B--234-:R-:W-:Y:S04]  /*11a00*/  MOV R5, 0x1 ;  /* 0x0000000100057802 */ /* 0x01cfe80000000f00 */
[----:B------:R-:W-:Y:S11]  /*11a10*/  ISETP.NE.AND P0, PT, R5, c[0x0][0x32c], PT ;  /* 0x0000cb0005007a0c */ /* 0x000ff60003f05270 */
[----:B------:R-:W-:Y:S02]  /*11a20*/  @!UPT UIADD3 URZ, URZ, URZ, URZ ;  /* 0x0000003f3f3ff290 */ /* 0x000fe4000fffe03f */
[----:B------:R-:W-:Y:S05]  /*11a30*/  @P0 IMAD.HI.U32 R5, R4, c[0x0][0x330], RZ ;  /* 0x0000cc0004050a27 */ /* 0x000fea00078e00ff */
[----:B------:R-:W-:Y:S02]  /*11a40*/  @P0 SHF.R.U32.HI R4, RZ, c[0x0][0x334], R5 ;  /* 0x0000cd00ff040a19 */ /* 0x000fe40000011605 */
.L_x_702:
[----:B------:R-:W-:Y:S05]  /*11a50*/  BSYNC B0 ;  /* 0x0000000000007941 */ /* 0x000fea0003800000 */
.L_x_700:
[----:B------:R-:W-:Y:S04]  /*11a60*/  IMAD.IADD R0, R0, 0x1, -R234 ;  /* 0x0000000100007824 */ /* 0x000fe800078e0aea */
[----:B------:R-:W-:Y:S05]  /*11a70*/  IMAD R0, R4, c[0x0][0x32c], R0 ;  /* 0x0000cb0004007a24 */ /* 0x000fea00078e0200 */
[----:B------:R-:W-:Y:S02]  /*11a80*/  IADD3 R4, R0, c[0x0][0x32c], RZ ;  /* 0x0000cb0000047a10 */ /* 0x000fe40007ffe0ff */
[----:B------:R-:W-:Y:S02]  /*11a90*/  IMNMX R2, R2, R0, !PT ;  /* 0x0000000002027217 */ /* 0x000fe40007800200 */
[----:B------:R-:W-:Y:S02]  /*11aa0*/  IMNMX R3, R3, R4, PT ;  /* 0x0000000403037217 */ /* 0x000fe40003800200 */
.L_x_699:
        /* <DEDUP_REMOVED lines=92> */
.L_x_825:
[----:B-12---:R-:W-:Y:S01]  /*12070*/  FMNMX.FTZ R4, R4, R0, !PT ;  /* 0x0000000004047209 */ /* 0x006fe20007810000 */
[----:B------:R-:W-:-:S05]  /*12080*/  BRA.DIV ~URZ, `(.L_x_704) ;  /* 0x00008f327f007947 */ /* 0x000fca000b800000 */
[----:B------:R-:W-:Y:S04]  /*12090*/  SHFL.BFLY PT, R0, R5, 0x2, 0x1f ;  /* 0x0c401f0005007f89 */ /* 0x000fe800000e0000 */
[----:B------:R-:W-:Y:S04]  /*120a0*/  SHFL.BFLY PT, R3, R4, 0x1, 0x1f ;  /* 0x0c201f0004037f89 */ /* 0x000fe800000e0000 */
[----:B------:R-:W1:Y:S02]  /*120b0*/  SHFL.BFLY PT, R2, R6, 0x2, 0x1f ;  /* 0x0c401f0006027f89 */ /* 0x000e6400000e0000 */
[----:B-1----:R-:W-:Y:S02]  /*120c0*/  FMNMX.FTZ R2, R6, R2, !PT ;  /* 0x0000000206027209 */ /* 0x002fe40007810000 */
[----:B------:R-:W-:Y:S02]  /*120d0*/  FMNMX.FTZ R0, R5, R0, !PT ;  /* 0x0000000005007209 */ /* 0x000fe40007810000 */
[----:B------:R-:W-:Y:S01]  /*120e0*/  FMNMX.FTZ R104, R4, R3, !PT ;  /* 0x0000000304687209 */ /* 0x000fe20007810000 */
[----:B------:R-:W1:Y:S04]  /*120f0*/  SHFL.BFLY PT, R5, R2, 0x1, 0x1f ;  /* 0x0c201f0002057f89 */ /* 0x000e6800000e0000 */
[----:B------:R-:W2:Y:S04]  /*12100*/  SHFL.BFLY PT, R4, R0, 0x1, 0x1f ;  /* 0x0c201f0000047f89 */ /* 0x000ea800000e0000 */
[----:B------:R-:W3:Y:S01]  /*12110*/  SHFL.BFLY PT, R3, R7, 0x2, 0x1f ;  /* 0x0c401f0007037f89 */ /* 0x000ee200000e0000 */
[----:B-1----:R-:W-:Y:S02]  /*12120*/  FMNMX.FTZ R102, R2, R5, !PT ;  /* 0x0000000502667209 */ /* 0x002fe40007810000 */
[----:B--2---:R-:W-:Y:S02]  /*12130*/  FMNMX.FTZ R103, R0, R4, !PT ;  /* 0x0000000400677209 */ /* 0x004fe40007810000 */
[----:B---3--:R-:W-:Y:S05]  /*12140*/  FMNMX.FTZ R4, R7, R3, !PT ;  /* 0x0000000307047209 */ /* 0x008fea0007810000 */
[----:B------:R1:W2:Y:S02]  /*12150*/  SHFL.BFLY PT, R0, R4, 0x1, 0x1f ;  /* 0x0c201f0004007f89 */ /* 0x0002a400000e0000 */
.L_x_826:
[C---:B------:R-:W-:Y:S01]  /*12160*/  FSETP.NEU.FTZ.AND P0, PT, R102.reuse, -INF , PT ;  /* 0xff8000006600780b */ /* 0x040fe20003f1d000 */
[----:B------:R-:W-:Y:S01]  /*12170*/  FMUL.FTZ R3, R102, c[0x0][0x2d0] ;  /* 0x0000b40066037a20 */ /* 0x000fe20000410000 */
[----:B--2---:R-:W-:Y:S01]  /*12180*/  FMNMX.FTZ R101, R0, R4, !PT ;  /* 0x0000000400657209 */ /* 0x004fe20007810000 */
[----:B------:R-:W-:Y:S01]  /*12190*/  WARPSYNC 0xffffffff ;  /* 0xffffffff00007948 */ /* 0x000fe20003800000 */
[----:B------:R-:W-:Y:S02]  /*121a0*/  FSEL R0, R102, RZ, P0 ;  /* 0x000000ff66007208 */ /* 0x000fe40000000000 */
[----:B------:R-:W-:Y:S02]  /*121b0*/  FSETP.NEU.FTZ.AND P1, PT, R104, -INF , PT ;  /* 0xff8000006800780b */ /* 0x000fe40003f3d000 */
[----:B------:R-:W-:Y:S01]  /*121c0*/  FSEL R5, R3, RZ, P0 ;  /* 0x000000ff03057208 */ /* 0x000fe20000000000 */
[----:B------:R-:W-:Y:S01]  /*121d0*/  FADD.FTZ R2, -R0, R100 ;  /* 0x0000006400027221 */ /* 0x000fe20000010100 */
[----:B------:R-:W-:Y:S02]  /*121e0*/  FSEL R0, R104, RZ, P1 ;  /* 0x000000ff68007208 */ /* 0x000fe40000800000 */
[C---:B------:R-:W-:Y:S01]  /*121f0*/  FSETP.NEU.FTZ.AND P0, PT, R103.reuse, -INF , PT ;  /* 0xff8000006700780b */ /* 0x040fe20003f1d000 */
[----:B------:R-:W-:Y:S02]  /*12200*/  FFMA.FTZ R6, R8, c[0x0][0x2d0], -R5 ;  /* 0x0000b40008067a23 */ /* 0x000fe40000010805 */
[----:B------:R-:W-:Y:S01]  /*12210*/  FADD.FTZ R3, -R0, R105 ;  /* 0x0000006900037221 */ /* 0x000fe20000010100 */
[----:B------:R-:W-:Y:S01]  /*12220*/  FSEL R0, R103, RZ, P0 ;  /* 0x000000ff67007208 */ /* 0x000fe20000000000 */
[----:B------:R2:W-:Y:S01]  /*12230*/  MUFU.EX2 R172, R6 ;  /* 0x0000000600ac7308 */ /* 0x0005e20000000800 */
[--C-:B------:R-:W-:Y:S02]  /*12240*/  FFMA.FTZ R177, R23, c[0x0][0x2d0], -R5.reuse ;  /* 0x0000b40017b17a23 */ /* 0x100fe40000010805 */
[--C-:B------:R-:W-:Y:S02]  /*12250*/  FFMA.FTZ R162, R24, c[0x0][0x2d0], -R5.reuse ;  /* 0x0000b40018a27a23 */ /* 0x100fe40000010805 */
[----:B-1----:R-:W-:Y:S02]  /*12260*/  FADD.FTZ R4, -R0, R106 ;  /* 0x0000006a00047221 */ /* 0x002fe40000010100 */
[----:B------:R-:W-:Y:S02]  /*12270*/  FMUL.FTZ R0, R104, c[0x0][0x2d0] ;  /* 0x0000b40068007a20 */ /* 0x000fe40000410000 */
[--C-:B------:R-:W-:Y:S02]  /*12280*/  FFMA.FTZ R160, R31, c[0x0][0x2d0], -R5.reuse ;  /* 0x0000b4001fa07a23 */ /* 0x100fe40000010805 */
[--C-:B------:R-:W-:Y:S01]  /*12290*/  FFMA.FTZ R175, R34, c[0x0][0x2d0], -R5.reuse ;  /* 0x0000b40022af7a23 */ /* 0x100fe20000010805 */
[----:B------:R-:W-:Y:S01]  /*122a0*/  FSEL R0, R0, RZ, P1 ;  /* 0x000000ff00007208 */ /* 0x000fe20000800000 */
        /* <DEDUP_REMOVED lines=18> */
[--C-:B------:R-:W-:Y:S02]  /*123d0*/  FFMA.FTZ R159, R30, c[0x0][0x2d0], -R5.reuse ;  /* 0x0000b4001e9f7a23 */ /* 0x100fe40000010805 */
[--C-:B------:R-:W-:Y:S01]  /*123e0*/  FFMA.FTZ R158, R29, c[0x0][0x2d0], -R5.reuse ;  /* 0x0000b4001d9e7a23 */ /* 0x100fe20000010805 */
[----:B------:R-:W-:Y:S01]  /*123f0*/  FSEL R0, R0, RZ, P0 ;  /* 0x000000ff00007208 */ /* 0x000fe20000000000 */
[----:B------:R-:W-:Y:S01]  /*12400*/  FMUL.FTZ R4, R4, c[0x0][0x2d0] ;  /* 0x0000b40004047a20 */ /* 0x000fe20000410000 */
[----:B------:R-:W-:Y:S01]  /*12410*/  FSETP.NEU.FTZ.AND P0, PT, R101, -INF , PT ;  /* 0xff8000006500780b */ /* 0x000fe20003f1d000 */
[----:B------:R-:W-:Y:S02]  /*12420*/  FMUL.FTZ R3, R3, c[0x0][0x2d0] ;  /* 0x0000b40003037a20 */ /* 0x000fe40000410000 */
[--C-:B--2---:R-:W-:Y:S01]  /*12430*/  FFMA.FTZ R6, R28, c[0x0][0x2d0], -R0.reuse ;  /* 0x0000b4001c067a23 */ /* 0x104fe20000010800 */
        /* <DEDUP_REMOVED lines=12> */
[----:B------:R-:W-:Y:S10]  /*12500*/  MUFU.EX2 R3, R3 ;  /* 0x0000000300037308 */ /* 0x000ff40000000800 */
[----:B------:R-:W-:Y:S01]  /*12510*/  MUFU.EX2 R213, R48 ;  /* 0x0000003000d57308 */ /* 0x000fe20000000800 */
[--C-:B-1----:R-:W-:Y:S02]  /*12520*/  FFMA.FTZ R6, R36, c[0x0][0x2d0], -R0.reuse ;  /* 0x0000b40024067a23 */ /* 0x102fe40000010800 */
[--C-:B------:R-:W-:Y:S07]  /*12530*/  FFMA.FTZ R36, R26, c[0x0][0x2d0], -R5.reuse ;  /* 0x0000b4001a247a23 */ /* 0x100fee0000010805 */
[----:B------:R1:W-:Y:S10]  /*12540*/  MUFU.EX2 R49, R6 ;  /* 0x0000000600317308 */ /* 0x0003f40000000800 */
[----:B------:R-:W-:Y:S10]  /*12550*/  MUFU.EX2 R225, R10 ;  /* 0x0000000a00e17308 */ /* 0x000ff40000000800 */
[----:B------:R-:W-:Y:S01]  /*12560*/  MUFU.EX2 R211, R36 ;  /* 0x0000002400d37308 */ /* 0x000fe20000000800 */
[----:B-1----:R-:W-:Y:S02]  /*12570*/  FFMA.FTZ R6, R37, c[0x0][0x2d0], -R0 ;  /* 0x0000b40025067a23 */ /* 0x002fe40000010800 */
[----:B------:R-:W-:Y:S02]  /*12580*/  FMUL.FTZ R0, R101, c[0x0][0x2d0] ;  /* 0x0000b40065007a20 */ /* 0x000fe40000410000 */
[----:B------:R-:W-:Y:S05]  /*12590*/  FFMA.FTZ R37, R27, c[0x0][0x2d0], -R5 ;  /* 0x0000b4001b257a23 */ /* 0x000fea0000010805 */
[----:B------:R1:W-:Y:S10]  /*125a0*/  MUFU.EX2 R220, R6 ;  /* 0x0000000600dc7308 */ /* 0x0003f40000000800 */
[----:B------:R2:W-:Y:S10]  /*125b0*/  MUFU.EX2 R206, R37 ;  /* 0x0000002500ce7308 */ /* 0x0005f40000000800 */
[----:B------:R-:W-:Y:S01]  /*125c0*/  MUFU.EX2 R231, R35 ;  /* 0x0000002300e77308 */ /* 0x000fe20000000800 */
[----:B-1----:R-:W-:Y:S01]  /*125d0*/  FSEL R6, R0, RZ, P0 ;  /* 0x000000ff00067208 */ /* 0x002fe20000000000 */
[----:B------:R-:W-:Y:S04]  /*125e0*/  FMUL.FTZ R0, R2, c[0x0][0x2d0] ;  /* 0x0000b40002007a20 */ /* 0x000fe80000410000 */
[--C-:B------:R-:W-:Y:S04]  /*125f0*/  FFMA.FTZ R5, R11, c[0x0][0x2d0], -R6.reuse ;  /* 0x0000b4000b057a23 */ /* 0x100fe80000010806 */
[----:B------:R1:W3:Y:S01]  /*12600*/  MUFU.EX2 R2, R0 ;  /* 0x0000000000027308 */ /* 0x0002e20000000800 */
[--C-:B------:R-:W-:Y:S02]  /*12610*/  FFMA.FTZ R157, R22, c[0x0][0x2d0], -R6.reuse ;  /* 0x0000b400169d7a23 */ /* 0x100fe40000010806 */
[--C-:B------:R-:W-:Y:S01]  /*12620*/  FFMA.FTZ R161, R21, c[0x0][0x2d0], -R6.reuse ;  /* 0x0000b40015a17a23 */ /* 0x100fe20000010806 */
[----:B--2---:R-:W-:Y:S01]  /*12630*/  LDSM.16.MT88.4 R36, [R182] ;  /* 0x00000000b624783b */ /* 0x004fe20000004200 */
[--C-:B------:R-:W-:Y:S02]  /*12640*/  FFMA.FTZ R163, R20, c[0x0][0x2d0], -R6.reuse ;  /* 0x0000b40014a37a23 */ /* 0x100fe40000010806 */
[--C-:B------:R-:W-:Y:S02]  /*12650*/  FFMA.FTZ R199, R13, c[0x0][0x2d0], -R6.reuse ;  /* 0x0000b4000dc77a23 */ /* 0x100fe40000010806 */
[--C-:B------:R-:W-:Y:S01]  /*12660*/  FFMA.FTZ R200, R12, c[0x0][0x2d0], -R6.reuse ;  /* 0x0000b4000cc87a23 */ /* 0x100fe20000010806 */
[----:B------:R2:W-:Y:S01]  /*12670*/  MUFU.EX2 R32, R5 ;  /* 0x0000000500207308 */ /* 0x0005e20000000800 */
[--C-:B------:R-:W-:Y:S01]  /*12680*/  FFMA.FTZ R7, R16, c[0x0][0x2d0], -R6.reuse ;  /* 0x0000b40010077a23 */ /* 0x100fe20000010806 */
[----:B------:R-:W4:Y:S01]  /*12690*/  LDSM.16.MT88.4 R20, [R181] ;  /* 0x00000000b514783b */ /* 0x000f220000004200 */
[--C-:B------:R-:W-:Y:S02]  /*126a0*/  FFMA.FTZ R17, R17, c[0x0][0x2d0], -R6.reuse ;  /* 0x0000b40011117a23 */ /* 0x100fe40000010806 */
[--C-:B------:R-:W-:Y:S02]  /*126b0*/  FFMA.FTZ R156, R14, c[0x0][0x2d0], -R6.reuse ;  /* 0x0000b4000e9c7a23 */ /* 0x100fe40000010806 */
[--C-:B------:R-:W-:Y:S02]  /*126c0*/  FFMA.FTZ R176, R19, c[0x0][0x2d0], -R6.reuse ;  /* 0x0000b40013b07a23 */ /* 0x100fe40000010806 */
[--C-:B------:R-:W-:Y:S01]  /*126d0*/  FFMA.FTZ R178, R18, c[0x0][0x2d0], -R6.reuse ;  /* 0x0000b40012b27a23 */ /* 0x100fe20000010806 */
[----:B------:R-:W-:Y:S01]  /*126e0*/  MUFU.EX2 R212, R7 ;  /* 0x0000000700d47308 */ /* 0x000fe20000000800 */
[----:B-1----:R-:W-:Y:S02]  /*126f0*/  FSEL R0, R101, RZ, P0 ;  /* 0x000000ff65007208 */ /* 0x002fe40000000000 */
[----:B------:R-:W-:Y:S03]  /*12700*/  ISETP.GT.AND P0, PT, R208, R237, PT ;  /* 0x000000edd000720c */ /* 0x000fe60003f04270 */
[----:B------:R-:W-:Y:S04]  /*12710*/  FADD.FTZ R0, -R0, R107 ;  /* 0x0000006b00007221 */ /* 0x000fe80000010100 */
[----:B------:R-:W1:Y:S01]  /*12720*/  MUFU.EX2 R205, R17 ;  /* 0x0000001100cd7308 */ /* 0x000e620000000800 */
[----:B------:R-:W-:Y:S02]  /*12730*/  FMUL.FTZ R0, R0, c[0x0][0x2d0] ;  /* 0x0000b40000007a20 */ /* 0x000fe40000410000 */
[----:B--2---:R-:W-:Y:S07]  /*12740*/  FFMA.FTZ R5, R15, c[0x0][0x2d0], -R6 ;  /* 0x0000b4000f057a23 */ /* 0x004fee0000010806 */
[----:B------:R-:W2:Y:S10]  /*12750*/  MUFU.EX2 R0, R0 ;  /* 0x0000000000007308 */ /* 0x000eb40000000800 */
[----:B------:R-:W5:Y:S10]  /*12760*/  MUFU.EX2 R230, R5 ;  /* 0x0000000500e67308 */ /* 0x000f740000000800 */
        /* <DEDUP_REMOVED lines=9> */
[----:B------:R-:W-:Y:S01]  /*12800*/  MUFU.EX2 R165, R176 ;  /* 0x000000b000a57308 */ /* 0x000fe20000000800 */
[C---:B---3--:R-:W-:Y:S02]  /*12810*/  FMUL.FTZ R12, R2.reuse, R124 ;  /* 0x0000007c020c7220 */ /* 0x048fe40000410000 */
[C---:B------:R-:W-:Y:S02]  /*12820*/  FMUL.FTZ R13, R2.reuse, R125 ;  /* 0x0000007d020d7220 */ /* 0x040fe40000410000 */
[C---:B------:R-:W-:Y:S02]  /*12830*/  FMUL.FTZ R24, R2.reuse, R120 ;  /* 0x0000007802187220 */ /* 0x040fe40000410000 */
[C---:B------:R-:W-:Y:S02]  /*12840*/  FMUL.FTZ R25, R2.reuse, R121 ;  /* 0x0000007902197220 */ /* 0x040fe40000410000 */
[C---:B------:R-:W-:Y:S02]  /*12850*/  FMUL.FTZ R28, R2.reuse, R116 ;  /* 0x00000074021c7220 */ /* 0x040fe40000410000 */
[C---:B------:R-:W-:Y:S02]  /*12860*/  FMUL.FTZ R29, R2.reuse, R117 ;  /* 0x00000075021d7220 */ /* 0x040fe40000410000 */
[C---:B------:R-:W-:Y:S02]  /*12870*/  FMUL.FTZ R8, R2.reuse, R128 ;  /* 0x0000008002087220 */ /* 0x040fe40000410000 */
[C---:B------:R-:W-:Y:S01]  /*12880*/  FMUL.FTZ R9, R2.reuse, R129 ;  /* 0x0000008102097220 */ /* 0x040fe20000410000 */
[----:B------:R-:W-:Y:S01]  /*12890*/  MUFU.EX2 R128, R162 ;  /* 0x000000a200807308 */ /* 0x000fe20000000800 */
[----:B------:R-:W-:Y:S01]  /*128a0*/  FMUL.FTZ R40, R2, R112 ;  /* 0x0000007002287220 */ /* 0x000fe20000410000 */
[----:B------:R-:W-:Y:S01]  /*128b0*/  F2FP.PACK_AB R112, R206, R172 ;  /* 0x000000acce70723e */ /* 0x000fe200000000ff */
[C---:B------:R-:W-:Y:S01]  /*128c0*/  FMUL.FTZ R41, R2.reuse, R113 ;  /* 0x0000007102297220 */ /* 0x040fe20000410000 */
[----:B-1----:R-:W-:Y:S01]  /*128d0*/  F2FP.PACK_AB R113, R205, R32 ;  /* 0x00000020cd71723e */ /* 0x002fe200000000ff */
[----:B------:R-:W-:Y:S01]  /*128e0*/  FMUL.FTZ R44, R2, R108 ;  /* 0x0000006c022c7220 */ /* 0x000fe20000410000 */
[----:B------:R-:W-:Y:S01]  /*128f0*/  F2FP.PACK_AB R108, R50, R105 ;  /* 0x00000069326c723e */ /* 0x000fe200000000ff */
[C---:B------:R-:W-:Y:S01]  /*12900*/  FMUL.FTZ R45, R2.reuse, R109 ;  /* 0x0000006d022d7220 */ /* 0x040fe20000410000 */
[----:B------:R-:W-:Y:S01]  /*12910*/  F2FP.PACK_AB R109, R49, R51 ;  /* 0x00000033316d723e */ /* 0x000fe200000000ff */
        /* <DEDUP_REMOVED lines=13> */
[----:B------:R-:W-:Y:S02]  /*129f0*/  FFMA.FTZ R107, R2, R221, R172 ;  /* 0x000000dd026b7223 */ /* 0x000fe400000100ac */
[----:B------:R-:W1:Y:S01]  /*12a00*/  MUFU.EX2 R2, R4 ;  /* 0x0000000400027308 */ /* 0x000e620000000800 */
[C---:B--2---:R-:W-:Y:S02]  /*12a10*/  FMUL.FTZ R14, R0.reuse, R126 ;  /* 0x0000007e000e7220 */ /* 0x044fe40000410000 */
[C---:B------:R-:W-:Y:S02]  /*12a20*/  FMUL.FTZ R15, R0.reuse, R127 ;  /* 0x0000007f000f7220 */ /* 0x040fe40000410000 */
[C---:B------:R-:W-:Y:S01]  /*12a30*/  FMUL.FTZ R26, R0.reuse, R122 ;  /* 0x0000007a001a7220 */ /* 0x040fe20000410000 */
[----:B------:R-:W-:Y:S01]  /*12a40*/  LDSM.16.MT88.4 R124, [R181+0x1000] ;  /* 0x00100000b57c783b */ /* 0x000fe20000004200 */
[C---:B------:R-:W-:Y:S02]  /*12a50*/  FMUL.FTZ R27, R0.reuse, R123 ;  /* 0x0000007b001b7220 */ /* 0x040fe40000410000 */
[C---:B------:R-:W-:Y:S01]  /*12a60*/  FMUL.FTZ R30, R0.reuse, R118 ;  /* 0x00000076001e7220 */ /* 0x040fe20000410000 */
[----:B------:R-:W-:Y:S01]  /*12a70*/  MUFU.EX2 R221, R160 ;  /* 0x000000a000dd7308 */ /* 0x000fe20000000800 */
[C---:B------:R-:W-:Y:S02]  /*12a80*/  FMUL.FTZ R31, R0.reuse, R119 ;  /* 0x00000077001f7220 */ /* 0x040fe40000410000 */
[C---:B------:R-:W-:Y:S01]  /*12a90*/  FMUL.FTZ R10, R0.reuse, R130 ;  /* 0x00000082000a7220 */ /* 0x040fe20000410000 */
[----:B------:R-:W2:Y:S01]  /*12aa0*/  LDSM.16.MT88.4 R116, [R181+0xc00] ;  /* 0x000c0000b574783b */ /* 0x000ea20000004200 */
[C---:B------:R-:W-:Y:S02]  /*12ab0*/  FMUL.FTZ R11, R0.reuse, R131 ;  /* 0x00000083000b7220 */ /* 0x040fe40000410000 */
[C---:B------:R-:W-:Y:S01]  /*12ac0*/  FMUL.FTZ R42, R0.reuse, R114 ;  /* 0x00000072002a7220 */ /* 0x040fe20000410000 */
[----:B------:R-:W-:Y:S01]  /*12ad0*/  F2FP.PACK_AB R114, R231, R211 ;  /* 0x000000d3e772723e */ /* 0x000fe200000000ff */
[----:B------:R-:W-:Y:S01]  /*12ae0*/  FMUL.FTZ R43, R0, R115 ;  /* 0x00000073002b7220 */ /* 0x000fe20000410000 */
[----:B-----5:R-:W-:Y:S01]  /*12af0*/  F2FP.PACK_AB R115, R230, R212 ;  /* 0x000000d4e673723e */ /* 0x020fe200000000ff */
[C---:B------:R-:W-:Y:S01]  /*12b00*/  FMUL.FTZ R46, R0.reuse, R110 ;  /* 0x0000006e002e7220 */ /* 0x040fe20000410000 */
[----:B------:R-:W-:Y:S01]  /*12b10*/  F2FP.PACK_AB R110, R225, R224 ;  /* 0x000000e0e16e723e */ /* 0x000fe200000000ff */
[----:B------:R-:W-:Y:S01]  /*12b20*/  FMUL.FTZ R47, R0, R111 ;  /* 0x0000006f002f7220 */ /* 0x000fe20000410000 */
[----:B------:R-:W-:Y:S01]  /*12b30*/  F2FP.PACK_AB R111, R213, R220 ;  /* 0x000000dcd56f723e */ /* 0x000fe200000000ff */
[----:B-1----:R-:W-:Y:S01]  /*12b40*/  FFMA.FTZ R4, R2, R228, R51 ;  /* 0x000000e402047223 */ /* 0x002fe20000010033 */
        /* <DEDUP_REMOVED lines=17> */
[C---:B------:R-:W-:Y:S02]  /*12c60*/  FMUL.FTZ R6, R2.reuse, R134 ;  /* 0x0000008602067220 */ /* 0x040fe40000410000 */
[C---:B------:R-:W-:Y:S02]  /*12c70*/  FMUL.FTZ R7, R2.reuse, R135 ;  /* 0x0000008702077220 */ /* 0x040fe40000410000 */
[----:B------:R-:W-:Y:S01]  /*12c80*/  FFMA.FTZ R0, R3, R222, R105 ;  /* 0x000000de03007223 */ /* 0x000fe20000010069 */
[----:B------:R-:W-:Y:S01]  /*12c90*/  MUFU.EX2 R223, R169 ;  /* 0x000000a900df7308 */ /* 0x000fe20000000800 */
[----:B------:R-:W-:Y:S02]  /*12ca0*/  FADD.FTZ R105, R49, R4 ;  /* 0x0000000431697221 */ /* 0x000fe40000010000 */
[C---:B------:R-:W-:Y:S02]  /*12cb0*/  FMUL.FTZ R4, R3.reuse, R132 ;  /* 0x0000008403047220 */ /* 0x040fe40000410000 */
[C---:B------:R-:W-:Y:S02]  /*12cc0*/  FMUL.FTZ R5, R3.reuse, R133 ;  /* 0x0000008503057220 */ /* 0x040fe40000410000 */
[C---:B------:R-:W-:Y:S02]  /*12cd0*/  FMUL.FTZ R16, R3.reuse, R136 ;  /* 0x0000008803107220 */ /* 0x040fe40000410000 */
[C---:B------:R-:W-:Y:S01]  /*12ce0*/  FMUL.FTZ R17, R3.reuse, R137 ;  /* 0x0000008903117220 */ /* 0x040fe20000410000 */
[----:B------:R-:W-:Y:S01]  /*12cf0*/  MUFU.EX2 R133, R170 ;  /* 0x000000aa00857308 */ /* 0x000fe20000000800 */
[C---:B------:R-:W-:Y:S01]  /*12d00*/  FMUL.FTZ R18, R2.reuse, R138 ;  /* 0x0000008a02127220 */ /* 0x040fe20000410000 */
[-C--:B----4-:R-:W-:Y:S05]  /*12d10*/  HMMA.16816.F32 R4, R108, R20.reuse, R4 ;  /* 0x000000146c04723c */ /* 0x090fea0000001804 */
[C---:B------:R-:W-:Y:S02]  /*12d20*/  FMUL.FTZ R19, R2.reuse, R139 ;  /* 0x0000008b02137220 */ /* 0x040fe40000410000 */
[----:B------:R-:W-:Y:S01]  /*12d30*/  LDSM.16.MT88.4 R136, [R181+0x800] ;  /* 0x00080000b588783b */ /* 0x000fe20000004200 */
[C---:B------:R-:W-:Y:S01]  /*12d40*/  HMMA.16816.F32 R8, R112.reuse, R20, R8 ;  /* 0x000000147008723c */ /* 0x040fe20000001808 */
[----:B------:R-:W-:Y:S03]  /*12d50*/  MUFU.EX2 R132, R166 ;  /* 0x000000a600847308 */ /* 0x000fe60000000800 */
[C---:B------:R-:W-:Y:S02]  /*12d60*/  FMUL.FTZ R32, R3.reuse, R144 ;  /* 0x0000009003207220 */ /* 0x040fe40000410000 */
[C---:B------:R-:W-:Y:S02]  /*12d70*/  FMUL.FTZ R33, R3.reuse, R145 ;  /* 0x0000009103217220 */ /* 0x040fe40000410000 */
[-C--:B------:R-:W-:Y:S03]  /*12d80*/  HMMA.16816.F32 R12, R112, R22.reuse, R12 ;  /* 0x00000016700c723c */ /* 0x080fe6000000180c */
[----:B------:R1:W-:Y:S01]  /*12d90*/  MUFU.EX2 R222, R159 ;  /* 0x0000009f00de7308 */ /* 0x0003e20000000800 */
        /* <DEDUP_REMOVED lines=10> */
[----:B------:R-:W3:Y:S01]  /*12e40*/  MUFU.EX2 R172, R203 ;  /* 0x000000cb00ac7308 */ /* 0x000ee20000000800 */
[----:B------:R-:W-:Y:S02]  /*12e50*/  FMUL.FTZ R49, R3, R153 ;  /* 0x0000009903317220 */ /* 0x000fe40000410000 */
[----:B------:R-:W-:Y:S01]  /*12e60*/  FMUL.FTZ R51, R2, R155 ;  /* 0x0000009b02337220 */ /* 0x000fe20000410000 */
[-C--:B------:R-:W-:Y:S03]  /*12e70*/  HMMA.16816.F32 R20, R108, R36.reuse, R20 ;  /* 0x000000246c14723c */ /* 0x080fe60000001814 */
[----:B------:R-:W-:Y:S01]  /*12e80*/  FADD.FTZ R106, R50, R0 ;  /* 0x00000000326a7221 */ /* 0x000fe20000010000 */
[----:B-1----:R-:W-:Y:S01]  /*12e90*/  F2FP.PACK_AB R159, R179, R196 ;  /* 0x000000c4b39f723e */ /* 0x002fe200000000ff */
[----:B------:R-:W-:Y:S01]  /*12ea0*/  FMUL.FTZ R50, R2, R154 ;  /* 0x0000009a02327220 */ /* 0x000fe20000410000 */
[----:B------:R-:W-:Y:S01]  /*12eb0*/  MUFU.EX2 R169, R198 ;  /* 0x000000c600a97308 */ /* 0x000fe20000000800 */
[----:B------:R-:W-:Y:S01]  /*12ec0*/  LDSM.16.MT88.4 R152, [R181+0x1400] ;  /* 0x00140000b598783b */ /* 0x000fe20000004200 */
[C---:B------:R-:W-:Y:S04]  /*12ed0*/  HMMA.16816.F32 R24, R112.reuse, R36, R24 ;  /* 0x000000247018723c */ /* 0x040fe80000001818 */
[C---:B------:R-:W-:Y:S02]  /*12ee0*/  FMUL.FTZ R52, R3.reuse, R52 ;  /* 0x0000003403347220 */ /* 0x040fe40000410000 */
[C---:B------:R-:W-:Y:S02]  /*12ef0*/  FMUL.FTZ R53, R3.reuse, R53 ;  /* 0x0000003503357220 */ /* 0x040fe40000410000 */
[-C--:B------:R-:W-:Y:S01]  /*12f00*/  HMMA.16816.F32 R28, R112, R38.reuse, R28 ;  /* 0x00000026701c723c */ /* 0x080fe2000000181c */
[----:B------:R-:W1:Y:S03]  /*12f10*/  MUFU.EX2 R171, R197 ;  /* 0x000000c500ab7308 */ /* 0x000e660000000800 */
[C---:B------:R-:W-:Y:S01]  /*12f20*/  FMUL.FTZ R36, R3.reuse, R148 ;  /* 0x0000009403247220 */ /* 0x040fe20000410000 */
[----:B---3--:R-:W-:Y:S01]  /*12f30*/  F2FP.PACK_AB R156, R172, R170 ;  /* 0x000000aaac9c723e */ /* 0x008fe200000000ff */
[C---:B------:R-:W-:Y:S02]  /*12f40*/  FMUL.FTZ R37, R3.reuse, R149 ;  /* 0x0000009503257220 */ /* 0x040fe40000410000 */
[C---:B------:R-:W-:Y:S03]  /*12f50*/  HMMA.16816.F32 R32, R108.reuse, R38, R32 ;  /* 0x000000266c20723c */ /* 0x040fe60000001820 */
[----:B------:R-:W-:Y:S01]  /*12f60*/  MUFU.EX2 R197, R202 ;  /* 0x000000ca00c57308 */ /* 0x000fe20000000800 */
[C---:B------:R-:W-:Y:S02]  /*12f70*/  FMUL.FTZ R54, R2.reuse, R54 ;  /* 0x0000003602367220 */ /* 0x040fe40000410000 */
[C---:B------:R-:W-:Y:S02]  /*12f80*/  FMUL.FTZ R55, R2.reuse, R55 ;  /* 0x0000003702377220 */ /* 0x040fe40000410000 */
[C---:B------:R-:W-:Y:S04]  /*12f90*/  FMUL.FTZ R38, R2.reuse, R150 ;  /* 0x0000009602267220 */ /* 0x040fe80000410000 */
[C---:B------:R-:W-:Y:S01]  /*12fa0*/  FMUL.FTZ R39, R2.reuse, R151 ;  /* 0x0000009702277220 */ /* 0x040fe20000410000 */
[----:B------:R-:W3:Y:S01]  /*12fb0*/  MUFU.EX2 R198, R201 ;  /* 0x000000c900c67308 */ /* 0x000ee20000000800 */
[C---:B------:R-:W-:Y:S02]  /*12fc0*/  FMUL.FTZ R64, R3.reuse, R64 ;  /* 0x0000004003407220 */ /* 0x040fe40000410000 */
[----:B------:R-:W-:Y:S01]  /*12fd0*/  FMUL.FTZ R65, R3, R65 ;  /* 0x0000004103417220 */ /* 0x000fe20000410000 */
[----:B-1----:R-:W-:Y:S01]  /*12fe0*/  F2FP.PACK_AB R157, R171, R169 ;  /* 0x000000a9ab9d723e */ /* 0x002fe200000000ff */
[C---:B------:R-:W-:Y:S01]  /*12ff0*/  FMUL.FTZ R66, R2.reuse, R66 ;  /* 0x0000004202427220 */ /* 0x040fe20000410000 */
[-C--:B--2---:R-:W-:Y:S03]  /*13000*/  HMMA.16816.F32 R36, R108, R116.reuse, R36 ;  /* 0x000000746c24723c */ /* 0x084fe60000001824 */
[C---:B------:R-:W-:Y:S01]  /*13010*/  FMUL.FTZ R67, R2.reuse, R67 ;  /* 0x0000004302437220 */ /* 0x040fe20000410000 */
[----:B------:R-:W1:Y:S01]  /*13020*/  MUFU.EX2 R167, R175 ;  /* 0x000000af00a77308 */ /* 0x000e620000000800 */
[C---:B------:R-:W-:Y:S02]  /*13030*/  FMUL.FTZ R68, R3.reuse, R68 ;  /* 0x0000004403447220 */ /* 0x040fe40000410000 */
[C---:B------:R-:W-:Y:S01]  /*13040*/  FMUL.FTZ R69, R3.reuse, R69 ;  /* 0x0000004503457220 */ /* 0x040fe20000410000 */
[C---:B------:R-:W-:Y:S04]  /*13050*/  HMMA.16816.F32 R40, R112.reuse, R116, R40 ;  /* 0x000000747028723c */ /* 0x040fe80000001828 */
[C---:B------:R-:W-:Y:S02]  /*13060*/  FMUL.FTZ R70, R2.reuse, R70 ;  /* 0x0000004602467220 */ /* 0x040fe40000410000 */
[----:B------:R-:W-:Y:S01]  /*13070*/  FMUL.FTZ R71, R2, R71 ;  /* 0x0000004702477220 */ /* 0x000fe20000410000 */
[----:B------:R-:W2:Y:S01]  /*13080*/  MUFU.EX2 R166, R177 ;  /* 0x000000b100a67308 */ /* 0x000ea20000000800 */
[-C--:B------:R-:W-:Y:S04]  /*13090*/  HMMA.16816.F32 R44, R112, R118.reuse, R44 ;  /* 0x00000076702c723c */ /* 0x080fe8000000182c */
[C---:B------:R-:W-:Y:S01]  /*130a0*/  FMUL.FTZ R80, R3.reuse, R80 ;  /* 0x0000005003507220 */ /* 0x040fe20000410000 */
[----:B---3--:R-:W-:Y:S01]  /*130b0*/  F2FP.PACK_AB R158, R198, R197 ;  /* 0x000000c5c69e723e */ /* 0x008fe200000000ff */
[C---:B------:R-:W-:Y:S02]  /*130c0*/  FMUL.FTZ R81, R3.reuse, R81 ;  /* 0x0000005103517220 */ /* 0x040fe40000410000 */
[C---:B------:R-:W-:Y:S01]  /*130d0*/  HMMA.16816.F32 R48, R108.reuse, R118, R48 ;  /* 0x000000766c30723c */ /* 0x040fe20000001830 */
[----:B------:R-:W3:Y:S01]  /*130e0*/  LDSM.16.MT88.4 R116, [R182+0xc00] ;  /* 0x000c0000b674783b */ /* 0x000ee20000004200 */
[----:B------:R-:W4:Y:S02]  /*130f0*/  MUFU.EX2 R164, R178 ;  /* 0x000000b200a47308 */ /* 0x000f240000000800 */
[----:B------:R-:W-:Y:S01]  /*13100*/  FMUL.FTZ R82, R2, R82 ;  /* 0x0000005202527220 */ /* 0x000fe20000410000 */
[----:B-1----:R-:W-:Y:S01]  /*13110*/  F2FP.PACK_AB R160, R168, R167 ;  /* 0x000000a7a8a0723e */ /* 0x002fe200000000ff */
[C---:B------:R-:W-:Y:S02]  /*13120*/  FMUL.FTZ R83, R2.reuse, R83 ;  /* 0x0000005302537220 */ /* 0x040fe40000410000 */
[C---:B------:R-:W-:Y:S04]  /*13130*/  FMUL.FTZ R84, R3.reuse, R84 ;  /* 0x0000005403547220 */ /* 0x040fe80000410000 */
[C---:B------:R-:W-:Y:S02]  /*13140*/  FMUL.FTZ R85, R3.reuse, R85 ;  /* 0x0000005503557220 */ /* 0x040fe40000410000 */
[----:B------:R-:W-:Y:S01]  /*13150*/  FMUL.FTZ R86, R2, R86 ;  /* 0x0000005602567220 */ /* 0x000fe20000410000 */
[----:B--2---:R-:W-:Y:S01]  /*13160*/  F2FP.PACK_AB R162, R166, R173 ;  /* 0x000000ada6a2723e */ /* 0x004fe200000000ff */
[C---:B------:R-:W-:Y:S02]  /*13170*/  FMUL.FTZ R87, R2.reuse, R87 ;  /* 0x0000005702577220 */ /* 0x040fe40000410000 */
[C---:B------:R-:W-:Y:S02]  /*13180*/  FMUL.FTZ R96, R3.reuse, R96 ;  /* 0x0000006003607220 */ /* 0x040fe40000410000 */
[----:B------:R-:W-:Y:S02]  /*13190*/  FMUL.FTZ R97, R3, R97 ;  /* 0x0000006103617220 */ /* 0x000fe40000410000 */
[C---:B------:R-:W-:Y:S02]  /*131a0*/  FMUL.FTZ R98, R2.reuse, R98 ;  /* 0x0000006202627220 */ /* 0x040fe40000410000 */
[----:B------:R-:W-:Y:S01]  /*131b0*/  FMUL.FTZ R99, R2, R99 ;  /* 0x0000006302637220 */ /* 0x000fe20000410000 */
[----:B----4-:R-:W-:Y:S01]  /*131c0*/  F2FP.PACK_AB R161, R164, R165 ;  /* 0x000000a5a4a1723e */ /* 0x010fe200000000ff */
[----:B------:R-:W-:Y:S02]  /*131d0*/  FADD.FTZ R2, R220, R105 ;  /* 0x00000069dc027221 */ /* 0x000fe40000010000 */
[----:B------:R-:W-:Y:S02]  /*131e0*/  FADD.FTZ R0, R206, R107 ;  /* 0x0000006bce007221 */ /* 0x000fe40000010000 */
[----:B------:R-:W-:Y:S01]  /*131f0*/  MUFU.EX2 R107, R199 ;  /* 0x000000c7006b7308 */ /* 0x000fe20000000800 */
[----:B------:R-:W-:Y:S02]  /*13200*/  FADD.FTZ R2, R213, R2 ;  /* 0x00000002d5027221 */ /* 0x000fe40000010000 */
[----:B------:R-:W-:Y:S02]  /*13210*/  FADD.FTZ R3, R224, R106 ;  /* 0x0000006ae0037221 */ /* 0x000fe40000010000 */
[----:B------:R-:W-:Y:S02]  /*13220*/  FADD.FTZ R2, R130, R2 ;  /* 0x0000000282027221 */ /* 0x000fe40000010000 */
[----:B------:R-:W-:Y:S02]  /*13230*/  FADD.FTZ R3, R225, R3 ;  /* 0x00000003e1037221 */ /* 0x000fe40000010000 */
[----:B------:R-:W-:Y:S01]  /*13240*/  FADD.FTZ R0, R211, R0 ;  /* 0x00000000d3007221 */ /* 0x000fe20000010000 */
[-C--:B---3--:R-:W-:Y:S01]  /*13250*/  HMMA.16816.F32 R52, R108, R116.reuse, R52 ;  /* 0x000000746c34723c */ /* 0x088fe20000001834 */
[----:B------:R-:W1:Y:S02]  /*13260*/  MUFU.EX2 R106, R200 ;  /* 0x000000c8006a7308 */ /* 0x000e640000000800 */
[----:B------:R-:W-:Y:S02]  /*13270*/  FADD.FTZ R3, R131, R3 ;  /* 0x0000000383037221 */ /* 0x000fe40000010000 */
[----:B------:R-:W-:Y:S02]  /*13280*/  FADD.FTZ R0, R231, R0 ;  /* 0x00000000e7007221 */ /* 0x000fe40000010000 */
[----:B------:R-:W-:Y:S01]  /*13290*/  FADD.FTZ R3, R133, R3 ;  /* 0x0000000385037221 */ /* 0x000fe20000010000 */
[C---:B------:R-:W-:Y:S04]  /*132a0*/  HMMA.16816.F32 R56, R112.reuse, R116, R56 ;  /* 0x000000747038723c */ /* 0x040fe80000001838 */
[----:B------:R-:W-:Y:S02]  /*132b0*/  FADD.FTZ R105, R128, R0 ;  /* 0x0000000080697221 */ /* 0x000fe40000010000 */
[----:B------:R-:W-:Y:S02]  /*132c0*/  FADD.FTZ R100, R205, R100 ;  /* 0x00000064cd647221 */ /* 0x000fe40000010000 */
[-C--:B------:R-:W-:Y:S04]  /*132d0*/  HMMA.16816.F32 R60, R112, R118.reuse, R60 ;  /* 0x00000076703c723c */ /* 0x080fe8000000183c */
[----:B------:R-:W-:Y:S04]  /*132e0*/  FADD.FTZ R100, R212, R100 ;  /* 0x00000064d4647221 */ /* 0x000fe80000010000 */
[C---:B------:R-:W-:Y:S01]  /*132f0*/  HMMA.16816.F32 R64, R108.reuse, R118, R64 ;  /* 0x000000766c40723c */ /* 0x040fe20000001840 */
[----:B------:R-:W2:Y:S03]  /*13300*/  LDSM.16.MT88.4 R116, [R181+0x1800] ;  /* 0x00180000b574783b */ /* 0x000ea60000004200 */
[----:B-1----:R-:W-:Y:S01]  /*13310*/  F2FP.PACK_AB R163, R106, R107 ;  /* 0x0000006b6aa3723e */ /* 0x002fe200000000ff */
[----:B------:R-:W-:Y:S04]  /*13320*/  FADD.FTZ R100, R230, R100 ;  /* 0x00000064e6647221 */ /* 0x000fe80000010000 */
[----:B------:R-:W-:Y:S03]  /*13330*/  FADD.FTZ R0, R129, R100 ;  /* 0x0000006481007221 */ /* 0x000fe60000010000 */
[----:B------:R-:W-:Y:S02]  /*13340*/  FADD.FTZ R100, R132, R2 ;  /* 0x0000000284647221 */ /* 0x000fe40000010000 */
[----:B------:R-:W-:Y:S01]  /*13350*/  FADD.FTZ R2, R221, R105 ;  /* 0x00000069dd027221 */ /* 0x000fe20000010000 */
[----:B------:R-:W-:Y:S01]  /*13360*/  MOV R105, R104 ;  /* 0x0000006800697202 */ /* 0x000fe20000000f00 */
        /* <DEDUP_REMOVED lines=13> */
[----:B------:R-:W-:Y:S04]  /*13440*/  F2FP.PACK_AB R117, R219, R129 ;  /* 0x00000081db75723e */ /* 0x000fe800000000ff */
[----:B------:R-:W-:Y:S07]  /*13450*/  HMMA.16816.F32 R96, R108, R118, R96 ;  /* 0x000000766c60723c */ /* 0x000fee0000001860 */
[----:B------:R-:W-:Y:S02]  /*13460*/  F2FP.PACK_AB R108, R133, R131 ;  /* 0x00000083856c723e */ /* 0x000fe400000000ff */
[----:B------:R-:W-:Y:S03]  /*13470*/  F2FP.PACK_AB R109, R132, R130 ;  /* 0x00000082846d723e */ /* 0x000fe600000000ff */
[----:B------:R-:W-:Y:S02]  /*13480*/  F2FP.PACK_AB R110, R229, R223 ;  /* 0x000000dfe56e723e */ /* 0x000fe400000000ff */
[----:B------:R-:W-:Y:S02]  /*13490*/  F2FP.PACK_AB R111, R228, R227 ;  /* 0x000000e3e46f723e */ /* 0x000fe400000000ff */
[----:B------:R-:W-:Y:S02]  /*134a0*/  F2FP.PACK_AB R118, R226, R222 ;  /* 0x000000dee276723e */ /* 0x000fe400000000ff */
[----:B------:R-:W-:Y:S03]  /*134b0*/  F2FP.PACK_AB R119, R214, R218 ;  /* 0x000000dad677723e */ /* 0x000fe600000000ff */
        /* <DEDUP_REMOVED lines=52> */
[----:B------:R-:W-:Y:S01]  /*13800*/  FADD.FTZ R3, R227, R100 ;  /* 0x00000064e3037221 */ /* 0x000fe20000010000 */
[----:B------:R-:W-:Y:S01]  /*13810*/  MOV R100, R102 ;  /* 0x0000006600647202 */ /* 0x000fe20000000f00 */
        /* <DEDUP_REMOVED lines=17> */
[----:B------:R-:W-:Y:S01]  /*13930*/  FADD.FTZ R2, R107, R0 ;  /* 0x000000006b027221 */ /* 0x000fe20000010000 */
[----:B------:R-:W-:Y:S01]  /*13940*/  IADD3 R0, R208, -0x1, RZ ;  /* 0xffffffffd0007810 */ /* 0x000fe20007ffe0ff */
[----:B------:R-:W-:Y:S01]  /*13950*/  FADD.FTZ R222, R198, R3 ;  /* 0x00000003c6de7221 */ /* 0x000fe20000010000 */
[----:B------:R-:W-:Y:S01]  /*13960*/  MOV R107, R101 ;  /* 0x00000065006b7202 */ /* 0x000fe20000000f00 */
[----:B------:R-:W-:Y:S04]  /*13970*/  HMMA.16816.F32 R96, R156, R14, R96 ;  /* 0x0000000e9c60723c */ /* 0x000fe80000001860 */
[----:B------:R-:W-:Y:S01]  /*13980*/  FADD.FTZ R228, R179, R5 ;  /* 0x00000005b3e47221 */ /* 0x000fe20000010000 */
[----:B------:R-:W-:Y:S01]  /*13990*/  MOV R208, R0 ;  /* 0x0000000000d07202 */ /* 0x000fe20000000f00 */
[----:B------:R-:W-:Y:S02]  /*139a0*/  FADD.FTZ R221, R166, R4 ;  /* 0x00000004a6dd7221 */ /* 0x000fe40000010000 */
[----:B------:R-:W-:Y:S01]  /*139b0*/  FADD.FTZ R223, R106, R2 ;  /* 0x000000026adf7221 */ /* 0x000fe20000010000 */
[----:B------:R-:W-:Y:S01]  /*139c0*/  MOV R106, R103 ;  /* 0x00000067006a7202 */ /* 0x000fe20000000f00 */
[----:B------:R-:W-:-:S09]  /*139d0*/  @P0 BRA `(.L_x_705) ;  /* 0xffffba0000000947 */ /* 0x000fd2000383ffff */
.L_x_673:
[----:B------:R-:W-:Y:S05]  /*139e0*/  BRA.DIV ~URZ, `(.L_x_706) ;  /* 0x000077c27f007947 */ /* 0x000fea000b800000 */
[----:B------:R1:W2:Y:S02]  /*139f0*/  SHFL.BFLY PT, R0, R222, 0x2, 0x1f ;  /* 0x0c401f00de007f89 */ /* 0x0002a400000e0000 */
.L_x_827:
[----:B--2---:R-:W-:Y:S01]  /*13a00*/  FADD.FTZ R7, R0, R222 ;  /* 0x000000de00077221 */ /* 0x004fe20000010000 */
[----:B------:R-:W-:Y:S05]  /*13a10*/  BRA.DIV ~URZ, `(.L_x_707) ;  /* 0x000077e27f007947 */ /* 0x000fea000b800000 */
[----:B------:R-:W2:Y:S04]  /*13a20*/  SHFL.BFLY PT, R2, R228, 0x2, 0x1f ;  /* 0x0c401f00e4027f89 */ /* 0x000ea800000e0000 */
[----:B------:R-:W3:Y:S04]  /*13a30*/  SHFL.BFLY PT, R0, R221, 0x2, 0x1f ;  /* 0x0c401f00dd007f89 */ /* 0x000ee800000e0000 */
[----:B------:R-:W4:Y:S04]  /*13a40*/  SHFL.BFLY PT, R4, R223, 0x2, 0x1f ;  /* 0x0c401f00df047f89 */ /* 0x000f2800000e0000 */
[----:B------:R-:W5:Y:S01]  /*13a50*/  SHFL.BFLY PT, R3, R7, 0x1, 0x1f ;  /* 0x0c201f0007037f89 */ /* 0x000f6200000e0000 */
[----:B--2---:R-:W-:-:S02]  /*13a60*/  FADD.FTZ R2, R2, R228 ;  /* 0x000000e402027221 */ /* 0x004fc40000010000 */
[----:B---3--:R-:W-:-:S03]  /*13a70*/  FADD.FTZ R0, R0, R221 ;  /* 0x000000dd00007221 */ /* 0x008fc60000010000 */
[----:B------:R-:W2:Y:S01]  /*13a80*/  SHFL.BFLY PT, R6, R2, 0x1, 0x1f ;  /* 0x0c201f0002067f89 */ /* 0x000ea200000e0000 */
[----:B----4-:R-:W-:-:S03]  /*13a90*/  FADD.FTZ R4, R4, R223 ;  /* 0x000000df04047221 */ /* 0x010fc60000010000 */
[----:B------:R-:W3:Y:S01]  /*13aa0*/  SHFL.BFLY PT, R5, R0, 0x1, 0x1f ;  /* 0x0c201f0000057f89 */ /* 0x000ee200000e0000 */
[----:B-----5:R-:W-:-:S03]  /*13ab0*/  FADD.FTZ R7, R7, R3 ;  /* 0x0000000307077221 */ /* 0x020fc60000010000 */
[----:B------:R4:W1:Y:S01]  /*13ac0*/  SHFL.BFLY PT, R8, R4, 0x1, 0x1f ;  /* 0x0c201f0004087f89 */ /* 0x00086200000e0000 */
[----:B--2---:R-:W-:Y:S02]  /*13ad0*/  FADD.FTZ R6, R2, R6 ;  /* 0x0000000602067221 */ /* 0x004fe40000010000 */
[----:B---3--:R-:W-:Y:S02]  /*13ae0*/  FADD.FTZ R5, R0, R5 ;  /* 0x0000000500057221 */ /* 0x008fe40000010000 */
.L_x_828:
[----:B------:R-:W-:Y:S01]  /*13af0*/  FSETP.NE.FTZ.AND P3, PT, R7, RZ, PT ;  /* 0x000000ff0700720b */ /* 0x000fe20003f75000 */
[----:B------:R-:W-:Y:S01]  /*13b00*/  CS2R R2, SRZ ;  /* 0x0000000000027805 */ /* 0x000fe2000001ff00 */
[----:B------:R-:W-:Y:S01]  /*13b10*/  MOV R0, RZ ;  /* 0x000000ff00007202 */ /* 0x000fe20000000f00 */
[----:B-1--4-:R-:W-:Y:S01]  /*13b20*/  FADD.FTZ R4, R8, R4 ;  /* 0x0000000408047221 */ /* 0x012fe20000010000 */
[----:B------:R-:W-:Y:S02]  /*13b30*/  FSETP.NE.FTZ.AND P2, PT, R6, RZ, PT ;  /* 0x000000ff0600720b */ /* 0x000fe40003f55000 */
[----:B------:R-:W-:Y:S02]  /*13b40*/  FSETP.NE.FTZ.AND P1, PT, R5, RZ, PT ;  /* 0x000000ff0500720b */ /* 0x000fe40003f35000 */
[----:B------:R-:W-:-:S02]  /*13b50*/  FSETP.NE.FTZ.AND P0, PT, R4, RZ, PT ;  /* 0x000000ff0400720b */ /* 0x000fc40003f15000 */
        /* <DEDUP_REMOVED lines=47> */
[C---:B------:R-:W-:Y:S02]  /*13e50*/  FMUL.FTZ R133, R3.reuse, R151 ;  /* 0x0000009703857220 */ /* 0x040fe40000410000 */
[C---:B------:R-:W-:Y:S01]  /*13e60*/  FMUL.FTZ R146, R3.reuse, R82 ;  /* 0x0000005203927220 */ /* 0x040fe20000410000 */
[----:B------:R-:W1:Y:S01]  /*13e70*/  @P0 MUFU.RCP R0, R4 ;  /* 0x0000000400000308 */ /* 0x000e620000001000 */
[----:B------:R-:W-:-:S02]  /*13e80*/  FMUL.FTZ R147, R3, R83 ;  /* 0x0000005303937220 */ /* 0x000fc40000410000 */
[C---:B------:R-:W-:Y:S02]  /*13e90*/  FMUL.FTZ R46, R2.reuse, R60 ;  /* 0x0000003c022e7220 */ /* 0x040fe40000410000 */
[----:B------:R-:W-:Y:S02]  /*13ea0*/  FMUL.FTZ R47, R2, R61 ;  /* 0x0000003d022f7220 */ /* 0x000fe40000410000 */
        /* <DEDUP_REMOVED lines=74> */
.L_x_572:
[----:B------:R3:W5:Y:S04]  /*14350*/  LDL R6, [R1] ;  /* 0x0000000001067983 */ /* 0x0007680000100800 */
[----:B------:R-:W4:Y:S01]  /*14360*/  S2R R2, SR_TID.X ;  /* 0x0000000000027919 */ /* 0x000f220000002100 */
[----:B------:R-:W-:Y:S01]  /*14370*/  BSSY B0, `(.L_x_708) ;  /* 0x0000011000007945 */ /* 0x000fe20003800000 */
[----:B----4-:R-:W-:-:S13]  /*14380*/  LOP3.LUT P0, RZ, R2, 0x7f, RZ, 0xc0, !PT ;  /* 0x0000007f02ff7812 */ /* 0x010fda000780c0ff */
[----:B------:R-:W-:Y:S05]  /*14390*/  @P0 BRA `(.L_x_709) ;  /* 0x000000e000000947 */ /* 0x000fea0003800000 */
[----:B---3--:R-:W3:Y:S01]  /*143a0*/  S2R R4, SR_LANEID ;  /* 0x0000000000047919 */ /* 0x008ee20000000000 */
[----:B------:R-:W-:Y:S01]  /*143b0*/  VOTEU.ANY UR4, UPT, PT ;  /* 0x0000000000047886 */ /* 0x000fe200038e0100 */
[----:B--2---:R-:W-:Y:S01]  /*143c0*/  IMAD.MOV.U32 R5, RZ, RZ, c[0x0][0x564] ;  /* 0x00015900ff057624 */ /* 0x004fe200078e00ff */
[----:B------:R-:W3:Y:S08]  /*143d0*/  FLO.U32 R3, UR4 ;  /* 0x0000000400037d00 */ /* 0x000ef000080e0000 */
[----:B------:R-:W2:Y:S01]  /*143e0*/  POPC R2, UR4 ;  /* 0x0000000400027d09 */ /* 0x000ea20008000000 */
[----:B---3--:R-:W-:Y:S01]  /*143f0*/  ISETP.EQ.U32.AND P0, PT, R3, R4, PT ;  /* 0x000000040300720c */ /* 0x008fe20003f02070 */
[----:B------:R-:W-:-:S12]  /*14400*/  IMAD.MOV.U32 R4, RZ, RZ, c[0x0][0x560] ;  /* 0x00015800ff047624 */ /* 0x000fd800078e00ff */
[----:B--2---:R2:W3:Y:S04]  /*14410*/  @P0 ATOMG.E.ADD.STRONG.GPU PT, R2, [R4.64], R2 ;  /* 0x00000002040209a8 */ /* 0x0044e800081ee1c6 */
[----:B--2---:R-:W2:Y:S04]  /*14420*/  S2R R4, SR_LTMASK ;  /* 0x0000000000047919 */ /* 0x004ea80000003900 */
[----:B---3--:R2:W3:Y:S02]  /*14430*/  SHFL.IDX PT, R3, R2, R3, 0x1f ;  /* 0x00001f0302037589 */ /* 0x0084e400000e0000 */
[----:B--2---:R-:W-:-:S06]  /*14440*/  LOP3.LUT R2, R4, UR4, RZ, 0xc0, !PT ;  /* 0x0000000404027c12 */ /* 0x004fcc000f8ec0ff */
[----:B------:R-:W3:Y:S02]  /*14450*/  POPC R2, R2 ;  /* 0x0000000200027309 */ /* 0x000ee40000000000 */
[----:B---3-5:R-:W-:-:S05]  /*14460*/  IADD3 R6, R3, c[0x0][0xc], R2 ;  /* 0x0000030003067a10 */ /* 0x028fca0007ffe002 */
[----:B------:R2:W-:Y:S02]  /*14470*/  STL [R1], R6 ;  /* 0x0000000601007387 */ /* 0x0005e40000100800 */
.L_x_709:
[----:B---3--:R-:W-:Y:S05]  /*14480*/  BSYNC B0 ;  /* 0x0000000000007941 */ /* 0x008fea0003800000 */
.L_x_708:
[----:B------:R-:W-:Y:S01]  /*14490*/  PRMT R0, R0, 0x9910, RZ ;  /* 0x0000991000007816 */ /* 0x000fe200000000ff */
[----:B------:R-:W-:Y:S01]  /*144a0*/  BSSY B1, `(.L_x_710) ;  /* 0x00003b3000017945 */ /* 0x000fe20003800000 */
[----:B-----5:R-:W-:Y:S02]  /*144b0*/  IMAD.MOV.U32 R74, RZ, RZ, R6 ;  /* 0x000000ffff4a7224 */ /* 0x020fe400078e0006 */
[----:B------:R-:W-:-:S13]  /*144c0*/  ISETP.NE.AND P0, PT, R0, RZ, PT ;  /* 0x000000ff0000720c */ /* 0x000fda0003f05270 */
[----:B------:R-:W-:Y:S05]  /*144d0*/  @!P0 BRA `(.L_x_711) ;  /* 0x00002e3000008947 */ /* 0x000fea0003800000 */
[----:B------:R-:W3:Y:S04]  /*144e0*/  LDL R8, [R1+0x10] ;  /* 0x0000100001087983 */ /* 0x000ee80000100800 */
[----:B-1----:R-:W4:Y:S04]  /*144f0*/  LDL R7, [R1+0x14] ;  /* 0x0000140001077983 */ /* 0x002f280000100800 */
[----:B--2---:R-:W2:Y:S04]  /*14500*/  LDL R6, [R1+0x1c] ;  /* 0x00001c0001067983 */ /* 0x004ea80000100800 */
[----:B------:R-:W2:Y:S04]  /*14510*/  LDL R9, [R1+0x18] ;  /* 0x0000180001097983 */ /* 0x000ea80000100800 */
[----:B------:R-:W2:Y:S01]  /*14520*/  LDL R10, [R1+0xc] ;  /* 0x00000c00010a7983 */ /* 0x000ea20000100800 */
[----:B------:R-:W-:Y:S01]  /*14530*/  WARPSYNC 0xffffffff ;  /* 0xffffffff00007948 */ /* 0x000fe20003800000 */
[----:B------:R-:W-:-:S02]  /*14540*/  F2FP.PACK_AB R0, R157, R156 ;  /* 0x0000009c9d00723e */ /* 0x000fc400000000ff */
[----:B------:R-:W-:Y:S01]  /*14550*/  BAR.SYNC.DEFER_BLOCKING 0x1, 0x80 ;  /* 0x0042000000007b1d */ /* 0x000fe20000010000 */
[----:B------:R-:W-:Y:S02]  /*14560*/  F2FP.PACK_AB R3, R141, R140 ;  /* 0x0000008c8d03723e */ /* 0x000fe400000000ff */
[----:B------:R-:W-:Y:S02]  /*14570*/  F2FP.PACK_AB R2, R159, R158 ;  /* 0x0000009e9f02723e */ /* 0x000fe400000000ff */
[----:B------:R-:W-:Y:S02]  /*14580*/  F2FP.PACK_AB R4, R31, R30 ;  /* 0x0000001e1f04723e */ /* 0x000fe400000000ff */
[----:B------:R-:W-:Y:S02]  /*14590*/  F2FP.PACK_AB R5, R61, R60 ;  /* 0x0000003c3d05723e */ /* 0x000fe400000000ff */
[----:B------:R-:W-:Y:S02]  /*145a0*/  ISETP.NE.U32.AND P0, PT, RZ, c[0x0][0x508], PT ;  /* 0x00014200ff007a0c */ /* 0x000fe40003f05070 */
[----:B------:R-:W-:-:S02]  /*145b0*/  ISETP.NE.U32.AND P2, PT, RZ, c[0x0][0x500], PT ;  /* 0x00014000ff007a0c */ /* 0x000fc40003f45070 */
[----:B------:R-:W-:Y:S02]  /*145c0*/  ISETP.NE.AND.EX P1, PT, RZ, c[0x0][0x50c], PT, P0 ;  /* 0x00014300ff007a0c */ /* 0x000fe40003f25300 */
[----:B------:R-:W-:Y:S01]  /*145d0*/  ISETP.NE.AND.EX P2, PT, RZ, c[0x0][0x504], PT, P2 ;  /* 0x00014100ff007a0c */ /* 0x000fe20003f45320 */
[----:B------:R-:W-:Y:S01]  /*145e0*/  IMAD.MOV.U32 R11, RZ, RZ, c[0x0][0x388] ;  /* 0x0000e200ff0b7624 */ /* 0x000fe200078e00ff */
[----:B---3--:R1:W-:Y:S04]  /*145f0*/  STS [R8+0x80], R0 ;  /* 0x0000800008007388 */ /* 0x0083e80000000800 */
[----:B------:R3:W-:Y:S04]  /*14600*/  STS [R8+0x280], R3 ;  /* 0x0002800308007388 */ /* 0x0007e80000000800 */
[----:B----4-:R4:W-:Y:S01]  /*14610*/  STS [R7], R2 ;  /* 0x0000000207007388 */ /* 0x0109e20000000800 */
[----:B-1----:R-:W-:-:S02]  /*14620*/  F2FP.PACK_AB R0, R145, R144 ;  /* 0x000000909100723e */ /* 0x002fc400000000ff */
[----:B---3--:R-:W-:-:S03]  /*14630*/  F2FP.PACK_AB R3, R35, R34 ;  /* 0x000000222303723e */ /* 0x008fc600000000ff */
[----:B------:R1:W-:Y:S01]  /*14640*/  STS [R7+0x200], R0 ;  /* 0x0002000007007388 */ /* 0x0003e20000000800 */
[----:B----4-:R-:W-:-:S03]  /*14650*/  F2FP.PACK_AB R2, R53, R52 ;  /* 0x000000343502723e */ /* 0x010fc600000000ff */
        /* <DEDUP_REMOVED lines=54> */
[----:B---3--:R-:W-:Y:S02]  /*149c0*/  F2FP.PACK_AB R0, R107, R106 ;  /* 0x0000006a6b00723e */ /* 0x008fe400000000ff */
[----:B----4-:R-:W-:-:S03]  /*149d0*/  F2FP.PACK_AB R2, R151, R150 ;  /* 0x000000969702723e */ /* 0x010fc600000000ff */
[----:B------:R2:W-:Y:S04]  /*149e0*/  STS [R8+0x4080], R0 ;  /* 0x0040800008007388 */ /* 0x0005e80000000800 */
[----:B------:R3:W-:Y:S01]  /*149f0*/  STS [R8+0x4280], R2 ;  /* 0x0042800208007388 */ /* 0x0007e20000000800 */
[----:B-1----:R-:W-:-:S05]  /*14a00*/  F2FP.PACK_AB R3, R171, R170 ;  /* 0x000000aaab03723e */ /* 0x002fca00000000ff */
[----:B------:R1:W-:Y:S01]  /*14a10*/  STS [R7+0x4000], R3 ;  /* 0x0040000307007388 */ /* 0x0003e20000000800 */
[----:B--2---:R-:W-:Y:S02]  /*14a20*/  F2FP.PACK_AB R0, R147, R146 ;  /* 0x000000929300723e */ /* 0x004fe400000000ff */
[----:B---3--:R-:W-:-:S03]  /*14a30*/  F2FP.PACK_AB R2, R69, R68 ;  /* 0x000000444502723e */ /* 0x008fc600000000ff */
[----:B------:R2:W-:Y:S04]  /*14a40*/  STS [R7+0x4200], R0 ;  /* 0x0042000007007388 */ /* 0x0005e80000000800 */
[----:B------:R3:W-:Y:S04]  /*14a50*/  STS [R8+0x5080], R2 ;  /* 0x0050800208007388 */ /* 0x0007e80000000800 */
[----:B------:R4:W-:Y:S04]  /*14a60*/  STS [R8+0x5280], R4 ;  /* 0x0052800408007388 */ /* 0x0009e80000000800 */
[----:B------:R-:W-:Y:S01]  /*14a70*/  STS [R7+0x5000], R5 ;  /* 0x0050000507007388 */ /* 0x000fe20000000800 */
[----:B-1----:R-:W-:-:S05]  /*14a80*/  F2FP.PACK_AB R3, R63, R62 ;  /* 0x0000003e3f03723e */ /* 0x002fca00000000ff */
[----:B------:R1:W-:Y:S01]  /*14a90*/  STS [R7+0x5200], R3 ;  /* 0x0052000307007388 */ /* 0x0003e20000000800 */
[----:B--2---:R-:W-:Y:S02]  /*14aa0*/  F2FP.PACK_AB R0, R83, R82 ;  /* 0x000000525300723e */ /* 0x004fe400000000ff */
[----:B---3--:R-:W-:Y:S02]  /*14ab0*/  F2FP.PACK_AB R2, R169, R168 ;  /* 0x000000a8a902723e */ /* 0x008fe400000000ff */
[----:B----4-:R-:W-:-:S03]  /*14ac0*/  F2FP.PACK_AB R4, R49, R48 ;  /* 0x000000303104723e */ /* 0x010fc600000000ff */
[----:B------:R2:W-:Y:S04]  /*14ad0*/  STS [R6+0x4080], R2 ;  /* 0x0040800206007388 */ /* 0x0005e80000000800 */
[----:B------:R3:W-:Y:S04]  /*14ae0*/  STS [R6+0x4280], R0 ;  /* 0x0042800006007388 */ /* 0x0007e80000000800 */
[----:B------:R-:W4:Y:S01]  /*14af0*/  LDL.LU R8, [R1+0x24] ;  /* 0x0000240001087983 */ /* 0x000f220000300800 */
[----:B-1----:R-:W-:Y:S02]  /*14b00*/  F2FP.PACK_AB R3, R51, R50 ;  /* 0x000000323303723e */ /* 0x002fe400000000ff */
[----:B--2---:R-:W-:-:S02]  /*14b10*/  F2FP.PACK_AB R2, R85, R84 ;  /* 0x000000545502723e */ /* 0x004fc400000000ff */
[----:B---3--:R-:W-:-:S03]  /*14b20*/  F2FP.PACK_AB R0, R81, R80 ;  /* 0x000000505100723e */ /* 0x008fc600000000ff */
[----:B------:R1:W-:Y:S04]  /*14b30*/  STS [R9+0x4000], R2 ;  /* 0x0040000209007388 */ /* 0x0003e80000000800 */
[----:B------:R2:W-:Y:S04]  /*14b40*/  STS [R9+0x4200], R0 ;  /* 0x0042000009007388 */ /* 0x0005e80000000800 */
[----:B------:R3:W-:Y:S04]  /*14b50*/  STS [R6+0x5080], R4 ;  /* 0x0050800406007388 */ /* 0x0007e80000000800 */
[----:B------:R3:W-:Y:S01]  /*14b60*/  STS [R6+0x5280], R3 ;  /* 0x0052800306007388 */ /* 0x0007e20000000800 */
[----:B-1----:R-:W-:Y:S01]  /*14b70*/  F2FP.PACK_AB R2, R29, R28 ;  /* 0x0000001c1d02723e */ /* 0x002fe200000000ff */
[----:B--2---:R-:W-:-:S02]  /*14b80*/  IMAD.MOV.U32 R0, RZ, RZ, RZ ;  /* 0x000000ffff007224 */ /* 0x004fc400078e00ff */
[----:B---3--:R-:W-:Y:S01]  /*14b90*/  IMAD.MOV.U32 R4, RZ, RZ, 0x4 ;  /* 0x00000004ff047424 */ /* 0x008fe200078e00ff */
[----:B------:R-:W-:-:S03]  /*14ba0*/  F2FP.PACK_AB R3, R27, R26 ;  /* 0x0000001a1b03723e */ /* 0x000fc600000000ff */
[CC--:B------:R-:W-:Y:S02]  /*14bb0*/  @P1 IMAD.WIDE R6, R10.reuse, R4.reuse, c[0x0][0x508] ;  /* 0x000142000a061625 */ /* 0x0c0fe400078e0204 */
[----:B------:R1:W-:Y:S02]  /*14bc0*/  STS [R9+0x5000], R3 ;  /* 0x0050000309007388 */ /* 0x0003e40000000800 */
[----:B------:R-:W-:Y:S02]  /*14bd0*/  IMAD.WIDE R4, R10, R4, c[0x0][0x500] ;  /* 0x000140000a047625 */ /* 0x000fe400078e0204 */
[----:B------:R2:W-:Y:S04]  /*14be0*/  STS [R9+0x5200], R2 ;  /* 0x0052000209007388 */ /* 0x0005e80000000800 */
[----:B------:R-:W-:Y:S06]  /*14bf0*/  BAR.SYNC.DEFER_BLOCKING 0x1, 0x80 ;  /* 0x0042000000007b1d */ /* 0x000fec0000010000 */
[----:B------:R2:W5:Y:S04]  /*14c00*/  @P1 LDG.E R11, [R6.64] ;  /* 0x00000006060b1981 */ /* 0x000568000c1e1900 */
[----:B------:R2:W5:Y:S01]  /*14c10*/  @P2 LDG.E R0, [R4.64] ;  /* 0x0000000604002981 */ /* 0x000562000c1e1900 */
[----:B----4-:R-:W-:-:S04]  /*14c20*/  ISETP.NE.AND P0, PT, R8, RZ, PT ;  /* 0x000000ff0800720c */ /* 0x010fc80003f05270 */
[----:B-1----:R-:W-:Y:S01]  /*14c30*/  SEL R3, R8, c[0x0][0x3d4], P0 ;  /* 0x0000f50008037a07 */ /* 0x002fe20000000000 */
[----:B------:R-:W-:Y:S05]  /*14c40*/  @P1 BRA `(.L_x_712) ;  /* 0x0000004000001947 */ /* 0x000fea0003800000 */
[----:B--2---:R-:W-:Y:S05]  /*14c50*/  @!P2 BRA `(.L_x_712) ;  /* 0x000000300000a947 */ /* 0x004fea0003800000 */
[----:B------:R1:W2:Y:S04]  /*14c60*/  LDG.E R2, [R4.64] ;  /* 0x0000000604027981 */ /* 0x0002a8000c1e1900 */
[----:B-1----:R-:W2:Y:S02]  /*14c70*/  LDG.E R4, [R4.64+0x4] ;  /* 0x0000040604047981 */ /* 0x002ea4000c1e1900 */
[----:B--2--5:R-:W-:Y:S02]  /*14c80*/  IADD3 R11, -R2, R4, RZ ;  /* 0x00000004020b7210 */ /* 0x024fe40007ffe1ff */
.L_x_712:
[----:B--2---:R-:W2:Y:S04]  /*14c90*/  LDL.LU R7, [R1+0x8] ;  /* 0x0000080001077983 */ /* 0x004ea80000300800 */
[----:B------:R-:W3:Y:S01]  /*14ca0*/  LDL R16, [R1+0x2c] ;  /* 0x00002c0001107983 */ /* 0x000ee20000100800 */
[----:B------:R-:W-:Y:S01]  /*14cb0*/  IMAD.MOV.U32 R2, RZ, RZ, 0x368 ;  /* 0x00000368ff027424 */ /* 0x000fe200078e00ff */
[----:B------:R-:W-:Y:S01]  /*14cc0*/  ISETP.GT.AND P2, PT, R3, 0x1, PT ;  /* 0x000000010300780c */ /* 0x000fe20003f44270 */
[----:B------:R-:W-:Y:S01]  /*14cd0*/  IMAD.IADD R5, R251, 0x1, R250 ;  /* 0x00000001fb057824 */ /* 0x000fe200078e02fa */
[----:B------:R-:W4:Y:S01]  /*14ce0*/  LDL R75, [R1+0x34] ;  /* 0x00003400014b7983 */ /* 0x000f220000100800 */
[----:B------:R-:W-:-:S02]  /*14cf0*/  ISETP.NE.U32.AND P0, PT, RZ, c[0x0][0x500], PT ;  /* 0x00014000ff007a0c */ /* 0x000fc40003f05070 */
[----:B------:R-:W-:Y:S02]  /*14d00*/  SEL R2, R2, 0x328, P2 ;  /* 0x0000032802027807 */ /* 0x000fe40001000000 */
[----:B------:R-:W-:Y:S02]  /*14d10*/  ISETP.NE.AND.EX P0, PT, RZ, c[0x0][0x504], PT, P0 ;  /* 0x00014100ff007a0c */ /* 0x000fe40003f05300 */
[----:B------:R1:W1:Y:S01]  /*14d20*/  LDC.64 R8, c[0x0][R2+0x170] ;  /* 0x00005c0002087b82 */ /* 0x0002620000000a00 */
[----:B------:R-:W-:-:S04]  /*14d30*/  SHF.R.S32.HI R3, RZ, 0x1f, R10 ;  /* 0x0000001fff037819 */ /* 0x000fc8000001140a */
[----:B------:R-:W-:-:S03]  /*14d40*/  SEL R6, R3, RZ, !P0 ;  /* 0x000000ff03067207 */ /* 0x000fc60004000000 */
[----:B------:R1:W2:Y:S08]  /*14d50*/  LDC.64 R14, c[0x0][R2+0x168] ;  /* 0x00005a00020e7b82 */ /* 0x0002b00000000a00 */
[----:B------:R1:W2:Y:S08]  /*14d60*/  LDC.64 R18, c[0x0][R2+0x178] ;  /* 0x00005e0002127b82 */ /* 0x0002b00000000a00 */
[----:B------:R1:W2:Y:S02]  /*14d70*/  LDC.64 R20, c[0x0][R2+0x160] ;  /* 0x0000580002147b82 */ /* 0x0002a40000000a00 */
[----:B-1----:R-:W-:-:S05]  /*14d80*/  IMAD.MOV.U32 R2, RZ, RZ, c[0x0][0x4e8] ;  /* 0x00013a00ff027624 */ /* 0x002fca00078e00ff */
[----:B------:R-:W-:Y:S02]  /*14d90*/  ISETP.NE.AND P5, PT, R2, 0x1, PT ;  /* 0x000000010200780c */ /* 0x000fe40003fa5270 */
[----:B------:R-:W-:-:S05]  /*14da0*/  SEL R2, R10, RZ, !P0 ;  /* 0x000000ff0a027207 */ /* 0x000fca0004000000 */
[----:B------:R-:W-:-:S04]  /*14db0*/  IMAD R4, R9, R2, RZ ;  /* 0x0000000209047224 */ /* 0x000fc800078e02ff */
[----:B------:R-:W-:Y:S02]  /*14dc0*/  IMAD R12, R8, R6, R4 ;  /* 0x00000006080c7224 */ /* 0x000fe400078e0204 */
[----:B------:R-:W-:Y:S01]  /*14dd0*/  @P5 IMAD.HI.U32 R10, R5, c[0x0][0x4ec], RZ ;  /* 0x00013b00050a5a27 */ /* 0x000fe200078e00ff */
[----:B------:R-:W1:Y:S03]  /*14de0*/  S2R R76, SR_TID.X ;  /* 0x00000000004c7919 */ /* 0x000e660000002100 */
[----:B------:R-:W-:Y:S01]  /*14df0*/  IMAD.MOV.U32 R4, RZ, RZ, R5 ;  /* 0x000000ffff047224 */ /* 0x000fe200078e0005 */
[----:B------:R-:W-:Y:S02]  /*14e00*/  @P5 SHF.R.U32.HI R4, RZ, c[0x0][0x4f0], R10 ;  /* 0x00013c00ff045a19 */ /* 0x000fe4000001160a */
[----:B-----5:R-:W-:Y:S02]  /*14e10*/  SHF.R.S32.HI R17, RZ, 0x1f, R0 ;  /* 0x0000001fff117819 */ /* 0x020fe40000011400 */
[----:B------:R-:W-:-:S04]  /*14e20*/  LOP3.LUT R194, R194, 0xfffffffd, RZ, 0xc0, !PT ;  /* 0xfffffffdc2c27812 */ /* 0x000fc800078ec0ff */
[----:B------:R-:W-:Y:S02]  /*14e30*/  LOP3.LUT R194, R194, 0xfffffffe, RZ, 0xc0, !PT ;  /* 0xfffffffec2c27812 */ /* 0x000fe400078ec0ff */
[----:B--2---:R-:W-:Y:S01]  /*14e40*/  LOP3.LUT R3, R7, 0xffff, RZ, 0xc0, !PT ;  /* 0x0000ffff07037812 */ /* 0x004fe200078ec0ff */
[----:B------:R-:W-:Y:S01]  /*14e50*/  IMAD.WIDE.U32 R6, R8, R2, RZ ;  /* 0x0000000208067225 */ /* 0x000fe200078e00ff */
[----:B---3--:R-:W-:-:S03]  /*14e60*/  SEL R10, R16, RZ, P2 ;  /* 0x000000ff100a7207 */ /* 0x008fc60001000000 */
[----:B------:R-:W-:-:S04]  /*14e70*/  IMAD.WIDE.U32 R8, R14, R3, RZ ;  /* 0x000000030e087225 */ /* 0x000fc800078e00ff */
[----:B------:R-:W-:Y:S01]  /*14e80*/  IMAD R13, R15, R3, RZ ;  /* 0x000000030f0d7224 */ /* 0x000fe200078e02ff */
[----:B------:R-:W-:Y:S01]  /*14e90*/  IADD3 R15, P1, P0, R6, R8, R0 ;  /* 0x00000008060f7210 */ /* 0x000fe2000783e000 */
[----:B------:R-:W-:Y:S02]  /*14ea0*/  IMAD.IADD R14, R7, 0x1, R12 ;  /* 0x00000001070e7824 */ /* 0x000fe400078e020c */
[----:B------:R-:W-:Y:S02]  /*14eb0*/  IMAD.IADD R6, R9, 0x1, R13 ;  /* 0x0000000109067824 */ /* 0x000fe400078e020d */
[-C--:B------:R-:W-:Y:S02]  /*14ec0*/  IMAD R12, R19, R10.reuse, RZ ;  /* 0x0000000a130c7224 */ /* 0x080fe400078e02ff */
[----:B------:R-:W-:Y:S02]  /*14ed0*/  IMAD.MOV R7, RZ, RZ, -R4 ;  /* 0x000000ffff077224 */ /* 0x000fe400078e0a04 */
        /* <DEDUP_REMOVED lines=14> */
[----:B-1----:R-:W-:Y:S01]  /*14fc0*/  SHF.R.S32.HI R16, RZ, 0x1f, R76 ;  /* 0x0000001fff107819 */ /* 0x002fe2000001144c */
[----:B------:R-:W-:Y:S01]  /*14fd0*/  IMAD.IADD R4, R7, 0x1, R4 ;  /* 0x0000000107047824 */ /* 0x000fe200078e0204 */
[----:B------:R-:W-:Y:S02]  /*14fe0*/  LEA R7, P0, R6, R8, 0x2 ;  /* 0x0000000806077211 */ /* 0x000fe400078010ff */
[----:B------:R-:W-:Y:S02]  /*14ff0*/  SEL R9, R9, c[0x0][0x454], P2 ;  /* 0x0001150009097a07 */ /* 0x000fe40001000000 */
[----:B------:R-:W-:Y:S02]  /*15000*/  LEA.HI R16, R16, R76, RZ, 0x5 ;  /* 0x0000004c10107211 */ /* 0x000fe400078f28ff */
[----:B------:R-:W-:Y:S02]  /*15010*/  LEA.HI.X R6, R6, R9, R4, 0x2, P0 ;  /* 0x0000000906067211 */ /* 0x000fe400000f1404 */
[----:B------:R-:W-:Y:S01]  /*15020*/  LOP3.LUT R16, R16, 0xffffffe0, RZ, 0xc0, !PT ;  /* 0xffffffe010107812 */ /* 0x000fe200078ec0ff */
[----:B------:R-:W-:Y:S01]  /*15030*/  SHFL.IDX PT, R14, R7, RZ, 0x1c1f ;  /* 0x001c1fff070e7589 */ /* 0x000fe200000e0000 */
[----:B------:R-:W-:-:S03]  /*15040*/  IMAD R4, R11, c[0x0][0x4e8], RZ ;  /* 0x00013a000b047a24 */ /* 0x000fc600078e02ff */
[----:B------:R-:W1:Y:S01]  /*15050*/  SHFL.IDX PT, R15, R6, RZ, 0x1c1f ;  /* 0x001c1fff060f7589 */ /* 0x000e6200000e0000 */
[----:B------:R-:W-:-:S03]  /*15060*/  IMAD.IADD R16, R76, 0x1, -R16 ;  /* 0x000000014c107824 */ /* 0x000fc600078e0a10 */
[----:B------:R-:W-:Y:S04]  /*15070*/  SHFL.IDX PT, R12, R7, 0x1, 0x1c1f ;  /* 0x003c1f00070c7f89 */ /* 0x000fe800000e0000 */
[----:B------:R-:W2:Y:S04]  /*15080*/  SHFL.IDX PT, R13, R6, 0x1, 0x1c1f ;  /* 0x003c1f00060d7f89 */ /* 0x000ea800000e0000 */
[----:B------:R-:W-:Y:S04]  /*15090*/  SHFL.IDX PT, R11, R6, 0x2, 0x1c1f ;  /* 0x005c1f00060b7f89 */ /* 0x000fe800000e0000 */
[----:B------:R4:W-:Y:S01]  /*150a0*/  SHFL.IDX PT, R9, R6, 0x3, 0x1c1f ;  /* 0x007c1f0006097f89 */ /* 0x0009e200000e0000 */
[----:B------:R-:W-:-:S03]  /*150b0*/  LOP3.LUT P0, RZ, R16, 0x3, RZ, 0xc0, !PT ;  /* 0x0000000310ff7812 */ /* 0x000fc6000780c0ff */
[----:B------:R-:W3:Y:S04]  /*150c0*/  SHFL.IDX PT, R10, R7, 0x2, 0x1c1f ;  /* 0x005c1f00070a7f89 */ /* 0x000ee800000e0000 */
[----:B------:R1:W1:Y:S01]  /*150d0*/  SHFL.IDX PT, R8, R7, 0x3, 0x1c1f ;  /* 0x007c1f0007087f89 */ /* 0x00026200000e0000 */
[----:B----4-:R-:W-:-:S05]  /*150e0*/  IMAD.IADD R6, R75, 0x1, R250 ;  /* 0x000000014b067824 */ /* 0x010fca00078e02fa */
[C---:B------:R-:W-:Y:S02]  /*150f0*/  IADD3 R18, R6.reuse, 0x8, RZ ;  /* 0x0000000806127810 */ /* 0x040fe40007ffe0ff */
[CC--:B------:R-:W-:Y:S02]  /*15100*/  ISETP.GE.OR P4, PT, R6.reuse, R4.reuse, P0 ;  /* 0x000000040600720c */ /* 0x0c0fe40000786670 */
[----:B------:R-:W-:Y:S02]  /*15110*/  IADD3 R16, R6, 0x40, RZ ;  /* 0x0000004006107810 */ /* 0x000fe40007ffe0ff */
[-C--:B------:R-:W-:Y:S02]  /*15120*/  ISETP.GE.OR P3, PT, R18, R4.reuse, P0 ;  /* 0x000000041200720c */ /* 0x080fe40000766670 */
[----:B------:R-:W-:Y:S02]  /*15130*/  ISETP.GE.OR P1, PT, R16, R4, P0 ;  /* 0x000000041000720c */ /* 0x000fe40000726670 */
[----:B-1----:R-:W-:-:S05]  /*15140*/  IADD3 R7, R6, 0x48, RZ ;  /* 0x0000004806077810 */ /* 0x002fca0007ffe0ff */
[----:B------:R1:W-:Y:S04]  /*15150*/  @!P4 ST.E [R14.64], R23 ;  /* 0x000000170e00c985 */ /* 0x0003e8000c101906 */
[----:B--2---:R1:W-:Y:S01]  /*15160*/  @!P3 ST.E [R12.64], R24 ;  /* 0x000000180c00b985 */ /* 0x0043e2000c101906 */
[-C--:B------:R-:W-:Y:S02]  /*15170*/  ISETP.GE.AND P3, PT, R16, R4.reuse, PT ;  /* 0x000000041000720c */ /* 0x080fe40003f66270 */
[CC--:B------:R-:W-:Y:S01]  /*15180*/  ISETP.GE.OR P0, PT, R7.reuse, R4.reuse, P0 ;  /* 0x000000040700720c */ /* 0x0c0fe20000706670 */
[----:B---3--:R1:W-:Y:S01]  /*15190*/  @!P1 ST.E [R10.64], R25 ;  /* 0x000000190a009985 */ /* 0x0083e2000c101906 */
[-C--:B------:R-:W-:Y:S02]  /*151a0*/  ISETP.GE.AND P1, PT, R7, R4.reuse, PT ;  /* 0x000000040700720c */ /* 0x080fe40003f26270 */
[----:B------:R-:W-:-:S07]  /*151b0*/  ISETP.GE.AND P6, PT, R18, R4, PT ;  /* 0x000000041200720c */ /* 0x000fce0003fc6270 */
[----:B------:R-:W-:Y:S02]  /*151c0*/  @P3 LOP3.LUT R194, R194, 0x1, RZ, 0xfc, !PT ;  /* 0x00000001c2c23812 */ /* 0x000fe400078efcff */
[----:B------:R1:W-:Y:S01]  /*151d0*/  @!P0 ST.E [R8.64], R22 ;  /* 0x0000001608008985 */ /* 0x0003e2000c101906 */
[----:B------:R-:W-:Y:S02]  /*151e0*/  ISETP.GE.AND P0, PT, R6, R4, PT ;  /* 0x000000040600720c */ /* 0x000fe40003f06270 */
[----:B------:R-:W-:Y:S01]  /*151f0*/  @P1 LOP3.LUT R194, R194, 0x2, RZ, 0xfc, !PT ;  /* 0x00000002c2c21812 */ /* 0x000fe200078efcff */
[----:B------:R-:W-:Y:S05]  /*15200*/  @P2 BRA `(.L_x_713) ;  /* 0x0000089000002947 */ /* 0x000fea0003800000 */
[----:B------:R-:W2:Y:S01]  /*15210*/  LDL R19, [R1+0x28] ;  /* 0x0000280001137983 */ /* 0x000ea20000100800 */
[----:B------:R-:W-:Y:S01]  /*15220*/  IMAD R17, R17, c[0x0][0x3a0], RZ ;  /* 0x0000e80011117a24 */ /* 0x000fe200078e02ff */
[----:B-1----:R-:W-:Y:S01]  /*15230*/  IADD3 R8, R238, R250, RZ ;  /* 0x000000faee087210 */ /* 0x002fe20007ffe0ff */
[----:B------:R-:W-:-:S03]  /*15240*/  IMAD.WIDE.U32 R6, R0, c[0x0][0x3a0], RZ ;  /* 0x0000e80000067a25 */ /* 0x000fc600078e00ff */
[----:B------:R-:W-:Y:S01]  /*15250*/  MOV R5, R8 ;  /* 0x0000000800057202 */ /* 0x000fe20000000f00 */
[----:B------:R-:W-:Y:S02]  /*15260*/  IMAD R0, R0, c[0x0][0x3a4], R17 ;  /* 0x0000e90000007a24 */ /* 0x000fe400078e0211 */
[----:B------:R-:W-:-:S03]  /*15270*/  @P5 IMAD.HI.U32 R9, R8, c[0x0][0x4ec], RZ ;  /* 0x00013b0008095a27 */ /* 0x000fc600078e00ff */
        /* <DEDUP_REMOVED lines=38> */
.L_x_829:
[----:B------:R-:W-:Y:S05]  /*154e0*/  BRA.DIV ~URZ, `(.L_x_715) ;  /* 0x00005fa27f007947 */ /* 0x000fea000b800000 */
[----:B------:R3:W4:Y:S02]  /*154f0*/  SHFL.IDX PT, R0, R13, RZ, 0x1c1f ;  /* 0x001c1fff0d007589 */ /* 0x00072400000e0000 */
.L_x_830:
[----:B------:R-:W-:Y:S01]  /*15500*/  IADD3 R12, R239, R250, RZ ;  /* 0x000000faef0c7210 */ /* 0x000fe20007ffe0ff */
        /* <DEDUP_REMOVED lines=10> */
[CC--:B------:R-:W-:Y:S02]  /*155b0*/  @!P1 LEA R8, P4, R235.reuse, R0.reuse, 0x1 ;  /* 0x00000000eb089211 */ /* 0x0c0fe400078808ff */
[----:B------:R-:W-:Y:S02]  /*155c0*/  @!P0 LEA R2, P3, R236, R0, 0x1 ;  /* 0x00000000ec028211 */ /* 0x000fe400078608ff */
[-C--:B--2---:R-:W-:Y:S02]  /*155d0*/  @!P2 LEA.HI.X R11, R210, R6.reuse, R15, 0x1, P5 ;  /* 0x00000006d20ba211 */ /* 0x084fe400028f0c0f */
[-C--:B------:R-:W-:Y:S02]  /*155e0*/  @!P1 LEA.HI.X R9, R235, R6.reuse, R14, 0x1, P4 ;  /* 0x00000006eb099211 */ /* 0x080fe400020f0c0e */
[----:B------:R-:W-:Y:S01]  /*155f0*/  @!P0 LEA.HI.X R3, R236, R6, R5, 0x1, P3 ;  /* 0x00000006ec038211 */ /* 0x000fe200018f0c05 */
[----:B------:R2:W-:Y:S04]  /*15600*/  @!P2 ST.E.128 [R10.64], R24 ;  /* 0x000000180a00a985 */ /* 0x0005e8000c101d06 */
[----:B------:R2:W-:Y:S04]  /*15610*/  @!P1 ST.E.128 [R8.64], R20 ;  /* 0x0000001408009985 */ /* 0x0005e8000c101d06 */
[----:B------:R2:W-:Y:S02]  /*15620*/  @!P0 ST.E.128 [R2.64], R16 ;  /* 0x0000001002008985 */ /* 0x0005e4000c101d06 */
.L_x_717:
[----:B------:R-:W-:Y:S05]  /*15630*/  BSYNC B0 ;  /* 0x0000000000007941 */ /* 0x000fea0003800000 */
.L_x_716:
[----:B------:R-:W-:Y:S05]  /*15640*/  BRA.DIV ~URZ, `(.L_x_718) ;  /* 0x00005eb27f007947 */ /* 0x000fea000b800000 */
[----:B--2---:R2:W1:Y:S04]  /*15650*/  SHFL.IDX PT, R6, R7, 0x1, 0x1c1f ;  /* 0x003c1f0007067f89 */ /* 0x00446800000e0000 */
[----:B----4-:R2:W4:Y:S02]  /*15660*/  SHFL.IDX PT, R0, R13, 0x1, 0x1c1f ;  /* 0x003c1f000d007f89 */ /* 0x01052400000e0000 */
.L_x_831:
        /* <DEDUP_REMOVED lines=13> */
[-C--:B-1----:R-:W-:Y:S02]  /*15740*/  @!P2 LEA.HI.X R11, R210, R6.reuse, R15, 0x1, P5 ;  /* 0x00000006d20ba211 */ /* 0x082fe400028f0c0f */
[-C--:B------:R-:W-:Y:S02]  /*15750*/  @!P1 LEA.HI.X R9, R235, R6.reuse, R14, 0x1, P4 ;  /* 0x00000006eb099211 */ /* 0x080fe400020f0c0e */
[----:B------:R-:W-:Y:S01]  /*15760*/  @!P0 LEA.HI.X R3, R236, R6, R5, 0x1, P3 ;  /* 0x00000006ec038211 */ /* 0x000fe200018f0c05 */
[----:B------:R1:W-:Y:S04]  /*15770*/  @!P2 ST.E.128 [R10.64], R36 ;  /* 0x000000240a00a985 */ /* 0x0003e8000c101d06 */
[----:B------:R1:W-:Y:S04]  /*15780*/  @!P1 ST.E.128 [R8.64], R32 ;  /* 0x0000002008009985 */ /* 0x0003e8000c101d06 */
[----:B------:R1:W-:Y:S02]  /*15790*/  @!P0 ST.E.128 [R2.64], R28 ;  /* 0x0000001c02008985 */ /* 0x0003e4000c101d06 */
.L_x_720:
[----:B------:R-:W-:Y:S05]  /*157a0*/  BSYNC B0 ;  /* 0x0000000000007941 */ /* 0x000fea0003800000 */
.L_x_719:
[----:B------:R-:W-:Y:S05]  /*157b0*/  BRA.DIV ~URZ, `(.L_x_721) ;  /* 0x00005e127f007947 */ /* 0x000fea000b800000 */
[----:B-1----:R1:W2:Y:S02]  /*157c0*/  SHFL.IDX PT, R6, R7, 0x2, 0x1c1f ;  /* 0x005c1f0007067f89 */ /* 0x0022a400000e0000 */
.L_x_832:
[----:B------:R-:W-:Y:S05]  /*157d0*/  BRA.DIV ~URZ, `(.L_x_722) ;  /* 0x00005e627f007947 */ /* 0x000fea000b800000 */
[----:B----4-:R4:W1:Y:S02]  /*157e0*/  SHFL.IDX PT, R0, R13, 0x2, 0x1c1f ;  /* 0x005c1f000d007f89 */ /* 0x01086400000e0000 */
.L_x_833:
        /* <DEDUP_REMOVED lines=19> */
.L_x_724:
[----:B------:R-:W-:Y:S05]  /*15920*/  BSYNC B0 ;  /* 0x0000000000007941 */ /* 0x000fea0003800000 */
.L_x_723:
[----:B------:R-:W-:Y:S05]  /*15930*/  BRA.DIV ~URZ, `(.L_x_725) ;  /* 0x00005d727f007947 */ /* 0x000fea000b800000 */
[----:B--2---:R2:W3:Y:S04]  /*15940*/  SHFL.IDX PT, R6, R7, 0x3, 0x1c1f ;  /* 0x007c1f0007067f89 */ /* 0x0044e800000e0000 */
[----:B-1----:R2:W1:Y:S02]  /*15950*/  SHFL.IDX PT, R0, R13, 0x3, 0x1c1f ;  /* 0x007c1f000d007f89 */ /* 0x00246400000e0000 */
.L_x_834:
[----:B------:R-:W-:-:S04]  /*15960*/  IADD3 R2, R12, 0x60, RZ ;  /* 0x000000600c027810 */ /* 0x000fc80007ffe0ff */
[----:B------:R-:W-:-:S13]  /*15970*/  ISETP.GE.AND P0, PT, R2, R4, PT ;  /* 0x000000040200720c */ /* 0x000fda0003f06270 */
[----:B------:R-:W-:Y:S05]  /*15980*/  @P0 BRA `(.L_x_726) ;  /* 0x0000264000000947 */ /* 0x000fea0003800000 */
[----:B------:R-:W-:Y:S02]  /*15990*/  ISETP.GE.AND P1, PT, R210, c[0x0][0x3c8], PT ;  /* 0x0000f200d2007a0c */ /* 0x000fe40003f26270 */
[----:B------:R-:W-:Y:S02]  /*159a0*/  ISETP.GE.AND P0, PT, R235, c[0x0][0x3c8], PT ;  /* 0x0000f200eb007a0c */ /* 0x000fe40003f06270 */
[----:B------:R-:W-:Y:S02]  /*159b0*/  SHF.R.S32.HI R8, RZ, 0x1f, R210 ;  /* 0x0000001fff087819 */ /* 0x000fe400000114d2 */
[----:B--2---:R-:W-:-:S07]  /*159c0*/  SHF.R.S32.HI R7, RZ, 0x1f, R235 ;  /* 0x0000001fff077819 */ /* 0x004fce00000114eb */
[CC--:B-1----:R-:W-:Y:S02]  /*159d0*/  @!P1 LEA R4, P3, R210.reuse, R0.reuse, 0x1 ;  /* 0x00000000d2049211 */ /* 0x0c2fe400078608ff */
[C---:B------:R-:W-:Y:S02]  /*159e0*/  @!P0 LEA R2, P2, R235.reuse, R0, 0x1 ;  /* 0x00000000eb028211 */ /* 0x040fe400078408ff */
[-C--:B---3--:R-:W-:Y:S02]  /*159f0*/  @!P1 LEA.HI.X R5, R210, R6.reuse, R8, 0x1, P3 ;  /* 0x00000006d2059211 */ /* 0x088fe400018f0c08 */
[----:B------:R-:W-:-:S03]  /*15a00*/  @!P0 LEA.HI.X R3, R235, R6, R7, 0x1, P2 ;  /* 0x00000006eb038211 */ /* 0x000fc600010f0c07 */
[----:B------:R1:W-:Y:S04]  /*15a10*/  @!P1 ST.E.128 [R4.64], R60 ;  /* 0x0000003c04009985 */ /* 0x0003e8000c101d06 */
[----:B------:R1:W-:Y:S01]  /*15a20*/  @!P0 ST.E.128 [R2.64], R56 ;  /* 0x0000003802008985 */ /* 0x0003e2000c101d06 */
[----:B------:R-:W-:-:S13]  /*15a30*/  ISETP.GE.AND P0, PT, R236, c[0x0][0x3c8], PT ;  /* 0x0000f200ec007a0c */ /* 0x000fda0003f06270 */
[----:B------:R-:W-:Y:S05]  /*15a40*/  @P0 BRA `(.L_x_726) ;  /* 0x0000258000000947 */ /* 0x000fea0003800000 */
[----:B------:R-:W-:Y:S02]  /*15a50*/  SHF.R.S32.HI R7, RZ, 0x1f, R236 ;  /* 0x0000001fff077819 */ /* 0x000fe400000114ec */
[----:B-1----:R-:W-:-:S04]  /*15a60*/  LEA R2, P0, R236, R0, 0x1 ;  /* 0x00000000ec027211 */ /* 0x002fc800078008ff */
[----:B------:R-:W-:-:S05]  /*15a70*/  LEA.HI.X R3, R236, R6, R7, 0x1, P0 ;  /* 0x00000006ec037211 */ /* 0x000fca00000f0c07 */
[----:B------:R1:W-:Y:S01]  /*15a80*/  ST.E.128 [R2.64], R52 ;  /* 0x0000003402007985 */ /* 0x0003e2000c101d06 */
[----:B------:R-:W-:Y:S05]  /*15a90*/  BRA `(.L_x_726) ;  /* 0x0000253000007947 */ /* 0x000fea0003800000 */
.L_x_713:
        /* <DEDUP_REMOVED lines=33> */
.L_x_835:
[----:B------:R-:W-:Y:S05]  /*15cb0*/  BRA.DIV ~URZ, `(.L_x_728) ;  /* 0x00005b327f007947 */ /* 0x000fea000b800000 */
[----:B------:R3:W4:Y:S02]  /*15cc0*/  SHFL.IDX PT, R0, R13, RZ, 0x1c1f ;  /* 0x001c1fff0d007589 */ /* 0x00072400000e0000 */
.L_x_836:
[----:B------:R-:W-:Y:S01]  /*15cd0*/  BSSY B0, `(.L_x_729) ;  /* 0x0000054000007945 */ /* 0x000fe20003800000 */
[----:B------:R-:W-:Y:S05]  /*15ce0*/  @P0 BRA `(.L_x_730) ;  /* 0x0000052000000947 */ /* 0x000fea0003800000 */
[C---:B------:R-:W-:Y:S02]  /*15cf0*/  ISETP.GE.AND P1, PT, R234.reuse, c[0x0][0x3c8], PT ;  /* 0x0000f200ea007a0c */ /* 0x040fe40003f26270 */
[C---:B------:R-:W-:Y:S02]  /*15d00*/  IADD3 R9, R234.reuse, 0x8, RZ ;  /* 0x00000008ea097810 */ /* 0x040fe40007ffe0ff */
[----:B------:R-:W-:Y:S02]  /*15d10*/  IADD3 R10, R234, 0x10, RZ ;  /* 0x00000010ea0a7810 */ /* 0x000fe40007ffe0ff */
[----:B------:R-:W-:Y:S02]  /*15d20*/  ISETP.GE.AND P2, PT, R9, c[0x0][0x3c8], PT ;  /* 0x0000f20009007a0c */ /* 0x000fe40003f46270 */
[----:B------:R-:W-:-:S02]  /*15d30*/  SHF.R.S32.HI R6, RZ, 0x1f, R234 ;  /* 0x0000001fff067819 */ /* 0x000fc400000114ea */
[----:B------:R-:W-:Y:S02]  /*15d40*/  ISETP.GE.AND P4, PT, R10, c[0x0][0x3c8], PT ;  /* 0x0000f2000a007a0c */ /* 0x000fe40003f86270 */
[C---:B------:R-:W-:Y:S02]  /*15d50*/  IADD3 R11, R234.reuse, 0x8, RZ ;  /* 0x00000008ea0b7810 */ /* 0x040fe40007ffe0ff */
[C---:B----4-:R-:W-:Y:S02]  /*15d60*/  @!P1 LEA R2, P0, R234.reuse, R0, 0x2 ;  /* 0x00000000ea029211 */ /* 0x050fe400078010ff */
[----:B------:R-:W-:Y:S02]  /*15d70*/  SHF.R.S32.HI R11, RZ, 0x1f, R11 ;  /* 0x0000001fff0b7819 */ /* 0x000fe4000001140b */
[----:B--2---:R-:W-:Y:S02]  /*15d80*/  @!P1 LEA.HI.X R3, R234, R4, R6, 0x2, P0 ;  /* 0x00000004ea039211 */ /* 0x004fe400000f1406 */
[----:B------:R-:W-:-:S02]  /*15d90*/  @!P2 LEA R6, P0, R9, R0, 0x2 ;  /* 0x000000000906a211 */ /* 0x000fc400078010ff */
[C---:B------:R-:W-:Y:S01]  /*15da0*/  IADD3 R5, R234.reuse, 0x18, RZ ;  /* 0x00000018ea057810 */ /* 0x040fe20007ffe0ff */
[----:B------:R2:W-:Y:S01]  /*15db0*/  @!P1 ST.E.64 [R2.64], R156 ;  /* 0x0000009c02009985 */ /* 0x0005e2000c101b06 */
[----:B------:R-:W-:Y:S02]  /*15dc0*/  @!P2 LEA.HI.X R7, R9, R4, R11, 0x2, P0 ;  /* 0x000000040907a211 */ /* 0x000fe400000f140b */
[----:B------:R-:W-:Y:S02]  /*15dd0*/  ISETP.GE.AND P3, PT, R5, c[0x0][0x3c8], PT ;  /* 0x0000f20005007a0c */ /* 0x000fe40003f66270 */
[C---:B------:R-:W-:Y:S01]  /*15de0*/  IADD3 R11, R234.reuse, 0x10, RZ ;  /* 0x00000010ea0b7810 */ /* 0x040fe20007ffe0ff */
[----:B------:R4:W-:Y:S01]  /*15df0*/  @!P2 ST.E.64 [R6.64], R158 ;  /* 0x0000009e0600a985 */ /* 0x0009e2000c101b06 */
[----:B------:R-:W-:Y:S02]  /*15e00*/  IADD3 R8, R234, 0x20, RZ ;  /* 0x00000020ea087810 */ /* 0x000fe40007ffe0ff */
[----:B------:R-:W-:-:S02]  /*15e10*/  SHF.R.S32.HI R11, RZ, 0x1f, R11 ;  /* 0x0000001fff0b7819 */ /* 0x000fc4000001140b */
[----:B------:R-:W-:Y:S02]  /*15e20*/  ISETP.GE.AND P1, PT, R8, c[0x0][0x3c8], PT ;  /* 0x0000f20008007a0c */ /* 0x000fe40003f26270 */
[C---:B------:R-:W-:Y:S02]  /*15e30*/  IADD3 R9, R234.reuse, 0x28, RZ ;  /* 0x00000028ea097810 */ /* 0x040fe40007ffe0ff */
[----:B------:R-:W-:-:S04]  /*15e40*/  IADD3 R14, R234, 0x48, RZ ;  /* 0x00000048ea0e7810 */ /* 0x000fc80007ffe0ff */
[----:B------:R-:W-:Y:S02]  /*15e50*/  SHF.R.S32.HI R14, RZ, 0x1f, R14 ;  /* 0x0000001fff0e7819 */ /* 0x000fe4000001140e */
[----:B--2---:R-:W-:-:S04]  /*15e60*/  @!P4 LEA R2, P0, R10, R0, 0x2 ;  /* 0x000000000a02c211 */ /* 0x004fc800078010ff */
[----:B------:R-:W-:Y:S02]  /*15e70*/  @!P4 LEA.HI.X R3, R10, R4, R11, 0x2, P0 ;  /* 0x000000040a03c211 */ /* 0x000fe400000f140b */
[----:B------:R-:W-:Y:S02]  /*15e80*/  IADD3 R11, R234, 0x18, RZ ;  /* 0x00000018ea0b7810 */ /* 0x000fe40007ffe0ff */
[----:B----4-:R-:W-:Y:S01]  /*15e90*/  @!P3 LEA R6, P0, R5, R0, 0x2 ;  /* 0x000000000506b211 */ /* 0x010fe200078010ff */
[----:B------:R2:W-:Y:S01]  /*15ea0*/  @!P4 ST.E.64 [R2.64], R160 ;  /* 0x000000a00200c985 */ /* 0x0005e2000c101b06 */
[----:B------:R-:W-:Y:S02]  /*15eb0*/  SHF.R.S32.HI R11, RZ, 0x1f, R11 ;  /* 0x0000001fff0b7819 */ /* 0x000fe4000001140b */
[----:B------:R-:W-:Y:S02]  /*15ec0*/  ISETP.GE.AND P4, PT, R9, c[0x0][0x3c8], PT ;  /* 0x0000f20009007a0c */ /* 0x000fe40003f86270 */
[----:B------:R-:W-:-:S02]  /*15ed0*/  @!P3 LEA.HI.X R7, R5, R4, R11, 0x2, P0 ;  /* 0x000000040507b211 */ /* 0x000fc400000f140b */
[C---:B------:R-:W-:Y:S02]  /*15ee0*/  IADD3 R11, R234.reuse, 0x20, RZ ;  /* 0x00000020ea0b7810 */ /* 0x040fe40007ffe0ff */
[----:B------:R-:W-:Y:S01]  /*15ef0*/  IADD3 R10, R234, 0x30, RZ ;  /* 0x00000030ea0a7810 */ /* 0x000fe20007ffe0ff */
[----:B------:R4:W-:Y:S01]  /*15f00*/  @!P3 ST.E.64 [R6.64], R162 ;  /* 0x000000a20600b985 */ /* 0x0009e2000c101b06 */
[----:B------:R-:W-:Y:S02]  /*15f10*/  SHF.R.S32.HI R11, RZ, 0x1f, R11 ;  /* 0x0000001fff0b7819 */ /* 0x000fe4000001140b */
[----:B------:R-:W-:Y:S02]  /*15f20*/  ISETP.GE.AND P2, PT, R10, c[0x0][0x3c8], PT ;  /* 0x0000f2000a007a0c */ /* 0x000fe40003f46270 */
[----:B------:R-:W-:Y:S02]  /*15f30*/  IADD3 R5, R234, 0x38, RZ ;  /* 0x00000038ea057810 */ /* 0x000fe40007ffe0ff */
[----:B--2---:R-:W-:-:S04]  /*15f40*/  @!P1 LEA R2, P0, R8, R0, 0x2 ;  /* 0x0000000008029211 */ /* 0x004fc800078010ff */
[----:B------:R-:W-:Y:S02]  /*15f50*/  @!P1 LEA.HI.X R3, R8, R4, R11, 0x2, P0 ;  /* 0x0000000408039211 */ /* 0x000fe400000f140b */
[C---:B------:R-:W-:Y:S02]  /*15f60*/  IADD3 R11, R234.reuse, 0x28, RZ ;  /* 0x00000028ea0b7810 */ /* 0x040fe40007ffe0ff */
[----:B------:R-:W-:Y:S01]  /*15f70*/  IADD3 R8, R234, 0x40, RZ ;  /* 0x00000040ea087810 */ /* 0x000fe20007ffe0ff */
[----:B------:R2:W-:Y:S01]  /*15f80*/  @!P1 ST.E.64 [R2.64], R148 ;  /* 0x0000009402009985 */ /* 0x0005e2000c101b06 */
[----:B----4-:R-:W-:Y:S02]  /*15f90*/  @!P4 LEA R6, P0, R9, R0, 0x2 ;  /* 0x000000000906c211 */ /* 0x010fe400078010ff */
[----:B------:R-:W-:Y:S02]  /*15fa0*/  SHF.R.S32.HI R11, RZ, 0x1f, R11 ;  /* 0x0000001fff0b7819 */ /* 0x000fe4000001140b */
[----:B------:R-:W-:-:S02]  /*15fb0*/  ISETP.GE.AND P1, PT, R5, c[0x0][0x3c8], PT ;  /* 0x0000f20005007a0c */ /* 0x000fc40003f26270 */
[----:B------:R-:W-:Y:S02]  /*15fc0*/  @!P4 LEA.HI.X R7, R9, R4, R11, 0x2, P0 ;  /* 0x000000040907c211 */ /* 0x000fe400000f140b */
[C---:B------:R-:W-:Y:S02]  /*15fd0*/  IADD3 R11, R234.reuse, 0x30, RZ ;  /* 0x00000030ea0b7810 */ /* 0x040fe40007ffe0ff */
[----:B------:R-:W-:Y:S01]  /*15fe0*/  IADD3 R9, R234, 0x38, RZ ;  /* 0x00000038ea097810 */ /* 0x000fe20007ffe0ff */
[----:B------:R4:W-:Y:S01]  /*15ff0*/  @!P4 ST.E.64 [R6.64], R152 ;  /* 0x000000980600c985 */ /* 0x0009e2000c101b06 */
[----:B------:R-:W-:Y:S02]  /*16000*/  SHF.R.S32.HI R11, RZ, 0x1f, R11 ;  /* 0x0000001fff0b7819 */ /* 0x000fe4000001140b */
[----:B------:R-:W-:Y:S02]  /*16010*/  ISETP.GE.AND P4, PT, R8, c[0x0][0x3c8], PT ;  /* 0x0000f20008007a0c */ /* 0x000fe40003f86270 */
[----:B------:R-:W-:-:S02]  /*16020*/  SHF.R.S32.HI R9, RZ, 0x1f, R9 ;  /* 0x0000001fff097819 */ /* 0x000fc40000011409 */
[----:B--2---:R-:W-:-:S04]  /*16030*/  @!P2 LEA R2, P0, R10, R0, 0x2 ;  /* 0x000000000a02a211 */ /* 0x004fc800078010ff */
[----:B------:R-:W-:Y:S02]  /*16040*/  @!P2 LEA.HI.X R3, R10, R4, R11, 0x2, P0 ;  /* 0x000000040a03a211 */ /* 0x000fe400000f140b */
[C---:B------:R-:W-:Y:S02]  /*16050*/  IADD3 R10, R234.reuse, 0x48, RZ ;  /* 0x00000048ea0a7810 */ /* 0x040fe40007ffe0ff */
[----:B------:R-:W-:Y:S01]  /*16060*/  IADD3 R11, R234, 0x50, RZ ;  /* 0x00000050ea0b7810 */ /* 0x000fe20007ffe0ff */
[----:B------:R2:W-:Y:S01]  /*16070*/  @!P2 ST.E.64 [R2.64], R164 ;  /* 0x000000a40200a985 */ /* 0x0005e2000c101b06 */
[----:B------:R-:W-:Y:S02]  /*16080*/  ISETP.GE.AND P3, PT, R10, c[0x0][0x3c8], PT ;  /* 0x0000f2000a007a0c */ /* 0x000fe40003f66270 */
[----:B----4-:R-:W-:Y:S02]  /*16090*/  @!P1 LEA R6, P0, R5, R0, 0x2 ;  /* 0x0000000005069211 */ /* 0x010fe400078010ff */
[----:B------:R-:W-:-:S02]  /*160a0*/  ISETP.GE.AND P2, PT, R11, c[0x0][0x3c8], PT ;  /* 0x0000f2000b007a0c */ /* 0x000fc40003f46270 */
[----:B------:R-:W-:Y:S02]  /*160b0*/  @!P1 LEA.HI.X R7, R5, R4, R9, 0x2, P0 ;  /* 0x0000000405079211 */ /* 0x000fe400000f1409 */
[C---:B------:R-:W-:Y:S02]  /*160c0*/  IADD3 R9, R234.reuse, 0x40, RZ ;  /* 0x00000040ea097810 */ /* 0x040fe40007ffe0ff */
[----:B------:R-:W-:Y:S01]  /*160d0*/  IADD3 R5, R234, 0x58, RZ ;  /* 0x00000058ea057810 */ /* 0x000fe20007ffe0ff */
[----:B------:R4:W-:Y:S01]  /*160e0*/  @!P1 ST.E.64 [R6.64], R166 ;  /* 0x000000a606009985 */ /* 0x0009e2000c101b06 */
[----:B------:R-:W-:Y:S02]  /*160f0*/  SHF.R.S32.HI R9, RZ, 0x1f, R9 ;  /* 0x0000001fff097819 */ /* 0x000fe40000011409 */
[----:B------:R-:W-:Y:S02]  /*16100*/  ISETP.GE.AND P1, PT, R5, c[0x0][0x3c8], PT ;  /* 0x0000f20005007a0c */ /* 0x000fe40003f26270 */
[----:B--2---:R-:W-:-:S04]  /*16110*/  @!P4 LEA R2, P0, R8, R0, 0x2 ;  /* 0x000000000802c211 */ /* 0x004fc800078010ff */
[----:B------:R-:W-:Y:S02]  /*16120*/  @!P4 LEA.HI.X R3, R8, R4, R9, 0x2, P0 ;  /* 0x000000040803c211 */ /* 0x000fe400000f1409 */
[----:B------:R-:W-:-:S03]  /*16130*/  @!P3 LEA R8, P0, R10, R0, 0x2 ;  /* 0x000000000a08b211 */ /* 0x000fc600078010ff */
[----:B------:R2:W-:Y:S01]  /*16140*/  @!P4 ST.E.64 [R2.64], R106 ;  /* 0x0000006a0200c985 */ /* 0x0005e2000c101b06 */
[----:B------:R-:W-:Y:S02]  /*16150*/  @!P3 LEA.HI.X R9, R10, R4, R14, 0x2, P0 ;  /* 0x000000040a09b211 */ /* 0x000fe400000f140e */
[C---:B------:R-:W-:Y:S02]  /*16160*/  IADD3 R14, R234.reuse, 0x50, RZ ;  /* 0x00000050ea0e7810 */ /* 0x040fe40007ffe0ff */
[C---:B----4-:R-:W-:Y:S01]  /*16170*/  @!P2 LEA R6, P0, R11.reuse, R0, 0x2 ;  /* 0x000000000b06a211 */ /* 0x050fe200078010ff */
[----:B------:R4:W-:Y:S01]  /*16180*/  @!P3 ST.E.64 [R8.64], R170 ;  /* 0x000000aa0800b985 */ /* 0x0009e2000c101b06 */
[----:B------:R-:W-:Y:S02]  /*16190*/  SHF.R.S32.HI R14, RZ, 0x1f, R14 ;  /* 0x0000001fff0e7819 */ /* 0x000fe4000001140e */
[----:B------:R-:W-:Y:S02]  /*161a0*/  IADD3 R10, R234, 0x58, RZ ;  /* 0x00000058ea0a7810 */ /* 0x000fe40007ffe0ff */
[----:B------:R-:W-:-:S02]  /*161b0*/  @!P2 LEA.HI.X R7, R11, R4, R14, 0x2, P0 ;  /* 0x000000040b07a211 */ /* 0x000fc400000f140e */
[----:B------:R-:W-:-:S03]  /*161c0*/  SHF.R.S32.HI R10, RZ, 0x1f, R10 ;  /* 0x0000001fff0a7819 */ /* 0x000fc6000001140a */
[----:B------:R4:W-:Y:S01]  /*161d0*/  @!P2 ST.E.64 [R6.64], R168 ;  /* 0x000000a80600a985 */ /* 0x0009e2000c101b06 */
[----:B--2---:R-:W-:-:S04]  /*161e0*/  @!P1 LEA R2, P0, R5, R0, 0x2 ;  /* 0x0000000005029211 */ /* 0x004fc800078010ff */
[----:B------:R-:W-:-:S05]  /*161f0*/  @!P1 LEA.HI.X R3, R5, R4, R10, 0x2, P0 ;  /* 0x0000000405039211 */ /* 0x000fca00000f140a */
[----:B------:R4:W-:Y:S04]  /*16200*/  @!P1 ST.E.64 [R2.64], R84 ;  /* 0x0000005402009985 */ /* 0x0009e8000c101b06 */
.L_x_730:
[----:B------:R-:W-:Y:S05]  /*16210*/  BSYNC B0 ;  /* 0x0000000000007941 */ /* 0x000fea0003800000 */
.L_x_729:
[----:B------:R-:W-:Y:S05]  /*16220*/  BRA.DIV ~URZ, `(.L_x_731) ;  /* 0x000056327f007947 */ /* 0x000fea000b800000 */
[----:B--2---:R2:W1:Y:S04]  /*16230*/  SHFL.IDX PT, R4, R12, 0x1, 0x1c1f ;  /* 0x003c1f000c047f89 */ /* 0x00446800000e0000 */
[----:B----4-:R2:W4:Y:S02]  /*16240*/  SHFL.IDX PT, R0, R13, 0x1, 0x1c1f ;  /* 0x003c1f000d007f89 */ /* 0x01052400000e0000 */
.L_x_837:
[----:B------:R-:W-:Y:S01]  /*16250*/  BSSY B0, `(.L_x_732) ;  /* 0x0000054000007945 */ /* 0x000fe20003800000 */
[----:B------:R-:W-:Y:S05]  /*16260*/  @P6 BRA `(.L_x_733) ;  /* 0x0000052000006947 */ /* 0x000fea0003800000 */
[C---:B------:R-:W-:Y:S02]  /*16270*/  ISETP.GE.AND P1, PT, R234.reuse, c[0x0][0x3c8], PT ;  /* 0x0000f200ea007a0c */ /* 0x040fe40003f26270 */
[C---:B------:R-:W-:Y:S02]  /*16280*/  IADD3 R9, R234.reuse, 0x8, RZ ;  /* 0x00000008ea097810 */ /* 0x040fe40007ffe0ff */
[----:B------:R-:W-:Y:S02]  /*16290*/  IADD3 R11, R234, 0x10, RZ ;  /* 0x00000010ea0b7810 */ /* 0x000fe40007ffe0ff */
[----:B------:R-:W-:-:S02]  /*162a0*/  ISETP.GE.AND P0, PT, R9, c[0x0][0x3c8], PT ;  /* 0x0000f20009007a0c */ /* 0x000fc40003f06270 */
[C---:B------:R-:W-:Y:S02]  /*162b0*/  IADD3 R5, R234.reuse, 0x18, RZ ;  /* 0x00000018ea057810 */ /* 0x040fe40007ffe0ff */
[----:B------:R-:W-:Y:S02]  /*162c0*/  SHF.R.S32.HI R6, RZ, 0x1f, R234 ;  /* 0x0000001fff067819 */ /* 0x000fe400000114ea */
[----:B------:R-:W-:Y:S02]  /*162d0*/  ISETP.GE.AND P3, PT, R11, c[0x0][0x3c8], PT ;  /* 0x0000f2000b007a0c */ /* 0x000fe40003f66270 */
[C---:B----4-:R-:W-:Y:S02]  /*162e0*/  @!P1 LEA R2, P2, R234.reuse, R0, 0x2 ;  /* 0x00000000ea029211 */ /* 0x050fe400078410ff */
[----:B------:R-:W-:Y:S02]  /*162f0*/  IADD3 R10, R234, 0x8, RZ ;  /* 0x00000008ea0a7810 */ /* 0x000fe40007ffe0ff */
[----:B------:R-:W-:-:S02]  /*16300*/  ISETP.GE.AND P5, PT, R5, c[0x0][0x3c8], PT ;  /* 0x0000f20005007a0c */ /* 0x000fc40003fa6270 */
[C---:B-1----:R-:W-:Y:S02]  /*16310*/  @!P1 LEA.HI.X R3, R234.reuse, R4, R6, 0x2, P2 ;  /* 0x00000004ea039211 */ /* 0x042fe400010f1406 */
[----:B------:R-:W-:Y:S02]  /*16320*/  SHF.R.S32.HI R10, RZ, 0x1f, R10 ;  /* 0x0000001fff0a7819 */ /* 0x000fe4000001140a */
[C---:B------:R-:W-:Y:S01]  /*16330*/  @!P0 LEA R6, P2, R9.reuse, R0, 0x2 ;  /* 0x0000000009068211 */ /* 0x040fe200078410ff */
[----:B------:R1:W-:Y:S01]  /*16340*/  @!P1 ST.E.64 [R2.64], R140 ;  /* 0x0000008c02009985 */ /* 0x0003e2000c101b06 */
[C---:B------:R-:W-:Y:S02]  /*16350*/  IADD3 R8, R234.reuse, 0x20, RZ ;  /* 0x00000020ea087810 */ /* 0x040fe40007ffe0ff */
[----:B------:R-:W-:Y:S02]  /*16360*/  @!P0 LEA.HI.X R7, R9, R4, R10, 0x2, P2 ;  /* 0x0000000409078211 */ /* 0x000fe400010f140a */
[----:B------:R-:W-:-:S02]  /*16370*/  IADD3 R14, R234, 0x10, RZ ;  /* 0x00000010ea0e7810 */ /* 0x000fc40007ffe0ff */
[----:B------:R-:W-:Y:S01]  /*16380*/  ISETP.GE.AND P2, PT, R8, c[0x0][0x3c8], PT ;  /* 0x0000f20008007a0c */ /* 0x000fe20003f46270 */
[----:B------:R4:W-:Y:S01]  /*16390*/  @!P0 ST.E.64 [R6.64], R144 ;  /* 0x0000009006008985 */ /* 0x0009e2000c101b06 */
[C---:B------:R-:W-:Y:S02]  /*163a0*/  IADD3 R9, R234.reuse, 0x18, RZ ;  /* 0x00000018ea097810 */ /* 0x040fe40007ffe0ff */
[----:B------:R-:W-:Y:S02]  /*163b0*/  IADD3 R10, R234, 0x28, RZ ;  /* 0x00000028ea0a7810 */ /* 0x000fe40007ffe0ff */
[----:B------:R-:W-:Y:S02]  /*163c0*/  SHF.R.S32.HI R14, RZ, 0x1f, R14 ;  /* 0x0000001fff0e7819 */ /* 0x000fe4000001140e */
[----:B------:R-:W-:Y:S02]  /*163d0*/  SHF.R.S32.HI R9, RZ, 0x1f, R9 ;  /* 0x0000001fff097819 */ /* 0x000fe40000011409 */
[----:B------:R-:W-:-:S02]  /*163e0*/  ISETP.GE.AND P1, PT, R10, c[0x0][0x3c8], PT ;  /* 0x0000f2000a007a0c */ /* 0x000fc40003f26270 */
[C---:B------:R-:W-:Y:S02]  /*163f0*/  IADD3 R17, R234.reuse, 0x40, RZ ;  /* 0x00000040ea117810 */ /* 0x040fe40007ffe0ff */
[C---:B------:R-:W-:Y:S02]  /*16400*/  IADD3 R15, R234.reuse, 0x30, RZ ;  /* 0x00000030ea0f7810 */ /* 0x040fe40007ffe0ff */
[----:B------:R-:W-:Y:S02]  /*16410*/  IADD3 R18, R234, 0x40, RZ ;  /* 0x00000040ea127810 */ /* 0x000fe40007ffe0ff */
[----:B------:R-:W-:Y:S02]  /*16420*/  SHF.R.S32.HI R15, RZ, 0x1f, R15 ;  /* 0x0000001fff0f7819 */ /* 0x000fe4000001140f */
[----:B------:R-:W-:Y:S02]  /*16430*/  SHF.R.S32.HI R18, RZ, 0x1f, R18 ;  /* 0x0000001fff127819 */ /* 0x000fe40000011412 */
[----:B-1----:R-:W-:-:S02]  /*16440*/  @!P3 LEA R2, P4, R11, R0, 0x2 ;  /* 0x000000000b02b211 */ /* 0x002fc400078810ff */
[C---:B------:R-:W-:Y:S02]  /*16450*/  IADD3 R16, R234.reuse, 0x48, RZ ;  /* 0x00000048ea107810 */ /* 0x040fe40007ffe0ff */
[----:B------:R-:W-:Y:S02]  /*16460*/  @!P3 LEA.HI.X R3, R11, R4, R14, 0x2, P4 ;  /* 0x000000040b03b211 */ /* 0x000fe400020f140e */
[C---:B------:R-:W-:Y:S02]  /*16470*/  IADD3 R11, R234.reuse, 0x30, RZ ;  /* 0x00000030ea0b7810 */ /* 0x040fe40007ffe0ff */
[C---:B----4-:R-:W-:Y:S01]  /*16480*/  @!P5 LEA R6, P0, R5.reuse, R0, 0x2 ;  /* 0x000000000506d211 */ /* 0x050fe200078010ff */
[----:B------:R1:W-:Y:S01]  /*16490*/  @!P3 ST.E.64 [R2.64], R142 ;  /* 0x0000008e0200b985 */ /* 0x0003e2000c101b06 */
[----:B------:R-:W-:Y:S02]  /*164a0*/  IADD3 R14, R234, 0x28, RZ ;  /* 0x00000028ea0e7810 */ /* 0x000fe40007ffe0ff */
[----:B------:R-:W-:-:S02]  /*164b0*/  @!P5 LEA.HI.X R7, R5, R4, R9, 0x2, P0 ;  /* 0x000000040507d211 */ /* 0x000fc400000f1409 */
[C---:B------:R-:W-:Y:S02]  /*164c0*/  IADD3 R9, R234.reuse, 0x20, RZ ;  /* 0x00000020ea097810 */ /* 0x040fe40007ffe0ff */
[----:B------:R-:W-:Y:S01]  /*164d0*/  ISETP.GE.AND P0, PT, R11, c[0x0][0x3c8], PT ;  /* 0x0000f2000b007a0c */ /* 0x000fe20003f06270 */
[----:B------:R4:W-:Y:S01]  /*164e0*/  @!P5 ST.E.64 [R6.64], R96 ;  /* 0x000000600600d985 */ /* 0x0009e2000c101b06 */
[----:B------:R-:W-:Y:S02]  /*164f0*/  IADD3 R5, R234, 0x38, RZ ;  /* 0x00000038ea057810 */ /* 0x000fe40007ffe0ff */
[----:B------:R-:W-:Y:S02]  /*16500*/  SHF.R.S32.HI R9, RZ, 0x1f, R9 ;  /* 0x0000001fff097819 */ /* 0x000fe40000011409 */
[----:B------:R-:W-:Y:S02]  /*16510*/  ISETP.GE.AND P4, PT, R5, c[0x0][0x3c8], PT ;  /* 0x0000f20005007a0c */ /* 0x000fe40003f86270 */
[----:B------:R-:W-:-:S02]  /*16520*/  SHF.R.S32.HI R14, RZ, 0x1f, R14 ;  /* 0x0000001fff0e7819 */ /* 0x000fc4000001140e */
[----:B------:R-:W-:Y:S02]  /*16530*/  ISETP.GE.AND P5, PT, R17, c[0x0][0x3c8], PT ;  /* 0x0000f20011007a0c */ /* 0x000fe40003fa6270 */
[----:B------:R-:W-:Y:S02]  /*16540*/  SHF.R.S32.HI R16, RZ, 0x1f, R16 ;  /* 0x0000001fff107819 */ /* 0x000fe40000011410 */
[----:B-1----:R-:W-:-:S04]  /*16550*/  @!P2 LEA R2, P3, R8, R0, 0x2 ;  /* 0x000000000802a211 */ /* 0x002fc800078610ff */
[----:B------:R-:W-:Y:S02]  /*16560*/  @!P2 LEA.HI.X R3, R8, R4, R9, 0x2, P3 ;  /* 0x000000040803a211 */ /* 0x000fe400018f1409 */
[----:B------:R-:W-:-:S03]  /*16570*/  @!P1 LEA R8, P3, R10, R0, 0x2 ;  /* 0x000000000a089211 */ /* 0x000fc600078610ff */
[----:B------:R1:W-:Y:S01]  /*16580*/  @!P2 ST.E.64 [R2.64], R132 ;  /* 0x000000840200a985 */ /* 0x0003e2000c101b06 */
[----:B------:R-:W-:Y:S02]  /*16590*/  @!P1 LEA.HI.X R9, R10, R4, R14, 0x2, P3 ;  /* 0x000000040a099211 */ /* 0x000fe400018f140e */
[C---:B------:R-:W-:Y:S02]  /*165a0*/  IADD3 R14, R234.reuse, 0x48, RZ ;  /* 0x00000048ea0e7810 */ /* 0x040fe40007ffe0ff */
[C---:B----4-:R-:W-:Y:S01]  /*165b0*/  @!P0 LEA R6, P2, R11.reuse, R0, 0x2 ;  /* 0x000000000b068211 */ /* 0x050fe200078410ff */
[----:B------:R4:W-:Y:S01]  /*165c0*/  @!P1 ST.E.64 [R8.64], R134 ;  /* 0x0000008608009985 */ /* 0x0009e2000c101b06 */
[----:B------:R-:W-:Y:S02]  /*165d0*/  IADD3 R10, R234, 0x38, RZ ;  /* 0x00000038ea0a7810 */ /* 0x000fe40007ffe0ff */
[----:B------:R-:W-:Y:S02]  /*165e0*/  ISETP.GE.AND P3, PT, R14, c[0x0][0x3c8], PT ;  /* 0x0000f2000e007a0c */ /* 0x000fe40003f66270 */
[----:B------:R-:W-:-:S02]  /*165f0*/  @!P0 LEA.HI.X R7, R11, R4, R15, 0x2, P2 ;  /* 0x000000040b078211 */ /* 0x000fc400010f140f */
[----:B------:R-:W-:Y:S02]  /*16600*/  SHF.R.S32.HI R10, RZ, 0x1f, R10 ;  /* 0x0000001fff0a7819 */ /* 0x000fe4000001140a */
[----:B------:R-:W-:Y:S01]  /*16610*/  IADD3 R15, R234, 0x50, RZ ;  /* 0x00000050ea0f7810 */ /* 0x000fe20007ffe0ff */
[----:B------:R5:W-:Y:S03]  /*16620*/  @!P0 ST.E.64 [R6.64], R136 ;  /* 0x0000008806008985 */ /* 0x000be6000c101b06 */
[----:B------:R-:W-:Y:S02]  /*16630*/  ISETP.GE.AND P2, PT, R15, c[0x0][0x3c8], PT ;  /* 0x0000f2000f007a0c */ /* 0x000fe40003f46270 */
[----:B-1----:R-:W-:-:S04]  /*16640*/  @!P4 LEA R2, P1, R5, R0, 0x2 ;  /* 0x000000000502c211 */ /* 0x002fc800078210ff */
[----:B------:R-:W-:Y:S02]  /*16650*/  @!P4 LEA.HI.X R3, R5, R4, R10, 0x2, P1 ;  /* 0x000000040503c211 */ /* 0x000fe400008f140a */
[C---:B------:R-:W-:Y:S02]  /*16660*/  @!P5 LEA R10, P0, R17.reuse, R0, 0x2 ;  /* 0x00000000110ad211 */ /* 0x040fe400078010ff */
[----:B------:R-:W-:Y:S01]  /*16670*/  IADD3 R5, R234, 0x58, RZ ;  /* 0x00000058ea057810 */ /* 0x000fe20007ffe0ff */
[----:B------:R1:W-:Y:S01]  /*16680*/  @!P4 ST.E.64 [R2.64], R138 ;  /* 0x0000008a0200c985 */ /* 0x0003e2000c101b06 */
[----:B------:R-:W-:Y:S02]  /*16690*/  @!P5 LEA.HI.X R11, R17, R4, R18, 0x2, P0 ;  /* 0x00000004110bd211 */ /* 0x000fe400000f1412 */
[C---:B----4-:R-:W-:Y:S02]  /*166a0*/  @!P3 LEA R8, P0, R14.reuse, R0, 0x2 ;  /* 0x000000000e08b211 */ /* 0x050fe400078010ff */
[----:B------:R-:W-:Y:S01]  /*166b0*/  ISETP.GE.AND P1, PT, R5, c[0x0][0x3c8], PT ;  /* 0x0000f20005007a0c */ /* 0x000fe20003f26270 */
[----:B------:R4:W-:Y:S01]  /*166c0*/  @!P5 ST.E.64 [R10.64], R150 ;  /* 0x000000960a00d985 */ /* 0x0009e2000c101b06 */
[----:B------:R-:W-:-:S02]  /*166d0*/  @!P3 LEA.HI.X R9, R14, R4, R16, 0x2, P0 ;  /* 0x000000040e09b211 */ /* 0x000fc400000f1410 */
[C---:B------:R-:W-:Y:S02]  /*166e0*/  IADD3 R16, R234.reuse, 0x50, RZ ;  /* 0x00000050ea107810 */ /* 0x040fe40007ffe0ff */
[C---:B-----5:R-:W-:Y:S01]  /*166f0*/  @!P2 LEA R6, P0, R15.reuse, R0, 0x2 ;  /* 0x000000000f06a211 */ /* 0x060fe200078010ff */
[----:B------:R4:W-:Y:S01]  /*16700*/  @!P3 ST.E.64 [R8.64], R146 ;  /* 0x000000920800b985 */ /* 0x0009e2000c101b06 */
[----:B------:R-:W-:Y:S02]  /*16710*/  SHF.R.S32.HI R16, RZ, 0x1f, R16 ;  /* 0x0000001fff107819 */ /* 0x000fe40000011410 */
[----:B------:R-:W-:Y:S02]  /*16720*/  IADD3 R14, R234, 0x58, RZ ;  /* 0x00000058ea0e7810 */ /* 0x000fe40007ffe0ff */
[----:B------:R-:W-:Y:S02]  /*16730*/  @!P2 LEA.HI.X R7, R15, R4, R16, 0x2, P0 ;  /* 0x000000040f07a211 */ /* 0x000fe400000f1410 */
[----:B------:R-:W-:-:S03]  /*16740*/  SHF.R.S32.HI R14, RZ, 0x1f, R14 ;  /* 0x0000001fff0e7819 */ /* 0x000fc6000001140e */
[----:B------:R4:W-:Y:S01]  /*16750*/  @!P2 ST.E.64 [R6.64], R82 ;  /* 0x000000520600a985 */ /* 0x0009e2000c101b06 */
[----:B-1----:R-:W-:-:S04]  /*16760*/  @!P1 LEA R2, P0, R5, R0, 0x2 ;  /* 0x0000000005029211 */ /* 0x002fc800078010ff */
[----:B------:R-:W-:-:S05]  /*16770*/  @!P1 LEA.HI.X R3, R5, R4, R14, 0x2, P0 ;  /* 0x0000000405039211 */ /* 0x000fca00000f140e */
[----:B------:R4:W-:Y:S04]  /*16780*/  @!P1 ST.E.64 [R2.64], R80 ;  /* 0x0000005002009985 */ /* 0x0009e8000c101b06 */
.L_x_733:
[----:B------:R-:W-:Y:S05]  /*16790*/  BSYNC B0 ;  /* 0x0000000000007941 */ /* 0x000fea0003800000 */
.L_x_732:
[----:B------:R-:W-:Y:S05]  /*167a0*/  BRA.DIV ~URZ, `(.L_x_734) ;  /* 0x000051827f007947 */ /* 0x000fea000b800000 */
[----:B-1----:R1:W2:Y:S02]  /*167b0*/  SHFL.IDX PT, R4, R12, 0x2, 0x1c1f ;  /* 0x005c1f000c047f89 */ /* 0x0022a400000e0000 */
.L_x_838:
[----:B------:R-:W-:Y:S05]  /*167c0*/  BRA.DIV ~URZ, `(.L_x_735) ;  /* 0x000051d27f007947 */ /* 0x000fea000b800000 */
[----:B----4-:R4:W1:Y:S02]  /*167d0*/  SHFL.IDX PT, R0, R13, 0x2, 0x1c1f ;  /* 0x005c1f000d007f89 */ /* 0x01086400000e0000 */
.L_x_839:
[----:B------:R-:W-:Y:S01]  /*167e0*/  LOP3.LUT P0, RZ, R194, 0x1, RZ, 0xc0, !PT ;  /* 0x00000001c2ff7812 */ /* 0x000fe2000780c0ff */
[----:B------:R-:W-:-:S12]  /*167f0*/  BSSY B0, `(.L_x_736) ;  /* 0x0000054000007945 */ /* 0x000fd80003800000 */
[----:B------:R-:W-:Y:S05]  /*16800*/  @P0 BRA `(.L_x_737) ;  /* 0x0000052000000947 */ /* 0x000fea0003800000 */
[C---:B------:R-:W-:Y:S02]  /*16810*/  IADD3 R5, R234.reuse, 0x8, RZ ;  /* 0x00000008ea057810 */ /* 0x040fe40007ffe0ff */
[C---:B------:R-:W-:Y:S02]  /*16820*/  ISETP.GE.AND P0, PT, R234.reuse, c[0x0][0x3c8], PT ;  /* 0x0000f200ea007a0c */ /* 0x040fe40003f06270 */
[----:B------:R-:W-:Y:S02]  /*16830*/  ISETP.GE.AND P2, PT, R5, c[0x0][0x3c8], PT ;  /* 0x0000f20005007a0c */ /* 0x000fe40003f46270 */
[C---:B------:R-:W-:Y:S02]  /*16840*/  IADD3 R16, R234.reuse, 0x10, RZ ;  /* 0x00000010ea107810 */ /* 0x040fe40007ffe0ff */
[----:B------:R-:W-:Y:S02]  /*16850*/  IADD3 R10, R234, 0x18, RZ ;  /* 0x00000018ea0a7810 */ /* 0x000fe40007ffe0ff */
[----:B------:R-:W-:-:S02]  /*16860*/  ISETP.GE.AND P4, PT, R16, c[0x0][0x3c8], PT ;  /* 0x0000f20010007a0c */ /* 0x000fc40003f86270 */
[----:B------:R-:W-:Y:S02]  /*16870*/  IADD3 R6, R234, 0x8, RZ ;  /* 0x00000008ea067810 */ /* 0x000fe40007ffe0ff */
[----:B------:R-:W-:Y:S02]  /*16880*/  ISETP.GE.AND P3, PT, R10, c[0x0][0x3c8], PT ;  /* 0x0000f2000a007a0c */ /* 0x000fe40003f66270 */
[-C--:B-1----:R-:W-:Y:S02]  /*16890*/  @!P0 LEA R2, P5, R234, R0.reuse, 0x2 ;  /* 0x00000000ea028211 */ /* 0x082fe400078a10ff */
[----:B------:R-:W-:Y:S02]  /*168a0*/  SHF.R.S32.HI R7, RZ, 0x1f, R234 ;  /* 0x0000001fff077819 */ /* 0x000fe400000114ea */
[----:B------:R-:W-:Y:S02]  /*168b0*/  SHF.R.S32.HI R6, RZ, 0x1f, R6 ;  /* 0x0000001fff067819 */ /* 0x000fe40000011406 */
[----:B------:R-:W-:-:S02]  /*168c0*/  @!P2 LEA R8, P1, R5, R0, 0x2 ;  /* 0x000000000508a211 */ /* 0x000fc400078210ff */
[CC--:B--2---:R-:W-:Y:S02]  /*168d0*/  @!P0 LEA.HI.X R3, R234.reuse, R4.reuse, R7, 0x2, P5 ;  /* 0x00000004ea038211 */ /* 0x0c4fe400028f1407 */
[C---:B------:R-:W-:Y:S02]  /*168e0*/  IADD3 R11, R234.reuse, 0x28, RZ ;  /* 0x00000028ea0b7810 */ /* 0x040fe40007ffe0ff */
[C---:B------:R-:W-:Y:S01]  /*168f0*/  IADD3 R14, R234.reuse, 0x20, RZ ;  /* 0x00000020ea0e7810 */ /* 0x040fe20007ffe0ff */
[----:B------:R1:W-:Y:S01]  /*16900*/  @!P0 ST.E.64 [R2.64], R34 ;  /* 0x0000002202008985 */ /* 0x0003e2000c101b06 */
[----:B------:R-:W-:Y:S02]  /*16910*/  @!P2 LEA.HI.X R9, R5, R4, R6, 0x2, P1 ;  /* 0x000000040509a211 */ /* 0x000fe400008f1406 */
[C---:B------:R-:W-:Y:S02]  /*16920*/  IADD3 R17, R234.reuse, 0x10, RZ ;  /* 0x00000010ea117810 */ /* 0x040fe40007ffe0ff */
[----:B------:R-:W-:Y:S01]  /*16930*/  IADD3 R15, R234, 0x18, RZ ;  /* 0x00000018ea0f7810 */ /* 0x000fe20007ffe0ff */
[----:B------:R2:W-:Y:S01]  /*16940*/  @!P2 ST.E.64 [R8.64], R36 ;  /* 0x000000240800a985 */ /* 0x0005e2000c101b06 */
[----:B------:R-:W-:-:S02]  /*16950*/  ISETP.GE.AND P0, PT, R11, c[0x0][0x3c8], PT ;  /* 0x0000f2000b007a0c */ /* 0x000fc40003f06270 */
[----:B------:R-:W-:Y:S02]  /*16960*/  ISETP.GE.AND P1, PT, R14, c[0x0][0x3c8], PT ;  /* 0x0000f2000e007a0c */ /* 0x000fe40003f26270 */
[----:B------:R-:W-:Y:S02]  /*16970*/  @!P4 LEA R6, P5, R16, R0, 0x2 ;  /* 0x000000001006c211 */ /* 0x000fe400078a10ff */
[----:B------:R-:W-:Y:S02]  /*16980*/  SHF.R.S32.HI R17, RZ, 0x1f, R17 ;  /* 0x0000001fff117819 */ /* 0x000fe40000011411 */
[----:B------:R-:W-:Y:S02]  /*16990*/  SHF.R.S32.HI R15, RZ, 0x1f, R15 ;  /* 0x0000001fff0f7819 */ /* 0x000fe4000001140f */
[----:B------:R-:W-:Y:S02]  /*169a0*/  IADD3 R5, R234, 0x30, RZ ;  /* 0x00000030ea057810 */ /* 0x000fe40007ffe0ff */
[----:B------:R-:W-:-:S02]  /*169b0*/  @!P4 LEA.HI.X R7, R16, R4, R17, 0x2, P5 ;  /* 0x000000041007c211 */ /* 0x000fc400028f1411 */
[----:B------:R-:W-:Y:S02]  /*169c0*/  ISETP.GE.AND P6, PT, R5, c[0x0][0x3c8], PT ;  /* 0x0000f20005007a0c */ /* 0x000fe40003fc6270 */
[C---:B------:R-:W-:Y:S01]  /*169d0*/  IADD3 R16, R234.reuse, 0x20, RZ ;  /* 0x00000020ea107810 */ /* 0x040fe20007ffe0ff */
[----:B------:R5:W-:Y:S01]  /*169e0*/  @!P4 ST.E.64 [R6.64], R38 ;  /* 0x000000260600c985 */ /* 0x000be2000c101b06 */
[----:B------:R-:W-:Y:S02]  /*169f0*/  IADD3 R17, R234, 0x48, RZ ;  /* 0x00000048ea117810 */ /* 0x000fe40007ffe0ff */
[----:B------:R-:W-:Y:S02]  /*16a00*/  SHF.R.S32.HI R16, RZ, 0x1f, R16 ;  /* 0x0000001fff107819 */ /* 0x000fe40000011410 */
[----:B-1----:R-:W-:Y:S02]  /*16a10*/  @!P3 LEA R2, P2, R10, R0, 0x2 ;  /* 0x000000000a02b211 */ /* 0x002fe400078410ff */
[----:B------:R-:W-:-:S02]  /*16a20*/  IADD3 R18, R234, 0x48, RZ ;  /* 0x00000048ea127810 */ /* 0x000fc40007ffe0ff */
[----:B------:R-:W-:Y:S02]  /*16a30*/  @!P3 LEA.HI.X R3, R10, R4, R15, 0x2, P2 ;  /* 0x000000040a03b211 */ /* 0x000fe400010f140f */
[C---:B------:R-:W-:Y:S02]  /*16a40*/  IADD3 R15, R234.reuse, 0x28, RZ ;  /* 0x00000028ea0f7810 */ /* 0x040fe40007ffe0ff */
[----:B------:R-:W-:Y:S01]  /*16a50*/  IADD3 R10, R234, 0x38, RZ ;  /* 0x00000038ea0a7810 */ /* 0x000fe20007ffe0ff */
[----:B------:R1:W-:Y:S01]  /*16a60*/  @!P3 ST.E.64 [R2.64], R40 ;  /* 0x000000280200b985 */ /* 0x0003e2000c101b06 */
[----:B------:R-:W-:Y:S02]  /*16a70*/  SHF.R.S32.HI R15, RZ, 0x1f, R15 ;  /* 0x0000001fff0f7819 */ /* 0x000fe4000001140f */
[----:B--2---:R-:W-:Y:S02]  /*16a80*/  @!P1 LEA R8, P5, R14, R0, 0x2 ;  /* 0x000000000e089211 */ /* 0x004fe400078a10ff */
[----:B------:R-:W-:-:S02]  /*16a90*/  ISETP.GE.AND P4, PT, R10, c[0x0][0x3c8], PT ;  /* 0x0000f2000a007a0c */ /* 0x000fc40003f86270 */
[----:B------:R-:W-:Y:S02]  /*16aa0*/  @!P1 LEA.HI.X R9, R14, R4, R16, 0x2, P5 ;  /* 0x000000040e099211 */ /* 0x000fe400028f1410 */
[C---:B------:R-:W-:Y:S02]  /*16ab0*/  IADD3 R14, R234.reuse, 0x40, RZ ;  /* 0x00000040ea0e7810 */ /* 0x040fe40007ffe0ff */
[----:B------:R-:W-:Y:S01]  /*16ac0*/  IADD3 R16, R234, 0x40, RZ ;  /* 0x00000040ea107810 */ /* 0x000fe20007ffe0ff */
[----:B------:R-:W-:Y:S01]  /*16ad0*/  @!P1 ST.E.64 [R8.64], R64 ;  /* 0x0000004008009985 */ /* 0x000fe2000c101b06 */
[----:B------:R-:W-:Y:S02]  /*16ae0*/  ISETP.GE.AND P3, PT, R14, c[0x0][0x3c8], PT ;  /* 0x0000f2000e007a0c */ /* 0x000fe40003f66270 */
[----:B-----5:R-:W-:Y:S02]  /*16af0*/  @!P6 LEA R6, P5, R5, R0, 0x2 ;  /* 0x000000000506e211 */ /* 0x020fe400078a10ff */
[----:B------:R-:W-:-:S02]  /*16b00*/  SHF.R.S32.HI R16, RZ, 0x1f, R16 ;  /* 0x0000001fff107819 */ /* 0x000fc40000011410 */
[----:B------:R-:W-:Y:S02]  /*16b10*/  SHF.R.S32.HI R18, RZ, 0x1f, R18 ;  /* 0x0000001fff127819 */ /* 0x000fe40000011412 */
[----:B-1----:R-:W-:-:S04]  /*16b20*/  @!P0 LEA R2, P2, R11, R0, 0x2 ;  /* 0x000000000b028211 */ /* 0x002fc800078410ff */
[-C--:B------:R-:W-:Y:S02]  /*16b30*/  @!P0 LEA.HI.X R3, R11, R4.reuse, R15, 0x2, P2 ;  /* 0x000000040b038211 */ /* 0x080fe400010f140f */
[C---:B------:R-:W-:Y:S02]  /*16b40*/  IADD3 R11, R234.reuse, 0x30, RZ ;  /* 0x00000030ea0b7810 */ /* 0x040fe40007ffe0ff */
[----:B------:R-:W-:Y:S01]  /*16b50*/  IADD3 R15, R234, 0x50, RZ ;  /* 0x00000050ea0f7810 */ /* 0x000fe20007ffe0ff */
        /* <DEDUP_REMOVED lines=9> */
[----:B------:R-:W-:Y:S02]  /*16bf0*/  ISETP.GE.AND P0, PT, R5, c[0x0][0x3c8], PT ;  /* 0x0000f20005007a0c */ /* 0x000fe40003f06270 */
[----:B-1----:R-:W-:-:S04]  /*16c00*/  @!P4 LEA R2, P5, R10, R0, 0x2 ;  /* 0x000000000a02c211 */ /* 0x002fc800078a10ff */
[----:B------:R-:W-:Y:S02]  /*16c10*/  @!P4 LEA.HI.X R3, R10, R4, R11, 0x2, P5 ;  /* 0x000000040a03c211 */ /* 0x000fe400028f140b */
[----:B------:R-:W-:-:S03]  /*16c20*/  @!P3 LEA R10, P5, R14, R0, 0x2 ;  /* 0x000000000e0ab211 */ /* 0x000fc600078a10ff */
[----:B------:R1:W-:Y:S01]  /*16c30*/  @!P4 ST.E.64 [R2.64], R46 ;  /* 0x0000002e0200c985 */ /* 0x0003e2000c101b06 */
[----:B------:R-:W-:Y:S02]  /*16c40*/  @!P3 LEA.HI.X R11, R14, R4, R16, 0x2, P5 ;  /* 0x000000040e0bb211 */ /* 0x000fe400028f1410 */
[-C--:B------:R-:W-:Y:S02]  /*16c50*/  @!P2 LEA R8, P4, R17, R0.reuse, 0x2 ;  /* 0x000000001108a211 */ /* 0x080fe400078810ff */
[C---:B------:R-:W-:Y:S01]  /*16c60*/  IADD3 R16, R234.reuse, 0x50, RZ ;  /* 0x00000050ea107810 */ /* 0x040fe20007ffe0ff */
[----:B------:R3:W-:Y:S01]  /*16c70*/  @!P3 ST.E.64 [R10.64], R68 ;  /* 0x000000440a00b985 */ /* 0x0007e2000c101b06 */
[----:B------:R-:W-:Y:S02]  /*16c80*/  IADD3 R14, R234, 0x58, RZ ;  /* 0x00000058ea0e7810 */ /* 0x000fe40007ffe0ff */
[----:B--2---:R-:W-:Y:S02]  /*16c90*/  @!P1 LEA R6, P5, R15, R0, 0x2 ;  /* 0x000000000f069211 */ /* 0x004fe400078a10ff */
[----:B------:R-:W-:-:S02]  /*16ca0*/  SHF.R.S32.HI R16, RZ, 0x1f, R16 ;  /* 0x0000001fff107819 */ /* 0x000fc40000011410 */
[-C--:B------:R-:W-:Y:S02]  /*16cb0*/  @!P2 LEA.HI.X R9, R17, R4.reuse, R18, 0x2, P4 ;  /* 0x000000041109a211 */ /* 0x080fe400020f1412 */
[----:B------:R-:W-:Y:S02]  /*16cc0*/  SHF.R.S32.HI R14, RZ, 0x1f, R14 ;  /* 0x0000001fff0e7819 */ /* 0x000fe4000001140e */
[----:B------:R-:W-:Y:S01]  /*16cd0*/  @!P1 LEA.HI.X R7, R15, R4, R16, 0x2, P5 ;  /* 0x000000040f079211 */ /* 0x000fe200028f1410 */
[----:B------:R3:W-:Y:S04]  /*16ce0*/  @!P2 ST.E.64 [R8.64], R60 ;  /* 0x0000003c0800a985 */ /* 0x0007e8000c101b06 */
[----:B------:R3:W-:Y:S01]  /*16cf0*/  @!P1 ST.E.64 [R6.64], R48 ;  /* 0x0000003006009985 */ /* 0x0007e2000c101b06 */
[----:B-1----:R-:W-:-:S04]  /*16d00*/  @!P0 LEA R2, P4, R5, R0, 0x2 ;  /* 0x0000000005028211 */ /* 0x002fc800078810ff */
[----:B------:R-:W-:-:S05]  /*16d10*/  @!P0 LEA.HI.X R3, R5, R4, R14, 0x2, P4 ;  /* 0x0000000405038211 */ /* 0x000fca00020f140e */
[----:B------:R3:W-:Y:S04]  /*16d20*/  @!P0 ST.E.64 [R2.64], R26 ;  /* 0x0000001a02008985 */ /* 0x0007e8000c101b06 */
.L_x_737:
[----:B------:R-:W-:Y:S05]  /*16d30*/  BSYNC B0 ;  /* 0x0000000000007941 */ /* 0x000fea0003800000 */
.L_x_736:
[----:B------:R-:W-:Y:S05]  /*16d40*/  BRA.DIV ~URZ, `(.L_x_738) ;  /* 0x00004cc27f007947 */ /* 0x000fea000b800000 */
[----:B--2---:R2:W3:Y:S04]  /*16d50*/  SHFL.IDX PT, R4, R12, 0x3, 0x1c1f ;  /* 0x007c1f000c047f89 */ /* 0x0044e800000e0000 */
[----:B-1----:R2:W1:Y:S02]  /*16d60*/  SHFL.IDX PT, R0, R13, 0x3, 0x1c1f ;  /* 0x007c1f000d007f89 */ /* 0x00246400000e0000 */
.L_x_840:
[----:B------:R-:W-:-:S13]  /*16d70*/  LOP3.LUT P0, RZ, R194, 0x2, RZ, 0xc0, !PT ;  /* 0x00000002c2ff7812 */ /* 0x000fda000780c0ff */
[----:B------:R-:W-:Y:S05]  /*16d80*/  @P0 BRA `(.L_x_726) ;  /* 0x0000124000000947 */ /* 0x000fea0003800000 */
[C---:B------:R-:W-:Y:S02]  /*16d90*/  ISETP.GE.AND P4, PT, R234.reuse, c[0x0][0x3c8], PT ;  /* 0x0000f200ea007a0c */ /* 0x040fe40003f86270 */
[C---:B---3--:R-:W-:Y:S02]  /*16da0*/  IADD3 R8, R234.reuse, 0x8, RZ ;  /* 0x00000008ea087810 */ /* 0x048fe40007ffe0ff */
[----:B--2---:R-:W-:Y:S02]  /*16db0*/  IADD3 R12, R234, 0x18, RZ ;  /* 0x00000018ea0c7810 */ /* 0x004fe40007ffe0ff */
[----:B------:R-:W-:Y:S02]  /*16dc0*/  ISETP.GE.AND P3, PT, R8, c[0x0][0x3c8], PT ;  /* 0x0000f20008007a0c */ /* 0x000fe40003f66270 */
[----:B------:R-:W-:Y:S02]  /*16dd0*/  ISETP.GE.AND P1, PT, R12, c[0x0][0x3c8], PT ;  /* 0x0000f2000c007a0c */ /* 0x000fe40003f26270 */
[----:B------:R-:W-:-:S02]  /*16de0*/  SHF.R.S32.HI R10, RZ, 0x1f, R234 ;  /* 0x0000001fff0a7819 */ /* 0x000fc400000114ea */
[C---:B------:R-:W-:Y:S02]  /*16df0*/  IADD3 R11, R234.reuse, 0x10, RZ ;  /* 0x00000010ea0b7810 */ /* 0x040fe40007ffe0ff */
[C---:B-1----:R-:W-:Y:S02]  /*16e00*/  @!P4 LEA R6, P6, R234.reuse, R0, 0x2 ;  /* 0x00000000ea06c211 */ /* 0x042fe400078c10ff */
[C---:B------:R-:W-:Y:S02]  /*16e10*/  IADD3 R9, R234.reuse, 0x8, RZ ;  /* 0x00000008ea097810 */ /* 0x040fe40007ffe0ff */
[----:B------:R-:W-:Y:S02]  /*16e20*/  @!P4 LEA.HI.X R7, R234, R4, R10, 0x2, P6 ;  /* 0x00000004ea07c211 */ /* 0x000fe400030f140a */
[----:B------:R-:W-:Y:S02]  /*16e30*/  ISETP.GE.AND P2, PT, R11, c[0x0][0x3c8], PT ;  /* 0x0000f2000b007a0c */ /* 0x000fe40003f46270 */
[----:B------:R-:W-:Y:S01]  /*16e40*/  SHF.R.S32.HI R9, RZ, 0x1f, R9 ;  /* 0x0000001fff097819 */ /* 0x000fe20000011409 */
[----:B------:R1:W-:Y:S01]  /*16e50*/  @!P4 ST.E.64 [R6.64], R52 ;  /* 0x000000340600c985 */ /* 0x0003e2000c101b06 */
[----:B------:R-:W-:-:S02]  /*16e60*/  @!P3 LEA R2, P5, R8, R0, 0x2 ;  /* 0x000000000802b211 */ /* 0x000fc400078a10ff */
[----:B------:R-:W-:Y:S02]  /*16e70*/  IADD3 R5, R234, 0x20, RZ ;  /* 0x00000020ea057810 */ /* 0x000fe40007ffe0ff */
[----:B------:R-:W-:Y:S02]  /*16e80*/  @!P3 LEA.HI.X R3, R8, R4, R9, 0x2, P5 ;  /* 0x000000040803b211 */ /* 0x000fe400028f1409 */
[----:B----4-:R-:W-:Y:S02]  /*16e90*/  IADD3 R13, R234, 0x10, RZ ;  /* 0x00000010ea0d7810 */ /* 0x010fe40007ffe0ff */
[----:B------:R-:W-:Y:S01]  /*16ea0*/  ISETP.GE.AND P0, PT, R5, c[0x0][0x3c8], PT ;  /* 0x0000f20005007a0c */ /* 0x000fe20003f06270 */
[----:B------:R2:W-:Y:S01]  /*16eb0*/  @!P3 ST.E.64 [R2.64], R30 ;  /* 0x0000001e0200b985 */ /* 0x0005e2000c101b06 */
[----:B------:R-:W-:Y:S02]  /*16ec0*/  @!P2 LEA R8, P3, R11, R0, 0x2 ;  /* 0x000000000b08a211 */ /* 0x000fe400078610ff */
[----:B------:R-:W-:-:S02]  /*16ed0*/  SHF.R.S32.HI R13, RZ, 0x1f, R13 ;  /* 0x0000001fff0d7819 */ /* 0x000fc4000001140d */
[C---:B------:R-:W-:Y:S02]  /*16ee0*/  IADD3 R14, R234.reuse, 0x28, RZ ;  /* 0x00000028ea0e7810 */ /* 0x040fe40007ffe0ff */
[----:B------:R-:W-:Y:S02]  /*16ef0*/  @!P2 LEA.HI.X R9, R11, R4, R13, 0x2, P3 ;  /* 0x000000040b09a211 */ /* 0x000fe400018f140d */
[C---:B------:R-:W-:Y:S02]  /*16f00*/  IADD3 R13, R234.reuse, 0x18, RZ ;  /* 0x00000018ea0d7810 */ /* 0x040fe40007ffe0ff */
[----:B------:R-:W-:Y:S01]  /*16f10*/  IADD3 R11, R234, 0x20, RZ ;  /* 0x00000020ea0b7810 */ /* 0x000fe20007ffe0ff */
[----:B------:R-:W-:Y:S01]  /*16f20*/  @!P2 ST.E.64 [R8.64], R66 ;  /* 0x000000420800a985 */ /* 0x000fe2000c101b06 */
[----:B------:R-:W-:Y:S02]  /*16f30*/  ISETP.GE.AND P5, PT, R14, c[0x0][0x3c8], PT ;  /* 0x0000f2000e007a0c */ /* 0x000fe40003fa6270 */
[----:B------:R-:W-:-:S02]  /*16f40*/  IADD3 R10, R234, 0x30, RZ ;  /* 0x00000030ea0a7810 */ /* 0x000fc40007ffe0ff */
[----:B------:R-:W-:Y:S02]  /*16f50*/  SHF.R.S32.HI R13, RZ, 0x1f, R13 ;  /* 0x0000001fff0d7819 */ /* 0x000fe4000001140d */
[----:B-1----:R-:W-:Y:S02]  /*16f60*/  @!P1 LEA R6, P4, R12, R0, 0x2 ;  /* 0x000000000c069211 */ /* 0x002fe400078810ff */
[----:B------:R-:W-:Y:S02]  /*16f70*/  SHF.R.S32.HI R11, RZ, 0x1f, R11 ;  /* 0x0000001fff0b7819 */ /* 0x000fe4000001140b */
[C---:B------:R-:W-:Y:S02]  /*16f80*/  IADD3 R16, R234.reuse, 0x28, RZ ;  /* 0x00000028ea107810 */ /* 0x040fe40007ffe0ff */
[----:B------:R-:W-:Y:S02]  /*16f90*/  IADD3 R15, R234, 0x40, RZ ;  /* 0x00000040ea0f7810 */ /* 0x000fe40007ffe0ff */
[----:B------:R-:W-:-:S02]  /*16fa0*/  SHF.R.S32.HI R16, RZ, 0x1f, R16 ;  /* 0x0000001fff107819 */ /* 0x000fc40000011410 */
[----:B--2---:R-:W-:Y:S02]  /*16fb0*/  @!P0 LEA R2, P6, R5, R0, 0x2 ;  /* 0x0000000005028211 */ /* 0x004fe400078c10ff */
[----:B------:R-:W-:Y:S02]  /*16fc0*/  ISETP.GE.AND P2, PT, R15, c[0x0][0x3c8], PT ;  /* 0x0000f2000f007a0c */ /* 0x000fe40003f46270 */
[----:B------:R-:W-:Y:S02]  /*16fd0*/  P2R R3, PR, RZ, 0x10 ;  /* 0x00000010ff037803 */ /* 0x000fe40000000000 */
[----:B------:R-:W-:Y:S02]  /*16fe0*/  ISETP.GE.AND P4, PT, R10, c[0x0][0x3c8], PT ;  /* 0x0000f2000a007a0c */ /* 0x000fe40003f86270 */
[----:B------:R-:W-:Y:S02]  /*16ff0*/  ISETP.NE.AND P3, PT, R3, RZ, PT ;  /* 0x000000ff0300720c */ /* 0x000fe40003f65270 */
[----:B------:R-:W-:-:S02]  /*17000*/  @!P0 LEA.HI.X R3, R5, R4, R11, 0x2, P6 ;  /* 0x0000000405038211 */ /* 0x000fc400030f140b */
[----:B------:R-:W-:Y:S02]  /*17010*/  @!P1 LEA.HI.X R7, R12, R4, R13, 0x2, P3 ;  /* 0x000000040c079211 */ /* 0x000fe400018f140d */
[C---:B------:R-:W-:Y:S02]  /*17020*/  IADD3 R12, R234.reuse, 0x38, RZ ;  /* 0x00000038ea0c7810 */ /* 0x040fe40007ffe0ff */
[----:B------:R-:W-:Y:S01]  /*17030*/  IADD3 R11, R234, 0x30, RZ ;  /* 0x00000030ea0b7810 */ /* 0x000fe20007ffe0ff */
[----:B------:R1:W-:Y:S01]  /*17040*/  @!P1 ST.E.64 [R6.64], R56 ;  /* 0x0000003806009985 */ /* 0x0003e2000c101b06 */
[----:B------:R-:W-:Y:S02]  /*17050*/  ISETP.GE.AND P3, PT, R12, c[0x0][0x3c8], PT ;  /* 0x0000f2000c007a0c */ /* 0x000fe40003f66270 */
[----:B------:R-:W-:Y:S01]  /*17060*/  SHF.R.S32.HI R11, RZ, 0x1f, R11 ;  /* 0x0000001fff0b7819 */ /* 0x000fe2000001140b */
[----:B------:R2:W-:Y:S01]  /*17070*/  @!P0 ST.E.64 [R2.64], R32 ;  /* 0x0000002002008985 */ /* 0x0005e2000c101b06 */
[----:B------:R-:W-:-:S02]  /*17080*/  IADD3 R13, R234, 0x48, RZ ;  /* 0x00000048ea0d7810 */ /* 0x000fc40007ffe0ff */
[----:B------:R-:W-:Y:S02]  /*17090*/  IADD3 R5, R234, 0x50, RZ ;  /* 0x00000050ea057810 */ /* 0x000fe40007ffe0ff */
[----:B------:R-:W-:Y:S02]  /*170a0*/  ISETP.GE.AND P1, PT, R13, c[0x0][0x3c8], PT ;  /* 0x0000f2000d007a0c */ /* 0x000fe40003f26270 */
[----:B-1----:R-:W-:-:S04]  /*170b0*/  @!P5 LEA R6, P0, R14, R0, 0x2 ;  /* 0x000000000e06d211 */ /* 0x002fc800078010ff */
[----:B------:R-:W-:Y:S02]  /*170c0*/  @!P5 LEA.HI.X R7, R14, R4, R16, 0x2, P0 ;  /* 0x000000040e07d211 */ /* 0x000fe400000f1410 */
[----:B--2---:R-:W-:Y:S02]  /*170d0*/  @!P4 LEA R2, P6, R10, R0, 0x2 ;  /* 0x000000000a02c211 */ /* 0x004fe400078c10ff */
[----:B------:R-:W-:Y:S01]  /*170e0*/  IADD3 R14, R234, 0x38, RZ ;  /* 0x00000038ea0e7810 */ /* 0x000fe20007ffe0ff */
[----:B------:R-:W-:Y:S01]  /*170f0*/  @!P5 ST.E.64 [R6.64], R54 ;  /* 0x000000360600d985 */ /* 0x000fe2000c101b06 */
[----:B------:R-:W-:Y:S02]  /*17100*/  @!P4 LEA.HI.X R3, R10, R4, R11, 0x2, P6 ;  /* 0x000000040a03c211 */ /* 0x000fe400030f140b */
[----:B------:R-:W-:Y:S02]  /*17110*/  @!P3 LEA R10, P5, R12, R0, 0x2 ;  /* 0x000000000c0ab211 */ /* 0x000fe400078a10ff */
[----:B------:R-:W-:Y:S01]  /*17120*/  ISETP.GE.AND P0, PT, R5, c[0x0][0x3c8], PT ;  /* 0x0000f20005007a0c */ /* 0x000fe20003f06270 */
[----:B------:R1:W-:Y:S01]  /*17130*/  @!P4 ST.E.64 [R2.64], R58 ;  /* 0x0000003a0200c985 */ /* 0x0003e2000c101b06 */
[----:B------:R-:W-:-:S02]  /*17140*/  SHF.R.S32.HI R14, RZ, 0x1f, R14 ;  /* 0x0000001fff0e7819 */ /* 0x000fc4000001140e */
[----:B------:R-:W-:Y:S02]  /*17150*/  IADD3 R16, R234, 0x40, RZ ;  /* 0x00000040ea107810 */ /* 0x000fe40007ffe0ff */
[----:B------:R-:W-:Y:S02]  /*17160*/  @!P2 LEA R8, P6, R15, R0, 0x2 ;  /* 0x000000000f08a211 */ /* 0x000fe400078c10ff */
[----:B------:R-:W-:-:S04]  /*17170*/  SHF.R.S32.HI R16, RZ, 0x1f, R16 ;  /* 0x0000001fff107819 */ /* 0x000fc80000011410 */
[----:B------:R-:W-:Y:S02]  /*17180*/  @!P2 LEA.HI.X R9, R15, R4, R16, 0x2, P6 ;  /* 0x000000040f09a211 */ /* 0x000fe400030f1410 */
[----:B-1----:R-:W-:Y:S02]  /*17190*/  P2R R2, PR, RZ, 0x20 ;  /* 0x00000020ff027803 */ /* 0x002fe40000000000 */
[----:B------:R-:W-:Y:S02]  /*171a0*/  @!P1 LEA R6, P5, R13, R0, 0x2 ;  /* 0x000000000d069211 */ /* 0x000fe400078a10ff */
[----:B------:R-:W-:-:S04]  /*171b0*/  ISETP.NE.AND P4, PT, R2, RZ, PT ;  /* 0x000000ff0200720c */ /* 0x000fc80003f85270 */
[----:B------:R-:W-:Y:S02]  /*171c0*/  @!P3 LEA.HI.X R11, R12, R4, R14, 0x2, P4 ;  /* 0x000000040c0bb211 */ /* 0x000fe400020f140e */
[C---:B------:R-:W-:Y:S02]  /*171d0*/  IADD3 R14, R234.reuse, 0x48, RZ ;  /* 0x00000048ea0e7810 */ /* 0x040fe40007ffe0ff */
[----:B------:R-:W-:Y:S01]  /*171e0*/  IADD3 R12, R234, 0x50, RZ ;  /* 0x00000050ea0c7810 */ /* 0x000fe20007ffe0ff */
[----:B------:R1:W-:Y:S01]  /*171f0*/  @!P3 ST.E.64 [R10.64], R72 ;  /* 0x000000480a00b985 */ /* 0x0003e2000c101b06 */
[----:B------:R-:W-:Y:S02]  /*17200*/  SHF.R.S32.HI R14, RZ, 0x1f, R14 ;  /* 0x0000001fff0e7819 */ /* 0x000fe4000001140e */
[----:B------:R-:W-:Y:S01]  /*17210*/  SHF.R.S32.HI R12, RZ, 0x1f, R12 ;  /* 0x0000001fff0c7819 */ /* 0x000fe2000001140c */
[----:B------:R1:W-:Y:S01]  /*17220*/  @!P2 ST.E.64 [R8.64], R70 ;  /* 0x000000460800a985 */ /* 0x0003e2000c101b06 */
[----:B------:R-:W-:-:S02]  /*17230*/  @!P0 LEA R2, P4, R5, R0, 0x2 ;  /* 0x0000000005028211 */ /* 0x000fc400078810ff */
[-C--:B------:R-:W-:Y:S02]  /*17240*/  @!P1 LEA.HI.X R7, R13, R4.reuse, R14, 0x2, P5 ;  /* 0x000000040d079211 */ /* 0x080fe400028f140e */
[----:B------:R-:W-:Y:S02]  /*17250*/  @!P0 LEA.HI.X R3, R5, R4, R12, 0x2, P4 ;  /* 0x0000000405038211 */ /* 0x000fe400020f140c */
[----:B------:R-:W-:Y:S01]  /*17260*/  IADD3 R5, R234, 0x58, RZ ;  /* 0x00000058ea057810 */ /* 0x000fe20007ffe0ff */
[----:B------:R1:W-:Y:S04]  /*17270*/  @!P1 ST.E.64 [R6.64], R62 ;  /* 0x0000003e06009985 */ /* 0x0003e8000c101b06 */
[----:B------:R1:W-:Y:S01]  /*17280*/  @!P0 ST.E.64 [R2.64], R50 ;  /* 0x0000003202008985 */ /* 0x0003e2000c101b06 */
[----:B------:R-:W-:-:S13]  /*17290*/  ISETP.GE.AND P0, PT, R5, c[0x0][0x3c8], PT ;  /* 0x0000f20005007a0c */ /* 0x000fda0003f06270 */
[----:B------:R-:W-:Y:S05]  /*172a0*/  @P0 BRA `(.L_x_726) ;  /* 0x00000d2000000947 */ /* 0x000fea0003800000 */
[----:B------:R-:W-:Y:S02]  /*172b0*/  IADD3 R12, R234, 0x58, RZ ;  /* 0x00000058ea0c7810 */ /* 0x000fe40007ffe0ff */
[----:B-1----:R-:W-:Y:S02]  /*172c0*/  LEA R2, P0, R5, R0, 0x2 ;  /* 0x0000000005027211 */ /* 0x002fe400078010ff */
[----:B------:R-:W-:-:S04]  /*172d0*/  SHF.R.S32.HI R12, RZ, 0x1f, R12 ;  /* 0x0000001fff0c7819 */ /* 0x000fc8000001140c */
[----:B------:R-:W-:-:S05]  /*172e0*/  LEA.HI.X R3, R5, R4, R12, 0x2, P0 ;  /* 0x0000000405037211 */ /* 0x000fca00000f140c */
[----:B------:R1:W-:Y:S01]  /*172f0*/  ST.E.64 [R2.64], R28 ;  /* 0x0000001c02007985 */ /* 0x0003e2000c101b06 */
[----:B------:R-:W-:Y:S05]  /*17300*/  BRA `(.L_x_726) ;  /* 0x00000cc000007947 */ /* 0x000fea0003800000 */
.L_x_711:
[----:B-1----:R-:W3:Y:S04]  /*17310*/  LDL.LU R7, [R1+0x24] ;  /* 0x0000240001077983 */ /* 0x002ee80000300800 */
[----:B--2---:R-:W2:Y:S01]  /*17320*/  LDL R6, [R1+0xc] ;  /* 0x00000c0001067983 */ /* 0x004ea20000100800 */
[----:B------:R-:W-:Y:S01]  /*17330*/  ISETP.NE.U32.AND P0, PT, RZ, c[0x0][0x508], PT ;  /* 0x00014200ff007a0c */ /* 0x000fe20003f05070 */
[----:B------:R-:W-:Y:S01]  /*17340*/  IMAD.MOV.U32 R4, RZ, RZ, 0x4 ;  /* 0x00000004ff047424 */ /* 0x000fe200078e00ff */
[----:B------:R-:W-:Y:S01]  /*17350*/  ISETP.NE.U32.AND P2, PT, RZ, c[0x0][0x500], PT ;  /* 0x00014000ff007a0c */ /* 0x000fe20003f45070 */
[----:B------:R-:W-:Y:S01]  /*17360*/  IMAD.MOV.U32 R20, RZ, RZ, c[0x0][0x388] ;  /* 0x0000e200ff147624 */ /* 0x000fe200078e00ff */
[----:B------:R-:W-:Y:S01]  /*17370*/  ISETP.NE.AND.EX P0, PT, RZ, c[0x0][0x50c], PT, P0 ;  /* 0x00014300ff007a0c */ /* 0x000fe20003f05300 */
[----:B------:R-:W-:Y:S01]  /*17380*/  IMAD.MOV.U32 R0, RZ, RZ, RZ ;  /* 0x000000ffff007224 */ /* 0x000fe200078e00ff */
[----:B------:R-:W-:Y:S01]  /*17390*/  ISETP.NE.AND.EX P2, PT, RZ, c[0x0][0x504], PT, P2 ;  /* 0x00014100ff007a0c */ /* 0x000fe20003f45320 */
[----:B--2---:R-:W-:-:S10]  /*173a0*/  IMAD.WIDE R2, R6, R4, c[0x0][0x500] ;  /* 0x0001400006027625 */ /* 0x004fd400078e0204 */
[----:B------:R-:W-:Y:S02]  /*173b0*/  @P0 IMAD.WIDE R4, R6, R4, c[0x0][0x508] ;  /* 0x0001420006040625 */ /* 0x000fe400078e0204 */
[----:B------:R1:W5:Y:S04]  /*173c0*/  @P2 LDG.E R0, [R2.64] ;  /* 0x0000000602002981 */ /* 0x000368000c1e1900 */
[----:B------:R1:W5:Y:S01]  /*173d0*/  @P0 LDG.E R20, [R4.64] ;  /* 0x0000000604140981 */ /* 0x000362000c1e1900 */
[----:B---3--:R-:W-:-:S04]  /*173e0*/  ISETP.NE.AND P1, PT, R7, RZ, PT ;  /* 0x000000ff0700720c */ /* 0x008fc80003f25270 */
[----:B------:R-:W-:Y:S01]  /*173f0*/  SEL R19, R7, c[0x0][0x3d4], P1 ;  /* 0x0000f50007137a07 */ /* 0x000fe20000800000 */
[----:B------:R-:W-:Y:S05]  /*17400*/  @P0 BRA `(.L_x_739) ;  /* 0x0000004000000947 */ /* 0x000fea0003800000 */
[----:B------:R-:W-:Y:S05]  /*17410*/  @!P2 BRA `(.L_x_739) ;  /* 0x000000300000a947 */ /* 0x000fea0003800000 */
[----:B-1----:R1:W2:Y:S04]  /*17420*/  LDG.E R4, [R2.64] ;  /* 0x0000000602047981 */ /* 0x0022a8000c1e1900 */
[----:B-1----:R-:W2:Y:S02]  /*17430*/  LDG.E R2, [R2.64+0x4] ;  /* 0x0000040602027981 */ /* 0x002ea4000c1e1900 */
[----:B--2--5:R-:W-:Y:S02]  /*17440*/  IADD3 R20, -R4, R2, RZ ;  /* 0x0000000204147210 */ /* 0x024fe40007ffe1ff */
.L_x_739:
[----:B-1----:R-:W2:Y:S01]  /*17450*/  LDL.LU R4, [R1+0x8] ;  /* 0x0000080001047983 */ /* 0x002ea20000300800 */
[----:B------:R-:W-:Y:S01]  /*17460*/  SHF.R.S32.HI R2, RZ, 0x1f, R6 ;  /* 0x0000001fff027819 */ /* 0x000fe20000011406 */
[----:B------:R-:W-:Y:S01]  /*17470*/  BSSY B0, `(.L_x_740) ;  /* 0x0000038000007945 */ /* 0x000fe20003800000 */
[----:B-----5:R-:W-:Y:S01]  /*17480*/  SHF.R.S32.HI R18, RZ, 0x1f, R0 ;  /* 0x0000001fff127819 */ /* 0x020fe20000011400 */
[----:B------:R-:W1:Y:S01]  /*17490*/  S2R R3, SR_TID.X ;  /* 0x0000000000037919 */ /* 0x000e620000002100 */
[----:B------:R-:W-:-:S02]  /*174a0*/  SEL R13, R6, RZ, !P2 ;  /* 0x000000ff060d7207 */ /* 0x000fc40005000000 */
[----:B------:R-:W-:Y:S02]  /*174b0*/  SEL R21, R2, RZ, !P2 ;  /* 0x000000ff02157207 */ /* 0x000fe40005000000 */
[----:B-1----:R-:W-:Y:S02]  /*174c0*/  ISETP.GT.AND P0, PT, R3, 0x7f, PT ;  /* 0x0000007f0300780c */ /* 0x002fe40003f04270 */
[----:B--2---:R-:W-:-:S11]  /*174d0*/  LOP3.LUT R12, R4, 0xffff, RZ, 0xc0, !PT ;  /* 0x0000ffff040c7812 */ /* 0x004fd600078ec0ff */
[----:B------:R-:W-:Y:S05]  /*174e0*/  @P0 BRA `(.L_x_741) ;  /* 0x0000030000000947 */ /* 0x000fea0003800000 */
[----:B------:R-:W-:Y:S01]  /*174f0*/  IMAD R2, R20, c[0x0][0x4e8], RZ ;  /* 0x00013a0014027a24 */ /* 0x000fe200078e02ff */
[----:B------:R-:W-:-:S04]  /*17500*/  IADD3 R16, R250, R3, RZ ;  /* 0x00000003fa107210 */ /* 0x000fc80007ffe0ff */
        /* <DEDUP_REMOVED lines=24> */
[----:B------:R-:W-:Y:S02]  /*17690*/  IADD3.X R9, R7, R9, R18, P1, P0 ;  /* 0x0000000907097210 */ /* 0x000fe40000fe0412 */
[----:B--2---:R-:W-:-:S05]  /*176a0*/  SEL R3, R22, RZ, P2 ;  /* 0x000000ff16037207 */ /* 0x004fca0001000000 */
[-C--:B-----5:R-:W-:Y:S02]  /*176b0*/  IMAD R8, R15, R3.reuse, RZ ;  /* 0x000000030f087224 */ /* 0x0a0fe400078e02ff */
[----:B------:R-:W-:-:S04]  /*176c0*/  IMAD.WIDE.U32 R4, R14, R3, RZ ;  /* 0x000000030e047225 */ /* 0x000fc800078e00ff */
[----:B------:R-:W-:Y:S01]  /*176d0*/  IMAD R3, R6, c[0x0][0x4e8], R16 ;  /* 0x00013a0006037a24 */ /* 0x000fe200078e0210 */
        /* <DEDUP_REMOVED lines=17> */
.L_x_741:
[----:B------:R-:W-:Y:S05]  /*177f0*/  BSYNC B0 ;  /* 0x0000000000007941 */ /* 0x000fea0003800000 */
.L_x_740:
[----:B------:R-:W-:-:S13]  /*17800*/  ISETP.GT.AND P0, PT, R19, 0x1, PT ;  /* 0x000000011300780c */ /* 0x000fda0003f04270 */
[----:B------:R-:W-:Y:S05]  /*17810*/  @P0 BRA `(.L_x_726) ;  /* 0x000007b000000947 */ /* 0x000fea0003800000 */
[----:B-1----:R-:W-:Y:S01]  /*17820*/  MOV R2, c[0x0][0x4e8] ;  /* 0x00013a0000027a02 */ /* 0x002fe20000000f00 */
[----:B------:R-:W-:Y:S02]  /*17830*/  IMAD R4, R18, c[0x0][0x3a0], RZ ;  /* 0x0000e80012047a24 */ /* 0x000fe400078e02ff */
[----:B------:R-:W-:Y:S01]  /*17840*/  IMAD R5, R21, c[0x0][0x3f0], RZ ;  /* 0x0000fc0015057a24 */ /* 0x000fe200078e02ff */
[----:B------:R-:W-:Y:S01]  /*17850*/  ISETP.NE.AND P0, PT, R2, 0x1, PT ;  /* 0x000000010200780c */ /* 0x000fe20003f05270 */
[----:B------:R-:W-:-:S04]  /*17860*/  IMAD.WIDE.U32 R2, R0, c[0x0][0x3a0], RZ ;  /* 0x0000e80000027a25 */ /* 0x000fc800078e00ff */
[----:B------:R-:W-:Y:S01]  /*17870*/  IMAD R0, R0, c[0x0][0x3a4], R4 ;  /* 0x0000e90000007a24 */ /* 0x000fe200078e0204 */
[----:B------:R-:W-:Y:S01]  /*17880*/  IADD3 R4, R238, R250, RZ ;  /* 0x000000faee047210 */ /* 0x000fe20007ffe0ff */
[----:B------:R-:W-:-:S03]  /*17890*/  IMAD R7, R13, c[0x0][0x3f4], R5 ;  /* 0x0000fd000d077a24 */ /* 0x000fc600078e0205 */
[----:B------:R-:W-:Y:S02]  /*178a0*/  IADD3 R3, R3, R0, RZ ;  /* 0x0000000003037210 */ /* 0x000fe40007ffe0ff */
[----:B------:R-:W-:Y:S01]  /*178b0*/  MOV R0, R4 ;  /* 0x0000000400007202 */ /* 0x000fe20000000f00 */
[----:B------:R-:W-:-:S04]  /*178c0*/  @P0 IMAD.HI.U32 R6, R4, c[0x0][0x4ec], RZ ;  /* 0x00013b0004060a27 */ /* 0x000fc800078e00ff */
[----:B------:R-:W-:Y:S01]  /*178d0*/  IMAD.WIDE.U32 R2, R12, c[0x0][0x3e8], R2 ;  /* 0x0000fa000c027a25 */ /* 0x000fe200078e0002 */
[----:B------:R-:W-:-:S03]  /*178e0*/  @P0 SHF.R.U32.HI R0, RZ, c[0x0][0x4f0], R6 ;  /* 0x00013c00ff000a19 */ /* 0x000fc60000011606 */
[----:B------:R-:W-:Y:S01]  /*178f0*/  IMAD R3, R12, c[0x0][0x3ec], R3 ;  /* 0x0000fb000c037a24 */ /* 0x000fe200078e0203 */
[----:B------:R-:W-:Y:S02]  /*17900*/  SHF.R.S32.HI R6, RZ, 0x1f, R0 ;  /* 0x0000001fff067819 */ /* 0x000fe40000011400 */
[----:B------:R-:W-:Y:S01]  /*17910*/  IADD3 R5, -R0, RZ, RZ ;  /* 0x000000ff00057210 */ /* 0x000fe20007ffe1ff */
[----:B------:R-:W-:-:S04]  /*17920*/  IMAD.WIDE.U32 R2, R13, c[0x0][0x3f0], R2 ;  /* 0x0000fc000d027a25 */ /* 0x000fc800078e0002 */
[----:B------:R-:W-:Y:S01]  /*17930*/  IMAD R6, R6, c[0x0][0x3e0], RZ ;  /* 0x0000f80006067a24 */ /* 0x000fe200078e02ff */
[----:B------:R-:W-:Y:S01]  /*17940*/  IADD3 R3, R3, R7, RZ ;  /* 0x0000000703037210 */ /* 0x000fe20007ffe0ff */
        /* <DEDUP_REMOVED lines=13> */
.L_x_841:
[----:B------:R-:W-:Y:S05]  /*17a20*/  BRA.DIV ~URZ, `(.L_x_743) ;  /* 0x000041227f007947 */ /* 0x000fea000b800000 */
[----:B------:R3:W4:Y:S02]  /*17a30*/  SHFL.IDX PT, R0, R13, RZ, 0x1c1f ;  /* 0x001c1fff0d007589 */ /* 0x00072400000e0000 */
.L_x_842:
[----:B------:R-:W-:Y:S01]  /*17a40*/  IMAD R12, R20, c[0x0][0x4e8], RZ ;  /* 0x00013a00140c7a24 */ /* 0x000fe200078e02ff */
        /* <DEDUP_REMOVED lines=16> */
[----:B------:R2:W-:Y:S04]  /*17b50*/  @!P2 ST.E.128 [R8.64], RZ ;  /* 0x000000ff0800a985 */ /* 0x0005e8000c101d06 */
[----:B------:R2:W-:Y:S04]  /*17b60*/  @!P1 ST.E.128 [R6.64], RZ ;  /* 0x000000ff06009985 */ /* 0x0005e8000c101d06 */
[----:B------:R2:W-:Y:S02]  /*17b70*/  @!P0 ST.E.128 [R2.64], RZ ;  /* 0x000000ff02008985 */ /* 0x0005e4000c101d06 */
.L_x_745:
[----:B------:R-:W-:Y:S05]  /*17b80*/  BSYNC B0 ;  /* 0x0000000000007941 */ /* 0x000fea0003800000 */
.L_x_744:
[----:B------:R-:W-:Y:S05]  /*17b90*/  BRA.DIV ~URZ, `(.L_x_746) ;  /* 0x000040227f007947 */ /* 0x000fea000b800000 */
[----:B--2---:R2:W1:Y:S04]  /*17ba0*/  SHFL.IDX PT, R4, R10, 0x1, 0x1c1f ;  /* 0x003c1f000a047f89 */ /* 0x00446800000e0000 */
[----:B----4-:R2:W4:Y:S02]  /*17bb0*/  SHFL.IDX PT, R0, R13, 0x1, 0x1c1f ;  /* 0x003c1f000d007f89 */ /* 0x01052400000e0000 */
.L_x_843:
        /* <DEDUP_REMOVED lines=16> */
[----:B------:R1:W-:Y:S04]  /*17cc0*/  @!P2 ST.E.128 [R8.64], RZ ;  /* 0x000000ff0800a985 */ /* 0x0003e8000c101d06 */
[----:B------:R1:W-:Y:S04]  /*17cd0*/  @!P1 ST.E.128 [R6.64], RZ ;  /* 0x000000ff06009985 */ /* 0x0003e8000c101d06 */
[----:B------:R1:W-:Y:S02]  /*17ce0*/  @!P0 ST.E.128 [R2.64], RZ ;  /* 0x000000ff02008985 */ /* 0x0003e4000c101d06 */
.L_x_748:
[----:B------:R-:W-:Y:S05]  /*17cf0*/  BSYNC B0 ;  /* 0x0000000000007941 */ /* 0x000fea0003800000 */
.L_x_747:
[----:B------:R-:W-:Y:S05]  /*17d00*/  BRA.DIV ~URZ, `(.L_x_749) ;  /* 0x00003f827f007947 */ /* 0x000fea000b800000 */
[----:B-1----:R1:W2:Y:S02]  /*17d10*/  SHFL.IDX PT, R4, R10, 0x2, 0x1c1f ;  /* 0x005c1f000a047f89 */ /* 0x0022a400000e0000 */
.L_x_844:
[----:B------:R-:W-:Y:S05]  /*17d20*/  BRA.DIV ~URZ, `(.L_x_750) ;  /* 0x00003fd27f007947 */ /* 0x000fea000b800000 */
[----:B----4-:R4:W1:Y:S02]  /*17d30*/  SHFL.IDX PT, R0, R13, 0x2, 0x1c1f ;  /* 0x005c1f000d007f89 */ /* 0x01086400000e0000 */
.L_x_845:
        /* <DEDUP_REMOVED lines=19> */
.L_x_752:
[----:B------:R-:W-:Y:S05]  /*17e70*/  BSYNC B0 ;  /* 0x0000000000007941 */ /* 0x000fea0003800000 */
.L_x_751:
[----:B------:R-:W-:Y:S05]  /*17e80*/  BRA.DIV ~URZ, `(.L_x_753) ;  /* 0x00003ee27f007947 */ /* 0x000fea000b800000 */
[----:B--2---:R2:W3:Y:S04]  /*17e90*/  SHFL.IDX PT, R4, R10, 0x3, 0x1c1f ;  /* 0x007c1f000a047f89 */ /* 0x0044e800000e0000 */
[----:B-1----:R2:W1:Y:S02]  /*17ea0*/  SHFL.IDX PT, R0, R13, 0x3, 0x1c1f ;  /* 0x007c1f000d007f89 */ /* 0x00246400000e0000 */
.L_x_846:
[----:B------:R-:W-:-:S04]  /*17eb0*/  IADD3 R11, R11, 0x60, RZ ;  /* 0x000000600b0b7810 */ /* 0x000fc80007ffe0ff */
[----:B------:R-:W-:-:S13]  /*17ec0*/  ISETP.GE.AND P0, PT, R11, R12, PT ;  /* 0x0000000c0b00720c */ /* 0x000fda0003f06270 */
[----:B------:R-:W-:Y:S05]  /*17ed0*/  @P0 BRA `(.L_x_726) ;  /* 0x000000f000000947 */ /* 0x000fea0003800000 */
[----:B------:R-:W-:Y:S02]  /*17ee0*/  ISETP.GE.AND P2, PT, R210, c[0x0][0x3c8], PT ;  /* 0x0000f200d2007a0c */ /* 0x000fe40003f46270 */
[----:B------:R-:W-:Y:S02]  /*17ef0*/  ISETP.GE.AND P1, PT, R235, c[0x0][0x3c8], PT ;  /* 0x0000f200eb007a0c */ /* 0x000fe40003f26270 */
[----:B------:R-:W-:Y:S02]  /*17f00*/  ISETP.GE.AND P0, PT, R236, c[0x0][0x3c8], PT ;  /* 0x0000f200ec007a0c */ /* 0x000fe40003f06270 */
[----:B--234-:R-:W-:Y:S02]  /*17f10*/  SHF.R.S32.HI R13, RZ, 0x1f, R210 ;  /* 0x0000001fff0d7819 */ /* 0x01cfe400000114d2 */
[----:B------:R-:W-:Y:S02]  /*17f20*/  SHF.R.S32.HI R10, RZ, 0x1f, R235 ;  /* 0x0000001fff0a7819 */ /* 0x000fe400000114eb */
[----:B------:R-:W-:-:S03]  /*17f30*/  SHF.R.S32.HI R5, RZ, 0x1f, R236 ;  /* 0x0000001fff057819 */ /* 0x000fc600000114ec */
[-C--:B-1----:R-:W-:Y:S02]  /*17f40*/  @!P2 LEA R8, P5, R210, R0.reuse, 0x1 ;  /* 0x00000000d208a211 */ /* 0x082fe400078a08ff */
[CC--:B------:R-:W-:Y:S02]  /*17f50*/  @!P1 LEA R6, P4, R235.reuse, R0.reuse, 0x1 ;  /* 0x00000000eb069211 */ /* 0x0c0fe400078808ff */
[----:B------:R-:W-:Y:S02]  /*17f60*/  @!P0 LEA R2, P3, R236, R0, 0x1 ;  /* 0x00000000ec028211 */ /* 0x000fe400078608ff */
[-C--:B------:R-:W-:Y:S02]  /*17f70*/  @!P2 LEA.HI.X R9, R210, R4.reuse, R13, 0x1, P5 ;  /* 0x00000004d209a211 */ /* 0x080fe400028f0c0d */
[-C--:B------:R-:W-:Y:S02]  /*17f80*/  @!P1 LEA.HI.X R7, R235, R4.reuse, R10, 0x1, P4 ;  /* 0x00000004eb079211 */ /* 0x080fe400020f0c0a */
[----:B------:R-:W-:Y:S01]  /*17f90*/  @!P0 LEA.HI.X R3, R236, R4, R5, 0x1, P3 ;  /* 0x00000004ec038211 */ /* 0x000fe200018f0c05 */
[----:B------:R1:W-:Y:S04]  /*17fa0*/  @!P2 ST.E.128 [R8.64], RZ ;  /* 0x000000ff0800a985 */ /* 0x0003e8000c101d06 */
[----:B------:R1:W-:Y:S04]  /*17fb0*/  @!P1 ST.E.128 [R6.64], RZ ;  /* 0x000000ff06009985 */ /* 0x0003e8000c101d06 */
[----:B------:R1:W-:Y:S02]  /*17fc0*/  @!P0 ST.E.128 [R2.64], RZ ;  /* 0x000000ff02008985 */ /* 0x0003e4000c101d06 */
.L_x_726:
[----:B------:R-:W-:Y:S05]  /*17fd0*/  BSYNC B1 ;  /* 0x0000000000017941 */ /* 0x000fea0003800000 */
.L_x_710:
[----:B-1----:R-:W5:Y:S02]  /*17fe0*/  LDL R0, [R1+0x30] ;  /* 0x0000300001007983 */ /* 0x002f640000100800 */
[----:B-----5:R-:W-:-:S13]  /*17ff0*/  ISETP.NE.AND P0, PT, R0, RZ, PT ;  /* 0x000000ff0000720c */ /* 0x020fda0003f05270 */
        /* <DEDUP_REMOVED lines=9> */
[----:B--2-4-:R-:W-:-:S04]  /*18090*/  LOP3.LUT R13, R0, 0x1f, RZ, 0xc0, !PT ;  /* 0x0000001f000d7812 */ /* 0x014fc800078ec0ff */
[----:B------:R-:W-:Y:S01]  /*180a0*/  ISETP.NE.AND P6, PT, R13, 0x1f, PT ;  /* 0x0000001f0d00780c */ /* 0x000fe20003fc5270 */
[----:B------:R-:W-:Y:S10]  /*180b0*/  BRA.DIV ~URZ, `(.L_x_755) ;  /* 0x00003d827f007947 */ /* 0x000ff4000b800000 */
[----:B------:R1:W2:Y:S02]  /*180c0*/  SHFL.IDX PT, R9, R74, RZ, 0x1f ;  /* 0x00001fff4a097589 */ /* 0x0002a400000e0000 */
.L_x_847:
[----:B------:R-:W-:Y:S05]  /*180d0*/  BRA.DIV ~URZ, `(.L_x_756) ;  /* 0x00003dd27f007947 */ /* 0x000fea000b800000 */
[----:B------:R3:W4:Y:S02]  /*180e0*/  SHFL.IDX PT, R8, R74, 0x1, 0x1f ;  /* 0x00201f004a087f89 */ /* 0x00072400000e0000 */
.L_x_848:
        /* <DEDUP_REMOVED lines=19> */
.L_x_849:
        /* <DEDUP_REMOVED lines=16> */
.L_x_850:
[----:B---3--:R-:W-:Y:S01]  /*18320*/  IMAD R0, R0, c[0x0][0x538], RZ ;  /* 0x00014e0000007a24 */ /* 0x008fe200078e02ff */
[----:B------:R-:W-:Y:S04]  /*18330*/  BSSY B1, `(.L_x_759) ;  /* 0x00000ce000017945 */ /* 0x000fe80003800000 */
[----:B----4-:R-:W-:-:S04]  /*18340*/  IADD3 R8, R0, R8, RZ ;  /* 0x0000000800087210 */ /* 0x010fc80007ffe0ff */
[----:B--2---:R-:W-:-:S13]  /*18350*/  ISETP.GT.AND P0, PT, R8, R9, PT ;  /* 0x000000090800720c */ /* 0x004fda0003f04270 */
[----:B------:R-:W-:Y:S05]  /*18360*/  @P0 BRA `(.L_x_760) ;  /* 0x0000025000000947 */ /* 0x000fea0003800000 */
.L_x_764:
        /* <DEDUP_REMOVED lines=17> */
.L_x_851:
        /* <DEDUP_REMOVED lines=16> */
.L_x_852:
[----:B--2---:R-:W-:-:S05]  /*18580*/  IMAD R0, R0, c[0x0][0x538], RZ ;  /* 0x00014e0000007a24 */ /* 0x004fca00078e02ff */
[----:B------:R-:W-:-:S04]  /*18590*/  IADD3 R8, R0, R8, RZ ;  /* 0x0000000800087210 */ /* 0x000fc80007ffe0ff */
[----:B------:R-:W-:-:S13]  /*185a0*/  ISETP.GT.AND P0, PT, R8, R9, PT ;  /* 0x000000090800720c */ /* 0x000fda0003f04270 */
[----:B-1----:R-:W-:Y:S05]  /*185b0*/  @!P0 BRA `(.L_x_764) ;  /* 0xfffffdb000008947 */ /* 0x002fea000383ffff */
.L_x_760:
[----:B------:R-:W-:-:S05]  /*185c0*/  IADD3 R10, -R0, R8, RZ ;  /* 0x00000008000a7210 */ /* 0x000fca0007ffe1ff */
[----:B------:R-:W-:-:S05]  /*185d0*/  IMAD R0, R4, c[0x0][0x538], R10 ;  /* 0x00014e0004007a24 */ /* 0x000fca00078e020a */
[----:B------:R-:W-:Y:S01]  /*185e0*/  ISETP.GT.AND P0, PT, R0, R9, PT ;  /* 0x000000090000720c */ /* 0x000fe20003f04270 */
[----:B------:R-:W-:-:S12]  /*185f0*/  BRA.DIV ~URZ, `(.L_x_765) ;  /* 0x00003d127f007947 */ /* 0x000fd8000b800000 */
[----:B------:R-:W-:-:S03]  /*18600*/  VOTE.ANY R11, PT, !P0 ;  /* 0x00000000000b7806 */ /* 0x000fc600040e0100 */
.L_x_853:
[----:B------:R-:W2:Y:S01]  /*18610*/  LDL.LU R2, [R1+0xc] ;  /* 0x00000c0001027983 */ /* 0x000ea20000300800 */
[----:B------:R-:W2:Y:S02]  /*18620*/  POPC R0, R11 ;  /* 0x0000000b00007309 */ /* 0x000ea40000000000 */
[----:B--2---:R-:W-:-:S05]  /*18630*/  IADD3 R2, R0, R2, RZ ;  /* 0x0000000200027210 */ /* 0x004fca0007ffe0ff */
[----:B------:R2:W-:Y:S01]  /*18640*/  STL [R1+0xc], R2 ;  /* 0x00000c0201007387 */ /* 0x0005e20000100800 */
[----:B------:R-:W-:Y:S05]  /*18650*/  BRA.DIV ~URZ, `(.L_x_766) ;  /* 0x00003d027f007947 */ /* 0x000fea000b800000 */
[----:B------:R3:W4:Y:S04]  /*18660*/  SHFL.IDX PT, R8, R6, R0, 0x1f ;  /* 0x00001f0006087589 */ /* 0x00072800000e0000 */
[----:B------:R3:W1:Y:S02]  /*18670*/  SHFL.IDX PT, R7, R7, R0, 0x1f ;  /* 0x00001f0007077589 */ /* 0x00066400000e0000 */
.L_x_854:
[----:B------:R-:W-:Y:S01]  /*18680*/  ISETP.NE.AND P0, PT, R11, RZ, PT ;  /* 0x000000ff0b00720c */ /* 0x000fe20003f05270 */
[----:B------:R-:W-:-:S12]  /*18690*/  BSSY B0, `(.L_x_767) ;  /* 0x0000005000007945 */ /* 0x000fd80003800000 */
[----:B------:R-:W-:Y:S05]  /*186a0*/  @!P0 BRA `(.L_x_768) ;  /* 0x0000003000008947 */ /* 0x000fea0003800000 */
[----:B---3--:R-:W-:Y:S01]  /*186b0*/  IADD3 R0, R0, -0x1, RZ ;  /* 0xffffffff00007810 */ /* 0x008fe20007ffe0ff */
[----:B------:R-:W-:Y:S05]  /*186c0*/  BRA.DIV ~URZ, `(.L_x_769) ;  /* 0x00003d627f007947 */ /* 0x000fea000b800000 */
[----:B------:R3:W2:Y:S02]  /*186d0*/  SHFL.IDX PT, R12, R4, R0, 0x1f ;  /* 0x00001f00040c7589 */ /* 0x0006a400000e0000 */
.L_x_768:
[----:B------:R-:W-:Y:S05]  /*186e0*/  BSYNC B0 ;  /* 0x0000000000007941 */ /* 0x000fea0003800000 */
.L_x_767:
[----:B--23--:R-:W-:Y:S01]  /*186f0*/  IMAD R0, R12, c[0x0][0x538], R10 ;  /* 0x00014e000c007a24 */ /* 0x00cfe200078e020a */
[----:B-1----:R-:W-:Y:S01]  /*18700*/  ISETP.NE.AND P0, PT, R7, 0x1, PT ;  /* 0x000000010700780c */ /* 0x002fe20003f05270 */
[----:B------:R-:W-:Y:S03]  /*18710*/  BSSY B0, `(.L_x_770) ;  /* 0x0000086000007945 */ /* 0x000fe60003800000 */
[----:B------:R1:W-:Y:S01]  /*18720*/  STL [R1], R0 ;  /* 0x0000000001007387 */ /* 0x0003e20000100800 */
[----:B------:R-:W-:-:S08]  /*18730*/  IADD3 R9, -R0, R9, RZ ;  /* 0x0000000900097210 */ /* 0x000fd00007ffe1ff */
[----:B------:R-:W-:Y:S05]  /*18740*/  @!P0 BRA `(.L_x_771) ;  /* 0x000003e000008947 */ /* 0x000fea0003800000 */
[-C--:B----4-:R-:W-:Y:S02]  /*18750*/  IABS R2, R8.reuse ;  /* 0x0000000800027213 */ /* 0x090fe40000000000 */
[----:B------:R-:W-:Y:S02]  /*18760*/  IABS R10, R8 ;  /* 0x00000008000a7213 */ /* 0x000fe40000000000 */
[----:B-1----:R-:W1:Y:S08]  /*18770*/  I2F.RP R0, R2 ;  /* 0x0000000200007306 */ /* 0x002e700000209400 */
[----:B-1----:R-:W1:Y:S02]  /*18780*/  MUFU.RCP R0, R0 ;  /* 0x0000000000007308 */ /* 0x002e640000001000 */
[----:B-1----:R-:W-:-:S06]  /*18790*/  IADD3 R0, R0, 0xffffffe, RZ ;  /* 0x0ffffffe00007810 */ /* 0x002fcc0007ffe0ff */
[----:B------:R-:W1:Y:S02]  /*187a0*/  F2I.FTZ.U32.TRUNC.NTZ R5, R0 ;  /* 0x0000000000057305 */ /* 0x000e64000021f000 */
[----:B-1----:R-:W-:Y:S01]  /*187b0*/  IMAD.MOV R3, RZ, RZ, -R5 ;  /* 0x000000ffff037224 */ /* 0x002fe200078e0a05 */
[----:B------:R-:W-:-:S03]  /*187c0*/  IABS R0, R7 ;  /* 0x0000000700007213 */ /* 0x000fc60000000000 */
[----:B------:R-:W-:Y:S01]  /*187d0*/  IMAD.MOV.U32 R4, RZ, RZ, R3 ;  /* 0x000000ffff047224 */ /* 0x000fe200078e0003 */
[----:B------:R-:W-:Y:S01]  /*187e0*/  IABS R3, R9 ;  /* 0x0000000900037213 */ /* 0x000fe20000000000 */
[----:B------:R-:W-:Y:S02]  /*187f0*/  IMAD.MOV.U32 R6, RZ, RZ, R0 ;  /* 0x000000ffff067224 */ /* 0x000fe400078e0000 */
[----:B------:R-:W-:Y:S02]  /*18800*/  IMAD R0, R4, R2, RZ ;  /* 0x0000000204007224 */ /* 0x000fe400078e02ff */
[----:B------:R-:W-:Y:S01]  /*18810*/  IMAD.MOV.U32 R4, RZ, RZ, RZ ;  /* 0x000000ffff047224 */ /* 0x000fe200078e00ff */
[----:B------:R-:W1:Y:S03]  /*18820*/  I2F.RP R11, R6 ;  /* 0x00000006000b7306 */ /* 0x000e660000209400 */
[----:B------:R-:W-:-:S04]  /*18830*/  IMAD.HI.U32 R5, R5, R0, R4 ;  /* 0x0000000005057227 */ /* 0x000fc800078e0004 */
[----:B------:R-:W-:-:S05]  /*18840*/  IMAD.MOV R0, RZ, RZ, -R10 ;  /* 0x000000ffff007224 */ /* 0x000fca00078e0a0a */
[----:B------:R-:W-:Y:S01]  /*18850*/  MOV R4, R0 ;  /* 0x0000000000047202 */ /* 0x000fe20000000f00 */
[----:B------:R-:W-:-:S04]  /*18860*/  IMAD.HI.U32 R0, R5, R3, RZ ;  /* 0x0000000305007227 */ /* 0x000fc800078e00ff */
[----:B------:R-:W-:Y:S02]  /*18870*/  IMAD R3, R0, R4, R3 ;  /* 0x0000000400037224 */ /* 0x000fe400078e0203 */
[----:B-1----:R-:W1:Y:S03]  /*18880*/  MUFU.RCP R4, R11 ;  /* 0x0000000b00047308 */ /* 0x002e660000001000 */
        /* <DEDUP_REMOVED lines=9> */
[----:B------:R-:W-:Y:S01]  /*18920*/  @P2 IADD3 R0, R0, 0x1, RZ ;  /* 0x0000000100002810 */ /* 0x000fe20007ffe0ff */
[----:B-1----:R-:W-:-:S06]  /*18930*/  IMAD.MOV R2, RZ, RZ, -R3 ;  /* 0x000000ffff027224 */ /* 0x002fcc00078e0a03 */
[----:B------:R-:W-:Y:S01]  /*18940*/  @!P1 IMAD.MOV R0, RZ, RZ, -R0 ;  /* 0x000000ffff009224 */ /* 0x000fe200078e0a00 */
[----:B------:R-:W-:Y:S02]  /*18950*/  @!P0 LOP3.LUT R0, RZ, R8, RZ, 0x33, !PT ;  /* 0x00000008ff008212 */ /* 0x000fe400078e33ff */
[----:B------:R-:W-:Y:S02]  /*18960*/  MOV R4, R2 ;  /* 0x0000000200047202 */ /* 0x000fe40000000f00 */
[----:B------:R-:W-:Y:S02]  /*18970*/  IABS R2, R7 ;  /* 0x0000000700027213 */ /* 0x000fe40000000000 */
[----:B------:R-:W-:Y:S01]  /*18980*/  IABS R10, R0 ;  /* 0x00000000000a7213 */ /* 0x000fe20000000000 */
[----:B------:R-:W-:Y:S02]  /*18990*/  IMAD R4, R4, R6, RZ ;  /* 0x0000000604047224 */ /* 0x000fe400078e02ff */
[----:B------:R-:W-:-:S02]  /*189a0*/  IMAD.MOV R5, RZ, RZ, -R2 ;  /* 0x000000ffff057224 */ /* 0x000fc400078e0a02 */
[----:B------:R-:W-:-:S04]  /*189b0*/  IMAD.MOV.U32 R2, RZ, RZ, RZ ;  /* 0x000000ffff027224 */ /* 0x000fc800078e00ff */
[----:B------:R-:W-:Y:S01]  /*189c0*/  IMAD.HI.U32 R2, R3, R4, R2 ;  /* 0x0000000403027227 */ /* 0x000fe200078e0002 */
[----:B------:R-:W-:-:S03]  /*189d0*/  MOV R4, R5 ;  /* 0x0000000500047202 */ /* 0x000fc60000000f00 */
[----:B------:R-:W-:-:S04]  /*189e0*/  IMAD.MOV.U32 R3, RZ, RZ, R10 ;  /* 0x000000ffff037224 */ /* 0x000fc800078e000a */
[----:B------:R-:W-:-:S04]  /*189f0*/  IMAD.HI.U32 R2, R2, R3, RZ ;  /* 0x0000000302027227 */ /* 0x000fc800078e00ff */
[----:B------:R-:W-:Y:S01]  /*18a00*/  IMAD R3, R2, R4, R3 ;  /* 0x0000000402037224 */ /* 0x000fe200078e0203 */
[----:B------:R-:W-:-:S04]  /*18a10*/  IADD3 R4, -R0, RZ, RZ ;  /* 0x000000ff00047210 */ /* 0x000fc80007ffe1ff */
        /* <DEDUP_REMOVED lines=9> */
[----:B------:R-:W-:-:S05]  /*18ab0*/  @!P0 LOP3.LUT R2, RZ, R7, RZ, 0x33, !PT ;  /* 0x00000007ff028212 */ /* 0x000fca00078e33ff */
[----:B------:R-:W-:-:S04]  /*18ac0*/  IMAD.MOV R3, RZ, RZ, -R2 ;  /* 0x000000ffff037224 */ /* 0x000fc800078e0a02 */
[C---:B------:R-:W-:Y:S02]  /*18ad0*/  IMAD R3, R7.reuse, R3, R0 ;  /* 0x0000000307037224 */ /* 0x040fe400078e0200 */
[----:B------:R-:W-:Y:S02]  /*18ae0*/  IMAD R0, R7, 0x1000000, R2 ;  /* 0x0100000007007824 */ /* 0x000fe400078e0202 */
[----:B------:R-:W-:Y:S02]  /*18af0*/  IMAD R2, R8, R4, R9 ;  /* 0x0000000408027224 */ /* 0x000fe400078e0209 */
[----:B------:R-:W-:-:S05]  /*18b00*/  IMAD R0, R3, 0x10000, R0 ;  /* 0x0001000003007824 */ /* 0x000fca00078e0200 */
[----:B------:R1:W-:Y:S01]  /*18b10*/  STL [R1+0x8], R0 ;  /* 0x0000080001007387 */ /* 0x0003e20000100800 */
[----:B------:R-:W-:Y:S05]  /*18b20*/  BRA `(.L_x_772) ;  /* 0x0000044000007947 */ /* 0x000fea0003800000 */
.L_x_771:
[----:B-1----:R-:W2:Y:S01]  /*18b30*/  LDL R0, [R1+0xc] ;  /* 0x00000c0001007983 */ /* 0x002ea20000100800 */
[----:B------:R-:W-:-:S04]  /*18b40*/  IMAD.MOV.U32 R2, RZ, RZ, 0x4 ;  /* 0x00000004ff027424 */ /* 0x000fc800078e00ff */
[----:B--2---:R-:W-:-:S05]  /*18b50*/  IMAD.WIDE R2, R0, R2, c[0x0][0x590] ;  /* 0x0001640000027625 */ /* 0x004fca00078e0202 */
[----:B------:R-:W2:Y:S02]  /*18b60*/  LDG.E R4, [R2.64] ;  /* 0x0000000602047981 */ /* 0x000ea4000c1e1900 */
[----:B--2-4-:R-:W-:-:S05]  /*18b70*/  IMAD R10, R4, R8, RZ ;  /* 0x00000008040a7224 */ /* 0x014fca00078e02ff */
[-C--:B------:R-:W-:Y:S02]  /*18b80*/  IABS R0, R10.reuse ;  /* 0x0000000a00007213 */ /* 0x080fe40000000000 */
        /* <DEDUP_REMOVED lines=27> */
[----:B------:R-:W-:Y:S02]  /*18d40*/  IMAD R11, R4, R2, RZ ;  /* 0x00000002040b7224 */ /* 0x000fe400078e02ff */
[----:B------:R-:W-:-:S03]  /*18d50*/  IMAD.MOV R2, RZ, RZ, -R2 ;  /* 0x000000ffff027224 */ /* 0x000fc600078e0a02 */
[----:B------:R-:W-:Y:S01]  /*18d60*/  IADD3 R0, -R11, c[0x0][0x538], RZ ;  /* 0x00014e000b007a10 */ /* 0x000fe20007ffe1ff */
[----:B------:R-:W-:-:S03]  /*18d70*/  IMAD R6, R10, R2, R9 ;  /* 0x000000020a067224 */ /* 0x000fc600078e0209 */
[----:B------:R-:W-:Y:S02]  /*18d80*/  IMNMX R0, R4, R0, PT ;  /* 0x0000000004007217 */ /* 0x000fe40003800200 */
[----:B------:R-:W-:Y:S02]  /*18d90*/  IABS R2, R6 ;  /* 0x0000000600027213 */ /* 0x000fe40000000000 */
[-C--:B------:R-:W-:Y:S02]  /*18da0*/  IABS R3, R0.reuse ;  /* 0x0000000000037213 */ /* 0x080fe40000000000 */
[----:B------:R-:W-:Y:S02]  /*18db0*/  IABS R10, R0 ;  /* 0x00000000000a7213 */ /* 0x000fe40000000000 */
[----:B------:R-:W1:Y:S01]  /*18dc0*/  I2F.RP R4, R3 ;  /* 0x0000000300047306 */ /* 0x000e620000209400 */
[----:B------:R-:W-:Y:S02]  /*18dd0*/  MOV R7, R2 ;  /* 0x0000000200077202 */ /* 0x000fe40000000f00 */
[----:B------:R-:W-:-:S05]  /*18de0*/  IMAD.MOV R2, RZ, RZ, -R10 ;  /* 0x000000ffff027224 */ /* 0x000fca00078e0a0a */
[----:B-1----:R-:W1:Y:S02]  /*18df0*/  MUFU.RCP R4, R4 ;  /* 0x0000000400047308 */ /* 0x002e640000001000 */
[----:B-1----:R-:W-:-:S06]  /*18e00*/  IADD3 R4, R4, 0xffffffe, RZ ;  /* 0x0ffffffe04047810 */ /* 0x002fcc0007ffe0ff */
[----:B------:R-:W1:Y:S02]  /*18e10*/  F2I.FTZ.U32.TRUNC.NTZ R5, R4 ;  /* 0x0000000400057305 */ /* 0x000e64000021f000 */
[----:B-1----:R-:W-:-:S04]  /*18e20*/  IMAD.MOV R4, RZ, RZ, -R5 ;  /* 0x000000ffff047224 */ /* 0x002fc800078e0a05 */
[----:B------:R-:W-:Y:S02]  /*18e30*/  IMAD R9, R4, R3, RZ ;  /* 0x0000000304097224 */ /* 0x000fe400078e02ff */
[----:B------:R-:W-:-:S04]  /*18e40*/  IMAD.MOV.U32 R4, RZ, RZ, RZ ;  /* 0x000000ffff047224 */ /* 0x000fc800078e00ff */
[----:B------:R-:W-:-:S04]  /*18e50*/  IMAD.HI.U32 R5, R5, R9, R4 ;  /* 0x0000000905057227 */ /* 0x000fc800078e0004 */
[----:B------:R-:W-:Y:S02]  /*18e60*/  IMAD.MOV.U32 R4, RZ, RZ, R2 ;  /* 0x000000ffff047224 */ /* 0x000fe400078e0002 */
[----:B------:R-:W-:-:S04]  /*18e70*/  IMAD.HI.U32 R2, R5, R7, RZ ;  /* 0x0000000705027227 */ /* 0x000fc800078e00ff */
[----:B------:R-:W-:-:S05]  /*18e80*/  IMAD R4, R2, R4, R7 ;  /* 0x0000000402047224 */ /* 0x000fca00078e0207 */
[----:B------:R-:W-:-:S13]  /*18e90*/  ISETP.GT.U32.AND P0, PT, R3, R4, PT ;  /* 0x000000040300720c */ /* 0x000fda0003f04070 */
[-C--:B------:R-:W-:Y:S02]  /*18ea0*/  @!P0 IADD3 R4, R4, -R3.reuse, RZ ;  /* 0x8000000304048210 */ /* 0x080fe40007ffe0ff */
[----:B------:R-:W-:Y:S02]  /*18eb0*/  @!P0 IADD3 R2, R2, 0x1, RZ ;  /* 0x0000000102028810 */ /* 0x000fe40007ffe0ff */
[----:B------:R-:W-:Y:S02]  /*18ec0*/  ISETP.GE.U32.AND P2, PT, R4, R3, PT ;  /* 0x000000030400720c */ /* 0x000fe40003f46070 */
[----:B------:R-:W-:Y:S02]  /*18ed0*/  LOP3.LUT R3, R6, R0, RZ, 0x3c, !PT ;  /* 0x0000000006037212 */ /* 0x000fe400078e3cff */
[----:B------:R-:W-:Y:S02]  /*18ee0*/  ISETP.NE.AND P0, PT, R0, RZ, PT ;  /* 0x000000ff0000720c */ /* 0x000fe40003f05270 */
[----:B------:R-:W-:Y:S01]  /*18ef0*/  ISETP.GE.AND P1, PT, R3, RZ, PT ;  /* 0x000000ff0300720c */ /* 0x000fe20003f26270 */
[----:B------:R-:W-:Y:S01]  /*18f00*/  IMAD.MOV R3, RZ, RZ, -R0 ;  /* 0x000000ffff037224 */ /* 0x000fe200078e0a00 */
[----:B------:R-:W-:-:S05]  /*18f10*/  IADD3 R6, R11, 0x1000000, R6 ;  /* 0x010000000b067810 */ /* 0x000fca0007ffe006 */
[----:B------:R-:W-:-:S06]  /*18f20*/  @P2 IADD3 R2, R2, 0x1, RZ ;  /* 0x0000000102022810 */ /* 0x000fcc0007ffe0ff */
[----:B------:R-:W-:Y:S01]  /*18f30*/  @!P1 IMAD.MOV R2, RZ, RZ, -R2 ;  /* 0x000000ffff029224 */ /* 0x000fe200078e0a02 */
[----:B------:R-:W-:-:S05]  /*18f40*/  @!P0 LOP3.LUT R2, RZ, R0, RZ, 0x33, !PT ;  /* 0x00000000ff028212 */ /* 0x000fca00078e33ff */
[----:B------:R-:W-:-:S05]  /*18f50*/  IMAD R0, R2, R3, R6 ;  /* 0x0000000302007224 */ /* 0x000fca00078e0206 */
[----:B------:R1:W-:Y:S02]  /*18f60*/  STL [R1+0x8], R0 ;  /* 0x0000080001007387 */ /* 0x0003e40000100800 */
.L_x_772:
[----:B------:R-:W-:Y:S05]  /*18f70*/  BSYNC B0 ;  /* 0x0000000000007941 */ /* 0x000fea0003800000 */
.L_x_770:
[----:B------:R-:W-:-:S04]  /*18f80*/  LOP3.LUT R2, RZ, R2, RZ, 0x33, !PT ;  /* 0x00000002ff027212 */ /* 0x000fc800078e33ff */
[----:B-1----:R-:W-:-:S05]  /*18f90*/  IADD3 R0, R2, R8, RZ ;  /* 0x0000000802007210 */ /* 0x002fca0007ffe0ff */
[----:B------:R1:W-:Y:S01]  /*18fa0*/  STL [R1+0x4], R0 ;  /* 0x0000040001007387 */ /* 0x0003e20000100800 */
[----:B------:R-:W-:Y:S05]  /*18fb0*/  BRA `(.L_x_773) ;  /* 0x0000005000007947 */ /* 0x000fea0003800000 */
.L_x_761:
[----:B------:R-:W-:Y:S01]  /*18fc0*/  MOV R0, c[0x0][0x53c] ;  /* 0x00014f0000007a02 */ /* 0x000fe20000000f00 */
[----:B------:R2:W-:Y:S04]  /*18fd0*/  STL [R1], R9 ;  /* 0x0000000901007387 */ /* 0x0005e80000100800 */
[----:B------:R2:W-:Y:S04]  /*18fe0*/  STL [R1+0x4], RZ ;  /* 0x000004ff01007387 */ /* 0x0005e80000100800 */
[----:B------:R2:W-:Y:S04]  /*18ff0*/  STL [R1+0x8], RZ ;  /* 0x000008ff01007387 */ /* 0x0005e80000100800 */
[----:B------:R2:W-:Y:S02]  /*19000*/  STL [R1+0xc], R0 ;  /* 0x00000c0001007387 */ /* 0x0005e40000100800 */
.L_x_773:
[----:B------:R-:W-:Y:S05]  /*19010*/  BSYNC B1 ;  /* 0x0000000000017941 */ /* 0x000fea0003800000 */
.L_x_759:
        /* <DEDUP_REMOVED lines=9> */
.L_x_754:
[----:B--2---:R-:W2:Y:S02]  /*190b0*/  LDL R0, [R1+0xc] ;  /* 0x00000c0001007983 */ /* 0x004ea40000100800 */
[----:B--2---:R-:W-:-:S13]  /*190c0*/  ISETP.GE.AND P0, PT, R0, c[0x0][0x53c], PT ;  /* 0x00014f0000007a0c */ /* 0x004fda0003f06270 */
[----:B-1--4-:R-:W-:Y:S01]  /*190d0*/  @P0 CALL.REL.NOINC `(.L_x_774) ;  /* 0x0000001000000944 */ /* 0x012fe20003c00000 */
[----:B------:R-:W-:Y:S05]  /*190e0*/  BRA `(.L_x_775) ;  /* 0xfffe8a5000007947 */ /* 0x000fea000383ffff */
.L_x_774:
[----:B------:R-:W-:Y:S05]  /*190f0*/  EXIT ;  /* 0x000000000000794d */ /* 0x000fea0003800000 */
.L_x_547:
[----:B------:R-:W-:Y:S01]  /*19100*/  IMAD.MOV.U32 R0, RZ, RZ, R5 ;  /* 0x000000ffff007224 */ /* 0x000fe200078e0005 */
[----:B------:R-:W-:Y:S02]  /*19110*/  MOV R2, 0x1 ;  /* 0x0000000100027802 */ /* 0x000fe40000000f00 */
[----:B------:R-:W-:Y:S02]  /*19120*/  MOV R3, 0x19140 ;  /* 0x0001914000037802 */ /* 0x000fe40000000f00 */
[----:B------:R-:W-:Y:S05]  /*19130*/  CALL.REL.NOINC `($__internal_11_$__cuda_sm70_shflsync_up_p) ;  /* 0x0000342000007944 */ /* 0x000fea0003c00000 */
[----:B------:R-:W-:Y:S01]  /*19140*/  MOV R0, R4 ;  /* 0x0000000400007202 */ /* 0x000fe20000000f00 */
[----:B------:R-:W-:Y:S05]  /*19150*/  BRA `(.L_x_776) ;  /* 0xfffe730000007947 */ /* 0x000fea000383ffff */
.L_x_548:
[----:B------:R-:W-:Y:S01]  /*19160*/  IMAD.MOV.U32 R0, RZ, RZ, R5 ;  /* 0x000000ffff007224 */ /* 0x000fe200078e0005 */
[----:B------:R-:W-:Y:S02]  /*19170*/  MOV R2, 0x2 ;  /* 0x0000000200027802 */ /* 0x000fe40000000f00 */
[----:B------:R-:W-:Y:S02]  /*19180*/  MOV R3, 0x191a0 ;  /* 0x000191a000037802 */ /* 0x000fe40000000f00 */
[----:B------:R-:W-:Y:S05]  /*19190*/  CALL.REL.NOINC `($__internal_11_$__cuda_sm70_shflsync_up_p) ;  /* 0x000033c000007944 */ /* 0x000fea0003c00000 */
[----:B------:R-:W-:Y:S01]  /*191a0*/  SEL R0, R4, RZ, P4 ;  /* 0x000000ff04007207 */ /* 0x000fe20002000000 */
[----:B------:R-:W-:Y:S01]  /*191b0*/  IMAD.MOV.U32 R2, RZ, RZ, 0x4 ;  /* 0x00000004ff027424 */ /* 0x000fe200078e00ff */
[----:B------:R-:W-:-:S03]  /*191c0*/  MOV R3, 0x191f0 ;  /* 0x000191f000037802 */ /* 0x000fc60000000f00 */
[----:B------:R-:W-:Y:S02]  /*191d0*/  IMAD.IADD R0, R5, 0x1, R0 ;  /* 0x0000000105007824 */ /* 0x000fe400078e0200 */
        /* <DEDUP_REMOVED lines=13> */
[----:B------:R-:W-:Y:S02]  /*192b0*/  MOV R211, 0x1f ;  /* 0x0000001f00d37802 */ /* 0x000fe40000000f00 */
[----:B------:R-:W-:Y:S01]  /*192c0*/  MOV R3, 0x19300 ;  /* 0x0001930000037802 */ /* 0x000fe20000000f00 */
[----:B------:R-:W-:-:S04]  /*192d0*/  IMAD.IADD R4, R0, 0x1, R4 ;  /* 0x0000000100047824 */ /* 0x000fc800078e0204 */
[----:B------:R-:W-:Y:S02]  /*192e0*/  IMAD.MOV.U32 R5, RZ, RZ, R4 ;  /* 0x000000ffff057224 */ /* 0x000fe400078e0004 */
[----:B------:R-:W-:Y:S05]  /*192f0*/  CALL.REL.NOINC `($__internal_10_$__cuda_sm70_shflsync_idx_p) ;  /* 0x0000320000007944 */ /* 0x000fea0003c00000 */
[----:B------:R-:W-:Y:S01]  /*19300*/  MOV R0, R211 ;  /* 0x000000d300007202 */ /* 0x000fe20000000f00 */
[----:B------:R-:W-:Y:S05]  /*19310*/  BRA `(.L_x_777) ;  /* 0xfffe724000007947 */ /* 0x000fea000383ffff */
.L_x_550:
[----:B------:R-:W-:Y:S02]  /*19320*/  SEL R0, RZ, 0x1, P0 ;  /* 0x00000001ff007807 */ /* 0x000fe40000000000 */
[----:B------:R-:W-:Y:S02]  /*19330*/  MOV R2, 0x19350 ;  /* 0x0001935000027802 */ /* 0x000fe40000000f00 */
[----:B------:R-:W-:Y:S05]  /*19340*/  CALL.REL.NOINC `($__internal_12_$__cuda_sm70_votesync_ballot) ;  /* 0x0000328000007944 */ /* 0x000fea0003c00000 */
[----:B------:R-:W-:Y:S01]  /*19350*/  MOV R7, R0 ;  /* 0x0000000000077202 */ /* 0x000fe20000000f00 */
[----:B------:R-:W-:Y:S05]  /*19360*/  BRA `(.L_x_778) ;  /* 0xfffe728000007947 */ /* 0x000fea000383ffff */
.L_x_551:
[----:B------:R-:W-:Y:S01]  /*19370*/  IMAD.MOV.U32 R5, RZ, RZ, R9 ;  /* 0x000000ffff057224 */ /* 0x000fe200078e0009 */
[----:B-1----:R-:W-:Y:S01]  /*19380*/  MOV R2, R0 ;  /* 0x0000000000027202 */ /* 0x002fe20000000f00 */
[----:B------:R-:W-:Y:S01]  /*19390*/  IMAD.MOV.U32 R211, RZ, RZ, 0x1f ;  /* 0x0000001fffd37424 */ /* 0x000fe200078e00ff */
[----:B------:R-:W-:Y:S02]  /*193a0*/  MOV R3, 0x193c0 ;  /* 0x000193c000037802 */ /* 0x000fe40000000f00 */
[----:B------:R-:W-:Y:S05]  /*193b0*/  CALL.REL.NOINC `($__internal_10_$__cuda_sm70_shflsync_idx_p) ;  /* 0x0000314000007944 */ /* 0x000fea0003c00000 */
[----:B------:R-:W-:Y:S01]  /*193c0*/  IMAD.MOV.U32 R12, RZ, RZ, R211 ;  /* 0x000000ffff0c7224 */ /* 0x000fe200078e00d3 */
[----:B------:R-:W-:Y:S01]  /*193d0*/  MOV R5, R8 ;  /* 0x0000000800057202 */ /* 0x000fe20000000f00 */
[----:B------:R-:W-:Y:S01]  /*193e0*/  IMAD.MOV.U32 R6, RZ, RZ, RZ ;  /* 0x000000ffff067224 */ /* 0x000fe200078e00ff */
[----:B------:R-:W-:Y:S01]  /*193f0*/  MOV R2, R0 ;  /* 0x0000000000027202 */ /* 0x000fe20000000f00 */
[----:B------:R-:W-:Y:S01]  /*19400*/  IMAD.MOV.U32 R211, RZ, RZ, 0x1f ;  /* 0x0000001fffd37424 */ /* 0x000fe200078e00ff */
[----:B------:R-:W-:-:S02]  /*19410*/  MOV R3, 0x19430 ;  /* 0x0001943000037802 */ /* 0x000fc40000000f00 */
[----:B------:R-:W-:Y:S05]  /*19420*/  CALL.REL.NOINC `($__internal_10_$__cuda_sm70_shflsync_idx_p) ;  /* 0x000030d000007944 */ /* 0x000fea0003c00000 */
[----:B------:R-:W-:Y:S01]  /*19430*/  MOV R9, R211 ;  /* 0x000000d300097202 */ /* 0x000fe20000000f00 */
[----:B------:R-:W-:Y:S05]  /*19440*/  BRA `(.L_x_779) ;  /* 0xfffe721000007947 */ /* 0x000fea000383ffff */
.L_x_554:
[----:B------:R-:W-:Y:S01]  /*19450*/  IMAD.MOV.U32 R5, RZ, RZ, R4 ;  /* 0x000000ffff057224 */ /* 0x000fe200078e0004 */
[----:B-1----:R-:W-:Y:S01]  /*19460*/  MOV R2, R0 ;  /* 0x0000000000027202 */ /* 0x002fe20000000f00 */
[----:B------:R-:W-:Y:S01]  /*19470*/  IMAD.MOV.U32 R211, RZ, RZ, 0x1f ;  /* 0x0000001fffd37424 */ /* 0x000fe200078e00ff */
[----:B------:R-:W-:-:S02]  /*19480*/  MOV R3, 0x194a0 ;  /* 0x000194a000037802 */ /* 0x000fc40000000f00 */
[----:B---34-:R-:W-:Y:S05]  /*19490*/  CALL.REL.NOINC `($__internal_10_$__cuda_sm70_shflsync_idx_p) ;  /* 0x0000306000007944 */ /* 0x018fea0003c00000 */
[----:B------:R-:W-:Y:S01]  /*194a0*/  MOV R6, R211 ;  /* 0x000000d300067202 */ /* 0x000fe20000000f00 */
[----:B------:R-:W-:Y:S05]  /*194b0*/  BRA `(.L_x_553) ;  /* 0xfffe720000007947 */ /* 0x000fea000383ffff */
.L_x_573:
[----:B------:R-:W-:Y:S01]  /*194c0*/  IMAD.MOV.U32 R5, RZ, RZ, R10 ;  /* 0x000000ffff057224 */ /* 0x000fe200078e000a */
[----:B------:R-:W-:Y:S01]  /*194d0*/  MOV R2, RZ ;  /* 0x000000ff00027202 */ /* 0x000fe20000000f00 */
[----:B------:R-:W-:Y:S01]  /*194e0*/  IMAD.MOV.U32 R211, RZ, RZ, 0x1c1f ;  /* 0x00001c1fffd37424 */ /* 0x000fe200078e00ff */
[----:B------:R-:W-:-:S02]  /*194f0*/  MOV R3, 0x19510 ;  /* 0x0001951000037802 */ /* 0x000fc40000000f00 */
[----:B-----5:R-:W-:Y:S05]  /*19500*/  CALL.REL.NOINC `($__internal_10_$__cuda_sm70_shflsync_idx_p) ;  /* 0x00002ff000007944 */ /* 0x020fea0003c00000 */
[----:B------:R-:W-:Y:S01]  /*19510*/  MOV R4, R211 ;  /* 0x000000d300047202 */ /* 0x000fe20000000f00 */
[----:B------:R-:W-:Y:S05]  /*19520*/  BRA `(.L_x_780) ;  /* 0xfffe95e000007947 */ /* 0x000fea000383ffff */
.L_x_574:
[----:B------:R-:W-:Y:S01]  /*19530*/  IMAD.MOV.U32 R5, RZ, RZ, R13 ;  /* 0x000000ffff057224 */ /* 0x000fe200078e000d */
[----:B------:R-:W-:Y:S01]  /*19540*/  MOV R2, RZ ;  /* 0x000000ff00027202 */ /* 0x000fe20000000f00 */
[----:B------:R-:W-:Y:S01]  /*19550*/  IMAD.MOV.U32 R211, RZ, RZ, 0x1c1f ;  /* 0x00001c1fffd37424 */ /* 0x000fe200078e00ff */
[----:B------:R-:W-:-:S02]  /*19560*/  MOV R3, 0x19580 ;  /* 0x0001958000037802 */ /* 0x000fc40000000f00 */
[----:B-12--5:R-:W-:Y:S05]  /*19570*/  CALL.REL.NOINC `($__internal_10_$__cuda_sm70_shflsync_idx_p) ;  /* 0x00002f8000007944 */ /* 0x026fea0003c00000 */
[----:B------:R-:W-:Y:S01]  /*19580*/  MOV R0, R211 ;  /* 0x000000d300007202 */ /* 0x000fe20000000f00 */
[----:B------:R-:W-:Y:S05]  /*19590*/  BRA `(.L_x_781) ;  /* 0xfffe959000007947 */ /* 0x000fea000383ffff */
.L_x_577:
[----:B------:R-:W-:Y:S01]  /*195a0*/  IMAD.MOV.U32 R5, RZ, RZ, R10 ;  /* 0x000000ffff057224 */ /* 0x000fe200078e000a */
[----:B--2---:R-:W-:Y:S01]  /*195b0*/  MOV R2, 0x1 ;  /* 0x0000000100027802 */ /* 0x004fe20000000f00 */
[----:B------:R-:W-:Y:S01]  /*195c0*/  IMAD.MOV.U32 R211, RZ, RZ, 0x1c1f ;  /* 0x00001c1fffd37424 */ /* 0x000fe200078e00ff */
[----:B------:R-:W-:-:S02]  /*195d0*/  MOV R3, 0x195f0 ;  /* 0x000195f000037802 */ /* 0x000fc40000000f00 */
[----:B-1-345:R-:W-:Y:S05]  /*195e0*/  CALL.REL.NOINC `($__internal_10_$__cuda_sm70_shflsync_idx_p) ;  /* 0x00002f1000007944 */ /* 0x03afea0003c00000 */
[----:B------:R-:W-:Y:S01]  /*195f0*/  IMAD.MOV.U32 R4, RZ, RZ, R211 ;  /* 0x000000ffff047224 */ /* 0x000fe200078e00d3 */
[----:B------:R-:W-:Y:S01]  /*19600*/  MOV R2, 0x1 ;  /* 0x0000000100027802 */ /* 0x000fe20000000f00 */
[----:B------:R-:W-:Y:S01]  /*19610*/  IMAD.MOV.U32 R5, RZ, RZ, R13 ;  /* 0x000000ffff057224 */ /* 0x000fe200078e000d */
[----:B------:R-:W-:-:S02]  /*19620*/  MOV R211, 0x1c1f ;  /* 0x00001c1f00d37802 */ /* 0x000fc40000000f00 */
[----:B------:R-:W-:Y:S02]  /*19630*/  MOV R3, 0x19650 ;  /* 0x0001965000037802 */ /* 0x000fe40000000f00 */
[----:B------:R-:W-:Y:S05]  /*19640*/  CALL.REL.NOINC `($__internal_10_$__cuda_sm70_shflsync_idx_p) ;  /* 0x00002eb000007944 */ /* 0x000fea0003c00000 */
[----:B------:R-:W-:Y:S01]  /*19650*/  MOV R0, R211 ;  /* 0x000000d300007202 */ /* 0x000fe20000000f00 */
[----:B------:R-:W-:Y:S05]  /*19660*/  BRA `(.L_x_782) ;  /* 0xfffe966000007947 */ /* 0x000fea000383ffff */
.L_x_580:
[----:B------:R-:W-:Y:S01]  /*19670*/  IMAD.MOV.U32 R5, RZ, RZ, R10 ;  /* 0x000000ffff057224 */ /* 0x000fe200078e000a */
[----:B-1----:R-:W-:Y:S01]  /*19680*/  MOV R2, 0x2 ;  /* 0x0000000200027802 */ /* 0x002fe20000000f00 */
[----:B------:R-:W-:Y:S01]  /*19690*/  IMAD.MOV.U32 R211, RZ, RZ, 0x1c1f ;  /* 0x00001c1fffd37424 */ /* 0x000fe200078e00ff */
[----:B------:R-:W-:Y:S02]  /*196a0*/  MOV R3, 0x196c0 ;  /* 0x000196c000037802 */ /* 0x000fe40000000f00 */
[----:B--2345:R-:W-:Y:S05]  /*196b0*/  CALL.REL.NOINC `($__internal_10_$__cuda_sm70_shflsync_idx_p) ;  /* 0x00002e4000007944 */ /* 0x03cfea0003c00000 */
[----:B------:R-:W-:Y:S01]  /*196c0*/  MOV R4, R211 ;  /* 0x000000d300047202 */ /* 0x000fe20000000f00 */
[----:B------:R-:W-:Y:S05]  /*196d0*/  BRA `(.L_x_783) ;  /* 0xfffe977000007947 */ /* 0x000fea000383ffff */
.L_x_581:
[----:B------:R-:W-:Y:S01]  /*196e0*/  IMAD.MOV.U32 R5, RZ, RZ, R13 ;  /* 0x000000ffff057224 */ /* 0x000fe200078e000d */
[----:B------:R-:W-:Y:S01]  /*196f0*/  MOV R2, 0x2 ;  /* 0x0000000200027802 */ /* 0x000fe20000000f00 */
[----:B------:R-:W-:Y:S01]  /*19700*/  IMAD.MOV.U32 R211, RZ, RZ, 0x1c1f ;  /* 0x00001c1fffd37424 */ /* 0x000fe200078e00ff */
[----:B------:R-:W-:Y:S02]  /*19710*/  MOV R3, 0x19730 ;  /* 0x0001973000037802 */ /* 0x000fe40000000f00 */
[----:B-12345:R-:W-:Y:S05]  /*19720*/  CALL.REL.NOINC `($__internal_10_$__cuda_sm70_shflsync_idx_p) ;  /* 0x00002dd000007944 */ /* 0x03efea0003c00000 */
[----:B------:R-:W-:Y:S01]  /*19730*/  MOV R0, R211 ;  /* 0x000000d300007202 */ /* 0x000fe20000000f00 */
[----:B------:R-:W-:Y:S05]  /*19740*/  BRA `(.L_x_784) ;  /* 0xfffe972000007947 */ /* 0x000fea000383ffff */
.L_x_584:
[----:B------:R-:W-:Y:S01]  /*19750*/  IMAD.MOV.U32 R5, RZ, RZ, R10 ;  /* 0x000000ffff057224 */ /* 0x000fe200078e000a */
[----:B-1----:R-:W-:Y:S01]  /*19760*/  MOV R2, 0x3 ;  /* 0x0000000300027802 */ /* 0x002fe20000000f00 */
[----:B------:R-:W-:Y:S01]  /*19770*/  IMAD.MOV.U32 R211, RZ, RZ, 0x1c1f ;  /* 0x00001c1fffd37424 */ /* 0x000fe200078e00ff */
[----:B------:R-:W-:-:S02]  /*19780*/  MOV R3, 0x197a0 ;  /* 0x000197a000037802 */ /* 0x000fc40000000f00 */
[----:B--2345:R-:W-:Y:S05]  /*19790*/  CALL.REL.NOINC `($__internal_10_$__cuda_sm70_shflsync_idx_p) ;  /* 0x00002d6000007944 */ /* 0x03cfea0003c00000 */
        /* <DEDUP_REMOVED lines=8> */
.L_x_587:
[----:B-1----:R-:W-:Y:S01]  /*19820*/  IMAD.MOV.U32 R5, RZ, RZ, R16 ;  /* 0x000000ffff057224 */ /* 0x002fe200078e0010 */
[----:B------:R-:W-:Y:S01]  /*19830*/  MOV R2, 0x1 ;  /* 0x0000000100027802 */ /* 0x000fe20000000f00 */
[----:B------:R-:W-:Y:S01]  /*19840*/  IMAD.MOV.U32 R211, RZ, RZ, 0x1c1f ;  /* 0x00001c1fffd37424 */ /* 0x000fe200078e00ff */
[----:B------:R-:W-:Y:S02]  /*19850*/  MOV R3, 0x19870 ;  /* 0x0001987000037802 */ /* 0x000fe40000000f00 */
[----:B------:R-:W-:Y:S05]  /*19860*/  CALL.REL.NOINC `($__internal_10_$__cuda_sm70_shflsync_idx_p) ;  /* 0x00002c9000007944 */ /* 0x000fea0003c00000 */
[----:B------:R-:W-:Y:S01]  /*19870*/  IMAD.MOV.U32 R4, RZ, RZ, R211 ;  /* 0x000000ffff047224 */ /* 0x000fe200078e00d3 */
[----:B------:R-:W-:Y:S01]  /*19880*/  MOV R2, 0x1 ;  /* 0x0000000100027802 */ /* 0x000fe20000000f00 */
[----:B------:R-:W-:Y:S01]  /*19890*/  IMAD.MOV.U32 R5, RZ, RZ, R17 ;  /* 0x000000ffff057224 */ /* 0x000fe200078e0011 */
[----:B------:R-:W-:Y:S02]  /*198a0*/  MOV R211, 0x1c1f ;  /* 0x00001c1f00d37802 */ /* 0x000fe40000000f00 */
[----:B------:R-:W-:Y:S02]  /*198b0*/  MOV R3, 0x198d0 ;  /* 0x000198d000037802 */ /* 0x000fe40000000f00 */
[----:B------:R-:W-:Y:S05]  /*198c0*/  CALL.REL.NOINC `($__internal_10_$__cuda_sm70_shflsync_idx_p) ;  /* 0x00002c3000007944 */ /* 0x000fea0003c00000 */
[----:B------:R-:W-:Y:S01]  /*198d0*/  MOV R2, R211 ;  /* 0x000000d300027202 */ /* 0x000fe20000000f00 */
[----:B------:R-:W-:Y:S05]  /*198e0*/  BRA `(.L_x_786) ;  /* 0xfffea16000007947 */ /* 0x000fea000383ffff */
.L_x_590:
[----:B------:R-:W-:Y:S01]  /*198f0*/  IMAD.MOV.U32 R5, RZ, RZ, R8 ;  /* 0x000000ffff057224 */ /* 0x000fe200078e0008 */
[----:B------:R-:W-:Y:S01]  /*19900*/  MOV R2, RZ ;  /* 0x000000ff00027202 */ /* 0x000fe20000000f00 */
[----:B------:R-:W-:Y:S01]  /*19910*/  IMAD.MOV.U32 R211, RZ, RZ, 0x1c1f ;  /* 0x00001c1fffd37424 */ /* 0x000fe200078e00ff */
[----:B------:R-:W-:-:S02]  /*19920*/  MOV R3, 0x19940 ;  /* 0x0001994000037802 */ /* 0x000fc40000000f00 */
[----:B------:R-:W-:Y:S05]  /*19930*/  CALL.REL.NOINC `($__internal_10_$__cuda_sm70_shflsync_idx_p) ;  /* 0x00002bc000007944 */ /* 0x000fea0003c00000 */
[----:B------:R-:W-:Y:S01]  /*19940*/  MOV R4, R211 ;  /* 0x000000d300047202 */ /* 0x000fe20000000f00 */
[----:B------:R-:W-:Y:S05]  /*19950*/  BRA `(.L_x_787) ;  /* 0xfffeb06000007947 */ /* 0x000fea000383ffff */
.L_x_591:
[----:B------:R-:W-:Y:S01]  /*19960*/  IMAD.MOV.U32 R5, RZ, RZ, R9 ;  /* 0x000000ffff057224 */ /* 0x000fe200078e0009 */
[----:B------:R-:W-:Y:S01]  /*19970*/  MOV R2, RZ ;  /* 0x000000ff00027202 */ /* 0x000fe20000000f00 */
[----:B------:R-:W-:Y:S01]  /*19980*/  IMAD.MOV.U32 R211, RZ, RZ, 0x1c1f ;  /* 0x00001c1fffd37424 */ /* 0x000fe200078e00ff */
[----:B------:R-:W-:-:S02]  /*19990*/  MOV R3, 0x199b0 ;  /* 0x000199b000037802 */ /* 0x000fc40000000f00 */
[----:B-12---:R-:W-:Y:S05]  /*199a0*/  CALL.REL.NOINC `($__internal_10_$__cuda_sm70_shflsync_idx_p) ;  /* 0x00002b5000007944 */ /* 0x006fea0003c00000 */
[----:B------:R-:W-:Y:S01]  /*199b0*/  MOV R0, R211 ;  /* 0x000000d300007202 */ /* 0x000fe20000000f00 */
[----:B------:R-:W-:Y:S05]  /*199c0*/  BRA `(.L_x_788) ;  /* 0xfffeb01000007947 */ /* 0x000fea000383ffff */
.L_x_594:
[----:B------:R-:W-:Y:S01]  /*199d0*/  IMAD.MOV.U32 R5, RZ, RZ, R8 ;  /* 0x000000ffff057224 */ /* 0x000fe200078e0008 */
[----:B----4-:R-:W-:Y:S01]  /*199e0*/  MOV R2, 0x1 ;  /* 0x0000000100027802 */ /* 0x010fe20000000f00 */
[----:B------:R-:W-:Y:S01]  /*199f0*/  IMAD.MOV.U32 R211, RZ, RZ, 0x1c1f ;  /* 0x00001c1fffd37424 */ /* 0x000fe200078e00ff */
[----:B------:R-:W-:-:S03]  /*19a00*/  MOV R3, 0x19a20 ;  /* 0x00019a2000037802 */ /* 0x000fc60000000f00 */
[----:B-123--:R-:W-:Y:S05]  /*19a10*/  CALL.REL.NOINC `($__internal_10_$__cuda_sm70_shflsync_idx_p) ;  /* 0x00002ae000007944 */ /* 0x00efea0003c00000 */
        /* <DEDUP_REMOVED lines=8> */
.L_x_595:
[----:B------:R-:W-:Y:S01]  /*19aa0*/  IMAD.MOV.U32 R2, RZ, RZ, RZ ;  /* 0x000000ffff027224 */ /* 0x000fe200078e00ff */
[----:B------:R-:W-:Y:S02]  /*19ab0*/  MOV R211, 0x1c1f ;  /* 0x00001c1f00d37802 */ /* 0x000fe40000000f00 */
[----:B------:R-:W-:Y:S02]  /*19ac0*/  MOV R3, 0x19ae0 ;  /* 0x00019ae000037802 */ /* 0x000fe40000000f00 */
[----:B------:R-:W-:Y:S05]  /*19ad0*/  CALL.REL.NOINC `($__internal_10_$__cuda_sm70_shflsync_idx_p) ;  /* 0x00002a2000007944 */ /* 0x000fea0003c00000 */
[----:B------:R-:W-:Y:S01]  /*19ae0*/  MOV R3, R211 ;  /* 0x000000d300037202 */ /* 0x000fe20000000f00 */
[----:B------:R-:W-:Y:S05]  /*19af0*/  BRA `(.L_x_790) ;  /* 0xfffeb2c000007947 */ /* 0x000fea000383ffff */
.L_x_600:
[----:B------:R-:W-:Y:S01]  /*19b00*/  IMAD.MOV.U32 R2, RZ, RZ, 0x1 ;  /* 0x00000001ff027424 */ /* 0x000fe200078e00ff */
[----:B------:R-:W-:Y:S02]  /*19b10*/  MOV R211, 0x1c1f ;  /* 0x00001c1f00d37802 */ /* 0x000fe40000000f00 */
[----:B------:R-:W-:Y:S02]  /*19b20*/  MOV R3, 0x19b40 ;  /* 0x00019b4000037802 */ /* 0x000fe40000000f00 */
[----:B-1----:R-:W-:Y:S05]  /*19b30*/  CALL.REL.NOINC `($__internal_10_$__cuda_sm70_shflsync_idx_p) ;  /* 0x000029c000007944 */ /* 0x002fea0003c00000 */
[----:B------:R-:W-:Y:S01]  /*19b40*/  MOV R3, R211 ;  /* 0x000000d300037202 */ /* 0x000fe20000000f00 */
[----:B------:R-:W-:Y:S05]  /*19b50*/  BRA `(.L_x_791) ;  /* 0xfffeb7e000007947 */ /* 0x000fea000383ffff */
.L_x_605:
[----:B------:R-:W-:Y:S01]  /*19b60*/  IMAD.MOV.U32 R2, RZ, RZ, 0x2 ;  /* 0x00000002ff027424 */ /* 0x000fe200078e00ff */
[----:B------:R-:W-:-:S02]  /*19b70*/  MOV R211, 0x1c1f ;  /* 0x00001c1f00d37802 */ /* 0x000fc40000000f00 */
[----:B------:R-:W-:Y:S02]  /*19b80*/  MOV R3, 0x19ba0 ;  /* 0x00019ba000037802 */ /* 0x000fe40000000f00 */
[----:B-12---:R-:W-:Y:S05]  /*19b90*/  CALL.REL.NOINC `($__internal_10_$__cuda_sm70_shflsync_idx_p) ;  /* 0x0000296000007944 */ /* 0x006fea0003c00000 */
[----:B------:R-:W-:Y:S01]  /*19ba0*/  MOV R3, R211 ;  /* 0x000000d300037202 */ /* 0x000fe20000000f00 */
[----:B------:R-:W-:Y:S05]  /*19bb0*/  BRA `(.L_x_792) ;  /* 0xfffebbe000007947 */ /* 0x000fea000383ffff */
.L_x_610:
[----:B------:R-:W-:Y:S01]  /*19bc0*/  IMAD.MOV.U32 R2, RZ, RZ, 0x3 ;  /* 0x00000003ff027424 */ /* 0x000fe200078e00ff */
[----:B------:R-:W-:Y:S02]  /*19bd0*/  MOV R211, 0x1c1f ;  /* 0x00001c1f00d37802 */ /* 0x000fe40000000f00 */
[----:B------:R-:W-:Y:S02]  /*19be0*/  MOV R3, 0x19c00 ;  /* 0x00019c0000037802 */ /* 0x000fe40000000f00 */
[----:B-123--:R-:W-:Y:S05]  /*19bf0*/  CALL.REL.NOINC `($__internal_10_$__cuda_sm70_shflsync_idx_p) ;  /* 0x0000290000007944 */ /* 0x00efea0003c00000 */
[----:B------:R-:W-:Y:S01]  /*19c00*/  MOV R3, R211 ;  /* 0x000000d300037202 */ /* 0x000fe20000000f00 */
[----:B------:R-:W-:Y:S05]  /*19c10*/  BRA `(.L_x_793) ;  /* 0xfffebfe000007947 */ /* 0x000fea000383ffff */
.L_x_615:
[----:B------:R-:W-:Y:S02]  /*19c20*/  MOV R0, 0x2 ;  /* 0x0000000200007802 */ /* 0x000fe40000000f00 */
[----:B------:R-:W-:Y:S02]  /*19c30*/  MOV R2, 0x19c50 ;  /* 0x00019c5000027802 */ /* 0x000fe40000000f00 */
[----:B------:R-:W-:Y:S05]  /*19c40*/  CALL.REL.NOINC `($__internal_9_$__cuda_sm70_shflsync_bfly_p) ;  /* 0x0000285000007944 */ /* 0x000fea0003c00000 */
[----:B------:R-:W-:Y:S05]  /*19c50*/  BRA `(.L_x_794) ;  /* 0xfffec6c000007947 */ /* 0x000fea000383ffff */
.L_x_616:
[----:B------:R-:W-:Y:S02]  /*19c60*/  MOV R0, 0x1 ;  /* 0x0000000100007802 */ /* 0x000fe40000000f00 */
[----:B------:R-:W-:Y:S02]  /*19c70*/  MOV R2, 0x19c90 ;  /* 0x00019c9000027802 */ /* 0x000fe40000000f00 */
[----:B------:R-:W-:Y:S05]  /*19c80*/  CALL.REL.NOINC `($__internal_9_$__cuda_sm70_shflsync_bfly_p) ;  /* 0x0000281000007944 */ /* 0x000fea0003c00000 */
[----:B------:R-:W-:Y:S01]  /*19c90*/  FMNMX.FTZ R104, R4, R0, !PT ;  /* 0x0000000004687209 */ /* 0x000fe20007810000 */
[----:B------:R-:W-:Y:S01]  /*19ca0*/  IMAD.MOV.U32 R4, RZ, RZ, R5 ;  /* 0x000000ffff047224 */ /* 0x000fe200078e0005 */
[----:B------:R-:W-:Y:S01]  /*19cb0*/  MOV R2, 0x19ce0 ;  /* 0x00019ce000027802 */ /* 0x000fe20000000f00 */
[----:B------:R-:W-:-:S02]  /*19cc0*/  IMAD.MOV.U32 R0, RZ, RZ, 0x2 ;  /* 0x00000002ff007424 */ /* 0x000fc400078e00ff */
[----:B------:R-:W-:Y:S05]  /*19cd0*/  CALL.REL.NOINC `($__internal_9_$__cuda_sm70_shflsync_bfly_p) ;  /* 0x000027c000007944 */ /* 0x000fea0003c00000 */
[----:B------:R-:W-:Y:S01]  /*19ce0*/  FMNMX.FTZ R5, R5, R0, !PT ;  /* 0x0000000005057209 */ /* 0x000fe20007810000 */
[----:B------:R-:W-:Y:S01]  /*19cf0*/  IMAD.MOV.U32 R0, RZ, RZ, 0x1 ;  /* 0x00000001ff007424 */ /* 0x000fe200078e00ff */
[----:B------:R-:W-:-:S03]  /*19d00*/  MOV R2, 0x19d30 ;  /* 0x00019d3000027802 */ /* 0x000fc60000000f00 */
[----:B------:R-:W-:Y:S02]  /*19d10*/  IMAD.MOV.U32 R4, RZ, RZ, R5 ;  /* 0x000000ffff047224 */ /* 0x000fe400078e0005 */
[----:B------:R-:W-:Y:S05]  /*19d20*/  CALL.REL.NOINC `($__internal_9_$__cuda_sm70_shflsync_bfly_p) ;  /* 0x0000277000007944 */ /* 0x000fea0003c00000 */
[----:B------:R-:W-:Y:S01]  /*19d30*/  FMNMX.FTZ R103, R5, R0, !PT ;  /* 0x0000000005677209 */ /* 0x000fe20007810000 */
[----:B------:R-:W-:Y:S01]  /*19d40*/  IMAD.MOV.U32 R4, RZ, RZ, R6 ;  /* 0x000000ffff047224 */ /* 0x000fe200078e0006 */
[----:B------:R-:W-:Y:S01]  /*19d50*/  MOV R2, 0x19d80 ;  /* 0x00019d8000027802 */ /* 0x000fe20000000f00 */
[----:B------:R-:W-:Y:S02]  /*19d60*/  IMAD.MOV.U32 R0, RZ, RZ, 0x2 ;  /* 0x00000002ff007424 */ /* 0x000fe400078e00ff */
        /* <DEDUP_REMOVED lines=16> */
[----:B------:R-:W-:Y:S01]  /*19e70*/  MOV R8, R0 ;  /* 0x0000000000087202 */ /* 0x000fe20000000f00 */
[----:B------:R-:W-:Y:S05]  /*19e80*/  BRA `(.L_x_795) ;  /* 0xfffec58000007947 */ /* 0x000fea000383ffff */
.L_x_624:
[----:B------:R-:W-:Y:S01]  /*19e90*/  MOV R2, RZ ;  /* 0x000000ff00027202 */ /* 0x000fe20000000f00 */
[----:B------:R-:W-:Y:S01]  /*19ea0*/  IMAD.MOV.U32 R5, RZ, RZ, R10 ;  /* 0x000000ffff057224 */ /* 0x000fe200078e000a */
[----:B------:R-:W-:Y:S01]  /*19eb0*/  MOV R3, 0x19ee0 ;  /* 0x00019ee000037802 */ /* 0x000fe20000000f00 */
[----:B------:R-:W-:Y:S02]  /*19ec0*/  IMAD.MOV.U32 R211, RZ, RZ, 0x1c1f ;  /* 0x00001c1fffd37424 */ /* 0x000fe400078e00ff */
[----:B-1234-:R-:W-:Y:S05]  /*19ed0*/  CALL.REL.NOINC `($__internal_10_$__cuda_sm70_shflsync_idx_p) ;  /* 0x0000262000007944 */ /* 0x01efea0003c00000 */
[----:B------:R-:W-:Y:S01]  /*19ee0*/  MOV R4, R211 ;  /* 0x000000d300047202 */ /* 0x000fe20000000f00 */
[----:B------:R-:W-:-:S05]  /*19ef0*/  BRA `(.L_x_796) ;  /* 0xfffedb5000007947 */ /* 0x000fca000383ffff */
.L_x_625:
[----:B------:R-:W-:Y:S01]  /*19f00*/  MOV R2, RZ ;  /* 0x000000ff00027202 */ /* 0x000fe20000000f00 */
[----:B------:R-:W-:Y:S01]  /*19f10*/  IMAD.MOV.U32 R5, RZ, RZ, R11 ;  /* 0x000000ffff057224 */ /* 0x000fe200078e000b */
[----:B------:R-:W-:Y:S01]  /*19f20*/  MOV R3, 0x19f50 ;  /* 0x00019f5000037802 */ /* 0x000fe20000000f00 */
[----:B------:R-:W-:Y:S02]  /*19f30*/  IMAD.MOV.U32 R211, RZ, RZ, 0x1c1f ;  /* 0x00001c1fffd37424 */ /* 0x000fe400078e00ff */
[----:B-1234-:R-:W-:Y:S05]  /*19f40*/  CALL.REL.NOINC `($__internal_10_$__cuda_sm70_shflsync_idx_p) ;  /* 0x000025b000007944 */ /* 0x01efea0003c00000 */
[----:B------:R-:W-:Y:S01]  /*19f50*/  MOV R0, R211 ;  /* 0x000000d300007202 */ /* 0x000fe20000000f00 */
[----:B------:R-:W-:-:S05]  /*19f60*/  BRA `(.L_x_797) ;  /* 0xfffedb0000007947 */ /* 0x000fca000383ffff */
.L_x_626:
[----:B----4-:R-:W-:Y:S01]  /*19f70*/  MOV R2, 0x1 ;  /* 0x0000000100027802 */ /* 0x010fe20000000f00 */
[----:B------:R-:W-:Y:S01]  /*19f80*/  IMAD.MOV.U32 R5, RZ, RZ, R10 ;  /* 0x000000ffff057224 */ /* 0x000fe200078e000a */
[----:B------:R-:W-:Y:S01]  /*19f90*/  MOV R3, 0x19fc0 ;  /* 0x00019fc000037802 */ /* 0x000fe20000000f00 */
[----:B------:R-:W-:Y:S02]  /*19fa0*/  IMAD.MOV.U32 R211, RZ, RZ, 0x1c1f ;  /* 0x00001c1fffd37424 */ /* 0x000fe400078e00ff */
[----:B-12---:R-:W-:Y:S05]  /*19fb0*/  CALL.REL.NOINC `($__internal_10_$__cuda_sm70_shflsync_idx_p) ;  /* 0x0000254000007944 */ /* 0x006fea0003c00000 */
[----:B------:R-:W-:Y:S01]  /*19fc0*/  MOV R2, 0x1 ;  /* 0x0000000100027802 */ /* 0x000fe20000000f00 */
[----:B------:R-:W-:Y:S01]  /*19fd0*/  IMAD.MOV.U32 R4, RZ, RZ, R211 ;  /* 0x000000ffff047224 */ /* 0x000fe200078e00d3 */
[----:B------:R-:W-:Y:S01]  /*19fe0*/  MOV R211, 0x1c1f ;  /* 0x00001c1f00d37802 */ /* 0x000fe20000000f00 */
[----:B------:R-:W-:Y:S01]  /*19ff0*/  IMAD.MOV.U32 R5, RZ, RZ, R11 ;  /* 0x000000ffff057224 */ /* 0x000fe200078e000b */
[----:B------:R-:W-:Y:S02]  /*1a000*/  MOV R3, 0x1a020 ;  /* 0x0001a02000037802 */ /* 0x000fe40000000f00 */
[----:B------:R-:W-:Y:S05]  /*1a010*/  CALL.REL.NOINC `($__internal_10_$__cuda_sm70_shflsync_idx_p) ;  /* 0x000024e000007944 */ /* 0x000fea0003c00000 */
[----:B------:R-:W-:Y:S01]  /*1a020*/  MOV R0, R211 ;  /* 0x000000d300007202 */ /* 0x000fe20000000f00 */
[----:B------:R-:W-:-:S05]  /*1a030*/  BRA `(.L_x_798) ;  /* 0xfffedbc000007947 */ /* 0x000fca000383ffff */
.L_x_629:
[----:B------:R-:W-:Y:S01]  /*1a040*/  MOV R2, RZ ;  /* 0x000000ff00027202 */ /* 0x000fe20000000f00 */
[----:B------:R-:W-:Y:S01]  /*1a050*/  IMAD.MOV.U32 R5, RZ, RZ, R7 ;  /* 0x000000ffff057224 */ /* 0x000fe200078e0007 */
[----:B------:R-:W-:Y:S01]  /*1a060*/  MOV R3, 0x1a090 ;  /* 0x0001a09000037802 */ /* 0x000fe20000000f00 */
[----:B------:R-:W-:Y:S02]  /*1a070*/  IMAD.MOV.U32 R211, RZ, RZ, 0x1c1f ;  /* 0x00001c1fffd37424 */ /* 0x000fe400078e00ff */
[----:B------:R-:W-:Y:S05]  /*1a080*/  CALL.REL.NOINC `($__internal_10_$__cuda_sm70_shflsync_idx_p) ;  /* 0x0000247000007944 */ /* 0x000fea0003c00000 */
[----:B------:R-:W-:Y:S01]  /*1a090*/  MOV R4, R211 ;  /* 0x000000d300047202 */ /* 0x000fe20000000f00 */
[----:B------:R-:W-:-:S05]  /*1a0a0*/  BRA `(.L_x_799) ;  /* 0xfffeeab000007947 */ /* 0x000fca000383ffff */
.L_x_630:
[----:B------:R-:W-:Y:S01]  /*1a0b0*/  MOV R2, RZ ;  /* 0x000000ff00027202 */ /* 0x000fe20000000f00 */
[----:B------:R-:W-:Y:S01]  /*1a0c0*/  IMAD.MOV.U32 R5, RZ, RZ, R8 ;  /* 0x000000ffff057224 */ /* 0x000fe200078e0008 */
[----:B------:R-:W-:Y:S01]  /*1a0d0*/  MOV R3, 0x1a100 ;  /* 0x0001a10000037802 */ /* 0x000fe20000000f00 */
[----:B------:R-:W-:Y:S02]  /*1a0e0*/  IMAD.MOV.U32 R211, RZ, RZ, 0x1c1f ;  /* 0x00001c1fffd37424 */ /* 0x000fe400078e00ff */
[----:B-12---:R-:W-:Y:S05]  /*1a0f0*/  CALL.REL.NOINC `($__internal_10_$__cuda_sm70_shflsync_idx_p) ;  /* 0x0000240000007944 */ /* 0x006fea0003c00000 */
[----:B------:R-:W-:Y:S01]  /*1a100*/  MOV R0, R211 ;  /* 0x000000d300007202 */ /* 0x000fe20000000f00 */
[----:B------:R-:W-:-:S05]  /*1a110*/  BRA `(.L_x_800) ;  /* 0xfffeea6000007947 */ /* 0x000fca000383ffff */
.L_x_631:
[----:B--2---:R-:W-:Y:S01]  /*1a120*/  MOV R2, 0x1 ;  /* 0x0000000100027802 */ /* 0x004fe20000000f00 */
[----:B------:R-:W-:Y:S01]  /*1a130*/  IMAD.MOV.U32 R5, RZ, RZ, R7 ;  /* 0x000000ffff057224 */ /* 0x000fe200078e0007 */
[----:B------:R-:W-:Y:S01]  /*1a140*/  MOV R3, 0x1a170 ;  /* 0x0001a17000037802 */ /* 0x000fe20000000f00 */
[----:B------:R-:W-:Y:S03]  /*1a150*/  IMAD.MOV.U32 R211, RZ, RZ, 0x1c1f ;  /* 0x00001c1fffd37424 */ /* 0x000fe600078e00ff */
[----:B-1-3--:R-:W-:Y:S05]  /*1a160*/  CALL.REL.NOINC `($__internal_10_$__cuda_sm70_shflsync_idx_p) ;  /* 0x0000239000007944 */ /* 0x00afea0003c00000 */
        /* <DEDUP_REMOVED lines=8> */
.L_x_632:
[----:B------:R-:W-:Y:S01]  /*1a1f0*/  MOV R211, 0x1c1f ;  /* 0x00001c1f00d37802 */ /* 0x000fe20000000f00 */
[----:B------:R-:W-:Y:S01]  /*1a200*/  IMAD.MOV.U32 R2, RZ, RZ, RZ ;  /* 0x000000ffff027224 */ /* 0x000fe200078e00ff */
[----:B------:R-:W-:Y:S02]  /*1a210*/  MOV R3, 0x1a230 ;  /* 0x0001a23000037802 */ /* 0x000fe40000000f00 */
[----:B------:R-:W-:Y:S05]  /*1a220*/  CALL.REL.NOINC `($__internal_10_$__cuda_sm70_shflsync_idx_p) ;  /* 0x000022d000007944 */ /* 0x000fea0003c00000 */
[----:B------:R-:W-:Y:S01]  /*1a230*/  MOV R4, R211 ;  /* 0x000000d300047202 */ /* 0x000fe20000000f00 */
[----:B------:R-:W-:-:S05]  /*1a240*/  BRA `(.L_x_802) ;  /* 0xfffeecf000007947 */ /* 0x000fca000383ffff */
.L_x_637:
[----:B------:R-:W-:Y:S01]  /*1a250*/  MOV R211, 0x1c1f ;  /* 0x00001c1f00d37802 */ /* 0x000fe20000000f00 */
[----:B------:R-:W-:Y:S01]  /*1a260*/  IMAD.MOV.U32 R2, RZ, RZ, 0x1 ;  /* 0x00000001ff027424 */ /* 0x000fe200078e00ff */
[----:B------:R-:W-:Y:S02]  /*1a270*/  MOV R3, 0x1a290 ;  /* 0x0001a29000037802 */ /* 0x000fe40000000f00 */
[----:B-1----:R-:W-:Y:S05]  /*1a280*/  CALL.REL.NOINC `($__internal_10_$__cuda_sm70_shflsync_idx_p) ;  /* 0x0000227000007944 */ /* 0x002fea0003c00000 */
[----:B------:R-:W-:Y:S01]  /*1a290*/  MOV R4, R211 ;  /* 0x000000d300047202 */ /* 0x000fe20000000f00 */
[----:B------:R-:W-:-:S05]  /*1a2a0*/  BRA `(.L_x_803) ;  /* 0xfffef26000007947 */ /* 0x000fca000383ffff */
.L_x_642:
[----:B------:R-:W-:Y:S01]  /*1a2b0*/  MOV R211, 0x1c1f ;  /* 0x00001c1f00d37802 */ /* 0x000fe20000000f00 */
[----:B------:R-:W-:Y:S01]  /*1a2c0*/  IMAD.MOV.U32 R2, RZ, RZ, 0x2 ;  /* 0x00000002ff027424 */ /* 0x000fe200078e00ff */
[----:B------:R-:W-:Y:S02]  /*1a2d0*/  MOV R3, 0x1a2f0 ;  /* 0x0001a2f000037802 */ /* 0x000fe40000000f00 */
[----:B-12---:R-:W-:Y:S05]  /*1a2e0*/  CALL.REL.NOINC `($__internal_10_$__cuda_sm70_shflsync_idx_p) ;  /* 0x0000221000007944 */ /* 0x006fea0003c00000 */
[----:B------:R-:W-:Y:S01]  /*1a2f0*/  MOV R4, R211 ;  /* 0x000000d300047202 */ /* 0x000fe20000000f00 */
[----:B------:R-:W-:-:S05]  /*1a300*/  BRA `(.L_x_804) ;  /* 0xfffef6a000007947 */ /* 0x000fca000383ffff */
.L_x_647:
[----:B------:R-:W-:Y:S01]  /*1a310*/  MOV R211, 0x1c1f ;  /* 0x00001c1f00d37802 */ /* 0x000fe20000000f00 */
[----:B------:R-:W-:Y:S01]  /*1a320*/  IMAD.MOV.U32 R2, RZ, RZ, 0x3 ;  /* 0x00000003ff027424 */ /* 0x000fe200078e00ff */
[----:B------:R-:W-:Y:S02]  /*1a330*/  MOV R3, 0x1a350 ;  /* 0x0001a35000037802 */ /* 0x000fe40000000f00 */
[----:B-123--:R-:W-:Y:S05]  /*1a340*/  CALL.REL.NOINC `($__internal_10_$__cuda_sm70_shflsync_idx_p) ;  /* 0x000021b000007944 */ /* 0x00efea0003c00000 */
[----:B------:R-:W-:Y:S01]  /*1a350*/  MOV R4, R211 ;  /* 0x000000d300047202 */ /* 0x000fe20000000f00 */
[----:B------:R-:W-:-:S05]  /*1a360*/  BRA `(.L_x_805) ;  /* 0xfffefae000007947 */ /* 0x000fca000383ffff */
.L_x_652:
[----:B------:R-:W-:Y:S02]  /*1a370*/  MOV R0, 0x2 ;  /* 0x0000000200007802 */ /* 0x000fe40000000f00 */
[----:B------:R-:W-:Y:S02]  /*1a380*/  MOV R2, 0x1a3a0 ;  /* 0x0001a3a000027802 */ /* 0x000fe40000000f00 */
[----:B------:R-:W-:Y:S05]  /*1a390*/  CALL.REL.NOINC `($__internal_9_$__cuda_sm70_shflsync_bfly_p) ;  /* 0x0000210000007944 */ /* 0x000fea0003c00000 */
[----:B------:R-:W-:-:S05]  /*1a3a0*/  BRA `(.L_x_806) ;  /* 0xffff024000007947 */ /* 0x000fca000383ffff */
.L_x_653:
[----:B------:R-:W-:Y:S02]  /*1a3b0*/  MOV R0, 0x1 ;  /* 0x0000000100007802 */ /* 0x000fe40000000f00 */
[----:B------:R-:W-:Y:S02]  /*1a3c0*/  MOV R2, 0x1a3e0 ;  /* 0x0001a3e000027802 */ /* 0x000fe40000000f00 */
        /* <DEDUP_REMOVED lines=28> */
[----:B------:R-:W-:-:S05]  /*1a590*/  BRA `(.L_x_807) ;  /* 0xffff014000007947 */ /* 0x000fca000383ffff */
.L_x_662:
[----:B------:R-:W-:Y:S01]  /*1a5a0*/  MOV R2, RZ ;  /* 0x000000ff00027202 */ /* 0x000fe20000000f00 */
[----:B------:R-:W-:Y:S01]  /*1a5b0*/  IMAD.MOV.U32 R5, RZ, RZ, R10 ;  /* 0x000000ffff057224 */ /* 0x000fe200078e000a */
[----:B------:R-:W-:Y:S01]  /*1a5c0*/  MOV R3, 0x1a5f0 ;  /* 0x0001a5f000037802 */ /* 0x000fe20000000f00 */
[----:B------:R-:W-:Y:S02]  /*1a5d0*/  IMAD.MOV.U32 R211, RZ, RZ, 0x1c1f ;  /* 0x00001c1fffd37424 */ /* 0x000fe400078e00ff */
[----:B-1234-:R-:W-:Y:S05]  /*1a5e0*/  CALL.REL.NOINC `($__internal_10_$__cuda_sm70_shflsync_idx_p) ;  /* 0x00001f1000007944 */ /* 0x01efea0003c00000 */
[----:B------:R-:W-:Y:S01]  /*1a5f0*/  MOV R4, R211 ;  /* 0x000000d300047202 */ /* 0x000fe20000000f00 */
[----:B------:R-:W-:-:S05]  /*1a600*/  BRA `(.L_x_808) ;  /* 0xffff1d9000007947 */ /* 0x000fca000383ffff */
.L_x_663:
[----:B------:R-:W-:Y:S01]  /*1a610*/  MOV R2, RZ ;  /* 0x000000ff00027202 */ /* 0x000fe20000000f00 */
[----:B------:R-:W-:Y:S01]  /*1a620*/  IMAD.MOV.U32 R5, RZ, RZ, R11 ;  /* 0x000000ffff057224 */ /* 0x000fe200078e000b */
[----:B------:R-:W-:Y:S01]  /*1a630*/  MOV R3, 0x1a660 ;  /* 0x0001a66000037802 */ /* 0x000fe20000000f00 */
[----:B------:R-:W-:Y:S02]  /*1a640*/  IMAD.MOV.U32 R211, RZ, RZ, 0x1c1f ;  /* 0x00001c1fffd37424 */ /* 0x000fe400078e00ff */
[----:B-1234-:R-:W-:Y:S05]  /*1a650*/  CALL.REL.NOINC `($__internal_10_$__cuda_sm70_shflsync_idx_p) ;  /* 0x00001ea000007944 */ /* 0x01efea0003c00000 */
[----:B------:R-:W-:Y:S01]  /*1a660*/  MOV R0, R211 ;  /* 0x000000d300007202 */ /* 0x000fe20000000f00 */
[----:B------:R-:W-:-:S05]  /*1a670*/  BRA `(.L_x_809) ;  /* 0xffff1d4000007947 */ /* 0x000fca000383ffff */
.L_x_664:
        /* <DEDUP_REMOVED lines=13> */
.L_x_667:
[----:B------:R-:W-:Y:S01]  /*1a750*/  MOV R2, RZ ;  /* 0x000000ff00027202 */ /* 0x000fe20000000f00 */
[----:B------:R-:W-:Y:S01]  /*1a760*/  IMAD.MOV.U32 R5, RZ, RZ, R7 ;  /* 0x000000ffff057224 */ /* 0x000fe200078e0007 */
[----:B------:R-:W-:Y:S01]  /*1a770*/  MOV R3, 0x1a7a0 ;  /* 0x0001a7a000037802 */ /* 0x000fe20000000f00 */
[----:B------:R-:W-:Y:S02]  /*1a780*/  IMAD.MOV.U32 R211, RZ, RZ, 0x1c1f ;  /* 0x00001c1fffd37424 */ /* 0x000fe400078e00ff */
[----:B------:R-:W-:Y:S05]  /*1a790*/  CALL.REL.NOINC `($__internal_10_$__cuda_sm70_shflsync_idx_p) ;  /* 0x00001d6000007944 */ /* 0x000fea0003c00000 */
[----:B------:R-:W-:Y:S01]  /*1a7a0*/  MOV R4, R211 ;  /* 0x000000d300047202 */ /* 0x000fe20000000f00 */
[----:B------:R-:W-:-:S05]  /*1a7b0*/  BRA `(.L_x_811) ;  /* 0xffff2d0000007947 */ /* 0x000fca000383ffff */
.L_x_668:
[----:B------:R-:W-:Y:S01]  /*1a7c0*/  MOV R2, RZ ;  /* 0x000000ff00027202 */ /* 0x000fe20000000f00 */
[----:B------:R-:W-:Y:S01]  /*1a7d0*/  IMAD.MOV.U32 R5, RZ, RZ, R8 ;  /* 0x000000ffff057224 */ /* 0x000fe200078e0008 */
[----:B------:R-:W-:Y:S01]  /*1a7e0*/  MOV R3, 0x1a810 ;  /* 0x0001a81000037802 */ /* 0x000fe20000000f00 */
[----:B------:R-:W-:Y:S02]  /*1a7f0*/  IMAD.MOV.U32 R211, RZ, RZ, 0x1c1f ;  /* 0x00001c1fffd37424 */ /* 0x000fe400078e00ff */
[----:B-12---:R-:W-:Y:S05]  /*1a800*/  CALL.REL.NOINC `($__internal_10_$__cuda_sm70_shflsync_idx_p) ;  /* 0x00001cf000007944 */ /* 0x006fea0003c00000 */
[----:B------:R-:W-:Y:S01]  /*1a810*/  MOV R0, R211 ;  /* 0x000000d300007202 */ /* 0x000fe20000000f00 */
[----:B------:R-:W-:-:S05]  /*1a820*/  BRA `(.L_x_812) ;  /* 0xffff2cb000007947 */ /* 0x000fca000383ffff */
.L_x_669:
        /* <DEDUP_REMOVED lines=13> */
.L_x_670:
[----:B------:R-:W-:Y:S02]  /*1a900*/  MOV R0, 0x2 ;  /* 0x0000000200007802 */ /* 0x000fe40000000f00 */
[----:B------:R-:W-:Y:S02]  /*1a910*/  MOV R2, 0x1a930 ;  /* 0x0001a93000027802 */ /* 0x000fe40000000f00 */
[----:B------:R-:W-:Y:S05]  /*1a920*/  CALL.REL.NOINC `($__internal_9_$__cuda_sm70_shflsync_bfly_p) ;  /* 0x00001b7000007944 */ /* 0x000fea0003c00000 */
[----:B------:R-:W-:-:S05]  /*1a930*/  BRA `(.L_x_814) ;  /* 0xffff31c000007947 */ /* 0x000fca000383ffff */
.L_x_671:
        /* <DEDUP_REMOVED lines=31> */
.L_x_674:
[----:B------:R-:W-:Y:S01]  /*1ab30*/  MOV R211, 0x1c1f ;  /* 0x00001c1f00d37802 */ /* 0x000fe20000000f00 */
[----:B------:R-:W-:Y:S01]  /*1ab40*/  IMAD.MOV.U32 R2, RZ, RZ, RZ ;  /* 0x000000ffff027224 */ /* 0x000fe200078e00ff */
[----:B------:R-:W-:Y:S02]  /*1ab50*/  MOV R3, 0x1ab70 ;  /* 0x0001ab7000037802 */ /* 0x000fe40000000f00 */
[----:B-1234-:R-:W-:Y:S05]  /*1ab60*/  CALL.REL.NOINC `($__internal_10_$__cuda_sm70_shflsync_idx_p) ;  /* 0x0000199000007944 */ /* 0x01efea0003c00000 */
[----:B------:R-:W-:Y:S01]  /*1ab70*/  MOV R0, R211 ;  /* 0x000000d300007202 */ /* 0x000fe20000000f00 */
[----:B------:R-:W-:-:S05]  /*1ab80*/  BRA `(.L_x_816) ;  /* 0xffff4a1000007947 */ /* 0x000fca000383ffff */
.L_x_677:
[----:B------:R-:W-:Y:S01]  /*1ab90*/  MOV R211, 0x1c1f ;  /* 0x00001c1f00d37802 */ /* 0x000fe20000000f00 */
[----:B---3--:R-:W-:Y:S01]  /*1aba0*/  IMAD.MOV.U32 R2, RZ, RZ, 0x1 ;  /* 0x00000001ff027424 */ /* 0x008fe200078e00ff */
[----:B------:R-:W-:Y:S02]  /*1abb0*/  MOV R3, 0x1abd0 ;  /* 0x0001abd000037802 */ /* 0x000fe40000000f00 */
[----:B-12-4-:R-:W-:Y:S05]  /*1abc0*/  CALL.REL.NOINC `($__internal_10_$__cuda_sm70_shflsync_idx_p) ;  /* 0x0000193000007944 */ /* 0x016fea0003c00000 */
        /* <DEDUP_REMOVED lines=8> */
.L_x_680:
[----:B------:R-:W-:Y:S01]  /*1ac50*/  MOV R2, RZ ;  /* 0x000000ff00027202 */ /* 0x000fe20000000f00 */
[----:B------:R-:W-:Y:S01]  /*1ac60*/  IMAD.MOV.U32 R5, RZ, RZ, R7 ;  /* 0x000000ffff057224 */ /* 0x000fe200078e0007 */
[----:B------:R-:W-:Y:S01]  /*1ac70*/  MOV R3, 0x1aca0 ;  /* 0x0001aca000037802 */ /* 0x000fe20000000f00 */
[----:B------:R-:W-:Y:S02]  /*1ac80*/  IMAD.MOV.U32 R211, RZ, RZ, 0x1c1f ;  /* 0x00001c1fffd37424 */ /* 0x000fe400078e00ff */
[----:B------:R-:W-:Y:S05]  /*1ac90*/  CALL.REL.NOINC `($__internal_10_$__cuda_sm70_shflsync_idx_p) ;  /* 0x0000186000007944 */ /* 0x000fea0003c00000 */
[----:B------:R-:W-:Y:S01]  /*1aca0*/  MOV R4, R211 ;  /* 0x000000d300047202 */ /* 0x000fe20000000f00 */
[----:B------:R-:W-:-:S05]  /*1acb0*/  BRA `(.L_x_818) ;  /* 0xffff59e000007947 */ /* 0x000fca000383ffff */
.L_x_681:
[----:B------:R-:W-:Y:S01]  /*1acc0*/  MOV R2, RZ ;  /* 0x000000ff00027202 */ /* 0x000fe20000000f00 */
[----:B------:R-:W-:Y:S01]  /*1acd0*/  IMAD.MOV.U32 R5, RZ, RZ, R8 ;  /* 0x000000ffff057224 */ /* 0x000fe200078e0008 */
[----:B------:R-:W-:Y:S01]  /*1ace0*/  MOV R3, 0x1ad10 ;  /* 0x0001ad1000037802 */ /* 0x000fe20000000f00 */
[----:B------:R-:W-:Y:S02]  /*1acf0*/  IMAD.MOV.U32 R211, RZ, RZ, 0x1c1f ;  /* 0x00001c1fffd37424 */ /* 0x000fe400078e00ff */
[----:B-12---:R-:W-:Y:S05]  /*1ad00*/  CALL.REL.NOINC `($__internal_10_$__cuda_sm70_shflsync_idx_p) ;  /* 0x000017f000007944 */ /* 0x006fea0003c00000 */
[----:B------:R-:W-:Y:S01]  /*1ad10*/  MOV R0, R211 ;  /* 0x000000d300007202 */ /* 0x000fe20000000f00 */
[----:B------:R-:W-:-:S05]  /*1ad20*/  BRA `(.L_x_819) ;  /* 0xffff599000007947 */ /* 0x000fca000383ffff */
.L_x_682:
        /* <DEDUP_REMOVED lines=13> */
.L_x_683:
[----:B------:R-:W-:Y:S01]  /*1ae00*/  MOV R211, 0x1c1f ;  /* 0x00001c1f00d37802 */ /* 0x000fe20000000f00 */
[----:B------:R-:W-:Y:S01]  /*1ae10*/  IMAD.MOV.U32 R2, RZ, RZ, RZ ;  /* 0x000000ffff027224 */ /* 0x000fe200078e00ff */
[----:B------:R-:W-:Y:S02]  /*1ae20*/  MOV R3, 0x1ae40 ;  /* 0x0001ae4000037802 */ /* 0x000fe40000000f00 */
[----:B------:R-:W-:Y:S05]  /*1ae30*/  CALL.REL.NOINC `($__internal_10_$__cuda_sm70_shflsync_idx_p) ;  /* 0x000016c000007944 */ /* 0x000fea0003c00000 */
[----:B------:R-:W-:Y:S01]  /*1ae40*/  MOV R4, R211 ;  /* 0x000000d300047202 */ /* 0x000fe20000000f00 */
[----:B------:R-:W-:-:S05]  /*1ae50*/  BRA `(.L_x_821) ;  /* 0xffff5b6000007947 */ /* 0x000fca000383ffff */
.L_x_688:
[----:B------:R-:W-:Y:S01]  /*1ae60*/  MOV R211, 0x1c1f ;  /* 0x00001c1f00d37802 */ /* 0x000fe20000000f00 */
[----:B------:R-:W-:Y:S01]  /*1ae70*/  IMAD.MOV.U32 R2, RZ, RZ, 0x1 ;  /* 0x00000001ff027424 */ /* 0x000fe200078e00ff */
[----:B------:R-:W-:Y:S02]  /*1ae80*/  MOV R3, 0x1aea0 ;  /* 0x0001aea000037802 */ /* 0x000fe40000000f00 */
[----:B-1----:R-:W-:Y:S05]  /*1ae90*/  CALL.REL.NOINC `($__internal_10_$__cuda_sm70_shflsync_idx_p) ;  /* 0x0000166000007944 */ /* 0x002fea0003c00000 */
[----:B------:R-:W-:Y:S01]  /*1aea0*/  MOV R4, R211 ;  /* 0x000000d300047202 */ /* 0x000fe20000000f00 */
[----:B------:R-:W-:-:S05]  /*1aeb0*/  BRA `(.L_x_822) ;  /* 0xffff60d000007947 */ /* 0x000fca000383ffff */
.L_x_693:
[----:B------:R-:W-:Y:S01]  /*1aec0*/  MOV R211, 0x1c1f ;  /* 0x00001c1f00d37802 */ /* 0x000fe20000000f00 */
[----:B------:R-:W-:Y:S01]  /*1aed0*/  IMAD.MOV.U32 R2, RZ, RZ, 0x2 ;  /* 0x00000002ff027424 */ /* 0x000fe200078e00ff */
[----:B------:R-:W-:Y:S02]  /*1aee0*/  MOV R3, 0x1af00 ;  /* 0x0001af0000037802 */ /* 0x000fe40000000f00 */
[----:B-12---:R-:W-:Y:S05]  /*1aef0*/  CALL.REL.NOINC `($__internal_10_$__cuda_sm70_shflsync_idx_p) ;  /* 0x0000160000007944 */ /* 0x006fea0003c00000 */
[----:B------:R-:W-:Y:S01]  /*1af00*/  MOV R4, R211 ;  /* 0x000000d300047202 */ /* 0x000fe20000000f00 */
[----:B------:R-:W-:-:S05]  /*1af10*/  BRA `(.L_x_823) ;  /* 0xffff651000007947 */ /* 0x000fca000383ffff */
.L_x_698:
[----:B------:R-:W-:Y:S01]  /*1af20*/  MOV R211, 0x1c1f ;  /* 0x00001c1f00d37802 */ /* 0x000fe20000000f00 */
[----:B------:R-:W-:Y:S01]  /*1af30*/  IMAD.MOV.U32 R2, RZ, RZ, 0x3 ;  /* 0x00000003ff027424 */ /* 0x000fe200078e00ff */
[----:B------:R-:W-:Y:S02]  /*1af40*/  MOV R3, 0x1af60 ;  /* 0x0001af6000037802 */ /* 0x000fe40000000f00 */
[----:B-123--:R-:W-:Y:S05]  /*1af50*/  CALL.REL.NOINC `($__internal_10_$__cuda_sm70_shflsync_idx_p) ;  /* 0x000015a000007944 */ /* 0x00efea0003c00000 */
[----:B------:R-:W-:Y:S01]  /*1af60*/  MOV R4, R211 ;  /* 0x000000d300047202 */ /* 0x000fe20000000f00 */
[----:B------:R-:W-:-:S05]  /*1af70*/  BRA `(.L_x_824) ;  /* 0xffff695000007947 */ /* 0x000fca000383ffff */
.L_x_703:
[----:B------:R-:W-:Y:S02]  /*1af80*/  MOV R0, 0x2 ;  /* 0x0000000200007802 */ /* 0x000fe40000000f00 */
[----:B------:R-:W-:Y:S02]  /*1af90*/  MOV R2, 0x1afb0 ;  /* 0x0001afb000027802 */ /* 0x000fe40000000f00 */
[----:B------:R-:W-:Y:S05]  /*1afa0*/  CALL.REL.NOINC `($__internal_9_$__cuda_sm70_shflsync_bfly_p) ;  /* 0x000014f000007944 */ /* 0x000fea0003c00000 */
[----:B------:R-:W-:-:S05]  /*1afb0*/  BRA `(.L_x_825) ;  /* 0xffff70b000007947 */ /* 0x000fca000383ffff */
.L_x_704:
        /* <DEDUP_REMOVED lines=31> */
.L_x_706:
[----:B------:R-:W-:Y:S01]  /*1b1b0*/  IMAD.MOV.U32 R4, RZ, RZ, R222 ;  /* 0x000000ffff047224 */ /* 0x000fe200078e00de */
[----:B------:R-:W-:-:S02]  /*1b1c0*/  MOV R0, 0x2 ;  /* 0x0000000200007802 */ /* 0x000fc40000000f00 */
[----:B------:R-:W-:Y:S02]  /*1b1d0*/  MOV R2, 0x1b1f0 ;  /* 0x0001b1f000027802 */ /* 0x000fe40000000f00 */
[----:B------:R-:W-:Y:S05]  /*1b1e0*/  CALL.REL.NOINC `($__internal_9_$__cuda_sm70_shflsync_bfly_p) ;  /* 0x000012b000007944 */ /* 0x000fea0003c00000 */
[----:B------:R-:W-:Y:S05]  /*1b1f0*/  BRA `(.L_x_827) ;  /* 0xffff880000007947 */ /* 0x000fea000383ffff */
.L_x_707:
[----:B------:R-:W-:Y:S01]  /*1b200*/  IMAD.MOV.U32 R4, RZ, RZ, R7 ;  /* 0x000000ffff047224 */ /* 0x000fe200078e0007 */
[----:B------:R-:W-:Y:S02]  /*1b210*/  MOV R0, 0x1 ;  /* 0x0000000100007802 */ /* 0x000fe40000000f00 */
[----:B------:R-:W-:Y:S02]  /*1b220*/  MOV R2, 0x1b240 ;  /* 0x0001b24000027802 */ /* 0x000fe40000000f00 */
[----:B-1----:R-:W-:Y:S05]  /*1b230*/  CALL.REL.NOINC `($__internal_9_$__cuda_sm70_shflsync_bfly_p) ;  /* 0x0000126000007944 */ /* 0x002fea0003c00000 */
[----:B------:R-:W-:Y:S01]  /*1b240*/  FADD.FTZ R7, R7, R0 ;  /* 0x0000000007077221 */ /* 0x000fe20000010000 */
[----:B------:R-:W-:Y:S02]  /*1b250*/  MOV R4, R228 ;  /* 0x000000e400047202 */ /* 0x000fe40000000f00 */
[----:B------:R-:W-:Y:S02]  /*1b260*/  MOV R0, 0x2 ;  /* 0x0000000200007802 */ /* 0x000fe40000000f00 */
[----:B------:R-:W-:Y:S02]  /*1b270*/  MOV R2, 0x1b290 ;  /* 0x0001b29000027802 */ /* 0x000fe40000000f00 */
[----:B------:R-:W-:Y:S05]  /*1b280*/  CALL.REL.NOINC `($__internal_9_$__cuda_sm70_shflsync_bfly_p) ;  /* 0x0000121000007944 */ /* 0x000fea0003c00000 */
[----:B------:R-:W-:Y:S01]  /*1b290*/  FADD.FTZ R4, R228, R0 ;  /* 0x00000000e4047221 */ /* 0x000fe20000010000 */
[----:B------:R-:W-:Y:S02]  /*1b2a0*/  MOV R0, 0x1 ;  /* 0x0000000100007802 */ /* 0x000fe40000000f00 */
[----:B------:R-:W-:-:S02]  /*1b2b0*/  MOV R2, 0x1b2d0 ;  /* 0x0001b2d000027802 */ /* 0x000fc40000000f00 */
[----:B------:R-:W-:Y:S05]  /*1b2c0*/  CALL.REL.NOINC `($__internal_9_$__cuda_sm70_shflsync_bfly_p) ;  /* 0x000011d000007944 */ /* 0x000fea0003c00000 */
[----:B------:R-:W-:Y:S01]  /*1b2d0*/  FADD.FTZ R6, R4, R0 ;  /* 0x0000000004067221 */ /* 0x000fe20000010000 */
[----:B------:R-:W-:-:S02]  /*1b2e0*/  MOV R4, R221 ;  /* 0x000000dd00047202 */ /* 0x000fc40000000f00 */
[----:B------:R-:W-:Y:S02]  /*1b2f0*/  MOV R0, 0x2 ;  /* 0x0000000200007802 */ /* 0x000fe40000000f00 */
[----:B------:R-:W-:Y:S02]  /*1b300*/  MOV R2, 0x1b320 ;  /* 0x0001b32000027802 */ /* 0x000fe40000000f00 */
[----:B------:R-:W-:Y:S05]  /*1b310*/  CALL.REL.NOINC `($__internal_9_$__cuda_sm70_shflsync_bfly_p) ;  /* 0x0000118000007944 */ /* 0x000fea0003c00000 */
[----:B------:R-:W-:Y:S01]  /*1b320*/  FADD.FTZ R5, R221, R0 ;  /* 0x00000000dd057221 */ /* 0x000fe20000010000 */
[----:B------:R-:W-:Y:S02]  /*1b330*/  MOV R0, 0x1 ;  /* 0x0000000100007802 */ /* 0x000fe40000000f00 */
[----:B------:R-:W-:Y:S02]  /*1b340*/  MOV R2, 0x1b370 ;  /* 0x0001b37000027802 */ /* 0x000fe40000000f00 */
[----:B------:R-:W-:Y:S02]  /*1b350*/  MOV R4, R5 ;  /* 0x0000000500047202 */ /* 0x000fe40000000f00 */
[----:B------:R-:W-:Y:S05]  /*1b360*/  CALL.REL.NOINC `($__internal_9_$__cuda_sm70_shflsync_bfly_p) ;  /* 0x0000113000007944 */ /* 0x000fea0003c00000 */
[----:B------:R-:W-:Y:S01]  /*1b370*/  FADD.FTZ R5, R5, R0 ;  /* 0x0000000005057221 */ /* 0x000fe20000010000 */
[----:B------:R-:W-:Y:S02]  /*1b380*/  MOV R4, R223 ;  /* 0x000000df00047202 */ /* 0x000fe40000000f00 */
[----:B------:R-:W-:-:S02]  /*1b390*/  MOV R0, 0x2 ;  /* 0x0000000200007802 */ /* 0x000fc40000000f00 */
[----:B------:R-:W-:Y:S02]  /*1b3a0*/  MOV R2, 0x1b3c0 ;  /* 0x0001b3c000027802 */ /* 0x000fe40000000f00 */
[----:B------:R-:W-:Y:S05]  /*1b3b0*/  CALL.REL.NOINC `($__internal_9_$__cuda_sm70_shflsync_bfly_p) ;  /* 0x000010e000007944 */ /* 0x000fea0003c00000 */
[----:B------:R-:W-:Y:S01]  /*1b3c0*/  FADD.FTZ R4, R223, R0 ;  /* 0x00000000df047221 */ /* 0x000fe20000010000 */
[----:B------:R-:W-:Y:S02]  /*1b3d0*/  MOV R0, 0x1 ;  /* 0x0000000100007802 */ /* 0x000fe40000000f00 */
[----:B------:R-:W-:Y:S02]  /*1b3e0*/  MOV R2, 0x1b400 ;  /* 0x0001b40000027802 */ /* 0x000fe40000000f00 */
[----:B------:R-:W-:Y:S05]  /*1b3f0*/  CALL.REL.NOINC `($__internal_9_$__cuda_sm70_shflsync_bfly_p) ;  /* 0x000010a000007944 */ /* 0x000fea0003c00000 */
[----:B------:R-:W-:Y:S01]  /*1b400*/  MOV R8, R0 ;  /* 0x0000000000087202 */ /* 0x000fe20000000f00 */
[----:B------:R-:W-:Y:S05]  /*1b410*/  BRA `(.L_x_828) ;  /* 0xffff86d000007947 */ /* 0x000fea000383ffff */
.L_x_714:
[----:B-1234-:R-:W-:Y:S01]  /*1b420*/  IMAD.MOV.U32 R5, RZ, RZ, R7 ;  /* 0x000000ffff057224 */ /* 0x01efe200078e0007 */
[----:B------:R-:W-:Y:S01]  /*1b430*/  MOV R2, RZ ;  /* 0x000000ff00027202 */ /* 0x000fe20000000f00 */
[----:B------:R-:W-:Y:S01]  /*1b440*/  IMAD.MOV.U32 R211, RZ, RZ, 0x1c1f ;  /* 0x00001c1fffd37424 */ /* 0x000fe200078e00ff */
[----:B------:R-:W-:Y:S02]  /*1b450*/  MOV R3, 0x1b470 ;  /* 0x0001b47000037802 */ /* 0x000fe40000000f00 */
[----:B------:R-:W-:Y:S05]  /*1b460*/  CALL.REL.NOINC `($__internal_10_$__cuda_sm70_shflsync_idx_p) ;  /* 0x0000109000007944 */ /* 0x000fea0003c00000 */
[----:B------:R-:W-:Y:S01]  /*1b470*/  MOV R6, R211 ;  /* 0x000000d300067202 */ /* 0x000fe20000000f00 */
[----:B------:R-:W-:Y:S05]  /*1b480*/  BRA `(.L_x_829) ;  /* 0xffffa05000007947 */ /* 0x000fea000383ffff */
.L_x_715:
[----:B------:R-:W-:Y:S01]  /*1b490*/  IMAD.MOV.U32 R5, RZ, RZ, R13 ;  /* 0x000000ffff057224 */ /* 0x000fe200078e000d */
[----:B------:R-:W-:Y:S01]  /*1b4a0*/  MOV R2, RZ ;  /* 0x000000ff00027202 */ /* 0x000fe20000000f00 */
[----:B------:R-:W-:Y:S01]  /*1b4b0*/  IMAD.MOV.U32 R211, RZ, RZ, 0x1c1f ;  /* 0x00001c1fffd37424 */ /* 0x000fe200078e00ff */
[----:B------:R-:W-:-:S02]  /*1b4c0*/  MOV R3, 0x1b4e0 ;  /* 0x0001b4e000037802 */ /* 0x000fc40000000f00 */
[----:B-12---:R-:W-:Y:S05]  /*1b4d0*/  CALL.REL.NOINC `($__internal_10_$__cuda_sm70_shflsync_idx_p) ;  /* 0x0000102000007944 */ /* 0x006fea0003c00000 */
[----:B------:R-:W-:Y:S01]  /*1b4e0*/  MOV R0, R211 ;  /* 0x000000d300007202 */ /* 0x000fe20000000f00 */
[----:B------:R-:W-:Y:S05]  /*1b4f0*/  BRA `(.L_x_830) ;  /* 0xffffa00000007947 */ /* 0x000fea000383ffff */
.L_x_718:
[----:B------:R-:W-:Y:S01]  /*1b500*/  IMAD.MOV.U32 R5, RZ, RZ, R7 ;  /* 0x000000ffff057224 */ /* 0x000fe200078e0007 */
[----:B--2---:R-:W-:Y:S01]  /*1b510*/  MOV R2, 0x1 ;  /* 0x0000000100027802 */ /* 0x004fe20000000f00 */
[----:B------:R-:W-:Y:S01]  /*1b520*/  IMAD.MOV.U32 R211, RZ, RZ, 0x1c1f ;  /* 0x00001c1fffd37424 */ /* 0x000fe200078e00ff */
[----:B------:R-:W-:-:S02]  /*1b530*/  MOV R3, 0x1b550 ;  /* 0x0001b55000037802 */ /* 0x000fc40000000f00 */
[----:B-1-34-:R-:W-:Y:S05]  /*1b540*/  CALL.REL.NOINC `($__internal_10_$__cuda_sm70_shflsync_idx_p) ;  /* 0x00000fb000007944 */ /* 0x01afea0003c00000 */
        /* <DEDUP_REMOVED lines=8> */
.L_x_721:
[----:B------:R-:W-:Y:S01]  /*1b5d0*/  IMAD.MOV.U32 R5, RZ, RZ, R7 ;  /* 0x000000ffff057224 */ /* 0x000fe200078e0007 */
[----:B-1----:R-:W-:Y:S01]  /*1b5e0*/  MOV R2, 0x2 ;  /* 0x0000000200027802 */ /* 0x002fe20000000f00 */
[----:B------:R-:W-:Y:S01]  /*1b5f0*/  IMAD.MOV.U32 R211, RZ, RZ, 0x1c1f ;  /* 0x00001c1fffd37424 */ /* 0x000fe200078e00ff */
[----:B------:R-:W-:Y:S02]  /*1b600*/  MOV R3, 0x1b620 ;  /* 0x0001b62000037802 */ /* 0x000fe40000000f00 */
[----:B--234-:R-:W-:Y:S05]  /*1b610*/  CALL.REL.NOINC `($__internal_10_$__cuda_sm70_shflsync_idx_p) ;  /* 0x00000ee000007944 */ /* 0x01cfea0003c00000 */
[----:B------:R-:W-:Y:S01]  /*1b620*/  MOV R6, R211 ;  /* 0x000000d300067202 */ /* 0x000fe20000000f00 */
[----:B------:R-:W-:Y:S05]  /*1b630*/  BRA `(.L_x_832) ;  /* 0xffffa19000007947 */ /* 0x000fea000383ffff */
.L_x_722:
[----:B------:R-:W-:Y:S01]  /*1b640*/  IMAD.MOV.U32 R5, RZ, RZ, R13 ;  /* 0x000000ffff057224 */ /* 0x000fe200078e000d */
[----:B------:R-:W-:Y:S01]  /*1b650*/  MOV R2, 0x2 ;  /* 0x0000000200027802 */ /* 0x000fe20000000f00 */
[----:B------:R-:W-:Y:S01]  /*1b660*/  IMAD.MOV.U32 R211, RZ, RZ, 0x1c1f ;  /* 0x00001c1fffd37424 */ /* 0x000fe200078e00ff */
[----:B------:R-:W-:Y:S02]  /*1b670*/  MOV R3, 0x1b690 ;  /* 0x0001b69000037802 */ /* 0x000fe40000000f00 */
[----:B-1234-:R-:W-:Y:S05]  /*1b680*/  CALL.REL.NOINC `($__internal_10_$__cuda_sm70_shflsync_idx_p) ;  /* 0x00000e7000007944 */ /* 0x01efea0003c00000 */
[----:B------:R-:W-:Y:S01]  /*1b690*/  MOV R0, R211 ;  /* 0x000000d300007202 */ /* 0x000fe20000000f00 */
[----:B------:R-:W-:Y:S05]  /*1b6a0*/  BRA `(.L_x_833) ;  /* 0xffffa14000007947 */ /* 0x000fea000383ffff */
.L_x_725:
[----:B------:R-:W-:Y:S01]  /*1b6b0*/  IMAD.MOV.U32 R5, RZ, RZ, R7 ;  /* 0x000000ffff057224 */ /* 0x000fe200078e0007 */
[----:B-1----:R-:W-:Y:S01]  /*1b6c0*/  MOV R2, 0x3 ;  /* 0x0000000300027802 */ /* 0x002fe20000000f00 */
[----:B------:R-:W-:Y:S01]  /*1b6d0*/  IMAD.MOV.U32 R211, RZ, RZ, 0x1c1f ;  /* 0x00001c1fffd37424 */ /* 0x000fe200078e00ff */
[----:B------:R-:W-:-:S02]  /*1b6e0*/  MOV R3, 0x1b700 ;  /* 0x0001b70000037802 */ /* 0x000fc40000000f00 */
[----:B--234-:R-:W-:Y:S05]  /*1b6f0*/  CALL.REL.NOINC `($__internal_10_$__cuda_sm70_shflsync_idx_p) ;  /* 0x00000e0000007944 */ /* 0x01cfea0003c00000 */
        /* <DEDUP_REMOVED lines=8> */
.L_x_727:
[----:B------:R-:W-:Y:S01]  /*1b780*/  IMAD.MOV.U32 R5, RZ, RZ, R12 ;  /* 0x000000ffff057224 */ /* 0x000fe200078e000c */
[----:B------:R-:W-:Y:S01]  /*1b790*/  MOV R2, RZ ;  /* 0x000000ff00027202 */ /* 0x000fe20000000f00 */
[----:B------:R-:W-:Y:S01]  /*1b7a0*/  IMAD.MOV.U32 R211, RZ, RZ, 0x1c1f ;  /* 0x00001c1fffd37424 */ /* 0x000fe200078e00ff */
[----:B------:R-:W-:Y:S02]  /*1b7b0*/  MOV R3, 0x1b7d0 ;  /* 0x0001b7d000037802 */ /* 0x000fe40000000f00 */
[----:B------:R-:W-:Y:S05]  /*1b7c0*/  CALL.REL.NOINC `($__internal_10_$__cuda_sm70_shflsync_idx_p) ;  /* 0x00000d3000007944 */ /* 0x000fea0003c00000 */
[----:B------:R-:W-:Y:S01]  /*1b7d0*/  MOV R4, R211 ;  /* 0x000000d300047202 */ /* 0x000fe20000000f00 */
[----:B------:R-:W-:Y:S05]  /*1b7e0*/  BRA `(.L_x_835) ;  /* 0xffffa4c000007947 */ /* 0x000fea000383ffff */
.L_x_728:
[----:B------:R-:W-:Y:S01]  /*1b7f0*/  IMAD.MOV.U32 R5, RZ, RZ, R13 ;  /* 0x000000ffff057224 */ /* 0x000fe200078e000d */
[----:B------:R-:W-:Y:S01]  /*1b800*/  MOV R2, RZ ;  /* 0x000000ff00027202 */ /* 0x000fe20000000f00 */
[----:B------:R-:W-:Y:S01]  /*1b810*/  IMAD.MOV.U32 R211, RZ, RZ, 0x1c1f ;  /* 0x00001c1fffd37424 */ /* 0x000fe200078e00ff */
[----:B------:R-:W-:Y:S02]  /*1b820*/  MOV R3, 0x1b840 ;  /* 0x0001b84000037802 */ /* 0x000fe40000000f00 */
[----:B-12---:R-:W-:Y:S05]  /*1b830*/  CALL.REL.NOINC `($__internal_10_$__cuda_sm70_shflsync_idx_p) ;  /* 0x00000cc000007944 */ /* 0x006fea0003c00000 */
[----:B------:R-:W-:Y:S01]  /*1b840*/  MOV R0, R211 ;  /* 0x000000d300007202 */ /* 0x000fe20000000f00 */
[----:B------:R-:W-:Y:S05]  /*1b850*/  BRA `(.L_x_836) ;  /* 0xffffa47000007947 */ /* 0x000fea000383ffff */
.L_x_731:
[----:B------:R-:W-:Y:S01]  /*1b860*/  IMAD.MOV.U32 R5, RZ, RZ, R12 ;  /* 0x000000ffff057224 */ /* 0x000fe200078e000c */
[----:B----4-:R-:W-:Y:S01]  /*1b870*/  MOV R2, 0x1 ;  /* 0x0000000100027802 */ /* 0x010fe20000000f00 */
[----:B------:R-:W-:Y:S01]  /*1b880*/  IMAD.MOV.U32 R211, RZ, RZ, 0x1c1f ;  /* 0x00001c1fffd37424 */ /* 0x000fe200078e00ff */
[----:B------:R-:W-:-:S02]  /*1b890*/  MOV R3, 0x1b8b0 ;  /* 0x0001b8b000037802 */ /* 0x000fc40000000f00 */
        /* <DEDUP_REMOVED lines=9> */
.L_x_734:
[----:B------:R-:W-:Y:S01]  /*1b930*/  IMAD.MOV.U32 R5, RZ, RZ, R12 ;  /* 0x000000ffff057224 */ /* 0x000fe200078e000c */
[----:B----4-:R-:W-:Y:S01]  /*1b940*/  MOV R2, 0x2 ;  /* 0x0000000200027802 */ /* 0x010fe20000000f00 */
[----:B------:R-:W-:Y:S01]  /*1b950*/  IMAD.MOV.U32 R211, RZ, RZ, 0x1c1f ;  /* 0x00001c1fffd37424 */ /* 0x000fe200078e00ff */
[----:B------:R-:W-:Y:S02]  /*1b960*/  MOV R3, 0x1b980 ;  /* 0x0001b98000037802 */ /* 0x000fe40000000f00 */
[----:B-123--:R-:W-:Y:S05]  /*1b970*/  CALL.REL.NOINC `($__internal_10_$__cuda_sm70_shflsync_idx_p) ;  /* 0x00000b8000007944 */ /* 0x00efea0003c00000 */
[----:B------:R-:W-:Y:S01]  /*1b980*/  MOV R4, R211 ;  /* 0x000000d300047202 */ /* 0x000fe20000000f00 */
[----:B------:R-:W-:Y:S05]  /*1b990*/  BRA `(.L_x_838) ;  /* 0xffffae2000007947 */ /* 0x000fea000383ffff */
.L_x_735:
[----:B------:R-:W-:Y:S01]  /*1b9a0*/  IMAD.MOV.U32 R5, RZ, RZ, R13 ;  /* 0x000000ffff057224 */ /* 0x000fe200078e000d */
[----:B----4-:R-:W-:Y:S01]  /*1b9b0*/  MOV R2, 0x2 ;  /* 0x0000000200027802 */ /* 0x010fe20000000f00 */
[----:B------:R-:W-:Y:S01]  /*1b9c0*/  IMAD.MOV.U32 R211, RZ, RZ, 0x1c1f ;  /* 0x00001c1fffd37424 */ /* 0x000fe200078e00ff */
[----:B------:R-:W-:Y:S02]  /*1b9d0*/  MOV R3, 0x1b9f0 ;  /* 0x0001b9f000037802 */ /* 0x000fe40000000f00 */
[----:B-123--:R-:W-:Y:S05]  /*1b9e0*/  CALL.REL.NOINC `($__internal_10_$__cuda_sm70_shflsync_idx_p) ;  /* 0x00000b1000007944 */ /* 0x00efea0003c00000 */
[----:B------:R-:W-:Y:S01]  /*1b9f0*/  MOV R0, R211 ;  /* 0x000000d300007202 */ /* 0x000fe20000000f00 */
[----:B------:R-:W-:Y:S05]  /*1ba00*/  BRA `(.L_x_839) ;  /* 0xffffadd000007947 */ /* 0x000fea000383ffff */
.L_x_738:
[----:B------:R-:W-:Y:S01]  /*1ba10*/  IMAD.MOV.U32 R5, RZ, RZ, R12 ;  /* 0x000000ffff057224 */ /* 0x000fe200078e000c */
[----:B---3--:R-:W-:Y:S01]  /*1ba20*/  MOV R2, 0x3 ;  /* 0x0000000300027802 */ /* 0x008fe20000000f00 */
        /* <DEDUP_REMOVED lines=11> */
.L_x_742:
[----:B------:R-:W-:Y:S01]  /*1bae0*/  IMAD.MOV.U32 R5, RZ, RZ, R10 ;  /* 0x000000ffff057224 */ /* 0x000fe200078e000a */
[----:B------:R-:W-:Y:S01]  /*1baf0*/  MOV R2, RZ ;  /* 0x000000ff00027202 */ /* 0x000fe20000000f00 */
[----:B------:R-:W-:Y:S01]  /*1bb00*/  IMAD.MOV.U32 R211, RZ, RZ, 0x1c1f ;  /* 0x00001c1fffd37424 */ /* 0x000fe200078e00ff */
[----:B------:R-:W-:Y:S02]  /*1bb10*/  MOV R3, 0x1bb30 ;  /* 0x0001bb3000037802 */ /* 0x000fe40000000f00 */
[----:B------:R-:W-:Y:S05]  /*1bb20*/  CALL.REL.NOINC `($__internal_10_$__cuda_sm70_shflsync_idx_p) ;  /* 0x000009d000007944 */ /* 0x000fea0003c00000 */
[----:B------:R-:W-:Y:S01]  /*1bb30*/  MOV R4, R211 ;  /* 0x000000d300047202 */ /* 0x000fe20000000f00 */
[----:B------:R-:W-:Y:S05]  /*1bb40*/  BRA `(.L_x_841) ;  /* 0xffffbed000007947 */ /* 0x000fea000383ffff */
.L_x_743:
[----:B------:R-:W-:Y:S01]  /*1bb50*/  IMAD.MOV.U32 R5, RZ, RZ, R13 ;  /* 0x000000ffff057224 */ /* 0x000fe200078e000d */
[----:B------:R-:W-:Y:S01]  /*1bb60*/  MOV R2, RZ ;  /* 0x000000ff00027202 */ /* 0x000fe20000000f00 */
[----:B------:R-:W-:Y:S01]  /*1bb70*/  IMAD.MOV.U32 R211, RZ, RZ, 0x1c1f ;  /* 0x00001c1fffd37424 */ /* 0x000fe200078e00ff */
[----:B------:R-:W-:Y:S02]  /*1bb80*/  MOV R3, 0x1bba0 ;  /* 0x0001bba000037802 */ /* 0x000fe40000000f00 */
[----:B-12---:R-:W-:Y:S05]  /*1bb90*/  CALL.REL.NOINC `($__internal_10_$__cuda_sm70_shflsync_idx_p) ;  /* 0x0000096000007944 */ /* 0x006fea0003c00000 */
[----:B------:R-:W-:Y:S01]  /*1bba0*/  MOV R0, R211 ;  /* 0x000000d300007202 */ /* 0x000fe20000000f00 */
[----:B------:R-:W-:Y:S05]  /*1bbb0*/  BRA `(.L_x_842) ;  /* 0xffffbe8000007947 */ /* 0x000fea000383ffff */
.L_x_746:
        /* <DEDUP_REMOVED lines=13> */
.L_x_749:
[----:B------:R-:W-:Y:S01]  /*1bc90*/  IMAD.MOV.U32 R5, RZ, RZ, R10 ;  /* 0x000000ffff057224 */ /* 0x000fe200078e000a */
[----:B-1----:R-:W-:Y:S01]  /*1bca0*/  MOV R2, 0x2 ;  /* 0x0000000200027802 */ /* 0x002fe20000000f00 */
[----:B------:R-:W-:Y:S01]  /*1bcb0*/  IMAD.MOV.U32 R211, RZ, RZ, 0x1c1f ;  /* 0x00001c1fffd37424 */ /* 0x000fe200078e00ff */
[----:B------:R-:W-:Y:S02]  /*1bcc0*/  MOV R3, 0x1bce0 ;  /* 0x0001bce000037802 */ /* 0x000fe40000000f00 */
[----:B--234-:R-:W-:Y:S05]  /*1bcd0*/  CALL.REL.NOINC `($__internal_10_$__cuda_sm70_shflsync_idx_p) ;  /* 0x0000082000007944 */ /* 0x01cfea0003c00000 */
[----:B------:R-:W-:Y:S01]  /*1bce0*/  MOV R4, R211 ;  /* 0x000000d300047202 */ /* 0x000fe20000000f00 */
[----:B------:R-:W-:Y:S05]  /*1bcf0*/  BRA `(.L_x_844) ;  /* 0xffffc02000007947 */ /* 0x000fea000383ffff */
.L_x_750:
[----:B------:R-:W-:Y:S01]  /*1bd00*/  IMAD.MOV.U32 R5, RZ, RZ, R13 ;  /* 0x000000ffff057224 */ /* 0x000fe200078e000d */
[----:B------:R-:W-:Y:S01]  /*1bd10*/  MOV R2, 0x2 ;  /* 0x0000000200027802 */ /* 0x000fe20000000f00 */
[----:B------:R-:W-:Y:S01]  /*1bd20*/  IMAD.MOV.U32 R211, RZ, RZ, 0x1c1f ;  /* 0x00001c1fffd37424 */ /* 0x000fe200078e00ff */
[----:B------:R-:W-:Y:S02]  /*1bd30*/  MOV R3, 0x1bd50 ;  /* 0x0001bd5000037802 */ /* 0x000fe40000000f00 */
[----:B-1234-:R-:W-:Y:S05]  /*1bd40*/  CALL.REL.NOINC `($__internal_10_$__cuda_sm70_shflsync_idx_p) ;  /* 0x000007b000007944 */ /* 0x01efea0003c00000 */
[----:B------:R-:W-:Y:S01]  /*1bd50*/  MOV R0, R211 ;  /* 0x000000d300007202 */ /* 0x000fe20000000f00 */
[----:B------:R-:W-:Y:S05]  /*1bd60*/  BRA `(.L_x_845) ;  /* 0xffffbfd000007947 */ /* 0x000fea000383ffff */
.L_x_753:
        /* <DEDUP_REMOVED lines=13> */
.L_x_755:
[----:B------:R-:W-:Y:S01]  /*1be40*/  IMAD.MOV.U32 R5, RZ, RZ, R74 ;  /* 0x000000ffff057224 */ /* 0x000fe200078e004a */
[----:B------:R-:W-:Y:S01]  /*1be50*/  MOV R2, RZ ;  /* 0x000000ff00027202 */ /* 0x000fe20000000f00 */
[----:B------:R-:W-:Y:S01]  /*1be60*/  IMAD.MOV.U32 R211, RZ, RZ, 0x1f ;  /* 0x0000001fffd37424 */ /* 0x000fe200078e00ff */
[----:B------:R-:W-:Y:S02]  /*1be70*/  MOV R3, 0x1be90 ;  /* 0x0001be9000037802 */ /* 0x000fe40000000f00 */
[----:B------:R-:W-:Y:S05]  /*1be80*/  CALL.REL.NOINC `($__internal_10_$__cuda_sm70_shflsync_idx_p) ;  /* 0x0000067000007944 */ /* 0x000fea0003c00000 */
[----:B------:R-:W-:Y:S01]  /*1be90*/  MOV R9, R211 ;  /* 0x000000d300097202 */ /* 0x000fe20000000f00 */
[----:B------:R-:W-:Y:S05]  /*1bea0*/  BRA `(.L_x_847) ;  /* 0xffffc22000007947 */ /* 0x000fea000383ffff */
.L_x_756:
[----:B------:R-:W-:Y:S01]  /*1beb0*/  IMAD.MOV.U32 R5, RZ, RZ, R74 ;  /* 0x000000ffff057224 */ /* 0x000fe200078e004a */
[----:B------:R-:W-:Y:S01]  /*1bec0*/  MOV R2, 0x1 ;  /* 0x0000000100027802 */ /* 0x000fe20000000f00 */
[----:B------:R-:W-:Y:S01]  /*1bed0*/  IMAD.MOV.U32 R211, RZ, RZ, 0x1f ;  /* 0x0000001fffd37424 */ /* 0x000fe200078e00ff */
[----:B------:R-:W-:Y:S02]  /*1bee0*/  MOV R3, 0x1bf00 ;  /* 0x0001bf0000037802 */ /* 0x000fe40000000f00 */
[----:B-12---:R-:W-:Y:S05]  /*1bef0*/  CALL.REL.NOINC `($__internal_10_$__cuda_sm70_shflsync_idx_p) ;  /* 0x0000060000007944 */ /* 0x006fea0003c00000 */
[----:B------:R-:W-:Y:S01]  /*1bf00*/  MOV R8, R211 ;  /* 0x000000d300087202 */ /* 0x000fe20000000f00 */
[----:B------:R-:W-:Y:S05]  /*1bf10*/  BRA `(.L_x_848) ;  /* 0xffffc1d000007947 */ /* 0x000fea000383ffff */
.L_x_757:
[----:B------:R-:W-:Y:S02]  /*1bf20*/  MOV R2, 0x1 ;  /* 0x0000000100027802 */ /* 0x000fe40000000f00 */
[----:B------:R-:W-:-:S02]  /*1bf30*/  MOV R3, 0x1bf50 ;  /* 0x0001bf5000037802 */ /* 0x000fc40000000f00 */
[----:B-1234-:R-:W-:Y:S05]  /*1bf40*/  CALL.REL.NOINC `($__internal_11_$__cuda_sm70_shflsync_up_p) ;  /* 0x0000061000007944 */ /* 0x01efea0003c00000 */
[----:B------:R-:W-:Y:S05]  /*1bf50*/  BRA `(.L_x_849) ;  /* 0xffffc2c000007947 */ /* 0x000fea000383ffff */
.L_x_758:
[----:B------:R-:W-:Y:S02]  /*1bf60*/  MOV R2, 0x2 ;  /* 0x0000000200027802 */ /* 0x000fe40000000f00 */
[----:B------:R-:W-:-:S02]  /*1bf70*/  MOV R3, 0x1bf90 ;  /* 0x0001bf9000037802 */ /* 0x000fc40000000f00 */
[----:B--2-4-:R-:W-:Y:S05]  /*1bf80*/  CALL.REL.NOINC `($__internal_11_$__cuda_sm70_shflsync_up_p) ;  /* 0x000005d000007944 */ /* 0x014fea0003c00000 */
        /* <DEDUP_REMOVED lines=24> */
.L_x_762:
[----:B------:R-:W-:Y:S02]  /*1c110*/  MOV R2, 0x1 ;  /* 0x0000000100027802 */ /* 0x000fe40000000f00 */
[----:B------:R-:W-:Y:S02]  /*1c120*/  MOV R3, 0x1c140 ;  /* 0x0001c14000037802 */ /* 0x000fe40000000f00 */
[----:B------:R-:W-:Y:S05]  /*1c130*/  CALL.REL.NOINC `($__internal_11_$__cuda_sm70_shflsync_up_p) ;  /* 0x0000042000007944 */ /* 0x000fea0003c00000 */
[----:B------:R-:W-:Y:S01]  /*1c140*/  MOV R2, R4 ;  /* 0x0000000400027202 */ /* 0x000fe20000000f00 */
[----:B------:R-:W-:Y:S05]  /*1c150*/  BRA `(.L_x_851) ;  /* 0xffffc32000007947 */ /* 0x000fea000383ffff */
.L_x_763:
        /* <DEDUP_REMOVED lines=27> */
.L_x_765:
[----:B------:R-:W-:Y:S02]  /*1c310*/  SEL R0, RZ, 0x1, P0 ;  /* 0x00000001ff007807 */ /* 0x000fe40000000000 */
[----:B------:R-:W-:Y:S02]  /*1c320*/  MOV R2, 0x1c340 ;  /* 0x0001c34000027802 */ /* 0x000fe40000000f00 */
[----:B-1----:R-:W-:Y:S05]  /*1c330*/  CALL.REL.NOINC `($__internal_12_$__cuda_sm70_votesync_ballot) ;  /* 0x0000029000007944 */ /* 0x002fea0003c00000 */
[----:B------:R-:W-:Y:S01]  /*1c340*/  MOV R11, R0 ;  /* 0x00000000000b7202 */ /* 0x000fe20000000f00 */
[----:B------:R-:W-:Y:S05]  /*1c350*/  BRA `(.L_x_853) ;  /* 0xffffc2b000007947 */ /* 0x000fea000383ffff */
.L_x_766:
[----:B------:R-:W-:Y:S01]  /*1c360*/  IMAD.MOV.U32 R5, RZ, RZ, R6 ;  /* 0x000000ffff057224 */ /* 0x000fe200078e0006 */
[----:B--2---:R-:W-:Y:S01]  /*1c370*/  MOV R2, R0 ;  /* 0x0000000000027202 */ /* 0x004fe20000000f00 */
[----:B------:R-:W-:Y:S01]  /*1c380*/  IMAD.MOV.U32 R211, RZ, RZ, 0x1f ;  /* 0x0000001fffd37424 */ /* 0x000fe200078e00ff */
[----:B------:R-:W-:Y:S02]  /*1c390*/  MOV R3, 0x1c3b0 ;  /* 0x0001c3b000037802 */ /* 0x000fe40000000f00 */
[----:B-1----:R-:W-:Y:S05]  /*1c3a0*/  CALL.REL.NOINC `($__internal_10_$__cuda_sm70_shflsync_idx_p) ;  /* 0x0000015000007944 */ /* 0x002fea0003c00000 */
[----:B------:R-:W-:Y:S01]  /*1c3b0*/  IMAD.MOV.U32 R8, RZ, RZ, R211 ;  /* 0x000000ffff087224 */ /* 0x000fe200078e00d3 */
[----:B------:R-:W-:Y:S01]  /*1c3c0*/  MOV R2, R0 ;  /* 0x0000000000027202 */ /* 0x000fe20000000f00 */
[----:B------:R-:W-:Y:S01]  /*1c3d0*/  IMAD.MOV.U32 R5, RZ, RZ, R7 ;  /* 0x000000ffff057224 */ /* 0x000fe200078e0007 */
[----:B------:R-:W-:-:S02]  /*1c3e0*/  MOV R211, 0x1f ;  /* 0x0000001f00d37802 */ /* 0x000fc40000000f00 */
[----:B------:R-:W-:Y:S02]  /*1c3f0*/  MOV R3, 0x1c410 ;  /* 0x0001c41000037802 */ /* 0x000fe40000000f00 */
[----:B------:R-:W-:Y:S05]  /*1c400*/  CALL.REL.NOINC `($__internal_10_$__cuda_sm70_shflsync_idx_p) ;  /* 0x000000f000007944 */ /* 0x000fea0003c00000 */
[----:B------:R-:W-:Y:S01]  /*1c410*/  MOV R7, R211 ;  /* 0x000000d300077202 */ /* 0x000fe20000000f00 */
[----:B------:R-:W-:Y:S05]  /*1c420*/  BRA `(.L_x_854) ;  /* 0xffffc25000007947 */ /* 0x000fea000383ffff */
.L_x_769:
[----:B------:R-:W-:Y:S01]  /*1c430*/  IMAD.MOV.U32 R5, RZ, RZ, R4 ;  /* 0x000000ffff057224 */ /* 0x000fe200078e0004 */
[----:B--2---:R-:W-:Y:S01]  /*1c440*/  MOV R2, R0 ;  /* 0x0000000000027202 */ /* 0x004fe20000000f00 */
[----:B------:R-:W-:Y:S01]  /*1c450*/  IMAD.MOV.U32 R211, RZ, RZ, 0x1f ;  /* 0x0000001fffd37424 */ /* 0x000fe200078e00ff */
[----:B------:R-:W-:Y:S02]  /*1c460*/  MOV R3, 0x1c480 ;  /* 0x0001c48000037802 */ /* 0x000fe40000000f00 */
[----:B-1--4-:R-:W-:Y:S05]  /*1c470*/  CALL.REL.NOINC `($__internal_10_$__cuda_sm70_shflsync_idx_p) ;  /* 0x0000008000007944 */ /* 0x012fea0003c00000 */
[----:B------:R-:W-:Y:S01]  /*1c480*/  MOV R12, R211 ;  /* 0x000000d3000c7202 */ /* 0x000fe20000000f00 */
[----:B------:R-:W-:Y:S05]  /*1c490*/  BRA `(.L_x_768) ;  /* 0xffffc24000007947 */ /* 0x000fea000383ffff */
        .weak           $__internal_9_$__cuda_sm70_shflsync_bfly_p
        .type           $__internal_9_$__cuda_sm70_shflsync_bfly_p,@function
        .size           $__internal_9_$__cuda_sm70_shflsync_bfly_p,($__internal_10_$__cuda_sm70_shflsync_idx_p - $__internal_9_$__cuda_sm70_shflsync_bfly_p)
$__internal_9_$__cuda_sm70_shflsync_bfly_p:
[----:B------:R-:W-:Y:S02]  /*1c4a0*/  MOV R162, 0xffffffff ;  /* 0xffffffff00a27802 */ /* 0x000fe40000000f00 */
[----:B------:R-:W-:Y:S02]  /*1c4b0*/  MOV R3, 0x1f ;  /* 0x0000001f00037802 */ /* 0x000fe40000000f00 */
[----:B------:R-:W-:Y:S04]  /*1c4c0*/  WARPSYNC R162 ;  /* 0x000000a200007348 */ /* 0x000fe80003800000 */
[----:B------:R1:W2:Y:S02]  /*1c4d0*/  SHFL.BFLY PT, R0, R4, R0, R3 ;  /* 0x0c00000004007389 */ /* 0x0002a400000e0003 */
[----:B-1----:R-:W-:-:S04]  /*1c4e0*/  MOV R3, 0x0 ;  /* 0x0000000000037802 */ /* 0x002fc80000000f00 */
[----:B--2---:R-:W-:Y:S05]  /*1c4f0*/  RET.REL.NODEC R2 `(_ZN7cutlass13device_kernelIN5flash19enable_sm80_to_sm89INS1_16FlashAttnFwdSm80INS1_25CollectiveMainloopFwdSm80ILi4ELi1ELb0EN4cute5tupleIJNS5_1CILi128EEENS7_ILi48EEENS7_ILi96EEEEEELi96ENS_6half_tEfNS_4arch4Sm80ELb0ELb1ELb1ELb1ELb1ELb0ELb1ELb1EEENS1_21CollectiveEpilogueFwdINS6_IJS8_SA_S9_EEENS6_IJNS7_ILi1EEESI_SI_EEESC_SE_Li128ELb1ELb1ELb1ELb0EEENS1_36VarlenDynamicPersistentTileSchedulerILi128ELi48ELi128ELi128ELb1ELb1ELb0ELb1ELb0ELb1EEEEEEEEEvNT_6ParamsE) ;  /* 0xfffe3b0002007950 */ /* 0x004fea0003c3ffff */
        .weak           $__internal_10_$__cuda_sm70_shflsync_idx_p
        .type           $__internal_10_$__cuda_sm70_shflsync_idx_p,@function
        .size           $__internal_10_$__cuda_sm70_shflsync_idx_p,($__internal_11_$__cuda_sm70_shflsync_up_p - $__internal_10_$__cuda_sm70_shflsync_idx_p)
$__internal_10_$__cuda_sm70_shflsync_idx_p:
[----:B------:R-:W-:-:S04]  /*1c500*/  MOV R212, 0xffffffff ;  /* 0xffffffff00d47802 */ /* 0x000fc80000000f00 */
[----:B------:R-:W-:Y:S04]  /*1c510*/  WARPSYNC R212 ;  /* 0x000000d400007348 */ /* 0x000fe80003800000 */
[----:B------:R1:W2:Y:S02]  /*1c520*/  SHFL.IDX PT, R211, R5, R2, R211 ;  /* 0x0000000205d37389 */ /* 0x0002a400000e00d3 */
[----:B-1----:R-:W-:Y:S02]  /*1c530*/  MOV R2, R3 ;  /* 0x0000000300027202 */ /* 0x002fe40000000f00 */
[----:B------:R-:W-:-:S04]  /*1c540*/  MOV R3, 0x0 ;  /* 0x0000000000037802 */ /* 0x000fc80000000f00 */
[----:B--2---:R-:W-:Y:S05]  /*1c550*/  RET.REL.NODEC R2 `(_ZN7cutlass13device_kernelIN5flash19enable_sm80_to_sm89INS1_16FlashAttnFwdSm80INS1_25CollectiveMainloopFwdSm80ILi4ELi1ELb0EN4cute5tupleIJNS5_1CILi128EEENS7_ILi48EEENS7_ILi96EEEEEELi96ENS_6half_tEfNS_4arch4Sm80ELb0ELb1ELb1ELb1ELb1ELb0ELb1ELb1EEENS1_21CollectiveEpilogueFwdINS6_IJS8_SA_S9_EEENS6_IJNS7_ILi1EEESI_SI_EEESC_SE_Li128ELb1ELb1ELb1ELb0EEENS1_36VarlenDynamicPersistentTileSchedulerILi128ELi48ELi128ELi128ELb1ELb1ELb0ELb1ELb0ELb1EEEEEEEEEvNT_6ParamsE) ;  /* 0xfffe3aa002007950 */ /* 0x004fea0003c3ffff */
        .weak           $__internal_11_$__cuda_sm70_shflsync_up_p
        .type           $__internal_11_$__cuda_sm70_shflsync_up_p,@function
        .size           $__internal_11_$__cuda_sm70_shflsync_up_p,($__internal_12_$__cuda_sm70_votesync_ballot - $__internal_11_$__cuda_sm70_shflsync_up_p)
$__internal_11_$__cuda_sm70_shflsync_up_p:
[----:B------:R-:W-:Y:S02]  /*1c560*/  IMAD.MOV.U32 R4, RZ, RZ, RZ ;  /* 0x000000ffff047224 */ /* 0x000fe400078e00ff */
[----:B------:R-:W-:-:S04]  /*1c570*/  IMAD.MOV.U32 R10, RZ, RZ, -0x1 ;  /* 0xffffffffff0a7424 */ /* 0x000fc800078e00ff */
[----:B------:R-:W-:Y:S04]  /*1c580*/  WARPSYNC R10 ;  /* 0x0000000a00007348 */ /* 0x000fe80003800000 */
[----:B------:R1:W2:Y:S02]  /*1c590*/  SHFL.UP PT, R4, R0, R2, R4 ;  /* 0x0400000200047389 */ /* 0x0002a400000e0004 */
[----:B-1----:R-:W-:Y:S02]  /*1c5a0*/  MOV R2, R3 ;  /* 0x0000000300027202 */ /* 0x002fe40000000f00 */
[----:B------:R-:W-:-:S04]  /*1c5b0*/  MOV R3, 0x0 ;  /* 0x0000000000037802 */ /* 0x000fc80000000f00 */
[----:B--2---:R-:W-:Y:S05]  /*1c5c0*/  RET.REL.NODEC R2 `(_ZN7cutlass13device_kernelIN5flash19enable_sm80_to_sm89INS1_16FlashAttnFwdSm80INS1_25CollectiveMainloopFwdSm80ILi4ELi1ELb0EN4cute5tupleIJNS5_1CILi128EEENS7_ILi48EEENS7_ILi96EEEEEELi96ENS_6half_tEfNS_4arch4Sm80ELb0ELb1ELb1ELb1ELb1ELb0ELb1ELb1EEENS1_21CollectiveEpilogueFwdINS6_IJS8_SA_S9_EEENS6_IJNS7_ILi1EEESI_SI_EEESC_SE_Li128ELb1ELb1ELb1ELb0EEENS1_36VarlenDynamicPersistentTileSchedulerILi128ELi48ELi128ELi128ELb1ELb1ELb0ELb1ELb0ELb1EEEEEEEEEvNT_6ParamsE) ;  /* 0xfffe3a3002007950 */ /* 0x004fea0003c3ffff */
        .weak           $__internal_12_$__cuda_sm70_votesync_ballot
        .type           $__internal_12_$__cuda_sm70_votesync_ballot,@function
        .size           $__internal_12_$__cuda_sm70_votesync_ballot,(.L_x_1827 - $__internal_12_$__cuda_sm70_votesync_ballot)
$__internal_12_$__cuda_sm70_votesync_ballot:
[----:B------:R-:W-:Y:S01]  /*1c5d0*/  ISETP.NE.U32.AND P0, PT, R0, 0x1, PT ;  /* 0x000000010000780c */ /* 0x000fe20003f05070 */
[----:B------:R-:W-:-:S04]  /*1c5e0*/  IMAD.MOV.U32 R3, RZ, RZ, -0x1 ;  /* 0xffffffffff037424 */ /* 0x000fc800078e00ff */
[----:B------:R-:W-:Y:S08]  /*1c5f0*/  WARPSYNC R3 ;  /* 0x0000000300007348 */ /* 0x000ff00003800000 */
[----:B------:R-:W-:-:S04]  /*1c600*/  VOTE.ANY R0, PT, !P0 ;  /* 0x0000000000007806 */ /* 0x000fc800040e0100 */
[----:B------:R-:W-:Y:S01]  /*1c610*/  LOP3.LUT R0, R0, R3, RZ, 0xc0, !PT ;  /* 0x0000000300007212 */ /* 0x000fe200078ec0ff */
[----:B------:R-:W-:-:S04]  /*1c620*/  IMAD.MOV.U32 R3, RZ, RZ, 0x0 ;  /* 0x00000000ff037424 */ /* 0x000fc800078e00ff */
[----:B------:R-:W-:Y:S05]  /*1c630*/  RET.REL.NODEC R2 `(_ZN7cutlass13device_kernelIN5flash19enable_sm80_to_sm89INS1_16FlashAttnFwdSm80INS1_25CollectiveMainloopFwdSm80ILi4ELi1ELb0EN4cute5tupleIJNS5_1CILi128EEENS7_ILi48EEENS7_ILi96EEEEEELi96ENS_6half_tEfNS_4arch4Sm80ELb0ELb1ELb1ELb1ELb1ELb0ELb1ELb1EEENS1_21CollectiveEpilogueFwdINS6_IJS8_SA_S9_EEENS6_IJNS7_ILi1EEESI_SI_EEESC_SE_Li128ELb1ELb1ELb1ELb0EEENS1_36VarlenDynamicPersistentTileSchedulerILi128ELi48ELi128ELi128ELb1ELb1ELb0ELb1ELb0ELb1EEEEEEEEEvNT_6ParamsE) ;  /* 0xfffe39c002007950 */ /* 0x000fea0003c3ffff */
.L_x_855:
        /* <DEDUP_REMOVED lines=12> */
.L_x_1827:


//--------------------- .text._ZN7cutlass13device_kernelIN5flash19enable_sm80_to_sm89INS1_16FlashAttnFwdSm80INS1_25CollectiveMainloopFwdSm80ILi4ELi1ELb0EN4cute5tupleIJNS5_1CILi128EEENS7_ILi48EEENS7_ILi96EEEEEELi96ENS_6half_tEfNS_4arch4Sm80ELb0ELb1ELb1ELb1ELb1ELb1ELb1ELb1EEENS1_21CollectiveEpilogueFwdINS6_IJS8_SA_S9_EEENS6_IJNS7_ILi1EEESI_SI_EEESC_SE_Li128ELb1ELb1ELb1ELb0EEENS1_36VarlenDynamicPersistentTileSchedulerILi128ELi48ELi128ELi128ELb1ELb1ELb0ELb1ELb0ELb1EEEEEEEEEvNT_6ParamsE --------------------------
	.section	.text._ZN7cutlass13device_kernelIN5flash19enable_sm80_to_sm89INS1_16FlashAttnFwdSm80INS1_25CollectiveMainloopFwdSm80ILi4ELi1ELb0EN4cute5tupleIJNS5_1CILi128EEENS7_ILi48EEENS7_ILi96EEEEEELi96ENS_6half_tEfNS_4arch4Sm80ELb0ELb1ELb1ELb1ELb1ELb1ELb1ELb1EEENS1_21CollectiveEpilogueFwdINS6_IJS8_SA_S9_EEENS6_IJNS7_ILi1EEESI_SI_EEESC_SE_Li128ELb1ELb1ELb1ELb0EEENS1_36VarlenDynamicPersistentTileSchedulerILi128ELi48ELi128ELi128ELb1ELb1ELb0ELb1ELb0ELb1EEEEEEEEEvNT_6ParamsE,"ax",@progbits
	.sectioninfo	@"SHI_REGISTERS=255"
	.align	128
.text._ZN7cutlass13device_kernelIN5flash19enable_sm80_to_sm89INS1_16FlashAttnFwdSm80INS1_25CollectiveMainloopFwdSm80ILi4ELi1ELb0EN4cute5tupleIJNS5_1CILi128EEENS7_ILi48EEENS7_ILi96EEEEEELi96ENS_6half_tEfNS_4arch4Sm80ELb0ELb1ELb1ELb1ELb1ELb1ELb1ELb1EEENS1_21CollectiveEpilogueFwdINS6_IJS8_SA_S9_EEENS6_IJNS7_ILi1EEESI_SI_EEESC_SE_Li128ELb1ELb1ELb1ELb0EEENS1_36VarlenDynamicPersistentTileSchedulerILi128ELi48ELi128ELi128ELb1ELb1ELb0ELb1ELb0ELb1EEEEEEEEEvNT_6ParamsE:
        .type           _ZN7cutlass13device_kernelIN5flash19enable_sm80_to_sm89INS1_16FlashAttnFwdSm80INS1_25CollectiveMainloopFwdSm80ILi4ELi1ELb0EN4cute5tupleIJNS5_1CILi128EEENS7_ILi48EEENS7_ILi96EEEEEELi96ENS_6half_tEfNS_4arch4Sm80ELb0ELb1ELb1ELb1ELb1ELb1ELb1ELb1EEENS1_21CollectiveEpilogueFwdINS6_IJS8_SA_S9_EEENS6_IJNS7_ILi1EEESI_SI_EEESC_SE_Li128ELb1ELb1ELb1ELb0EEENS1_36VarlenDynamicPersistentTileSchedulerILi128ELi48ELi128ELi128ELb1ELb1ELb0ELb1ELb0ELb1EEEEEEEEEvNT_6ParamsE,@function
        .size           _ZN7cutlass13device_kernelIN5flash19enable_sm80_to_sm89INS1_16FlashAttnFwdSm80INS1_25CollectiveMainloopFwdSm80ILi4ELi1ELb0EN4cute5tupleIJNS5_1CILi128EEENS7_ILi48EEENS7_ILi96EEEEEELi96ENS_6half_tEfNS_4arch4Sm80ELb0ELb1ELb1ELb1ELb1ELb1ELb1ELb1EEENS1_21CollectiveEpilogueFwdINS6_IJS8_SA_S9_EEENS6_IJNS7_ILi1EEESI_SI_EEESC_SE_Li128ELb1ELb1ELb1ELb0EEENS1_36VarlenDynamicPersistentTileSchedulerILi128ELi48ELi128ELi128ELb1ELb1ELb0ELb1ELb0ELb1EEEEEEEEEvNT_6ParamsE,(.L_x_1832 - _ZN7cutlass13device_kernelIN5flash19enable_sm80_to_sm89INS1_16FlashAttnFwdSm80INS1_25CollectiveMainloopFwdSm80ILi4ELi1ELb0EN4cute5tupleIJNS5_1CILi128EEENS7_ILi48EEENS7_ILi96EEEEEELi96ENS_6half_tEfNS_4arch4Sm80ELb0ELb1ELb1ELb1ELb1ELb1ELb1ELb1EEENS1_21CollectiveEpilogueFwdINS6_IJS8_SA_S9_EEENS6_IJNS7_ILi1EEESI_SI_EEESC_SE_Li128ELb1ELb1ELb1ELb0EEENS1_36VarlenDynamicPersistentTileSchedulerILi128ELi48ELi128ELi128ELb1ELb1ELb0ELb1ELb0ELb1EEEEEEEEEvNT_6ParamsE)
        .other          _ZN7cutlass13device_kernelIN5flash19enable_sm80_to_sm89INS1_16FlashAttnFwdSm80INS1_25CollectiveMainloopFwdSm80ILi4ELi1ELb0EN4cute5tupleIJNS5_1CILi128EEENS7_ILi48EEENS7_ILi96EEEEEELi96ENS_6half_tEfNS_4arch4Sm80ELb0ELb1ELb1ELb1ELb1ELb1ELb1ELb1EEENS1_21CollectiveEpilogueFwdINS6_IJS8_SA_S9_EEENS6_IJNS7_ILi1EEESI_SI_EEESC_SE_Li128ELb1ELb1ELb1ELb0EEENS1_36VarlenDynamicPersistentTileSchedulerILi128ELi48ELi128ELi128ELb1ELb1ELb0ELb1ELb0ELb1EEEEEEEEEvNT_6ParamsE,@"STO_CUDA_ENTRY STV_DEFAULT"
_ZN7cutlass13device_kernelIN5flash19enable_sm80_to_sm89INS1_16FlashAttnFwdSm80INS1_25CollectiveMainloopFwdSm80ILi4ELi1ELb0EN4cute5tupleIJNS5_1CILi128EEENS7_ILi48EEENS7_ILi96EEEEEELi96ENS_6half_tEfNS_4arch4Sm80ELb0ELb1ELb1ELb1ELb1ELb1ELb1ELb1EEENS1_21CollectiveEpilogueFwdINS6_IJS8_SA_S9_EEENS6_IJNS7_ILi1EEESI_SI_EEESC_SE_Li128ELb1ELb1ELb1ELb0EEENS1_36VarlenDynamicPersistentTileSchedulerILi128ELi48ELi128ELi128ELb1ELb1ELb0ELb1ELb0ELb1EEEEEEEEEvNT_6ParamsE:
        /* <DEDUP_REMOVED lines=54> */
.L_x_861:
        /* <DEDUP_REMOVED lines=16> */
.L_x_1170:
        /* <DEDUP_REMOVED lines=16> */
.L_x_1171:
[----:B--2---:R-:W-:-:S05]  /*0560*/  IMAD R0, R0, c[0x0][0x538], RZ ;  /* 0x00014e0000007a24 */ /* 0x004fca00078e02ff */
[----:B------:R-:W-:-:S04]  /*0570*/  IADD3 R7, R0, R7, RZ ;  /* 0x0000000700077210 */ /* 0x000fc80007ffe0ff */
[----:B------:R-:W-:-:S13]  /*0580*/  ISETP.GT.AND P0, PT, R7, UR4, PT ;  /* 0x0000000407007c0c */ /* 0x000fda000bf04270 */
[----:B-1----:R-:W-:Y:S05]  /*0590*/  @!P0 BRA `(.L_x_861) ;  /* 0xfffffdc000008947 */ /* 0x002fea000383ffff */
.L_x_857:
[----:B------:R-:W-:-:S05]  /*05a0*/  IADD3 R10, -R0, R7, RZ ;  /* 0x00000007000a7210 */ /* 0x000fca0007ffe1ff */
[----:B------:R-:W-:-:S05]  /*05b0*/  IMAD R0, R4, c[0x0][0x538], R10 ;  /* 0x00014e0004007a24 */ /* 0x000fca00078e020a */
[----:B------:R-:W-:Y:S01]  /*05c0*/  ISETP.GT.AND P0, PT, R0, UR4, PT ;  /* 0x0000000400007c0c */ /* 0x000fe2000bf04270 */
[----:B------:R-:W-:-:S12]  /*05d0*/  BRA.DIV ~URZ, `(.L_x_862) ;  /* 0x000261827f007947 */ /* 0x000fd8000b800000 */
[----:B------:R-:W-:-:S04]  /*05e0*/  VOTE.ANY R7, PT, !P0 ;  /* 0x0000000000077806 */ /* 0x000fc800040e0100 */
.L_x_1172:
[----:B------:R-:W1:Y:S02]  /*05f0*/  POPC R0, R7 ;  /* 0x0000000700007309 */ /* 0x000e640000000000 */
[----:B-1----:R-:W-:-:S05]  /*0600*/  IADD3 R2, R0, R6, RZ ;  /* 0x0000000600027210 */ /* 0x002fca0007ffe0ff */
[----:B------:R1:W-:Y:S01]  /*0610*/  STL [R1+0x8c], R2 ;  /* 0x00008c0201007387 */ /* 0x0003e20000100800 */
[----:B------:R-:W-:Y:S05]  /*0620*/  BRA.DIV ~URZ, `(.L_x_863) ;  /* 0x000261827f007947 */ /* 0x000fea000b800000 */
[----:B------:R2:W3:Y:S01]  /*0630*/  SHFL.IDX PT, R12, R9, R0, 0x1f ;  /* 0x00001f00090c7589 */ /* 0x0004e200000e0000 */
[----:B------:R-:W-:-:S03]  /*0640*/  MOV R5, RZ ;  /* 0x000000ff00057202 */ /* 0x000fc60000000f00 */
[----:B------:R2:W4:Y:S04]  /*0650*/  SHFL.IDX PT, R9, R8, R0, 0x1f ;  /* 0x00001f0008097589 */ /* 0x00052800000e0000 */
.L_x_1173:
[----:B------:R-:W-:Y:S01]  /*0660*/  ISETP.NE.AND P0, PT, R7, RZ, PT ;  /* 0x000000ff0700720c */ /* 0x000fe20003f05270 */
[----:B------:R-:W-:-:S12]  /*0670*/  BSSY B0, `(.L_x_864) ;  /* 0x0000005000007945 */ /* 0x000fd80003800000 */
[----:B------:R-:W-:Y:S05]  /*0680*/  @!P0 BRA `(.L_x_865) ;  /* 0x0000003000008947 */ /* 0x000fea0003800000 */
[----:B--2---:R-:W-:Y:S01]  /*0690*/  IADD3 R0, R0, -0x1, RZ ;  /* 0xffffffff00007810 */ /* 0x004fe20007ffe0ff */
[----:B------:R-:W-:Y:S05]  /*06a0*/  BRA.DIV ~URZ, `(.L_x_866) ;  /* 0x000261e27f007947 */ /* 0x000fea000b800000 */
[----:B------:R2:W1:Y:S02]  /*06b0*/  SHFL.IDX PT, R5, R4, R0, 0x1f ;  /* 0x00001f0004057589 */ /* 0x00046400000e0000 */
.L_x_865:
[----:B------:R-:W-:Y:S05]  /*06c0*/  BSYNC B0 ;  /* 0x0000000000007941 */ /* 0x000fea0003800000 */
.L_x_864:
[----:B-12---:R-:W-:Y:S01]  /*06d0*/  IMAD R0, R5, c[0x0][0x538], R10 ;  /* 0x00014e0005007a24 */ /* 0x006fe200078e020a */
[----:B----4-:R-:W-:Y:S01]  /*06e0*/  ISETP.NE.AND P0, PT, R9, 0x1, PT ;  /* 0x000000010900780c */ /* 0x010fe20003f05270 */
[----:B------:R-:W-:Y:S03]  /*06f0*/  BSSY B0, `(.L_x_867) ;  /* 0x0000089000007945 */ /* 0x000fe60003800000 */
[----:B------:R1:W-:Y:S01]  /*0700*/  STL [R1+0x80], R0 ;  /* 0x0000800001007387 */ /* 0x0003e20000100800 */
        /* <DEDUP_REMOVED lines=65> */
.L_x_868:
        /* <DEDUP_REMOVED lines=70> */
.L_x_869:
[----:B------:R-:W-:Y:S05]  /*0f80*/  BSYNC B0 ;  /* 0x0000000000007941 */ /* 0x000fea0003800000 */
.L_x_867:
[----:B------:R-:W-:-:S04]  /*0f90*/  LOP3.LUT R0, RZ, R0, RZ, 0x33, !PT ;  /* 0x00000000ff007212 */ /* 0x000fc800078e33ff */
[----:B------:R-:W-:-:S05]  /*0fa0*/  IADD3 R0, R0, R12, RZ ;  /* 0x0000000c00007210 */ /* 0x000fca0007ffe0ff */
[----:B------:R2:W-:Y:S01]  /*0fb0*/  STL [R1+0x84], R0 ;  /* 0x0000840001007387 */ /* 0x0005e20000100800 */
[----:B------:R-:W-:Y:S05]  /*0fc0*/  BRA `(.L_x_870) ;  /* 0x0000006000007947 */ /* 0x000fea0003800000 */
.L_x_858:
[----:B------:R-:W-:Y:S01]  /*0fd0*/  MOV R0, UR4 ;  /* 0x0000000400007c02 */ /* 0x000fe20008000f00 */
[----:B------:R-:W-:Y:S04]  /*0fe0*/  STL [R1+0x84], RZ ;  /* 0x000084ff01007387 */ /* 0x000fe80000100800 */
[----:B------:R-:W-:Y:S04]  /*0ff0*/  STL [R1+0x88], RZ ;  /* 0x000088ff01007387 */ /* 0x000fe80000100800 */
[----:B------:R1:W-:Y:S02]  /*1000*/  STL [R1+0x80], R0 ;  /* 0x0000800001007387 */ /* 0x0003e40000100800 */
[----:B-1----:R-:W-:-:S05]  /*1010*/  MOV R0, c[0x0][0x53c] ;  /* 0x00014f0000007a02 */ /* 0x002fca0000000f00 */
[----:B------:R1:W-:Y:S02]  /*1020*/  STL [R1+0x8c], R0 ;  /* 0x00008c0001007387 */ /* 0x0003e40000100800 */
.L_x_870:
[----:B------:R-:W3:Y:S04]  /*1030*/  LDL R4, [R1+0x80] ;  /* 0x0000800001047983 */ /* 0x000ee80000100800 */
[----:B------:R-:W3:Y:S04]  /*1040*/  LDL R5, [R1+0x84] ;  /* 0x0000840001057983 */ /* 0x000ee80000100800 */
[----:B------:R-:W3:Y:S04]  /*1050*/  LDL R6, [R1+0x88] ;  /* 0x0000880001067983 */ /* 0x000ee80000100800 */
[----:B------:R-:W3:Y:S01]  /*1060*/  LDL R7, [R1+0x8c] ;  /* 0x00008c0001077983 */ /* 0x000ee20000100800 */
[----:B------:R-:W-:Y:S01]  /*1070*/  ISETP.NE.AND P0, PT, R13, RZ, PT ;  /* 0x000000ff0d00720c */ /* 0x000fe20003f05270 */
[----:B------:R-:W-:-:S12]  /*1080*/  WARPSYNC 0xffffffff ;  /* 0xffffffff00007948 */ /* 0x000fd80003800000 */
[----:B---3--:R3:W-:Y:S04]  /*1090*/  @!P0 STS.128 [0xc080], R4 ;  /* 0x00c08004ff008388 */ /* 0x0087e80000000c00 */
[----:B------:R-:W-:Y:S06]  /*10a0*/  BAR.ARV 0x5, 0x80 ;  /* 0x0142000000007b1d */ /* 0x000fec0000002000 */
.L_x_856:
[----:B-12---:R-:W2:Y:S02]  /*10b0*/  LDL R0, [R1+0x8c] ;  /* 0x00008c0001007983 */ /* 0x006ea40000100800 */
[----:B--2---:R-:W-:-:S13]  /*10c0*/  ISETP.GE.AND P0, PT, R0, c[0x0][0x53c], PT ;  /* 0x00014f0000007a0c */ /* 0x004fda0003f06270 */
[----:B------:R-:W-:Y:S05]  /*10d0*/  @P0 EXIT ;  /* 0x000000000000094d */ /* 0x000fea0003800000 */
[----:B------:R-:W1:Y:S01]  /*10e0*/  S2R R24, SR_TID.X ;  /* 0x0000000000187919 */ /* 0x000e620000002100 */
[----:B------:R-:W-:Y:S02]  /*10f0*/  ULDC UR4, c[0x0][0x2ac] ;  /* 0x0000ab0000047ab9 */ /* 0x000fe40000000800 */
[----:B------:R-:W-:Y:S02]  /*1100*/  ULDC UR6, c[0x0][0x1d0] ;  /* 0x0000740000067ab9 */ /* 0x000fe40000000800 */
[----:B------:R-:W-:Y:S01]  /*1110*/  UIMAD UR6, UR4, UR6, URZ ;  /* 0x00000006040672a4 */ /* 0x000fe2000f8e023f */
[----:B-1----:R-:W-:Y:S02]  /*1120*/  SHF.R.S32.HI R11, RZ, 0x1f, R24 ;  /* 0x0000001fff0b7819 */ /* 0x002fe40000011418 */
[-C--:B------:R-:W-:Y:S02]  /*1130*/  LEA.HI R20, R24, R24.reuse, RZ, 0x1 ;  /* 0x0000001818147211 */ /* 0x080fe400078f08ff */
[----:B---3--:R-:W-:-:S02]  /*1140*/  LEA.HI R4, R11, R24, RZ, 0x4 ;  /* 0x000000180b047211 */ /* 0x008fc400078f20ff */
[----:B------:R-:W-:Y:S02]  /*1150*/  SHF.R.S32.HI R138, RZ, 0x1, R20 ;  /* 0x00000001ff8a7819 */ /* 0x000fe40000011414 */
[----:B------:R-:W-:Y:S02]  /*1160*/  SHF.R.S32.HI R0, RZ, 0x4, R4 ;  /* 0x00000004ff007819 */ /* 0x000fe40000011404 */
[----:B------:R-:W-:Y:S02]  /*1170*/  LEA.HI R2, R20, R138, RZ, 0x1 ;  /* 0x0000008a14027211 */ /* 0x000fe400078f08ff */
[----:B------:R-:W-:Y:S02]  /*1180*/  LEA.HI R3, R4, R0, RZ, 0x1 ;  /* 0x0000000004037211 */ /* 0x000fe400078f08ff */
[----:B------:R-:W-:Y:S02]  /*1190*/  LOP3.LUT R2, R2, 0x7fffffe, RZ, 0xc0, !PT ;  /* 0x07fffffe02027812 */ /* 0x000fe400078ec0ff */
[----:B------:R-:W-:-:S02]  /*11a0*/  LOP3.LUT R3, R3, 0xfffffffe, RZ, 0xc0, !PT ;  /* 0xfffffffe03037812 */ /* 0x000fc400078ec0ff */
[----:B------:R-:W-:Y:S01]  /*11b0*/  LOP3.LUT R4, R4, 0xfffffff0, RZ, 0xc0, !PT ;  /* 0xfffffff004047812 */ /* 0x000fe200078ec0ff */
[----:B------:R-:W-:Y:S01]  /*11c0*/  IMAD.IADD R2, R138, 0x1, -R2 ;  /* 0x000000018a027824 */ /* 0x000fe200078e0a02 */
[CC--:B------:R-:W-:Y:S01]  /*11d0*/  LEA.HI R21, R11.reuse, R24.reuse, RZ, 0x3 ;  /* 0x000000180b157211 */ /* 0x0c0fe200078f18ff */
[C---:B------:R-:W-:Y:S01]  /*11e0*/  IMAD.IADD R19, R0.reuse, 0x1, -R3 ;  /* 0x0000000100137824 */ /* 0x040fe200078e0a03 */
[----:B------:R-:W-:Y:S01]  /*11f0*/  LEA.HI R12, R11, R24, RZ, 0x2 ;  /* 0x000000180b0c7211 */ /* 0x000fe200078f10ff */
[----:B------:R-:W-:Y:S01]  /*1200*/  IMAD R0, R0, 0x8, R2 ;  /* 0x0000000800007824 */ /* 0x000fe200078e0202 */
[----:B------:R-:W-:Y:S01]  /*1210*/  LOP3.LUT R3, R21, 0xfffffff8, RZ, 0xc0, !PT ;  /* 0xfffffff815037812 */ /* 0x000fe200078ec0ff */
[----:B------:R-:W-:Y:S01]  /*1220*/  IMAD.IADD R2, R24, 0x1, -R4 ;  /* 0x0000000118027824 */ /* 0x000fe200078e0a04 */
[----:B------:R-:W-:Y:S02]  /*1230*/  SHF.R.S32.HI R6, RZ, 0x3, R21 ;  /* 0x00000003ff067819 */ /* 0x000fe40000011415 */
[----:B------:R-:W-:Y:S01]  /*1240*/  LOP3.LUT R9, R12, 0xfffffffc, RZ, 0xc0, !PT ;  /* 0xfffffffc0c097812 */ /* 0x000fe200078ec0ff */
[----:B------:R-:W-:Y:S01]  /*1250*/  IMAD.IADD R5, R24, 0x1, -R3 ;  /* 0x0000000118057824 */ /* 0x000fe200078e0a03 */
[----:B------:R-:W-:Y:S01]  /*1260*/  LEA.HI R8, R2, R2, RZ, 0x1 ;  /* 0x0000000202087211 */ /* 0x000fe200078f08ff */
[----:B------:R-:W-:Y:S01]  /*1270*/  IMAD.SHL.U32 R3, R6, 0x40, RZ ;  /* 0x0000004006037824 */ /* 0x000fe200078e00ff */
[----:B------:R-:W-:Y:S01]  /*1280*/  SHF.R.S32.HI R7, RZ, 0x1f, R2 ;  /* 0x0000001fff077819 */ /* 0x000fe20000011402 */
[----:B------:R-:W-:Y:S01]  /*1290*/  IMAD.IADD R13, R24, 0x1, -R9 ;  /* 0x00000001180d7824 */ /* 0x000fe200078e0a09 */
[----:B------:R-:W-:-:S02]  /*12a0*/  LOP3.LUT R4, R8, 0x7fffffe, RZ, 0xc0, !PT ;  /* 0x07fffffe08047812 */ /* 0x000fc400078ec0ff */
[----:B------:R-:W-:Y:S01]  /*12b0*/  LEA.HI R16, R7, R2, RZ, 0x3 ;  /* 0x0000000207107211 */ /* 0x000fe200078f18ff */
[----:B------:R-:W-:Y:S01]  /*12c0*/  IMAD.SHL.U32 R30, R13, 0x8, RZ ;  /* 0x000000080d1e7824 */ /* 0x000fe200078e00ff */
[----:B------:R-:W-:Y:S01]  /*12d0*/  SHF.R.S32.HI R32, RZ, 0x2, R12 ;  /* 0x00000002ff207819 */ /* 0x000fe2000001140c */
[----:B------:R-:W-:Y:S01]  /*12e0*/  IMAD.IADD R15, R2, 0x1, -R4 ;  /* 0x00000001020f7824 */ /* 0x000fe200078e0a04 */
[----:B------:R-:W-:Y:S02]  /*12f0*/  LOP3.LUT R2, R3, 0xc0, RZ, 0xc0, !PT ;  /* 0x000000c003027812 */ /* 0x000fe400078ec0ff */
[----:B------:R-:W-:Y:S02]  /*1300*/  LEA.HI R10, R5, R5, RZ, 0x1 ;  /* 0x00000005050a7211 */ /* 0x000fe400078f08ff */
[----:B------:R-:W-:Y:S02]  /*1310*/  SHF.R.U32.HI R3, RZ, 0x3, R2 ;  /* 0x00000003ff037819 */ /* 0x000fe40000011602 */
[----:B------:R-:W-:-:S02]  /*1320*/  LOP3.LUT R2, R2, 0x18, R30, 0xf8, !PT ;  /* 0x0000001802027812 */ /* 0x000fc400078ef81e */
[----:B------:R-:W-:Y:S02]  /*1330*/  LEA.HI R6, R12, R32, RZ, 0x1 ;  /* 0x000000200c067211 */ /* 0x000fe400078f08ff */
[----:B------:R-:W-:Y:S02]  /*1340*/  LOP3.LUT R4, R10, 0x3fffffe, RZ, 0xc0, !PT ;  /* 0x03fffffe0a047812 */ /* 0x000fe400078ec0ff */
[----:B------:R-:W-:Y:S02]  /*1350*/  LOP3.LUT R9, R2, R3, RZ, 0x3c, !PT ;  /* 0x0000000302097212 */ /* 0x000fe400078e3cff */
[----:B------:R-:W-:Y:S01]  /*1360*/  LOP3.LUT R3, R6, 0x7fffffe, RZ, 0xc0, !PT ;  /* 0x07fffffe06037812 */ /* 0x000fe200078ec0ff */
[----:B------:R-:W-:Y:S01]  /*1370*/  IMAD.IADD R17, R5, 0x1, -R4 ;  /* 0x0000000105117824 */ /* 0x000fe200078e0a04 */
[----:B------:R-:W-:Y:S02]  /*1380*/  LEA.HI R11, R11, R24, RZ, 0x5 ;  /* 0x000000180b0b7211 */ /* 0x000fe400078f28ff */
[----:B------:R-:W-:Y:S01]  /*1390*/  LEA.HI R2, R13, R13, RZ, 0x1 ;  /* 0x0000000d0d027211 */ /* 0x000fe200078f08ff */
[----:B------:R-:W-:Y:S01]  /*13a0*/  IMAD.IADD R4, R32, 0x1, -R3 ;  /* 0x0000000120047824 */ /* 0x000fe200078e0a03 */
[----:B------:R-:W-:-:S02]  /*13b0*/  LOP3.LUT R5, R11, 0xffffffe0, RZ, 0xc0, !PT ;  /* 0xffffffe00b057812 */ /* 0x000fc400078ec0ff */
[C---:B------:R-:W-:Y:S01]  /*13c0*/  LOP3.LUT R3, R2.reuse, 0x1ffffffe, RZ, 0xc0, !PT ;  /* 0x1ffffffe02037812 */ /* 0x040fe200078ec0ff */
[----:B------:R-:W-:Y:S01]  /*13d0*/  IMAD.SHL.U32 R2, R2, 0x20, RZ ;  /* 0x0000002002027824 */ /* 0x000fe200078e00ff */
[----:B------:R-:W-:Y:S01]  /*13e0*/  SHF.R.S32.HI R7, RZ, 0x5, R11 ;  /* 0x00000005ff077819 */ /* 0x000fe2000001140b */
[----:B------:R-:W-:Y:S01]  /*13f0*/  IMAD.IADD R29, R24, 0x1, -R5 ;  /* 0x00000001181d7824 */ /* 0x000fe200078e0a05 */
[----:B------:R-:W-:Y:S02]  /*1400*/  SHF.R.S32.HI R6, RZ, 0x1f, R11 ;  /* 0x0000001fff067819 */ /* 0x000fe4000001140b */
[----:B------:R-:W-:Y:S01]  /*1410*/  LOP3.LUT R2, R2, 0xffffffc0, RZ, 0xc0, !PT ;  /* 0xffffffc002027812 */ /* 0x000fe200078ec0ff */
[----:B------:R-:W-:Y:S01]  /*1420*/  IMAD R5, R7, 0x8, R4 ;  /* 0x0000000807057824 */ /* 0x000fe200078e0204 */
[----:B------:R-:W-:Y:S01]  /*1430*/  IADD3 R23, R138, 0x40, RZ ;  /* 0x000000408a177810 */ /* 0x000fe20007ffe0ff */
[----:B------:R-:W-:Y:S01]  /*1440*/  IMAD.IADD R4, R13, 0x1, -R3 ;  /* 0x000000010d047824 */ /* 0x000fe200078e0a03 */
[----:B------:R-:W-:Y:S01]  /*1450*/  LEA.HI R3, R6, R7, RZ, 0x2 ;  /* 0x0000000706037211 */ /* 0x000fe200078f10ff */
[----:B------:R-:W-:Y:S01]  /*1460*/  IMAD.U32 R5, R5, 0x20, R9 ;  /* 0x0000002005057824 */ /* 0x000fe200078e0009 */
[----:B------:R-:W-:Y:S01]  /*1470*/  SHF.R.S32.HI R6, RZ, 0x1f, R29 ;  /* 0x0000001fff067819 */ /* 0x000fe2000001141d */
[----:B------:R-:W-:Y:S01]  /*1480*/  IMAD R22, R4, 0x8, R2 ;  /* 0x0000000804167824 */ /* 0x000fe200078e0202 */
[----:B------:R-:W-:-:S02]  /*1490*/  LOP3.LUT R2, R3, 0xffffffc, RZ, 0xc0, !PT ;  /* 0x0ffffffc03027812 */ /* 0x000fc400078ec0ff */
[----:B------:R-:W-:Y:S01]  /*14a0*/  LEA.HI R18, R6, R29, RZ, 0x2 ;  /* 0x0000001d06127211 */ /* 0x000fe200078f10ff */
[----:B------:R1:W-:Y:S01]  /*14b0*/  STL [R1+0x3c], R5 ;  /* 0x00003c0501007387 */ /* 0x0003e20000100800 */
[----:B------:R-:W-:Y:S01]  /*14c0*/  SHF.R.S32.HI R11, RZ, 0x1f, R12 ;  /* 0x0000001fff0b7819 */ /* 0x000fe2000001140c */
[----:B------:R-:W-:Y:S01]  /*14d0*/  IMAD.IADD R3, R7, 0x1, -R2 ;  /* 0x0000000107037824 */ /* 0x000fe200078e0a02 */
[----:B------:R-:W-:Y:S02]  /*14e0*/  SHF.R.S32.HI R2, RZ, 0x2, R18 ;  /* 0x00000002ff027819 */ /* 0x000fe40000011412 */
[----:B------:R-:W-:Y:S02]  /*14f0*/  LEA.HI R4, R11, R32, RZ, 0x3 ;  /* 0x000000200b047211 */ /* 0x000fe400078f18ff */
[----:B------:R-:W-:Y:S01]  /*1500*/  LEA.HI R14, R23, R23, RZ, 0x1 ;  /* 0x00000017170e7211 */ /* 0x000fe200078f08ff */
[----:B------:R-:W-:Y:S01]  /*1510*/  IMAD R27, R3, 0x10, R2 ;  /* 0x00000010031b7824 */ /* 0x000fe200078e0202 */
[----:B------:R-:W-:-:S02]  /*1520*/  LOP3.LUT R4, R4, 0xfffffff8, RZ, 0xc0, !PT ;  /* 0xfffffff804047812 */ /* 0x000fc400078ec0ff */
[----:B------:R-:W-:Y:S02]  /*1530*/  LOP3.LUT R9, R14, 0x7fffffe, RZ, 0xc0, !PT ;  /* 0x07fffffe0e097812 */ /* 0x000fe400078ec0ff */
[----:B------:R-:W-:Y:S01]  /*1540*/  SHF.R.S32.HI R6, RZ, 0x1, R8 ;  /* 0x00000001ff067819 */ /* 0x000fe20000011408 */
[----:B------:R-:W-:Y:S01]  /*1550*/  STL [R1+0xe8], R27 ;  /* 0x0000e81b01007387 */ /* 0x000fe20000100800 */
[----:B------:R-:W-:Y:S02]  /*1560*/  SHF.R.S32.HI R2, RZ, 0x1, R10 ;  /* 0x00000001ff027819 */ /* 0x000fe4000001140a */
[----:B------:R-:W-:Y:S02]  /*1570*/  SHF.R.S32.HI R31, RZ, 0x1f, R30 ;  /* 0x0000001fff1f7819 */ /* 0x000fe4000001141e */
[C---:B------:R-:W-:Y:S01]  /*1580*/  LOP3.LUT P3, RZ, R2.reuse, 0x2, RZ, 0xc0, !PT ;  /* 0x0000000202ff7812 */ /* 0x040fe2000786c0ff */
[----:B------:R-:W-:Y:S01]  /*1590*/  IMAD.SHL.U32 R2, R2, 0x40, RZ ;  /* 0x0000004002027824 */ /* 0x000fe200078e00ff */
[----:B------:R-:W-:-:S02]  /*15a0*/  IADD3 R252, R30, 0x20, RZ ;  /* 0x000000201efc7810 */ /* 0x000fc40007ffe0ff */
[----:B-1----:R-:W-:Y:S02]  /*15b0*/  SHF.R.S32.HI R5, RZ, 0x1f, R23 ;  /* 0x0000001fff057819 */ /* 0x002fe40000011417 */
[----:B------:R-:W-:Y:S02]  /*15c0*/  LOP3.LUT R2, R2, 0xc0, RZ, 0xc0, !PT ;  /* 0x000000c002027812 */ /* 0x000fe400078ec0ff */
[----:B------:R-:W-:Y:S02]  /*15d0*/  LEA.HI R3, R5, R23, RZ, 0x3 ;  /* 0x0000001705037211 */ /* 0x000fe400078f18ff */
[----:B------:R-:W-:Y:S01]  /*15e0*/  SHF.R.S32.HI R5, RZ, 0x1f, R8 ;  /* 0x0000001fff057819 */ /* 0x000fe20000011408 */
[----:B------:R-:W-:Y:S02]  /*15f0*/  IMAD.IADD R8, R32, 0x1, -R4 ;  /* 0x0000000120087824 */ /* 0x000fe400078e0a04 */
[----:B------:R-:W-:Y:S01]  /*1600*/  IMAD.SHL.U32 R3, R3, 0x20, RZ ;  /* 0x0000002003037824 */ /* 0x000fe200078e00ff */
[----:B------:R-:W-:Y:S01]  /*1610*/  LEA.HI R5, R5, R6, RZ, 0x2 ;  /* 0x0000000605057211 */ /* 0x000fe200078f10ff */
[----:B------:R-:W-:Y:S01]  /*1620*/  IMAD.IADD R4, R23, 0x1, -R9 ;  /* 0x0000000117047824 */ /* 0x000fe200078e0a09 */
[----:B------:R-:W-:-:S02]  /*1630*/  LOP3.LUT R9, R2, 0x8, R21, 0xf8, !PT ;  /* 0x0000000802097812 */ /* 0x000fc400078ef815 */
[----:B------:R-:W-:Y:S02]  /*1640*/  LOP3.LUT R3, R3, 0xffffff00, RZ, 0xc0, !PT ;  /* 0xffffff0003037812 */ /* 0x000fe400078ec0ff */
[----:B------:R-:W-:-:S03]  /*1650*/  LOP3.LUT R5, R5, 0xfffffffc, RZ, 0xc0, !PT ;  /* 0xfffffffc05057812 */ /* 0x000fc600078ec0ff */
[----:B------:R-:W-:Y:S01]  /*1660*/  IMAD R23, R4, 0x20, R3 ;  /* 0x0000002004177824 */ /* 0x000fe200078e0203 */
[----:B------:R-:W-:Y:S01]  /*1670*/  LEA.HI R4, R8, R8, RZ, 0x1 ;  /* 0x0000000808047211 */ /* 0x000fe200078f08ff */
[----:B------:R-:W-:Y:S02]  /*1680*/  IMAD.SHL.U32 R3, R16, 0x20, RZ ;  /* 0x0000002010037824 */ /* 0x000fe400078e00ff */
[----:B------:R-:W-:Y:S01]  /*1690*/  IMAD.IADD R12, R6, 0x1, -R5 ;  /* 0x00000001060c7824 */ /* 0x000fe200078e0a05 */
[----:B------:R-:W-:Y:S01]  /*16a0*/  SHF.R.U32.HI R5, RZ, 0x3, R2 ;  /* 0x00000003ff057819 */ /* 0x000fe20000011602 */
[----:B------:R-:W-:Y:S01]  /*16b0*/  IMAD.SHL.U32 R2, R7, 0x200, RZ ;  /* 0x0000020007027824 */ /* 0x000fe200078e00ff */
[----:B------:R-:W-:Y:S01]  /*16c0*/  LOP3.LUT R3, R3, 0xffffff00, RZ, 0xc0, !PT ;  /* 0xffffff0003037812 */ /* 0x000fe200078ec0ff */
[----:B------:R-:W-:Y:S01]  /*16d0*/  STL [R1+0xb4], R23 ;  /* 0x0000b41701007387 */ /* 0x000fe20000100800 */
[----:B------:R-:W-:Y:S02]  /*16e0*/  LOP3.LUT R6, R4, 0x3fffffe, RZ, 0xc0, !PT ;  /* 0x03fffffe04067812 */ /* 0x000fe400078ec0ff */
[----:B------:R-:W-:Y:S01]  /*16f0*/  LOP3.LUT R9, R9, R5, RZ, 0x3c, !PT ;  /* 0x0000000509097212 */ /* 0x000fe200078e3cff */
[----:B------:R-:W-:Y:S01]  /*1700*/  IMAD.IADD R5, R3, 0x1, R2 ;  /* 0x0000000103057824 */ /* 0x000fe200078e0202 */
[----:B------:R-:W-:Y:S01]  /*1710*/  LOP3.LUT R7, R20, 0xfffffffe, RZ, 0xc0, !PT ;  /* 0xfffffffe14077812 */ /* 0x000fe200078ec0ff */
[----:B------:R-:W-:Y:S01]  /*1720*/  IMAD.IADD R6, R8, 0x1, -R6 ;  /* 0x0000000108067824 */ /* 0x000fe200078e0a06 */
[----:B------:R-:W-:Y:S01]  /*1730*/  SHF.R.S32.HI R4, RZ, 0x1, R4 ;  /* 0x00000001ff047819 */ /* 0x000fe20000011404 */
[----:B------:R-:W-:Y:S01]  /*1740*/  IMAD R2, R13, 0x2, R2 ;  /* 0x000000020d027824 */ /* 0x000fe200078e0202 */
[----:B------:R-:W-:Y:S01]  /*1750*/  LOP3.LUT P4, RZ, R12, 0x2, RZ, 0xc0, !PT ;  /* 0x000000020cff7812 */ /* 0x000fe2000788c0ff */
[----:B------:R-:W-:Y:S01]  /*1760*/  IMAD.IADD R170, R24, 0x1, -R7 ;  /* 0x0000000118aa7824 */ /* 0x000fe200078e0a07 */
[----:B------:R-:W-:Y:S01]  /*1770*/  LOP3.LUT P0, RZ, R4, 0x2, RZ, 0xc0, !PT ;  /* 0x0000000204ff7812 */ /* 0x000fe2000780c0ff */
[----:B------:R-:W-:Y:S01]  /*1780*/  IMAD R10, R6, 0x20, R2 ;  /* 0x00000020060a7824 */ /* 0x000fe200078e0202 */
[----:B------:R-:W-:Y:S01]  /*1790*/  LOP3.LUT R2, R4, 0x1, RZ, 0xc0, !PT ;  /* 0x0000000104027812 */ /* 0x000fe200078ec0ff */
[----:B------:R-:W-:-:S02]  /*17a0*/  IMAD R16, R15, 0x20, R3 ;  /* 0x000000200f107824 */ /* 0x000fc400078e0203 */
[----:B------:R-:W-:Y:S01]  /*17b0*/  IMAD R15, R15, 0x20, R5 ;  /* 0x000000200f0f7824 */ /* 0x000fe200078e0205 */
[----:B------:R-:W-:Y:S01]  /*17c0*/  LEA.HI R5, R11, R32, RZ, 0x2 ;  /* 0x000000200b057211 */ /* 0x000fe200078f10ff */
[----:B------:R-:W-:Y:S01]  /*17d0*/  IMAD R3, R19, 0x8, R17 ;  /* 0x0000000813037824 */ /* 0x000fe200078e0211 */
[----:B------:R-:W-:Y:S01]  /*17e0*/  ISETP.NE.U32.AND P1, PT, R2, 0x1, PT ;  /* 0x000000010200780c */ /* 0x000fe20003f25070 */
[----:B------:R-:W-:Y:S02]  /*17f0*/  IMAD.SHL.U32 R164, R170, 0x4, RZ ;  /* 0x00000004aaa47824 */ /* 0x000fe400078e00ff */
[----:B------:R-:W-:Y:S01]  /*1800*/  IMAD.U32 R2, R3, 0x20, R9 ;  /* 0x0000002003027824 */ /* 0x000fe200078e0009 */
[----:B------:R-:W-:Y:S01]  /*1810*/  LOP3.LUT R3, R5, 0xfffffffc, RZ, 0xc0, !PT ;  /* 0xfffffffc05037812 */ /* 0x000fe200078ec0ff */
[----:B------:R-:W-:Y:S01]  /*1820*/  IMAD.SHL.U32 R7, R0, 0x20, RZ ;  /* 0x0000002000077824 */ /* 0x000fe200078e00ff */
[----:B------:R-:W-:Y:S01]  /*1830*/  IADD3 R166, R164, 0x10, RZ ;  /* 0x00000010a4a67810 */ /* 0x000fe20007ffe0ff */
[----:B------:R-:W-:Y:S01]  /*1840*/  IMAD.SHL.U32 R8, R19, 0x8, RZ ;  /* 0x0000000813087824 */ /* 0x000fe200078e00ff */
[----:B------:R-:W-:Y:S01]  /*1850*/  SHF.R.S32.HI R5, RZ, 0x1, R14 ;  /* 0x00000001ff057819 */ /* 0x000fe2000001140e */
[----:B------:R-:W-:Y:S01]  /*1860*/  IMAD.IADD R3, R32, 0x1, -R3 ;  /* 0x0000000120037824 */ /* 0x000fe200078e0a03 */
[C---:B------:R-:W-:Y:S01]  /*1870*/  IADD3 R139, R164.reuse, 0x20, RZ ;  /* 0x00000020a48b7810 */ /* 0x040fe20007ffe0ff */
[C---:B------:R-:W-:Y:S01]  /*1880*/  IMAD.IADD R137, R164.reuse, 0x1, R166 ;  /* 0x00000001a4897824 */ /* 0x040fe200078e02a6 */
[C---:B------:R-:W-:Y:S01]  /*1890*/  IADD3 R169, R164.reuse, 0x8, RZ ;  /* 0x00000008a4a97810 */ /* 0x040fe20007ffe0ff */
[----:B------:R-:W-:Y:S01]  /*18a0*/  IMAD.SHL.U32 R6, R5, 0x40, RZ ;  /* 0x0000004005067824 */ /* 0x000fe200078e00ff */
[C---:B------:R-:W-:Y:S01]  /*18b0*/  LOP3.LUT P2, RZ, R3.reuse, 0x2, RZ, 0xc0, !PT ;  /* 0x0000000203ff7812 */ /* 0x040fe2000784c0ff */
[----:B------:R-:W-:Y:S01]  /*18c0*/  IMAD.SHL.U32 R5, R3, 0x40, RZ ;  /* 0x0000004003057824 */ /* 0x000fe200078e00ff */
[----:B------:R-:W-:Y:S01]  /*18d0*/  SHF.R.S32.HI R3, RZ, 0x1f, R137 ;  /* 0x0000001fff037819 */ /* 0x000fe20000011489 */
[----:B------:R-:W-:Y:S01]  /*18e0*/  IMAD.IADD R136, R164, 0x1, R139 ;  /* 0x00000001a4887824 */ /* 0x000fe200078e028b */
[----:B------:R-:W-:Y:S01]  /*18f0*/  LOP3.LUT R28, R6, 0xc0, RZ, 0xc0, !PT ;  /* 0x000000c0061c7812 */ /* 0x000fe200078ec0ff */
[----:B------:R-:W-:Y:S01]  /*1900*/  IMAD.SHL.U32 R110, R170, 0x8, RZ ;  /* 0x00000008aa6e7824 */ /* 0x000fe200078e00ff */
[----:B------:R-:W-:-:S02]  /*1910*/  LEA.HI R0, R3, R137, RZ, 0x5 ;  /* 0x0000008903007211 */ /* 0x000fc400078f28ff */
[----:B------:R-:W-:Y:S01]  /*1920*/  LOP3.LUT R26, R5, 0xc0, RZ, 0xc0, !PT ;  /* 0x000000c0051a7812 */ /* 0x000fe200078ec0ff */
[----:B------:R-:W-:Y:S01]  /*1930*/  IMAD.SHL.U32 R5, R4, 0x40, RZ ;  /* 0x0000004004057824 */ /* 0x000fe200078e00ff */
[----:B------:R-:W-:Y:S01]  /*1940*/  LEA.HI R9, R3, R137, RZ, 0x3 ;  /* 0x0000008903097211 */ /* 0x000fe200078f18ff */
[----:B------:R-:W-:Y:S01]  /*1950*/  IMAD.SHL.U32 R0, R0, 0x80, RZ ;  /* 0x0000008000007824 */ /* 0x000fe200078e00ff */
[----:B------:R-:W-:Y:S01]  /*1960*/  SHF.R.U32.HI R24, RZ, 0x3, R26 ;  /* 0x00000003ff187819 */ /* 0x000fe2000001161a */
[----:B------:R-:W-:Y:S01]  /*1970*/  STL [R1+0xac], R28 ;  /* 0x0000ac1c01007387 */ /* 0x000fe20000100800 */
[--C-:B------:R-:W-:Y:S02]  /*1980*/  LOP3.LUT R4, R26, 0x18, R9.reuse, 0xf8, !PT ;  /* 0x000000181a047812 */ /* 0x100fe400078ef809 */
[----:B------:R-:W-:Y:S01]  /*1990*/  SHF.R.U32.HI R25, RZ, 0x3, R28 ;  /* 0x00000003ff197819 */ /* 0x000fe2000001161c */
[----:B------:R-:W-:Y:S01]  /*19a0*/  STL [R1+0x68], R26 ;  /* 0x0000681a01007387 */ /* 0x000fe20000100800 */
[----:B------:R-:W-:-:S02]  /*19b0*/  LOP3.LUT R3, R28, 0x18, R9, 0xf8, !PT ;  /* 0x000000181c037812 */ /* 0x000fc400078ef809 */
[----:B------:R-:W-:Y:S01]  /*19c0*/  LOP3.LUT R6, R4, R24, RZ, 0x3c, !PT ;  /* 0x0000001804067212 */ /* 0x000fe200078e3cff */
[----:B------:R-:W-:Y:S01]  /*19d0*/  STL [R1+0xb0], R25 ;  /* 0x0000b01901007387 */ /* 0x000fe20000100800 */
[----:B------:R-:W-:Y:S02]  /*19e0*/  LOP3.LUT R0, R0, 0xfffff000, RZ, 0xc0, !PT ;  /* 0xfffff00000007812 */ /* 0x000fe400078ec0ff */
[----:B------:R-:W-:Y:S01]  /*19f0*/  LOP3.LUT R4, R3, R25, RZ, 0x3c, !PT ;  /* 0x0000001903047212 */ /* 0x000fe200078e3cff */
[----:B------:R-:W-:Y:S01]  /*1a00*/  STL [R1+0x6c], R24 ;  /* 0x00006c1801007387 */ /* 0x000fe20000100800 */
[----:B------:R-:W-:Y:S02]  /*1a10*/  LOP3.LUT R5, R5, 0xc0, RZ, 0xc0, !PT ;  /* 0x000000c005057812 */ /* 0x000fe400078ec0ff */
[----:B------:R-:W-:Y:S02]  /*1a20*/  SHF.R.S32.HI R3, RZ, 0x1f, R136 ;  /* 0x0000001fff037819 */ /* 0x000fe40000011488 */
[----:B------:R-:W-:-:S02]  /*1a30*/  IADD3 R17, R6, R0, R7 ;  /* 0x0000000006117210 */ /* 0x000fc40007ffe007 */
[----:B------:R-:W-:Y:S01]  /*1a40*/  IADD3 R14, R4, R23, R0 ;  /* 0x00000017040e7210 */ /* 0x000fe20007ffe000 */
[----:B------:R-:W-:Y:S01]  /*1a50*/  IMAD.SHL.U32 R4, R12, 0x40, RZ ;  /* 0x000000400c047824 */ /* 0x000fe200078e00ff */
[----:B------:R-:W-:Y:S01]  /*1a60*/  LEA.HI R5, R5, R5, RZ, 0x1d ;  /* 0x0000000505057211 */ /* 0x000fe200078fe8ff */
[----:B------:R-:W-:Y:S01]  /*1a70*/  IMAD.MOV.U32 R12, RZ, RZ, 0x20 ;  /* 0x00000020ff0c7424 */ /* 0x000fe200078e00ff */
[CC--:B------:R-:W-:Y:S02]  /*1a80*/  LEA.HI R0, R3.reuse, R136.reuse, RZ, 0x5 ;  /* 0x0000008803007211 */ /* 0x0c0fe400078f28ff */
[----:B------:R-:W-:Y:S01]  /*1a90*/  LEA.HI R6, R3, R136, RZ, 0x3 ;  /* 0x0000008803067211 */ /* 0x000fe200078f18ff */
[----:B------:R-:W-:Y:S01]  /*1aa0*/  IMAD.IADD R10, R5, 0x1, R10 ;  /* 0x00000001050a7824 */ /* 0x000fe200078e020a */
[----:B------:R-:W-:Y:S01]  /*1ab0*/  LOP3.LUT R3, R4, 0xc0, RZ, 0xc0, !PT ;  /* 0x000000c004037812 */ /* 0x000fe200078ec0ff */
[----:B------:R-:W-:Y:S01]  /*1ac0*/  IMAD.SHL.U32 R0, R0, 0x80, RZ ;  /* 0x0000008000007824 */ /* 0x000fe200078e00ff */
[----:B------:R-:W-:Y:S01]  /*1ad0*/  LOP3.LUT R5, R26, 0x18, R6, 0xf8, !PT ;  /* 0x000000181a057812 */ /* 0x000fe200078ef806 */
[----:B------:R-:W-:Y:S01]  /*1ae0*/  IMAD.SHL.U32 R21, R10, 0x2, RZ ;  /* 0x000000020a157824 */ /* 0x000fe200078e00ff */
[----:B------:R-:W-:-:S02]  /*1af0*/  LOP3.LUT R8, R3, 0x8, R8, 0xf8, !PT ;  /* 0x0000000803087812 */ /* 0x000fc400078ef808 */
[----:B------:R-:W-:Y:S02]  /*1b00*/  LOP3.LUT R4, R28, 0x18, R6, 0xf8, !PT ;  /* 0x000000181c047812 */ /* 0x000fe400078ef806 */
[----:B------:R-:W-:Y:S01]  /*1b10*/  LOP3.LUT R0, R0, 0xfffff000, RZ, 0xc0, !PT ;  /* 0xfffff00000007812 */ /* 0x000fe200078ec0ff */
[----:B------:R-:W-:Y:S01]  /*1b20*/  STL [R1+0x98], R21 ;  /* 0x0000981501007387 */ /* 0x000fe20000100800 */
[----:B------:R-:W-:Y:S02]  /*1b30*/  SHF.R.U32.HI R3, RZ, 0x3, R3 ;  /* 0x00000003ff037819 */ /* 0x000fe40000011603 */
[----:B------:R-:W-:Y:S02]  /*1b40*/  LOP3.LUT R5, R5, R24, RZ, 0x3c, !PT ;  /* 0x0000001805057212 */ /* 0x000fe400078e3cff */
[----:B------:R-:W-:Y:S02]  /*1b50*/  LOP3.LUT R4, R4, R25, RZ, 0x3c, !PT ;  /* 0x0000001904047212 */ /* 0x000fe400078e3cff */
[----:B------:R-:W-:-:S02]  /*1b60*/  LOP3.LUT R3, R8, R3, RZ, 0x3c, !PT ;  /* 0x0000000308037212 */ /* 0x000fc400078e3cff */
[----:B------:R-:W-:Y:S02]  /*1b70*/  IADD3 R11, R5, R0, R7 ;  /* 0x00000000050b7210 */ /* 0x000fe40007ffe007 */
[----:B------:R-:W-:Y:S02]  /*1b80*/  IADD3 R5, R21, 0x80, RZ ;  /* 0x0000008015057810 */ /* 0x000fe40007ffe0ff */
[----:B------:R-:W-:Y:S01]  /*1b90*/  IADD3 R10, R4, R23, R0 ;  /* 0x00000017040a7210 */ /* 0x000fe20007ffe000 */
[----:B------:R-:W-:Y:S01]  /*1ba0*/  IMAD.IADD R0, R3, 0x1, R15 ;  /* 0x0000000103007824 */ /* 0x000fe200078e020f */
[----:B------:R-:W-:Y:S01]  /*1bb0*/  IADD3 R20, R21, 0x70, RZ ;  /* 0x0000007015147810 */ /* 0x000fe20007ffe0ff */
[----:B------:R-:W-:Y:S01]  /*1bc0*/  IMAD.IADD R4, R3, 0x1, R16 ;  /* 0x0000000103047824 */ /* 0x000fe200078e0210 */
[----:B------:R-:W-:Y:S01]  /*1bd0*/  @P1 IADD3 R20, R5, 0x10, RZ ;  /* 0x0000001005141810 */ /* 0x000fe20007ffe0ff */
[----:B------:R-:W-:Y:S01]  /*1be0*/  IMAD R3, R13, 0x20, R32 ;  /* 0x000000200d037824 */ /* 0x000fe200078e0220 */
[----:B------:R-:W-:-:S02]  /*1bf0*/  IADD3 R15, R110, 0x40, RZ ;  /* 0x000000406e0f7810 */ /* 0x000fc40007ffe0ff */
[----:B------:R-:W-:Y:S01]  /*1c00*/  SHF.R.S32.HI R5, RZ, 0x1f, R169 ;  /* 0x0000001fff057819 */ /* 0x000fe200000114a9 */
[----:B------:R-:W-:Y:S01]  /*1c10*/  STL [R1+0x9c], R20 ;  /* 0x00009c1401007387 */ /* 0x000fe20000100800 */
[----:B------:R-:W-:Y:S02]  /*1c20*/  IADD3 R8, R110, 0x50, RZ ;  /* 0x000000506e087810 */ /* 0x000fe40007ffe0ff */
[C---:B------:R-:W-:Y:S01]  /*1c30*/  IADD3 R168, R164.reuse, 0x18, RZ ;  /* 0x00000018a4a87810 */ /* 0x040fe20007ffe0ff */
[----:B------:R1:W-:Y:S01]  /*1c40*/  STL [R1+0x24], R3 ;  /* 0x0000240301007387 */ /* 0x0003e20000100800 */
[----:B------:R-:W-:Y:S02]  /*1c50*/  IADD3 R167, R164, 0x28, RZ ;  /* 0x00000028a4a77810 */ /* 0x000fe40007ffe0ff */
[----:B------:R-:W-:Y:S02]  /*1c60*/  SHF.R.S32.HI R16, RZ, 0x1f, R168 ;  /* 0x0000001fff107819 */ /* 0x000fe400000114a8 */
[----:B------:R-:W-:-:S02]  /*1c70*/  SHF.R.S32.HI R13, RZ, 0x1f, R167 ;  /* 0x0000001fff0d7819 */ /* 0x000fc400000114a7 */
[----:B------:R-:W-:Y:S02]  /*1c80*/  LEA R171, R2, 0x3c80, 0x1 ;  /* 0x00003c8002ab7811 */ /* 0x000fe400078e08ff */
[----:B------:R-:W-:Y:S02]  /*1c90*/  LEA R2, R17, 0x6080, 0x1 ;  /* 0x0000608011027811 */ /* 0x000fe400078e08ff */
[----:B------:R-:W-:Y:S02]  /*1ca0*/  LEA R10, R10, 0x6080, 0x1 ;  /* 0x000060800a0a7811 */ /* 0x000fe400078e08ff */
[----:B------:R-:W-:Y:S02]  /*1cb0*/  LEA R198, R0, 0x6080, 0x1 ;  /* 0x0000608000c67811 */ /* 0x000fe400078e08ff */
[----:B------:R-:W-:Y:S02]  /*1cc0*/  IADD3 R200, R171, 0x20, RZ ;  /* 0x00000020abc87810 */ /* 0x000fe40007ffe0ff */
[----:B------:R-:W-:-:S02]  /*1cd0*/  LEA R196, R4, 0x1880, 0x1 ;  /* 0x0000188004c47811 */ /* 0x000fc400078e08ff */
[----:B------:R-:W-:Y:S02]  /*1ce0*/  @P3 IADD3 R200, R171, -0x20, RZ ;  /* 0xffffffe0abc83810 */ /* 0x000fe40007ffe0ff */
[----:B------:R-:W-:Y:S02]  /*1cf0*/  SHF.R.S32.HI R111, RZ, 0x1f, R110 ;  /* 0x0000001fff6f7819 */ /* 0x000fe4000001146e */
[----:B------:R-:W-:Y:S02]  /*1d00*/  IADD3 R208, R200, 0x400, RZ ;  /* 0x00000400c8d07810 */ /* 0x000fe40007ffe0ff */
[----:B-1----:R-:W-:Y:S02]  /*1d10*/  IADD3 R3, R110, 0x30, RZ ;  /* 0x000000306e037810 */ /* 0x002fe40007ffe0ff */
[C---:B------:R-:W-:Y:S02]  /*1d20*/  IADD3 R207, R200.reuse, 0x800, RZ ;  /* 0x00000800c8cf7810 */ /* 0x040fe40007ffe0ff */
[C---:B------:R-:W-:Y:S01]  /*1d30*/  IADD3 R206, R200.reuse, 0xc00, RZ ;  /* 0x00000c00c8ce7810 */ /* 0x040fe20007ffe0ff */
[----:B------:R-:W-:Y:S01]  /*1d40*/  STL [R1+0x1c], R3 ;  /* 0x00001c0301007387 */ /* 0x000fe20000100800 */
[----:B------:R-:W-:-:S02]  /*1d50*/  IADD3 R205, R200, 0x1000, RZ ;  /* 0x00001000c8cd7810 */ /* 0x000fc40007ffe0ff */
[C---:B------:R-:W-:Y:S01]  /*1d60*/  IADD3 R204, R200.reuse, 0x1400, RZ ;  /* 0x00001400c8cc7810 */ /* 0x040fe20007ffe0ff */
[----:B------:R1:W-:Y:S01]  /*1d70*/  STL [R1+0x18], R15 ;  /* 0x0000180f01007387 */ /* 0x0003e20000100800 */
[C---:B------:R-:W-:Y:S02]  /*1d80*/  IADD3 R203, R200.reuse, 0x1800, RZ ;  /* 0x00001800c8cb7810 */ /* 0x040fe40007ffe0ff */
[C---:B------:R-:W-:Y:S01]  /*1d90*/  IADD3 R202, R200.reuse, 0x1c00, RZ ;  /* 0x00001c00c8ca7810 */ /* 0x040fe20007ffe0ff */
[----:B------:R-:W-:Y:S01]  /*1da0*/  STL.64 [R1], R30 ;  /* 0x0000001e01007387 */ /* 0x000fe20000100a00 */
[----:B------:R-:W-:-:S03]  /*1db0*/  IADD3 R201, R200, 0x2000, RZ ;  /* 0x00002000c8c97810 */ /* 0x000fc60007ffe0ff */
[----:B------:R2:W-:Y:S04]  /*1dc0*/  STL [R1+0xc8], R5 ;  /* 0x0000c80501007387 */ /* 0x0005e80000100800 */
[----:B------:R-:W-:Y:S01]  /*1dd0*/  STL [R1+0x14], R8 ;  /* 0x0000140801007387 */ /* 0x000fe20000100800 */
[----:B-1----:R-:W-:Y:S02]  /*1de0*/  SHF.R.S32.HI R15, RZ, 0x1f, R15 ;  /* 0x0000001fff0f7819 */ /* 0x002fe4000001140f */
[----:B--2---:R-:W-:-:S05]  /*1df0*/  SHF.R.S32.HI R5, RZ, 0x1f, R166 ;  /* 0x0000001fff057819 */ /* 0x004fca00000114a6 */
[----:B------:R1:W-:Y:S04]  /*1e00*/  STL [R1+0xc4], R5 ;  /* 0x0000c40501007387 */ /* 0x0003e80000100800 */
[----:B------:R-:W-:Y:S01]  /*1e10*/  STL [R1+0xc0], R16 ;  /* 0x0000c01001007387 */ /* 0x000fe20000100800 */
[----:B-1----:R-:W-:-:S05]  /*1e20*/  SHF.R.S32.HI R5, RZ, 0x1f, R139 ;  /* 0x0000001fff057819 */ /* 0x002fca000001148b */
[----:B------:R1:W-:Y:S04]  /*1e30*/  STL [R1+0xbc], R5 ;  /* 0x0000bc0501007387 */ /* 0x0003e80000100800 */
[----:B------:R2:W-:Y:S01]  /*1e40*/  STL [R1+0xb8], R13 ;  /* 0x0000b80d01007387 */ /* 0x0005e20000100800 */
[----:B-1----:R-:W-:Y:S02]  /*1e50*/  IADD3 R5, R30, 0x40, RZ ;  /* 0x000000401e057810 */ /* 0x002fe40007ffe0ff */
[----:B--2---:R-:W-:Y:S02]  /*1e60*/  SHF.R.S32.HI R13, RZ, 0x1f, R3 ;  /* 0x0000001fff0d7819 */ /* 0x004fe40000011403 */
[----:B------:R-:W-:-:S03]  /*1e70*/  LOP3.LUT R3, R18, 0x7ffffffc, RZ, 0xc0, !PT ;  /* 0x7ffffffc12037812 */ /* 0x000fc600078ec0ff */
[----:B------:R1:W-:Y:S02]  /*1e80*/  STL [R1+0x78], R13 ;  /* 0x0000780d01007387 */ /* 0x0003e40000100800 */
[----:B------:R-:W-:Y:S02]  /*1e90*/  IMAD.IADD R3, R29, 0x1, -R3 ;  /* 0x000000011d037824 */ /* 0x000fe400078e0a03 */
[----:B------:R-:W-:Y:S02]  /*1ea0*/  STL [R1+0x8], R5 ;  /* 0x0000080501007387 */ /* 0x000fe40000100800 */
[----:B------:R-:W-:Y:S01]  /*1eb0*/  IMAD.SHL.U32 R251, R3, 0x2, RZ ;  /* 0x0000000203fb7824 */ /* 0x000fe200078e00ff */
[----:B------:R-:W-:Y:S01]  /*1ec0*/  SHF.R.S32.HI R3, RZ, 0x3, R9 ;  /* 0x00000003ff037819 */ /* 0x000fe20000011409 */
[----:B------:R2:W-:Y:S01]  /*1ed0*/  STL [R1+0x74], R15 ;  /* 0x0000740f01007387 */ /* 0x0005e20000100800 */
[----:B------:R-:W-:Y:S02]  /*1ee0*/  LOP3.LUT R9, R26, 0x18, R110, 0xf8, !PT ;  /* 0x000000181a097812 */ /* 0x000fe400078ef86e */
[----:B------:R-:W-:-:S02]  /*1ef0*/  IADD3 R18, R251, 0x40, RZ ;  /* 0x00000040fb127810 */ /* 0x000fc40007ffe0ff */
[----:B------:R-:W-:Y:S02]  /*1f00*/  LOP3.LUT R9, R9, R24, RZ, 0x3c, !PT ;  /* 0x0000001809097212 */ /* 0x000fe400078e3cff */
[C---:B------:R-:W-:Y:S02]  /*1f10*/  IADD3 R19, R251.reuse, 0x38, RZ ;  /* 0x00000038fb137810 */ /* 0x040fe40007ffe0ff */
[----:B------:R-:W-:Y:S01]  /*1f20*/  IADD3 R16, R251, 0x48, RZ ;  /* 0x00000048fb107810 */ /* 0x000fe20007ffe0ff */
[----:B------:R-:W-:-:S03]  /*1f30*/  IMAD.IADD R9, R7, 0x1, R9 ;  /* 0x0000000107097824 */ /* 0x000fc600078e0209 */
[----:B------:R-:W-:Y:S02]  /*1f40*/  SHF.R.S32.HI R16, RZ, 0x1f, R16 ;  /* 0x0000001fff107819 */ /* 0x000fe40000011410 */
[----:B-1----:R-:W-:Y:S02]  /*1f50*/  SHF.R.S32.HI R13, RZ, 0x1f, R8 ;  /* 0x0000001fff0d7819 */ /* 0x002fe40000011408 */
[----:B------:R-:W-:-:S03]  /*1f60*/  SHF.R.S32.HI R8, RZ, 0x1f, R252 ;  /* 0x0000001fff087819 */ /* 0x000fc600000114fc */
[----:B------:R1:W-:Y:S01]  /*1f70*/  STL [R1+0x70], R13 ;  /* 0x0000700d01007387 */ /* 0x0003e20000100800 */
[----:B--2---:R-:W-:-:S03]  /*1f80*/  IADD3 R15, R251, 0x50, RZ ;  /* 0x00000050fb0f7810 */ /* 0x004fc60007ffe0ff */
[----:B------:R2:W-:Y:S01]  /*1f90*/  STL [R1+0x94], R8 ;  /* 0x0000940801007387 */ /* 0x0005e20000100800 */
[----:B-1----:R-:W-:Y:S02]  /*1fa0*/  SHF.R.S32.HI R13, RZ, 0x1f, R5 ;  /* 0x0000001fff0d7819 */ /* 0x002fe40000011405 */
[----:B------:R-:W-:Y:S01]  /*1fb0*/  LOP3.LUT R5, R28, 0x18, R110, 0xf8, !PT ;  /* 0x000000181c057812 */ /* 0x000fe200078ef86e */
[----:B--2---:R-:W-:Y:S02]  /*1fc0*/  IMAD.IADD R8, R27, 0x1, R22 ;  /* 0x000000011b087824 */ /* 0x004fe400078e0216 */
[----:B------:R1:W-:Y:S01]  /*1fd0*/  STL [R1+0x90], R13 ;  /* 0x0000900d01007387 */ /* 0x0003e20000100800 */
[C---:B------:R-:W-:Y:S02]  /*1fe0*/  IADD3 R27, R251.reuse, 0x8, RZ ;  /* 0x00000008fb1b7810 */ /* 0x040fe40007ffe0ff */
[C---:B------:R-:W-:Y:S01]  /*1ff0*/  IADD3 R22, R251.reuse, 0x30, RZ ;  /* 0x00000030fb167810 */ /* 0x040fe20007ffe0ff */
[----:B------:R2:W-:Y:S03]  /*2000*/  STL [R1+0x7c], R8 ;  /* 0x00007c0801007387 */ /* 0x0005e60000100800 */
[----:B------:R-:W-:Y:S01]  /*2010*/  SHF.R.S32.HI R22, RZ, 0x1f, R22 ;  /* 0x0000001fff167819 */ /* 0x000fe20000011416 */
[----:B------:R3:W-:Y:S01]  /*2020*/  STL [R1+0x64], R3 ;  /* 0x0000640301007387 */ /* 0x0007e20000100800 */
[----:B-1----:R-:W-:-:S02]  /*2030*/  IADD3 R13, R251, 0x58, RZ ;  /* 0x00000058fb0d7810 */ /* 0x002fc40007ffe0ff */
[----:B--2---:R-:W-:Y:S02]  /*2040*/  LOP3.LUT R8, R26, 0x8, R110, 0xf8, !PT ;  /* 0x000000081a087812 */ /* 0x004fe400078ef86e */
[----:B------:R-:W-:Y:S02]  /*2050*/  IADD3 R26, R251, 0x10, RZ ;  /* 0x00000010fb1a7810 */ /* 0x000fe40007ffe0ff */
[----:B---3--:R-:W-:Y:S02]  /*2060*/  LOP3.LUT R3, R5, R25, RZ, 0x3c, !PT ;  /* 0x0000001905037212 */ /* 0x008fe400078e3cff */
[----:B------:R-:W-:Y:S02]  /*2070*/  SHF.R.S32.HI R5, RZ, 0x3, R6 ;  /* 0x00000003ff057819 */ /* 0x000fe40000011406 */
[----:B------:R-:W-:Y:S01]  /*2080*/  LOP3.LUT R8, R8, R24, RZ, 0x3c, !PT ;  /* 0x0000001808087212 */ /* 0x000fe200078e3cff */
[----:B------:R-:W-:Y:S01]  /*2090*/  IMAD.IADD R6, R23, 0x1, R3 ;  /* 0x0000000117067824 */ /* 0x000fe200078e0203 */
[----:B------:R-:W-:Y:S01]  /*20a0*/  IADD3 R23, R251, 0x28, RZ ;  /* 0x00000028fb177810 */ /* 0x000fe20007ffe0ff */
[----:B------:R1:W-:Y:S01]  /*20b0*/  STL [R1+0x60], R5 ;  /* 0x0000600501007387 */ /* 0x0003e20000100800 */
[----:B------:R-:W-:Y:S01]  /*20c0*/  SHF.R.S32.HI R3, RZ, 0x1f, R251 ;  /* 0x0000001fff037819 */ /* 0x000fe200000114fb */
[----:B------:R-:W-:Y:S01]  /*20d0*/  IMAD.IADD R8, R7, 0x1, R8 ;  /* 0x0000000107087824 */ /* 0x000fe200078e0208 */
[----:B------:R-:W-:-:S02]  /*20e0*/  LEA R28, R6, 0x6080, 0x1 ;  /* 0x00006080061c7811 */ /* 0x000fc400078e08ff */
[----:B------:R-:W-:Y:S02]  /*20f0*/  SHF.R.S32.HI R6, RZ, 0x1f, R26 ;  /* 0x0000001fff067819 */ /* 0x000fe4000001141a */
[----:B------:R-:W-:Y:S01]  /*2100*/  SHF.R.S32.HI R6, RZ, 0x1f, R23 ;  /* 0x0000001fff067819 */ /* 0x000fe20000011417 */
[----:B------:R-:W-:Y:S01]  /*2110*/  STL [R1+0xe0], R28 ;  /* 0x0000e01c01007387 */ /* 0x000fe20000100800 */
[----:B------:R-:W-:Y:S02]  /*2120*/  SHF.R.S32.HI R6, RZ, 0x1f, R18 ;  /* 0x0000001fff067819 */ /* 0x000fe40000011412 */
[----:B------:R-:W-:Y:S01]  /*2130*/  SHF.R.S32.HI R6, RZ, 0x1f, R13 ;  /* 0x0000001fff067819 */ /* 0x000fe2000001140d */
[----:B------:R2:W-:Y:S01]  /*2140*/  STL [R1+0xdc], R2 ;  /* 0x0000dc0201007387 */ /* 0x0005e20000100800 */
[----:B------:R-:W-:Y:S02]  /*2150*/  LEA R6, R8, 0x1880, 0x1 ;  /* 0x0000188008067811 */ /* 0x000fe400078e08ff */
[----:B------:R-:W-:-:S02]  /*2160*/  LEA R8, R14, 0x6080, 0x1 ;  /* 0x000060800e087811 */ /* 0x000fc400078e08ff */
[C---:B------:R-:W-:Y:S02]  /*2170*/  IADD3 R24, R251.reuse, 0x20, RZ ;  /* 0x00000020fb187810 */ /* 0x040fe40007ffe0ff */
[----:B------:R-:W-:Y:S01]  /*2180*/  SEL R3, R12, 0xffffffe0, !P4 ;  /* 0xffffffe00c037807 */ /* 0x000fe20006000000 */
[----:B------:R3:W-:Y:S01]  /*2190*/  STL [R1+0xd8], R8 ;  /* 0x0000d80801007387 */ /* 0x0007e20000100800 */
[----:B------:R-:W-:-:S03]  /*21a0*/  IADD3 R25, R251, 0x18, RZ ;  /* 0x00000018fb197810 */ /* 0x000fc60007ffe0ff */
[----:B------:R-:W-:Y:S01]  /*21b0*/  STL [R1+0xc], R6 ;  /* 0x00000c0601007387 */ /* 0x000fe20000100800 */
[----:B-1----:R-:W-:Y:S01]  /*21c0*/  SEL R5, R12, 0xffffffe0, !P0 ;  /* 0xffffffe00c057807 */ /* 0x002fe20004000000 */
[----:B------:R-:W-:Y:S01]  /*21d0*/  IMAD.IADD R199, R198, 0x1, R3 ;  /* 0x00000001c6c77824 */ /* 0x000fe200078e0203 */
[----:B------:R-:W-:Y:S01]  /*21e0*/  SHF.R.S32.HI R12, RZ, 0x1f, R27 ;  /* 0x0000001fff0c7819 */ /* 0x000fe2000001141b */
[----:B------:R-:W-:Y:S01]  /*21f0*/  IMAD.IADD R197, R3, 0x1, R196 ;  /* 0x0000000103c57824 */ /* 0x000fe200078e02c4 */
[----:B------:R-:W-:Y:S01]  /*2200*/  SHF.R.S32.HI R12, RZ, 0x1f, R24 ;  /* 0x0000001fff0c7819 */ /* 0x000fe20000011418 */
[----:B------:R-:W-:Y:S01]  /*2210*/  IMAD.IADD R0, R5, 0x1, R20 ;  /* 0x0000000105007824 */ /* 0x000fe200078e0214 */
[----:B------:R-:W-:Y:S02]  /*2220*/  SHF.R.S32.HI R12, RZ, 0x1f, R19 ;  /* 0x0000001fff0c7819 */ /* 0x000fe40000011413 */
[----:B------:R-:W-:Y:S02]  /*2230*/  SHF.R.S32.HI R25, RZ, 0x1f, R25 ;  /* 0x0000001fff197819 */ /* 0x000fe40000011419 */
[----:B------:R-:W-:-:S02]  /*2240*/  SHF.R.S32.HI R12, RZ, 0x1f, R15 ;  /* 0x0000001fff0c7819 */ /* 0x000fc4000001140f */
[----:B--2---:R-:W-:-:S05]  /*2250*/  LEA R2, R11, 0x6080, 0x1 ;  /* 0x000060800b027811 */ /* 0x004fca00078e08ff */
[----:B------:R1:W-:Y:S01]  /*2260*/  STL [R1+0xd4], R2 ;  /* 0x0000d40201007387 */ /* 0x0003e20000100800 */
[----:B---3--:R-:W-:-:S03]  /*2270*/  LEA R8, R9, 0x6080, 0x1 ;  /* 0x0000608009087811 */ /* 0x008fc600078e08ff */
[----:B------:R-:W-:Y:S04]  /*2280*/  STL [R1+0xd0], R10 ;  /* 0x0000d00a01007387 */ /* 0x000fe80000100800 */
[----:B------:R-:W-:Y:S01]  /*2290*/  STL [R1+0xcc], R8 ;  /* 0x0000cc0801007387 */ /* 0x000fe20000100800 */
[C---:B-1----:R-:W-:Y:S02]  /*22a0*/  IADD3 R2, R6.reuse, 0x20, RZ ;  /* 0x0000002006027810 */ /* 0x042fe40007ffe0ff */
[----:B------:R-:W-:-:S05]  /*22b0*/  @P2 IADD3 R2, R6, -0x20, RZ ;  /* 0xffffffe006022810 */ /* 0x000fca0007ffe0ff */
[----:B------:R1:W-:Y:S02]  /*22c0*/  STL [R1+0x10], R2 ;  /* 0x0000100201007387 */ /* 0x0003e40000100800 */
[----:B-1----:R-:W-:-:S05]  /*22d0*/  IMAD.IADD R2, R21, 0x1, R5 ;  /* 0x0000000115027824 */ /* 0x002fca00078e0205 */
[----:B------:R1:W-:Y:S04]  /*22e0*/  STL [R1+0xa4], R2 ;  /* 0x0000a40201007387 */ /* 0x0003e80000100800 */
[----:B------:R1:W-:Y:S02]  /*22f0*/  STL [R1+0xa0], R0 ;  /* 0x0000a00001007387 */ /* 0x0003e40000100800 */
.L_x_1169:
[----:B------:R-:W2:Y:S01]  /*2300*/  LDL R19, [R1+0x8c] ;  /* 0x00008c0001137983 */ /* 0x000ea20000100800 */
[----:B------:R-:W-:Y:S01]  /*2310*/  ISETP.NE.U32.AND P0, PT, RZ, c[0x0][0x370], PT ;  /* 0x0000dc00ff007a0c */ /* 0x000fe20003f05070 */
[----:B------:R-:W-:Y:S01]  /*2320*/  IMAD.MOV.U32 R18, RZ, RZ, 0x4 ;  /* 0x00000004ff127424 */ /* 0x000fe200078e00ff */
[----:B------:R-:W-:Y:S01]  /*2330*/  CS2R R16, SRZ ;  /* 0x0000000000107805 */ /* 0x000fe2000001ff00 */
[----:B------:R-:W-:Y:S01]  /*2340*/  ISETP.NE.U32.AND P1, PT, RZ, c[0x0][0x360], PT ;  /* 0x0000d800ff007a0c */ /* 0x000fe20003f25070 */
[----:B------:R-:W-:Y:S01]  /*2350*/  IMAD.MOV.U32 R132, RZ, RZ, RZ ;  /* 0x000000ffff847224 */ /* 0x000fe200078e00ff */
[----:B------:R-:W-:Y:S01]  /*2360*/  ISETP.NE.AND.EX P2, PT, RZ, c[0x0][0x374], PT, P0 ;  /* 0x0000dd00ff007a0c */ /* 0x000fe20003f45300 */
[----:B------:R-:W-:Y:S01]  /*2370*/  IMAD.MOV.U32 R15, RZ, RZ, RZ ;  /* 0x000000ffff0f7224 */ /* 0x000fe200078e00ff */
[----:B------:R-:W-:-:S02]  /*2380*/  ISETP.NE.AND.EX P0, PT, RZ, c[0x0][0x364], PT, P1 ;  /* 0x0000d900ff007a0c */ /* 0x000fc40003f05310 */
[----:B------:R-:W-:Y:S02]  /*2390*/  ISETP.NE.U32.AND P1, PT, RZ, c[0x0][0x348], PT ;  /* 0x0000d200ff007a0c */ /* 0x000fe40003f25070 */
[----:B------:R-:W-:Y:S02]  /*23a0*/  ISETP.NE.U32.AND P3, PT, RZ, c[0x0][0x350], PT ;  /* 0x0000d400ff007a0c */ /* 0x000fe40003f65070 */
[----:B------:R-:W-:Y:S02]  /*23b0*/  ISETP.NE.U32.AND P4, PT, RZ, c[0x0][0x358], PT ;  /* 0x0000d600ff007a0c */ /* 0x000fe40003f85070 */
[----:B------:R-:W-:Y:S02]  /*23c0*/  ISETP.NE.AND.EX P1, PT, RZ, c[0x0][0x34c], PT, P1 ;  /* 0x0000d300ff007a0c */ /* 0x000fe40003f25310 */
[----:B------:R-:W-:Y:S02]  /*23d0*/  ISETP.NE.AND.EX P3, PT, RZ, c[0x0][0x354], PT, P3 ;  /* 0x0000d500ff007a0c */ /* 0x000fe40003f65330 */
[----:B------:R-:W-:Y:S01]  /*23e0*/  ISETP.NE.AND.EX P4, PT, RZ, c[0x0][0x35c], PT, P4 ;  /* 0x0000d700ff007a0c */ /* 0x000fe20003f85340 */
[----:B--2---:R-:W-:-:S04]  /*23f0*/  @P2 IMAD.WIDE R12, R19, R18, c[0x0][0x370] ;  /* 0x0000dc00130c2625 */ /* 0x004fc800078e0212 */
[CC--:B------:R-:W-:Y:S01]  /*2400*/  @P0 IMAD.WIDE R10, R19.reuse, R18.reuse, c[0x0][0x360] ;  /* 0x0000d800130a0625 */ /* 0x0c0fe200078e0212 */
[----:B------:R-:W2:Y:S03]  /*2410*/  @P2 LDG.E R16, [R12.64] ;  /* 0x000000080c102981 */ /* 0x000ea6000c1e1900 */
[CC--:B------:R-:W-:Y:S01]  /*2420*/  IMAD.WIDE R8, R19.reuse, R18.reuse, c[0x0][0x348] ;  /* 0x0000d20013087625 */ /* 0x0c0fe200078e0212 */
[----:B------:R3:W5:Y:S03]  /*2430*/  @P0 LDG.E R249, [R10.64] ;  /* 0x000000080af90981 */ /* 0x000766000c1e1900 */
[CC--:B------:R-:W-:Y:S01]  /*2440*/  IMAD.WIDE R4, R19.reuse, R18.reuse, c[0x0][0x350] ;  /* 0x0000d40013047625 */ /* 0x0c0fe200078e0212 */
[----:B------:R3:W5:Y:S03]  /*2450*/  @P1 LDG.E R132, [R8.64] ;  /* 0x0000000808841981 */ /* 0x000766000c1e1900 */
[----:B-1----:R-:W-:Y:S01]  /*2460*/  IMAD.WIDE R2, R19, R18, c[0x0][0x358] ;  /* 0x0000d60013027625 */ /* 0x002fe200078e0212 */
[----:B------:R3:W5:Y:S04]  /*2470*/  @P3 LDG.E R17, [R4.64] ;  /* 0x0000000804113981 */ /* 0x000768000c1e1900 */
[----:B------:R3:W5:Y:S01]  /*2480*/  @P4 LDG.E R15, [R2.64] ;  /* 0x00000008020f4981 */ /* 0x000762000c1e1900 */
[----:B------:R-:W-:Y:S03]  /*2490*/  YIELD ;  /* 0x0000000000007946 */ /* 0x000fe60003800000 */
[----:B--2---:R3:W-:Y:S01]  /*24a0*/  STL [R1+0x5c], R16 ;  /* 0x00005c1001007387 */ /* 0x0047e20000100800 */
[----:B------:R-:W-:Y:S05]  /*24b0*/  @P0 BRA `(.L_x_871) ;  /* 0x0000005000000947 */ /* 0x000fea0003800000 */
[----:B-----5:R-:W-:Y:S01]  /*24c0*/  MOV R249, c[0x0][0x168] ;  /* 0x00005a0000f97a02 */ /* 0x020fe20000000f00 */
[----:B------:R-:W-:Y:S05]  /*24d0*/  @!P1 BRA `(.L_x_871) ;  /* 0x0000003000009947 */ /* 0x000fea0003800000 */
[----:B------:R-:W2:Y:S04]  /*24e0*/  LDG.E R6, [R8.64] ;  /* 0x0000000808067981 */ /* 0x000ea8000c1e1900 */
[----:B------:R-:W2:Y:S02]  /*24f0*/  LDG.E R0, [R8.64+0x4] ;  /* 0x0000040808007981 */ /* 0x000ea4000c1e1900 */
[----:B--2---:R-:W-:-:S02]  /*2500*/  IADD3 R249, -R6, R0, RZ ;  /* 0x0000000006f97210 */ /* 0x004fc40007ffe1ff */
.L_x_871:
[----:B------:R-:W-:-:S04]  /*2510*/  ISETP.NE.U32.AND P0, PT, RZ, c[0x0][0x368], PT ;  /* 0x0000da00ff007a0c */ /* 0x000fc80003f05070 */
[----:B------:R-:W-:-:S13]  /*2520*/  ISETP.NE.AND.EX P0, PT, RZ, c[0x0][0x36c], PT, P0 ;  /* 0x0000db00ff007a0c */ /* 0x000fda0003f05300 */
[----:B------:R-:W-:Y:S05]  /*2530*/  @!P0 BRA `(.L_x_872) ;  /* 0x0000003000008947 */ /* 0x000fea0003800000 */
[----:B---3--:R-:W-:-:S05]  /*2540*/  IMAD.WIDE R4, R19, R18, c[0x0][0x368] ;  /* 0x0000da0013047625 */ /* 0x008fca00078e0212 */
[----:B------:R1:W5:Y:S01]  /*2550*/  LDG.E R14, [R4.64] ;  /* 0x00000008040e7981 */ /* 0x000362000c1e1900 */
[----:B------:R-:W-:Y:S05]  /*2560*/  BRA `(.L_x_873) ;  /* 0x0000005000007947 */ /* 0x000fea0003800000 */
.L_x_872:
[----:B------:R-:W-:Y:S01]  /*2570*/  MOV R14, UR6 ;  /* 0x00000006000e7c02 */ /* 0x000fe20008000f00 */
[----:B------:R-:W-:Y:S05]  /*2580*/  @!P3 BRA `(.L_x_873) ;  /* 0x000000300000b947 */ /* 0x000fea0003800000 */
[----:B------:R-:W2:Y:S04]  /*2590*/  LDG.E R6, [R4.64] ;  /* 0x0000000804067981 */ /* 0x000ea8000c1e1900 */
[----:B------:R-:W2:Y:S02]  /*25a0*/  LDG.E R0, [R4.64+0x4] ;  /* 0x0000040804007981 */ /* 0x000ea4000c1e1900 */
[----:B--2---:R-:W-:Y:S02]  /*25b0*/  IADD3 R14, -R6, R0, RZ ;  /* 0x00000000060e7210 */ /* 0x004fe40007ffe1ff */
.L_x_873:
[----:B-1-3--:R-:W2:Y:S04]  /*25c0*/  LDL.LU R5, [R1+0x84] ;  /* 0x0000840001057983 */ /* 0x00aea80000300800 */
[----:B------:R1:W3:Y:S04]  /*25d0*/  @P4 LDG.E R4, [R2.64] ;  /* 0x0000000802044981 */ /* 0x0002e8000c1e1900 */
[----:B------:R1:W3:Y:S01]  /*25e0*/  @P4 LDG.E R0, [R2.64+0x4] ;  /* 0x0000040802004981 */ /* 0x0002e2000c1e1900 */
[----:B------:R-:W-:Y:S01]  /*25f0*/  ISETP.NE.U32.AND P0, PT, RZ, c[0x0][0x378], PT ;  /* 0x0000de00ff007a0c */ /* 0x000fe20003f05070 */
[----:B-----5:R-:W-:-:S03]  /*2600*/  IMAD.MOV.U32 R125, RZ, RZ, R14 ;  /* 0x000000ffff7d7224 */ /* 0x020fc600078e000e */
[----:B------:R-:W-:Y:S01]  /*2610*/  ISETP.NE.AND.EX P0, PT, RZ, c[0x0][0x37c], PT, P0 ;  /* 0x0000df00ff007a0c */ /* 0x000fe20003f05300 */
[----:B------:R-:W-:-:S05]  /*2620*/  IMAD.MOV.U32 R6, RZ, RZ, c[0x0][0x2c4] ;  /* 0x0000b100ff067624 */ /* 0x000fca00078e00ff */
[----:B------:R-:W-:Y:S01]  /*2630*/  ISETP.NE.AND P2, PT, R6, 0x1, PT ;  /* 0x000000010600780c */ /* 0x000fe20003f45270 */
[----:B------:R-:W-:Y:S02]  /*2640*/  IMAD.IADD R13, R14, 0x1, -R16 ;  /* 0x000000010e0d7824 */ /* 0x000fe400078e0a10 */
[----:B------:R-:W-:-:S04]  /*2650*/  IMAD.MOV.U32 R6, RZ, RZ, c[0x0][0x32c] ;  /* 0x0000cb00ff067624 */ /* 0x000fc800078e00ff */
[----:B-1----:R-:W-:-:S05]  /*2660*/  @P0 IMAD.WIDE R2, R19, R18, c[0x0][0x378] ;  /* 0x0000de0013020625 */ /* 0x002fca00078e0212 */
[----:B------:R1:W5:Y:S01]  /*2670*/  @P0 LDG.E R125, [R2.64] ;  /* 0x00000008027d0981 */ /* 0x000362000c1e1900 */
[----:B------:R-:W-:Y:S02]  /*2680*/  ISETP.GE.AND P1, PT, R6, 0x1, PT ;  /* 0x000000010600780c */ /* 0x000fe40003f26270 */
[----:B------:R-:W-:-:S04]  /*2690*/  LOP3.LUT R209, R209, 0xfffffdff, RZ, 0xc0, !PT ;  /* 0xfffffdffd1d17812 */ /* 0x000fc800078ec0ff */
[----:B------:R-:W-:-:S04]  /*26a0*/  @P2 LOP3.LUT R209, R209, 0x200, RZ, 0xfc, !PT ;  /* 0x00000200d1d12812 */ /* 0x000fc800078efcff */
[----:B------:R-:W-:-:S04]  /*26b0*/  LOP3.LUT R209, R209, 0xffffff7f, RZ, 0xc0, !PT ;  /* 0xffffff7fd1d17812 */ /* 0x000fc800078ec0ff */
[----:B------:R-:W-:Y:S01]  /*26c0*/  @P1 LOP3.LUT R209, R209, 0x80, RZ, 0xfc, !PT ;  /* 0x00000080d1d11812 */ /* 0x000fe200078efcff */
[----:B-1----:R-:W-:Y:S02]  /*26d0*/  IMAD.MOV.U32 R2, RZ, RZ, c[0x0][0x228] ;  /* 0x00008a00ff027624 */ /* 0x002fe400078e00ff */
[----:B--2---:R-:W-:-:S05]  /*26e0*/  IMAD.SHL.U32 R8, R5, 0x80, RZ ;  /* 0x0000008005087824 */ /* 0x004fca00078e00ff */
[----:B------:R1:W-:Y:S01]  /*26f0*/  STL [R1+0x58], R8 ;  /* 0x0000580801007387 */ /* 0x0003e20000100800 */
[----:B---3--:R-:W-:Y:S01]  /*2700*/  @P4 IMAD.IADD R2, R0, 0x1, -R4 ;  /* 0x0000000100024824 */ /* 0x008fe200078e0a04 */
[----:B------:R-:W-:-:S03]  /*2710*/  IADD3 R0, R8, 0x7f, RZ ;  /* 0x0000007f08007810 */ /* 0x000fc60007ffe0ff */
[----:B------:R-:W-:Y:S02]  /*2720*/  IMAD.IADD R250, R13, 0x1, R2 ;  /* 0x000000010dfa7824 */ /* 0x000fe400078e0202 */
[----:B------:R-:W-:-:S03]  /*2730*/  @P2 IMAD.HI.U32 R4, R0, c[0x0][0x2c8], RZ ;  /* 0x0000b20000042a27 */ /* 0x000fc600078e00ff */
[C---:B------:R-:W-:Y:S02]  /*2740*/  IADD3 R3, R250.reuse, 0x2f, RZ ;  /* 0x0000002ffa037810 */ /* 0x040fe40007ffe0ff */
[----:B------:R-:W-:Y:S02]  /*2750*/  @P2 SHF.R.U32.HI R0, RZ, c[0x0][0x2cc], R4 ;  /* 0x0000b300ff002a19 */ /* 0x000fe40000011604 */
[----:B------:R-:W-:Y:S01]  /*2760*/  IADD3 R4, R250, 0x1, -R249 ;  /* 0x00000001fa047810 */ /* 0x000fe20007ffe8f9 */
[----:B------:R-:W-:-:S04]  /*2770*/  IMAD.HI R3, R3, 0x2aaaaaab, RZ ;  /* 0x2aaaaaab03037827 */ /* 0x000fc800078e02ff */
[----:B------:R-:W-:Y:S01]  /*2780*/  IMAD.IADD R0, R4, 0x1, R0 ;  /* 0x0000000104007824 */ /* 0x000fe200078e0200 */
[----:B------:R-:W-:-:S04]  /*2790*/  SHF.R.U32.HI R5, RZ, 0x1f, R3 ;  /* 0x0000001fff057819 */ /* 0x000fc80000011603 */
[----:B------:R-:W-:Y:S02]  /*27a0*/  LEA.HI.SX32 R135, R3, R5, 0x1d ;  /* 0x0000000503877211 */ /* 0x000fe400078feaff */
[----:B------:R-:W-:Y:S01]  /*27b0*/  IADD3 R4, R0, c[0x0][0x328], RZ ;  /* 0x0000ca0000047a10 */ /* 0x000fe20007ffe0ff */
[----:B------:R-:W-:Y:S05]  /*27c0*/  @!P1 BRA `(.L_x_874) ;  /* 0x0000010000009947 */ /* 0x000fea0003800000 */
[C---:B-1----:R-:W-:Y:S01]  /*27d0*/  ISETP.GT.AND P0, PT, R0.reuse, RZ, PT ;  /* 0x000000ff0000720c */ /* 0x042fe20003f04270 */
        /* <DEDUP_REMOVED lines=9> */
.L_x_876:
[----:B------:R-:W-:-:S13]  /*2870*/  ISETP.NE.AND P0, PT, R6, 0x1, PT ;  /* 0x000000010600780c */ /* 0x000fda0003f05270 */
[----:B------:R-:W-:-:S05]  /*2880*/  @P0 IMAD.HI.U32 R0, R3, c[0x0][0x330], RZ ;  /* 0x0000cc0003000a27 */ /* 0x000fca00078e00ff */
[----:B------:R-:W-:Y:S02]  /*2890*/  @P0 SHF.R.U32.HI R3, RZ, c[0x0][0x334], R0 ;  /* 0x0000cd00ff030a19 */ /* 0x000fe40000011600 */
.L_x_877:
[----:B------:R-:W-:Y:S05]  /*28a0*/  BSYNC B0 ;  /* 0x0000000000007941 */ /* 0x000fea0003800000 */
.L_x_875:
[----:B------:R-:W-:-:S05]  /*28b0*/  IMAD R3, R3, R6, c[0x0][0x32c] ;  /* 0x0000cb0003037624 */ /* 0x000fca00078e0206 */
[----:B------:R-:W-:-:S04]  /*28c0*/  IMNMX R4, R4, R3, PT ;  /* 0x0000000304047217 */ /* 0x000fc80003800200 */
.L_x_874:
[----:B-1----:R-:W-:Y:S01]  /*28d0*/  IADD3 R4, R4, 0x2f, RZ ;  /* 0x0000002f04047810 */ /* 0x002fe20007ffe0ff */
[----:B------:R-:W-:-:S04]  /*28e0*/  @P2 IMAD.HI.U32 R3, R8, c[0x0][0x2c8], RZ ;  /* 0x0000b20008032a27 */ /* 0x000fc800078e00ff */
[----:B------:R-:W-:-:S04]  /*28f0*/  IMAD.HI R4, R4, 0x2aaaaaab, RZ ;  /* 0x2aaaaaab04047827 */ /* 0x000fc800078e02ff */
[----:B------:R-:W-:Y:S01]  /*2900*/  IMAD.MOV.U32 R0, RZ, RZ, R8 ;  /* 0x000000ffff007224 */ /* 0x000fe200078e0008 */
[----:B------:R-:W-:Y:S01]  /*2910*/  @P2 SHF.R.U32.HI R0, RZ, c[0x0][0x2cc], R3 ;  /* 0x0000b300ff002a19 */ /* 0x000fe20000011603 */
[----:B------:R-:W-:Y:S01]  /*2920*/  IMAD.IADD R211, R250, 0x1, -R249 ;  /* 0x00000001fad37824 */ /* 0x000fe200078e0af9 */
[----:B------:R-:W-:-:S03]  /*2930*/  SHF.R.U32.HI R3, RZ, 0x1f, R4 ;  /* 0x0000001fff037819 */ /* 0x000fc60000011604 */
[----:B------:R-:W-:Y:S01]  /*2940*/  IMAD.IADD R0, R211, 0x1, R0 ;  /* 0x00000001d3007824 */ /* 0x000fe200078e0200 */
[----:B------:R-:W-:-:S04]  /*2950*/  LEA.HI.SX32 R4, R4, R3, 0x1d ;  /* 0x0000000304047211 */ /* 0x000fc800078feaff */
[----:B------:R-:W-:Y:S02]  /*2960*/  IADD3 R3, R0, -c[0x0][0x324], RZ ;  /* 0x8000c90000037a10 */ /* 0x000fe40007ffe0ff */
        /* <DEDUP_REMOVED lines=11> */
.L_x_880:
[----:B------:R-:W-:-:S13]  /*2a20*/  ISETP.NE.AND P0, PT, R6, 0x1, PT ;  /* 0x000000010600780c */ /* 0x000fda0003f05270 */
[----:B------:R-:W-:-:S05]  /*2a30*/  @P0 IMAD.HI.U32 R4, R0, c[0x0][0x330], RZ ;  /* 0x0000cc0000040a27 */ /* 0x000fca00078e00ff */
[----:B------:R-:W-:Y:S02]  /*2a40*/  @P0 SHF.R.U32.HI R0, RZ, c[0x0][0x334], R4 ;  /* 0x0000cd00ff000a19 */ /* 0x000fe40000011604 */
.L_x_881:
[----:B------:R-:W-:Y:S05]  /*2a50*/  BSYNC B0 ;  /* 0x0000000000007941 */ /* 0x000fea0003800000 */
.L_x_879:
[----:B------:R-:W-:-:S05]  /*2a60*/  IMAD R0, R0, c[0x0][0x32c], RZ ;  /* 0x0000cb0000007a24 */ /* 0x000fca00078e02ff */
[----:B------:R-:W-:-:S04]  /*2a70*/  IMNMX R3, R3, R0, !PT ;  /* 0x0000000003037217 */ /* 0x000fc80007800200 */
.L_x_878:
        /* <DEDUP_REMOVED lines=12> */
[----:B------:R-:W-:Y:S02]  /*2b40*/  SHF.R.U32.HI R9, RZ, 0x10, R3 ;  /* 0x00000010ff097819 */ /* 0x000fe40000011603 */
[----:B------:R-:W-:Y:S02]  /*2b50*/  LOP3.LUT R20, R3, 0xff, RZ, 0xc0, !PT ;  /* 0x000000ff03147812 */ /* 0x000fe400078ec0ff */
[C---:B------:R-:W-:Y:S01]  /*2b60*/  ISETP.NE.AND P1, PT, R9.reuse, RZ, PT ;  /* 0x000000ff0900720c */ /* 0x040fe20003f25270 */
[----:B------:R1:W-:Y:S03]  /*2b70*/  STL [R1+0x84], R9 ;  /* 0x0000840901007387 */ /* 0x0003e60000100800 */
[----:B------:R-:W-:Y:S01]  /*2b80*/  SEL R124, R9, c[0x0][0x338], P1 ;  /* 0x0000ce00097c7a07 */ /* 0x000fe20000800000 */
[----:B------:R1:W-:Y:S01]  /*2b90*/  STL [R1+0xa8], R20 ;  /* 0x0000a81401007387 */ /* 0x0003e20000100800 */
[----:B------:R-:W-:Y:S05]  /*2ba0*/  @!P0 BRA `(.L_x_883) ;  /* 0x000001d000008947 */ /* 0x000fea0003800000 */
[----:B------:R-:W-:Y:S02]  /*2bb0*/  IABS R3, R124 ;  /* 0x0000007c00037213 */ /* 0x000fe40000000000 */
[----:B------:R-:W-:-:S02]  /*2bc0*/  IADD3 R4, R124, -0x1, R8 ;  /* 0xffffffff7c047810 */ /* 0x000fc40007ffe008 */
[----:B------:R-:W2:Y:S03]  /*2bd0*/  I2F.RP R0, R3 ;  /* 0x0000000300007306 */ /* 0x000ea60000209400 */
[----:B-1----:R-:W-:Y:S02]  /*2be0*/  IMAD.IADD R9, R4, 0x1, -R6 ;  /* 0x0000000104097824 */ /* 0x002fe400078e0a06 */
[----:B------:R-:W-:-:S03]  /*2bf0*/  IMAD.MOV.U32 R4, RZ, RZ, RZ ;  /* 0x000000ffff047224 */ /* 0x000fc600078e00ff */
[----:B------:R-:W-:Y:S01]  /*2c00*/  IABS R12, R9 ;  /* 0x00000009000c7213 */ /* 0x000fe20000000000 */
[----:B--2---:R-:W1:Y:S02]  /*2c10*/  MUFU.RCP R0, R0 ;  /* 0x0000000000007308 */ /* 0x004e640000001000 */
[----:B-1----:R-:W-:-:S06]  /*2c20*/  IADD3 R0, R0, 0xffffffe, RZ ;  /* 0x0ffffffe00007810 */ /* 0x002fcc0007ffe0ff */
[----:B------:R-:W1:Y:S02]  /*2c30*/  F2I.FTZ.U32.TRUNC.NTZ R5, R0 ;  /* 0x0000000000057305 */ /* 0x000e64000021f000 */
        /* <DEDUP_REMOVED lines=20> */
.L_x_883:
[----:B------:R-:W-:Y:S05]  /*2d80*/  BSYNC B0 ;  /* 0x0000000000007941 */ /* 0x000fea0003800000 */
.L_x_882:
[----:B------:R-:W-:-:S04]  /*2d90*/  IMAD R3, R20, R0, R6 ;  /* 0x0000000014037224 */ /* 0x000fc800078e0206 */
[C---:B------:R-:W-:Y:S02]  /*2da0*/  IMAD.IADD R0, R3.reuse, 0x1, R0 ;  /* 0x0000000103007824 */ /* 0x040fe400078e0200 */
[----:B------:R-:W-:-:S03]  /*2db0*/  IMAD R3, R3, 0x30, -R13 ;  /* 0x0000003003037824 */ /* 0x000fc600078e0a0d */
[----:B------:R-:W-:Y:S02]  /*2dc0*/  IMNMX R0, R8, R0, PT ;  /* 0x0000000008007217 */ /* 0x000fe40003800200 */
[----:B------:R-:W-:-:S03]  /*2dd0*/  IMNMX R3, RZ, R3, !PT ;  /* 0x00000003ff037217 */ /* 0x000fc60007800200 */
[----:B------:R-:W-:Y:S02]  /*2de0*/  IMAD R0, R0, 0x30, -R13 ;  /* 0x0000003000007824 */ /* 0x000fe400078e0a0d */
[----:B------:R-:W-:-:S03]  /*2df0*/  IMAD.WIDE.U32 R4, R3, -0x55555555, RZ ;  /* 0xaaaaaaab03047825 */ /* 0x000fc600078e00ff */
        /* <DEDUP_REMOVED lines=10> */
[----:B-1----:R-:W2:Y:S04]  /*2ea0*/  LDL.64 R20, [R1] ;  /* 0x0000000001147983 */ /* 0x002ea80000100a00 */
[----:B------:R-:W3:Y:S04]  /*2eb0*/  LDL R13, [R1+0x8] ;  /* 0x00000800010d7983 */ /* 0x000ee80000100800 */
[----:B------:R-:W4:Y:S04]  /*2ec0*/  LDL R11, [R1+0x3c] ;  /* 0x00003c00010b7983 */ /* 0x000f280000100800 */
[----:B------:R-:W1:Y:S01]  /*2ed0*/  S2R R10, SR_TID.X ;  /* 0x00000000000a7919 */ /* 0x000e620000002100 */
[----:B------:R-:W-:-:S02]  /*2ee0*/  SHF.R.S32.HI R3, RZ, 0x1f, R15 ;  /* 0x0000001fff037819 */ /* 0x000fc4000001140f */
[----:B-1----:R-:W-:-:S04]  /*2ef0*/  SHF.R.S32.HI R9, RZ, 0x1f, R10 ;  /* 0x0000001fff097819 */ /* 0x002fc8000001140a */
[----:B------:R-:W-:-:S04]  /*2f00*/  LEA.HI R9, R9, R10, RZ, 0x2 ;  /* 0x0000000a09097211 */ /* 0x000fc800078f10ff */
[----:B------:R-:W-:-:S04]  /*2f10*/  SHF.R.S32.HI R9, RZ, 0x2, R9 ;  /* 0x00000002ff097819 */ /* 0x000fc80000011409 */
[----:B------:R-:W-:-:S04]  /*2f20*/  IADD3 R88, P0, R9, R15, RZ ;  /* 0x0000000f09587210 */ /* 0x000fc80007f1e0ff */
[----:B------:R-:W-:-:S05]  /*2f30*/  LEA.HI.X.SX32 R89, R9, R3, 0x1, P0 ;  /* 0x0000000309597211 */ /* 0x000fca00000f0eff */
[----:B------:R-:W-:Y:S01]  /*2f40*/  IMAD R3, R89, c[0x0][0x238], RZ ;  /* 0x00008e0059037a24 */ /* 0x000fe200078e02ff */
[----:B------:R-:W-:Y:S02]  /*2f50*/  IADD3 R33, R0, -0x1, RZ ;  /* 0xffffffff00217810 */ /* 0x000fe40007ffe0ff */
[----:B------:R-:W-:Y:S01]  /*2f60*/  SHF.R.S32.HI R10, RZ, 0x1f, R19 ;  /* 0x0000001fff0a7819 */ /* 0x000fe20000011413 */
[----:B------:R-:W-:Y:S01]  /*2f70*/  IMAD R3, R88, c[0x0][0x23c], R3 ;  /* 0x00008f0058037a24 */ /* 0x000fe200078e0203 */
[----:B------:R-:W-:Y:S02]  /*2f80*/  LOP3.LUT R26, R16, 0xffff, RZ, 0xc0, !PT ;  /* 0x0000ffff101a7812 */ /* 0x000fe400078ec0ff */
[----:B------:R-:W-:Y:S02]  /*2f90*/  SEL R12, R10, RZ, !P4 ;  /* 0x000000ff0a0c7207 */ /* 0x000fe40006000000 */
[----:B------:R-:W-:Y:S01]  /*2fa0*/  SEL R16, R19, RZ, !P4 ;  /* 0x000000ff13107207 */ /* 0x000fe20006000000 */
[----:B------:R-:W-:-:S02]  /*2fb0*/  IMAD.MOV.U32 R126, RZ, RZ, 0x30 ;  /* 0x00000030ff7e7424 */ /* 0x000fc400078e00ff */
[----:B------:R-:W-:Y:S02]  /*2fc0*/  IMAD R0, R12, c[0x0][0x248], RZ ;  /* 0x000092000c007a24 */ /* 0x000fe400078e02ff */
[----:B------:R-:W-:Y:S02]  /*2fd0*/  IMAD R141, R126, c[0x0][0x23c], RZ ;  /* 0x00008f007e8d7a24 */ /* 0x000fe400078e02ff */
[----:B------:R-:W-:Y:S02]  /*2fe0*/  IMAD R6, R16, c[0x0][0x24c], R0 ;  /* 0x0000930010067a24 */ /* 0x000fe400078e0200 */
[----:B------:R-:W-:-:S04]  /*2ff0*/  IMAD.WIDE.U32 R130, R126, c[0x0][0x238], RZ ;  /* 0x00008e007e827a25 */ /* 0x000fc800078e00ff */
[----:B------:R-:W-:Y:S01]  /*3000*/  IMAD.IADD R141, R131, 0x1, R141 ;  /* 0x00000001838d7824 */ /* 0x000fe200078e028d */
[----:B------:R-:W-:Y:S01]  /*3010*/  ISETP.GE.AND P3, PT, R252, c[0x0][0x1d4], PT ;  /* 0x00007500fc007a0c */ /* 0x000fe20003f66270 */
[----:B------:R-:W-:Y:S02]  /*3020*/  IMAD.MOV.U32 R142, RZ, RZ, c[0x0][0x238] ;  /* 0x00008e00ff8e7624 */ /* 0x000fe400078e00ff */
[----:B------:R-:W-:-:S05]  /*3030*/  IMAD.MOV.U32 R140, RZ, RZ, 0x5 ;  /* 0x00000005ff8c7424 */ /* 0x000fca00078e00ff */
[C---:B------:R-:W-:Y:S01]  /*3040*/  SHF.L.U64.HI R140, R142.reuse, R140, c[0x0][0x23c] ;  /* 0x00008f008e8c7619 */ /* 0x040fe2000001028c */
[----:B------:R-:W-:Y:S02]  /*3050*/  IMAD.SHL.U32 R142, R142, 0x20, RZ ;  /* 0x000000208e8e7824 */ /* 0x000fe400078e00ff */
[----:B--2---:R-:W-:-:S04]  /*3060*/  IMAD.WIDE.U32 R4, R88, c[0x0][0x238], R20 ;  /* 0x00008e0058047a25 */ /* 0x004fc800078e0014 */
[----:B------:R-:W-:Y:S02]  /*3070*/  IMAD.IADD R5, R5, 0x1, R3 ;  /* 0x0000000105057824 */ /* 0x000fe400078e0203 */
[----:B------:R-:W-:Y:S02]  /*3080*/  IMAD R3, R33, -0x30, R2 ;  /* 0xffffffd021037824 */ /* 0x000fe400078e0202 */
[----:B------:R-:W-:-:S03]  /*3090*/  IMAD.WIDE.U32 R4, R26, c[0x0][0x240], R4 ;  /* 0x000090001a047a25 */ /* 0x000fc600078e0004 */
[----:B------:R-:W-:Y:S01]  /*30a0*/  IMNMX R3, R3, 0x30, PT ;  /* 0x0000003003037817 */ /* 0x000fe20003800200 */
[----:B------:R-:W-:-:S04]  /*30b0*/  IMAD R5, R26, c[0x0][0x244], R5 ;  /* 0x000091001a057a24 */ /* 0x000fc800078e0205 */
[----:B------:R-:W-:Y:S02]  /*30c0*/  IMAD.IADD R0, R3, 0x1, -R9 ;  /* 0x0000000103007824 */ /* 0x000fe400078e0a09 */
[----:B------:R-:W-:-:S03]  /*30d0*/  IMAD.WIDE.U32 R92, R16, c[0x0][0x248], R4 ;  /* 0x00009200105c7a25 */ /* 0x000fc600078e0004 */
[----:B------:R-:W-:Y:S01]  /*30e0*/  ISETP.GE.AND P1, PT, R0, 0x1, PT ;  /* 0x000000010000780c */ /* 0x000fe20003f26270 */
[----:B------:R-:W-:Y:S01]  /*30f0*/  IMAD R3, R141, R33, RZ ;  /* 0x000000218d037224 */ /* 0x000fe200078e02ff */
[----:B------:R-:W-:Y:S01]  /*3100*/  SHF.R.S32.HI R4, RZ, 0x1f, R33 ;  /* 0x0000001fff047819 */ /* 0x000fe20000011421 */
[----:B------:R-:W-:Y:S02]  /*3110*/  IMAD.IADD R91, R93, 0x1, R6 ;  /* 0x000000015d5b7824 */ /* 0x000fe400078e0206 */
[----:B------:R-:W-:Y:S02]  /*3120*/  IMAD.MOV.U32 R90, RZ, RZ, R92 ;  /* 0x000000ffff5a7224 */ /* 0x000fe400078e005c */
[-C--:B------:R-:W-:Y:S02]  /*3130*/  IMAD R3, R4, R130.reuse, R3 ;  /* 0x0000008204037224 */ /* 0x080fe400078e0203 */
[----:B------:R-:W-:Y:S01]  /*3140*/  IMAD.WIDE.U32 R8, R33, R130, R90 ;  /* 0x0000008221087225 */ /* 0x000fe200078e005a */
[----:B------:R-:W-:-:S03]  /*3150*/  ISETP.GE.AND P5, PT, R20, c[0x0][0x1d4], PT ;  /* 0x0000750014007a0c */ /* 0x000fc60003fa6270 */
[----:B------:R-:W-:Y:S01]  /*3160*/  IMAD.IADD R3, R9, 0x1, R3 ;  /* 0x0000000109037824 */ /* 0x000fe200078e0203 */
[C---:B------:R-:W-:Y:S02]  /*3170*/  @P1 LEA R4, P0, R8.reuse, c[0x0][0x220], 0x1 ;  /* 0x0000880008041a11 */ /* 0x040fe400078008ff */
[----:B---3--:R-:W-:Y:S02]  /*3180*/  ISETP.GE.AND P2, PT, R13, c[0x0][0x1d4], PT ;  /* 0x000075000d007a0c */ /* 0x008fe40003f46270 */
[----:B------:R-:W-:Y:S02]  /*3190*/  @P1 LEA.HI.X R5, R8, c[0x0][0x224], R3, 0x1, P0 ;  /* 0x0000890008051a11 */ /* 0x000fe400000f0c03 */
[----:B------:R-:W-:Y:S01]  /*31a0*/  ISETP.GT.AND P0, PT, R0, 0x20, PT ;  /* 0x000000200000780c */ /* 0x000fe20003f04270 */
[----:B----4-:R-:W-:-:S05]  /*31b0*/  @P1 IMAD.SHL.U32 R0, R11, 0x2, RZ ;  /* 0x000000020b001824 */ /* 0x010fca00078e00ff */
[----:B------:R-:W-:Y:S01]  /*31c0*/  @!PT LDS RZ, [RZ] ;  /* 0x00000000fffff984 */ /* 0x000fe20000000800 */
[----:B------:R-:W-:Y:S01]  /*31d0*/  @!PT LDS RZ, [RZ] ;  /* 0x00000000fffff984 */ /* 0x000fe20000000800 */
[----:B------:R-:W-:Y:S01]  /*31e0*/  @!PT LDS RZ, [RZ] ;  /* 0x00000000fffff984 */ /* 0x000fe20000000800 */
[----:B------:R1:W-:Y:S04]  /*31f0*/  @P1 LDGSTS.E.BYPASS.LTC128B.128 [R0+0x3c80], [R4.64], !P5 ;  /* 0x03c8000004001fae */ /* 0x0003e8000e901d48 */
[----:B------:R1:W-:Y:S04]  /*3200*/  @P1 LDGSTS.E.BYPASS.LTC128B.128 [R0+0x4880], [R4.64+0x40], !P3 ;  /* 0x0488004004001fae */ /* 0x0003e8000d901d48 */
[----:B------:R1:W-:Y:S02]  /*3210*/  @P1 LDGSTS.E.BYPASS.LTC128B.128 [R0+0x5480], [R4.64+0x80], !P2 ;  /* 0x0548008004001fae */ /* 0x0003e4000d101d48 */
[----:B-1----:R-:W-:-:S05]  /*3220*/  @P0 IADD3 R0, P1, R142, R8, RZ ;  /* 0x000000088e000210 */ /* 0x002fca0007f3e0ff */
[----:B------:R-:W-:Y:S01]  /*3230*/  @P0 IMAD.X R3, R3, 0x1, R140, P1 ;  /* 0x0000000103030824 */ /* 0x000fe200008e068c */
[----:B------:R-:W-:-:S04]  /*3240*/  @P0 LEA R4, P1, R0, c[0x0][0x220], 0x1 ;  /* 0x0000880000040a11 */ /* 0x000fc800078208ff */
[----:B------:R-:W-:Y:S02]  /*3250*/  @P0 LEA.HI.X R5, R0, c[0x0][0x224], R3, 0x1, P1 ;  /* 0x0000890000050a11 */ /* 0x000fe400008f0c03 */
[----:B------:R-:W-:-:S04]  /*3260*/  ISETP.NE.U32.AND P1, PT, RZ, c[0x0][0x340], PT ;  /* 0x0000d000ff007a0c */ /* 0x000fc80003f25070 */
[----:B------:R-:W-:-:S13]  /*3270*/  ISETP.NE.AND.EX P1, PT, RZ, c[0x0][0x344], PT, P1 ;  /* 0x0000d100ff007a0c */ /* 0x000fda0003f25310 */
[----:B------:R-:W-:-:S05]  /*3280*/  @P1 IMAD.WIDE R8, R19, R18, c[0x0][0x340] ;  /* 0x0000d00013081625 */ /* 0x000fca00078e0212 */
[----:B------:R-:W2:Y:S01]  /*3290*/  @P1 LDG.E R3, [R8.64] ;  /* 0x0000000808031981 */ /* 0x000ea2000c1e1900 */
[----:B------:R-:W-:-:S04]  /*32a0*/  LOP3.LUT R209, R209, 0xfffffffb, RZ, 0xc0, !PT ;  /* 0xfffffffbd1d17812 */ /* 0x000fc800078ec0ff */
[----:B------:R-:W-:Y:S01]  /*32b0*/  @P5 LOP3.LUT R209, R209, 0x4, RZ, 0xfc, !PT ;  /* 0x00000004d1d15812 */ /* 0x000fe200078efcff */
[----:B------:R-:W-:-:S03]  /*32c0*/  @P0 IMAD.SHL.U32 R0, R11, 0x2, RZ ;  /* 0x000000020b000824 */ /* 0x000fc600078e00ff */
[----:B------:R-:W-:Y:S02]  /*32d0*/  LOP3.LUT R209, R209, 0xfffffffd, RZ, 0xc0, !PT ;  /* 0xfffffffdd1d17812 */ /* 0x000fe400078ec0ff */
[----:B------:R1:W-:Y:S02]  /*32e0*/  @P0 LDGSTS.E.BYPASS.LTC128B.128 [R0+0x4480], [R4.64], !P5 ;  /* 0x0448000004000fae */ /* 0x0003e4000e901d48 */
[----:B------:R-:W-:Y:S02]  /*32f0*/  @P3 LOP3.LUT R209, R209, 0x2, RZ, 0xfc, !PT ;  /* 0x00000002d1d13812 */ /* 0x000fe400078efcff */
[----:B------:R1:W-:Y:S02]  /*3300*/  @P0 LDGSTS.E.BYPASS.LTC128B.128 [R0+0x5080], [R4.64+0x40], !P3 ;  /* 0x0508004004000fae */ /* 0x0003e4000d901d48 */
[----:B------:R-:W-:Y:S02]  /*3310*/  LOP3.LUT R209, R209, 0xfffffffe, RZ, 0xc0, !PT ;  /* 0xfffffffed1d17812 */ /* 0x000fe400078ec0ff */
[----:B------:R1:W-:Y:S01]  /*3320*/  @P0 LDGSTS.E.BYPASS.LTC128B.128 [R0+0x5c80], [R4.64+0x80], !P2 ;  /* 0x05c8008004000fae */ /* 0x0003e2000d101d48 */
[----:B------:R-:W-:-:S03]  /*3330*/  SHF.R.S32.HI R165, RZ, 0x1f, R164 ;  /* 0x0000001fffa57819 */ /* 0x000fc600000114a4 */
[----:B------:R-:W0:Y:S01]  /*3340*/  LDGDEPBAR ;  /* 0x00000000000079af */ /* 0x000e220000000000 */
[----:B------:R-:W-:Y:S01]  /*3350*/  WARPSYNC 0xffffffff ;  /* 0xffffffff00007948 */ /* 0x000fe20003800000 */
[----:B------:R-:W-:Y:S02]  /*3360*/  @P2 LOP3.LUT R209, R209, 0x1, RZ, 0xfc, !PT ;  /* 0x00000001d1d12812 */ /* 0x000fe400078efcff */
[----:B------:R-:W-:Y:S02]  /*3370*/  ISETP.GE.AND P2, PT, R110, c[0x0][0x27c], PT ;  /* 0x00009f006e007a0c */ /* 0x000fe40003f46270 */
[----:B------:R-:W-:Y:S02]  /*3380*/  SHF.R.S32.HI R13, RZ, 0x1f, R138 ;  /* 0x0000001fff0d7819 */ /* 0x000fe4000001148a */
[----:B-----5:R-:W-:Y:S01]  /*3390*/  SHF.R.S32.HI R24, RZ, 0x1f, R125 ;  /* 0x0000001fff187819 */ /* 0x020fe2000001147d */
[----:B-1----:R-:W-:-:S04]  /*33a0*/  IMAD.MOV.U32 R0, RZ, RZ, c[0x0][0x27c] ;  /* 0x00009f00ff007624 */ /* 0x002fc800078e00ff */
[----:B------:R-:W-:Y:S01]  /*33b0*/  IMAD.SHL.U32 R65, R0, 0x2, RZ ;  /* 0x0000000200417824 */ /* 0x000fe200078e00ff */
[--C-:B--2---:R-:W-:Y:S01]  /*33c0*/  @P1 SHF.R.S32.HI R9, RZ, 0x1f, R3.reuse ;  /* 0x0000001fff091819 */ /* 0x104fe20000011403 */
[----:B------:R-:W-:Y:S02]  /*33d0*/  @P1 IMAD.MOV.U32 R8, RZ, RZ, R3 ;  /* 0x000000ffff081224 */ /* 0x000fe400078e0003 */
[----:B------:R-:W-:Y:S02]  /*33e0*/  @!P1 IMAD.MOV.U32 R8, RZ, RZ, R19 ;  /* 0x000000ffff089224 */ /* 0x000fe400078e0013 */
[----:B------:R-:W-:Y:S02]  /*33f0*/  @!P1 IMAD.MOV.U32 R9, RZ, RZ, R10 ;  /* 0x000000ffff099224 */ /* 0x000fe400078e000a */
[----:B------:R-:W-:Y:S01]  /*3400*/  IMAD.WIDE.U32 R4, R26, c[0x0][0x260], R20 ;  /* 0x000098001a047a25 */ /* 0x000fe200078e0014 */
[----:B------:R-:W2:Y:S04]  /*3410*/  LDL R27, [R1+0x6c] ;  /* 0x00006c00011b7983 */ /* 0x000ea80000100800 */
[----:B------:R-:W3:Y:S01]  /*3420*/  LDL R21, [R1+0x68] ;  /* 0x0000680001157983 */ /* 0x000ee20000100800 */
[----:B------:R-:W-:-:S02]  /*3430*/  IMAD R0, R13, c[0x0][0x280], RZ ;  /* 0x0000a0000d007a24 */ /* 0x000fc400078e02ff */
[----:B------:R-:W-:Y:S02]  /*3440*/  IMAD R6, R12, c[0x0][0x268], RZ ;  /* 0x00009a000c067a24 */ /* 0x000fe400078e02ff */
[----:B------:R-:W-:Y:S02]  /*3450*/  IMAD R3, R13, c[0x0][0x290], RZ ;  /* 0x0000a4000d037a24 */ /* 0x000fe400078e02ff */
[C---:B------:R-:W-:Y:S02]  /*3460*/  IMAD R0, R138.reuse, c[0x0][0x284], R0 ;  /* 0x0000a1008a007a24 */ /* 0x040fe400078e0200 */
[----:B------:R-:W-:-:S04]  /*3470*/  IMAD.WIDE.U32 R12, R138, c[0x0][0x280], R110 ;  /* 0x0000a0008a0c7a25 */ /* 0x000fc800078e006e */
[----:B------:R-:W-:Y:S01]  /*3480*/  IMAD.WIDE.U32 R10, R138, c[0x0][0x280], R164 ;  /* 0x0000a0008a0a7a25 */ /* 0x000fe200078e00a4 */
[----:B------:R-:W-:-:S03]  /*3490*/  IADD3 R13, R0, R13, RZ ;  /* 0x0000000d000d7210 */ /* 0x000fc60007ffe0ff */
[----:B------:R-:W-:Y:S02]  /*34a0*/  IMAD.IADD R123, R14, 0x1, R17 ;  /* 0x000000010e7b7824 */ /* 0x000fe400078e0211 */
[----:B------:R-:W-:Y:S02]  /*34b0*/  IMAD R5, R26, c[0x0][0x264], R5 ;  /* 0x000099001a057a24 */ /* 0x000fe400078e0205 */
[----:B------:R-:W-:Y:S01]  /*34c0*/  IMAD.IADD R17, R11, 0x1, R0 ;  /* 0x000000010b117824 */ /* 0x000fe200078e0200 */
[----:B------:R-:W-:Y:S02]  /*34d0*/  SEL R0, RZ, c[0x0][0x27c], !P2 ;  /* 0x00009f00ff007a07 */ /* 0x000fe40005000000 */
[----:B------:R-:W-:Y:S01]  /*34e0*/  ISETP.GE.AND P1, PT, R137, c[0x0][0x27c], PT ;  /* 0x00009f0089007a0c */ /* 0x000fe20003f26270 */
[----:B------:R-:W-:Y:S01]  /*34f0*/  IMAD R25, R16, c[0x0][0x26c], R6 ;  /* 0x00009b0010197a24 */ /* 0x000fe200078e0206 */
[----:B------:R-:W-:Y:S01]  /*3500*/  ISETP.GE.AND P3, PT, R136, c[0x0][0x27c], PT ;  /* 0x00009f0088007a0c */ /* 0x000fe20003f66270 */
[----:B------:R-:W-:Y:S01]  /*3510*/  IMAD.WIDE.U32 R82, R16, c[0x0][0x268], R4 ;  /* 0x00009a0010527a25 */ /* 0x000fe200078e0004 */
[----:B------:R-:W-:-:S02]  /*3520*/  MOV R16, R10 ;  /* 0x0000000a00107202 */ /* 0x000fc40000000f00 */
[----:B------:R-:W-:Y:S01]  /*3530*/  SEL R10, RZ, c[0x0][0x27c], !P1 ;  /* 0x00009f00ff0a7a07 */ /* 0x000fe20004800000 */
[C---:B------:R-:W-:Y:S02]  /*3540*/  IMAD R3, R138.reuse, c[0x0][0x294], R3 ;  /* 0x0000a5008a037a24 */ /* 0x040fe400078e0203 */
[----:B------:R-:W-:Y:S01]  /*3550*/  IMAD.WIDE.U32 R4, R138, c[0x0][0x290], R110 ;  /* 0x0000a4008a047a25 */ /* 0x000fe200078e006e */
[----:B------:R-:W-:-:S03]  /*3560*/  SEL R6, RZ, c[0x0][0x27c], !P3 ;  /* 0x00009f00ff067a07 */ /* 0x000fc60005800000 */
[----:B------:R-:W-:-:S04]  /*3570*/  IMAD.WIDE.U32 R14, R138, c[0x0][0x290], R164 ;  /* 0x0000a4008a0e7a25 */ /* 0x000fc800078e00a4 */
[----:B------:R-:W-:Y:S01]  /*3580*/  IMAD.IADD R0, R110, 0x1, R0 ;  /* 0x000000016e007824 */ /* 0x000fe200078e0200 */
[----:B------:R-:W-:Y:S01]  /*3590*/  IADD3 R11, R3, R5, RZ ;  /* 0x00000005030b7210 */ /* 0x000fe20007ffe0ff */
[----:B------:R-:W-:Y:S02]  /*35a0*/  IMAD.IADD R15, R15, 0x1, R3 ;  /* 0x000000010f0f7824 */ /* 0x000fe400078e0203 */
[----:B------:R-:W-:Y:S01]  /*35b0*/  IMAD.IADD R3, R137, 0x1, R10 ;  /* 0x0000000189037824 */ /* 0x000fe200078e020a */
[----:B------:R-:W-:Y:S01]  /*35c0*/  SHF.R.S32.HI R5, RZ, 0x1f, R0 ;  /* 0x0000001fff057819 */ /* 0x000fe20000011400 */
[----:B------:R-:W-:Y:S01]  /*35d0*/  IMAD.IADD R6, R136, 0x1, R6 ;  /* 0x0000000188067824 */ /* 0x000fe200078e0206 */
[----:B------:R-:W-:Y:S02]  /*35e0*/  MOV R10, R4 ;  /* 0x00000004000a7202 */ /* 0x000fe40000000f00 */
[----:B------:R-:W-:Y:S02]  /*35f0*/  LEA.HI R4, R5, R0, RZ, 0x5 ;  /* 0x0000000005047211 */ /* 0x000fe400078f28ff */
[----:B------:R-:W-:-:S02]  /*3600*/  SHF.R.S32.HI R18, RZ, 0x1f, R3 ;  /* 0x0000001fff127819 */ /* 0x000fc40000011403 */
[----:B------:R-:W-:Y:S02]  /*3610*/  LEA.HI R5, R5, R0, RZ, 0x3 ;  /* 0x0000000005057211 */ /* 0x000fe400078f18ff */
[----:B------:R-:W-:Y:S02]  /*3620*/  SHF.R.S32.HI R0, RZ, 0x1f, R6 ;  /* 0x0000001fff007819 */ /* 0x000fe40000011406 */
[----:B------:R-:W-:Y:S02]  /*3630*/  SHF.R.S32.HI R20, RZ, 0x5, R4 ;  /* 0x00000005ff147819 */ /* 0x000fe40000011404 */
[CC--:B------:R-:W-:Y:S02]  /*3640*/  LEA.HI R4, R18.reuse, R3.reuse, RZ, 0x3 ;  /* 0x0000000312047211 */ /* 0x0c0fe400078f18ff */
[----:B------:R-:W-:Y:S02]  /*3650*/  LEA.HI R18, R18, R3, RZ, 0x5 ;  /* 0x0000000312127211 */ /* 0x000fe400078f28ff */
[----:B------:R-:W-:-:S02]  /*3660*/  LEA.HI R3, R0, R6, RZ, 0x3 ;  /* 0x0000000600037211 */ /* 0x000fc400078f18ff */
[----:B------:R-:W-:Y:S01]  /*3670*/  LEA.HI R0, R0, R6, RZ, 0x5 ;  /* 0x0000000600007211 */ /* 0x000fe200078f28ff */
[----:B------:R-:W-:Y:S01]  /*3680*/  IMAD.MOV.U32 R144, RZ, RZ, c[0x0][0x2b8] ;  /* 0x0000ae00ff907624 */ /* 0x000fe200078e00ff */
[----:B------:R-:W-:Y:S02]  /*3690*/  SHF.R.S32.HI R18, RZ, 0x5, R18 ;  /* 0x00000005ff127819 */ /* 0x000fe40000011412 */
[----:B------:R-:W-:Y:S01]  /*36a0*/  SHF.R.S32.HI R0, RZ, 0x5, R0 ;  /* 0x00000005ff007819 */ /* 0x000fe20000011400 */
[----:B------:R-:W-:Y:S01]  /*36b0*/  IMAD R23, R20, 0x600, R7 ;  /* 0x0000060014177824 */ /* 0x000fe200078e0207 */
[----:B------:R-:W-:Y:S02]  /*36c0*/  MOV R143, c[0x0][0x27c] ;  /* 0x00009f00008f7a02 */ /* 0x000fe40000000f00 */
[----:B------:R-:W-:Y:S02]  /*36d0*/  ISETP.NE.AND P4, PT, R144, 0x1, PT ;  /* 0x000000019000780c */ /* 0x000fe40003f85270 */
[----:B------:R-:W-:-:S02]  /*36e0*/  ISETP.GE.AND P0, PT, R143, 0x1, PT ;  /* 0x000000018f00780c */ /* 0x000fc40003f06270 */
[----:B------:R-:W-:Y:S01]  /*36f0*/  LOP3.LUT R209, R209, 0xffffffef, RZ, 0xc0, !PT ;  /* 0xffffffefd1d17812 */ /* 0x000fe200078ec0ff */
[----:B------:R-:W-:-:S03]  /*3700*/  IMAD.WIDE.U32 R106, R8, c[0x0][0x2b0], RZ ;  /* 0x0000ac00086a7a25 */ /* 0x000fc600078e00ff */
[----:B------:R-:W-:Y:S01]  /*3710*/  LOP3.LUT R209, R209, 0xfffffff7, RZ, 0xc0, !PT ;  /* 0xfffffff7d1d17812 */ /* 0x000fe200078ec0ff */
[C---:B------:R-:W-:Y:S01]  /*3720*/  IMAD R133, R126.reuse, c[0x0][0x284], RZ ;  /* 0x0000a1007e857a24 */ /* 0x040fe200078e02ff */
[----:B------:R-:W-:Y:S01]  /*3730*/  LOP3.LUT R86, R5, 0xfffffff8, RZ, 0xc0, !PT ;  /* 0xfffffff805567812 */ /* 0x000fe200078ec0ff */
[----:B------:R-:W-:Y:S01]  /*3740*/  IMAD R134, R126, c[0x0][0x294], RZ ;  /* 0x0000a5007e867a24 */ /* 0x000fe200078e02ff */
[----:B------:R-:W-:Y:S01]  /*3750*/  LOP3.LUT R85, R4, 0xfffffff8, RZ, 0xc0, !PT ;  /* 0xfffffff804557812 */ /* 0x000fe200078ec0ff */
[----:B------:R-:W-:Y:S01]  /*3760*/  IMAD.WIDE.U32 R128, R126, c[0x0][0x280], RZ ;  /* 0x0000a0007e807a25 */ /* 0x000fe200078e00ff */
[----:B------:R-:W-:Y:S02]  /*3770*/  LOP3.LUT R84, R3, 0xfffffff8, RZ, 0xc0, !PT ;  /* 0xfffffff803547812 */ /* 0x000fe400078ec0ff */
[----:B------:R-:W-:Y:S01]  /*3780*/  @P4 LOP3.LUT R209, R209, 0x8, RZ, 0xfc, !PT ;  /* 0x00000008d1d14812 */ /* 0x000fe200078efcff */
[----:B------:R-:W-:-:S04]  /*3790*/  IMAD.WIDE.U32 R100, R125, c[0x0][0x280], R16 ;  /* 0x0000a0007d647a25 */ /* 0x000fc800078e0010 */
[----:B------:R-:W-:-:S04]  /*37a0*/  IMAD.WIDE.U32 R98, R125, c[0x0][0x290], R14 ;  /* 0x0000a4007d627a25 */ /* 0x000fc800078e000e */
[----:B------:R-:W-:-:S04]  /*37b0*/  IMAD.WIDE.U32 R126, R126, c[0x0][0x290], RZ ;  /* 0x0000a4007e7e7a25 */ /* 0x000fc800078e00ff */
[----:B------:R-:W-:-:S04]  /*37c0*/  IMAD.WIDE.U32 R104, R26, c[0x0][0x1e8], RZ ;  /* 0x00007a001a687a25 */ /* 0x000fc800078e00ff */
[----:B------:R-:W-:-:S04]  /*37d0*/  IMAD.WIDE.U32 R102, R26, c[0x0][0x210], RZ ;  /* 0x000084001a667a25 */ /* 0x000fc800078e00ff */
[----:B------:R-:W-:-:S04]  /*37e0*/  IMAD.WIDE.U32 R96, R125, c[0x0][0x280], R12 ;  /* 0x0000a0007d607a25 */ /* 0x000fc800078e000c */
[----:B------:R-:W-:Y:S01]  /*37f0*/  IMAD.WIDE.U32 R94, R125, c[0x0][0x290], R10 ;  /* 0x0000a4007d5e7a25 */ /* 0x000fe200078e000a */
[----:B------:R-:W-:Y:S02]  /*3800*/  IADD3 R133, R129, R133, RZ ;  /* 0x0000008581857210 */ /* 0x000fe40007ffe0ff */
[----:B------:R-:W-:Y:S01]  /*3810*/  SHF.R.S32.HI R63, RZ, 0x3, R5 ;  /* 0x00000003ff3f7819 */ /* 0x000fe20000011405 */
[----:B------:R-:W-:Y:S01]  /*3820*/  IMAD.IADD R134, R127, 0x1, R134 ;  /* 0x000000017f867824 */ /* 0x000fe200078e0286 */
[----:B------:R-:W-:Y:S01]  /*3830*/  SHF.R.S32.HI R62, RZ, 0x3, R4 ;  /* 0x00000003ff3e7819 */ /* 0x000fe20000011404 */
[C---:B------:R-:W-:Y:S01]  /*3840*/  IMAD R122, R26.reuse, c[0x0][0x1ec], R105 ;  /* 0x00007b001a7a7a24 */ /* 0x040fe200078e0269 */
[----:B------:R-:W-:Y:S01]  /*3850*/  SHF.R.S32.HI R61, RZ, 0x3, R3 ;  /* 0x00000003ff3d7819 */ /* 0x000fe20000011403 */
[----:B------:R-:W-:Y:S01]  /*3860*/  IMAD R121, R26, c[0x0][0x214], R103 ;  /* 0x000085001a797a24 */ /* 0x000fe200078e0267 */
[----:B------:R-:W-:Y:S01]  /*3870*/  SHF.R.S32.HI R116, RZ, 0x1f, R86 ;  /* 0x0000001fff747819 */ /* 0x000fe20000011456 */
[----:B------:R-:W-:Y:S01]  /*3880*/  IMAD.IADD R81, R83, 0x1, R25 ;  /* 0x0000000153517824 */ /* 0x000fe200078e0219 */
[----:B------:R-:W-:-:S02]  /*3890*/  SHF.R.S32.HI R115, RZ, 0x1f, R85 ;  /* 0x0000001fff737819 */ /* 0x000fc40000011455 */
[----:B------:R-:W-:Y:S02]  /*38a0*/  SHF.R.S32.HI R114, RZ, 0x1f, R84 ;  /* 0x0000001fff727819 */ /* 0x000fe40000011454 */
[----:B------:R-:W-:Y:S01]  /*38b0*/  @P0 LOP3.LUT R209, R209, 0x10, RZ, 0xfc, !PT ;  /* 0x00000010d1d10812 */ /* 0x000fe200078efcff */
[----:B------:R-:W-:Y:S01]  /*38c0*/  ULDC.U8 UR5, c[0x0][0x298] ;  /* 0x0000a60000057ab9 */ /* 0x000fe20000000000 */
[C---:B---3--:R-:W-:Y:S02]  /*38d0*/  LOP3.LUT R19, R21.reuse, 0x18, R5, 0xf8, !PT ;  /* 0x0000001815137812 */ /* 0x048fe400078ef805 */
[----:B------:R-:W-:Y:S02]  /*38e0*/  LOP3.LUT R6, R21, 0x18, R4, 0xf8, !PT ;  /* 0x0000001815067812 */ /* 0x000fe400078ef804 */
[-C--:B--2---:R-:W-:Y:S02]  /*38f0*/  LOP3.LUT R22, R19, R27.reuse, RZ, 0x3c, !PT ;  /* 0x0000001b13167212 */ /* 0x084fe400078e3cff */
[----:B------:R-:W-:Y:S01]  /*3900*/  LOP3.LUT R19, R21, 0x18, R3, 0xf8, !PT ;  /* 0x0000001815137812 */ /* 0x000fe200078ef803 */
[--C-:B------:R-:W-:Y:S01]  /*3910*/  IMAD R21, R18, 0x600, R7.reuse ;  /* 0x0000060012157824 */ /* 0x100fe200078e0207 */
[-C--:B------:R-:W-:Y:S01]  /*3920*/  LOP3.LUT R20, R6, R27.reuse, RZ, 0x3c, !PT ;  /* 0x0000001b06147212 */ /* 0x080fe200078e3cff */
[----:B------:R-:W-:Y:S01]  /*3930*/  IMAD R18, R0, 0x600, R7 ;  /* 0x0000060000127824 */ /* 0x000fe200078e0207 */
[----:B------:R-:W-:Y:S01]  /*3940*/  LOP3.LUT R6, R19, R27, RZ, 0x3c, !PT ;  /* 0x0000001b13067212 */ /* 0x000fe200078e3cff */
[----:B------:R-:W-:-:S03]  /*3950*/  IMAD R0, R9, c[0x0][0x2b0], RZ ;  /* 0x0000ac0009007a24 */ /* 0x000fc600078e02ff */
[----:B------:R-:W-:Y:S01]  /*3960*/  IADD3 R19, R18, R6, RZ ;  /* 0x0000000612137210 */ /* 0x000fe20007ffe0ff */
[C---:B------:R-:W-:Y:S02]  /*3970*/  IMAD R6, R24.reuse, c[0x0][0x280], RZ ;  /* 0x0000a00018067a24 */ /* 0x040fe400078e02ff */
[----:B------:R-:W-:Y:S02]  /*3980*/  IMAD R9, R24, c[0x0][0x290], RZ ;  /* 0x0000a40018097a24 */ /* 0x000fe400078e02ff */
[----:B------:R-:W-:Y:S02]  /*3990*/  IMAD R18, R8, c[0x0][0x2b4], R0 ;  /* 0x0000ad0008127a24 */ /* 0x000fe400078e0200 */
[----:B------:R-:W-:Y:S01]  /*39a0*/  IMAD R8, R125, c[0x0][0x284], R6 ;  /* 0x0000a1007d087a24 */ /* 0x000fe200078e0206 */
[----:B------:R-:W-:Y:S01]  /*39b0*/  IADD3 R22, R23, R22, RZ ;  /* 0x0000001617167210 */ /* 0x000fe20007ffe0ff */
[----:B------:R-:W-:Y:S02]  /*39c0*/  IMAD R6, R125, c[0x0][0x294], R9 ;  /* 0x0000a5007d067a24 */ /* 0x000fe400078e0209 */
[----:B------:R-:W-:Y:S01]  /*39d0*/  IMAD.IADD R20, R21, 0x1, R20 ;  /* 0x0000000115147824 */ /* 0x000fe200078e0214 */
[----:B------:R-:W-:Y:S01]  /*39e0*/  IADD3 R120, R107, R18, RZ ;  /* 0x000000126b787210 */ /* 0x000fe20007ffe0ff */
[----:B------:R-:W-:Y:S01]  /*39f0*/  IMAD R0, R170, 0x40, R138 ;  /* 0x00000040aa007824 */ /* 0x000fe200078e028a */
[----:B------:R-:W-:Y:S01]  /*3a00*/  IADD3 R119, R101, R8, RZ ;  /* 0x0000000865777210 */ /* 0x000fe20007ffe0ff */
[----:B------:R-:W-:Y:S01]  /*3a10*/  IMAD.IADD R117, R8, 0x1, R97 ;  /* 0x0000000108757824 */ /* 0x000fe200078e0261 */
[----:B------:R-:W-:Y:S01]  /*3a20*/  IADD3 R118, R99, R6, RZ ;  /* 0x0000000663767210 */ /* 0x000fe20007ffe0ff */
[----:B------:R-:W-:Y:S01]  /*3a30*/  IMAD.IADD R113, R6, 0x1, R95 ;  /* 0x0000000106717824 */ /* 0x000fe200078e025f */
[----:B------:R-:W-:Y:S01]  /*3a40*/  SHF.L.U32 R112, R22, 0x1, RZ ;  /* 0x0000000116707819 */ /* 0x000fe200000006ff */
[----:B------:R-:W-:Y:S01]  /*3a50*/  IMAD.SHL.U32 R109, R20, 0x2, RZ ;  /* 0x00000002146d7824 */ /* 0x000fe200078e00ff */
[----:B------:R-:W-:Y:S01]  /*3a60*/  SHF.L.U32 R108, R19, 0x1, RZ ;  /* 0x00000001136c7819 */ /* 0x000fe200000006ff */
[----:B------:R-:W-:Y:S06]  /*3a70*/  BAR.SYNC.DEFER_BLOCKING 0x0 ;  /* 0x0000000000007b1d */ /* 0x000fec0000010000 */
.L_x_911:
[----:B-1----:R-:W-:Y:S01]  /*3a80*/  IMAD R3, R33, 0x30, R0 ;  /* 0x0000003021037824 */ /* 0x002fe200078e0200 */
[----:B------:R-:W-:Y:S01]  /*3a90*/  ISETP.NE.AND P4, PT, R144, 0x1, PT ;  /* 0x000000019000780c */ /* 0x000fe20003f85270 */
[----:B------:R-:W-:Y:S01]  /*3aa0*/  IMAD.MOV.U32 R77, RZ, RZ, RZ ;  /* 0x000000ffff4d7224 */ /* 0x000fe200078e00ff */
[----:B------:R-:W-:Y:S04]  /*3ab0*/  DEPBAR.LE SB0, 0x0 ;  /* 0x000080000000791a */ /* 0x000fe80000000000 */
[----:B------:R-:W-:Y:S01]  /*3ac0*/  IMAD.IADD R4, R123, 0x1, R3 ;  /* 0x000000017b047824 */ /* 0x000fe200078e0203 */
[----:B------:R-:W-:Y:S01]  /*3ad0*/  ISETP.GE.AND P0, PT, R3, R2, PT ;  /* 0x000000020300720c */ /* 0x000fe20003f06270 */
[----:B------:R-:W-:Y:S01]  /*3ae0*/  WARPSYNC 0xffffffff ;  /* 0xffffffff00007948 */ /* 0x000fe20003800000 */
[----:B------:R-:W-:Y:S01]  /*3af0*/  ISETP.GE.AND P5, PT, R143, 0x1, PT ;  /* 0x000000018f00780c */ /* 0x000fe20003fa6270 */
[--C-:B------:R-:W-:Y:S01]  /*3b00*/  IMAD.MOV.U32 R3, RZ, RZ, R4.reuse ;  /* 0x000000ffff037224 */ /* 0x100fe200078e0004 */
[----:B------:R-:W-:Y:S01]  /*3b10*/  ISETP.GT.OR P0, PT, R0, 0x2f, P0 ;  /* 0x0000002f0000780c */ /* 0x000fe20000704670 */
[----:B------:R-:W-:Y:S01]  /*3b20*/  BSSY B1, `(.L_x_885) ;  /* 0x00003f4000017945 */ /* 0x000fe20003800000 */
[----:B------:R-:W-:Y:S05]  /*3b30*/  @P4 IMAD.HI.U32 R5, R4, c[0x0][0x2bc], RZ ;  /* 0x0000af0004054a27 */ /* 0x000fea00078e00ff */
        /* <DEDUP_REMOVED lines=95> */
.L_x_889:
[----:B------:R-:W-:Y:S05]  /*4130*/  BSYNC B0 ;  /* 0x0000000000007941 */ /* 0x000fea0003800000 */
.L_x_888:
        /* <DEDUP_REMOVED lines=37> */
[----:B------:R-:W4:Y:S01]  /*4390*/  LDL R12, [R1+0xc] ;  /* 0x00000c00010c7983 */ /* 0x000f220000100800 */
[----:B------:R-:W-:Y:S01]  /*43a0*/  MOV R6, R4 ;  /* 0x0000000400067202 */ /* 0x000fe20000000f00 */
[----:B--2---:R-:W-:Y:S01]  /*43b0*/  IMAD.MOV.U32 R32, RZ, RZ, R30 ;  /* 0x000000ffff207224 */ /* 0x004fe200078e001e */
        /* <DEDUP_REMOVED lines=15> */
[----:B----4-:R-:W1:Y:S02]  /*44b0*/  LDS.128 R12, [R12+0x2400] ;  /* 0x002400000c0c7984 */ /* 0x010e640000000c00 */
        /* <DEDUP_REMOVED lines=38> */
.L_x_892:
[----:B------:R-:W-:Y:S05]  /*4720*/  BSYNC B0 ;  /* 0x0000000000007941 */ /* 0x000fea0003800000 */
.L_x_891:
[----:B------:R-:W-:Y:S01]  /*4730*/  ISETP.GE.AND P0, PT, R137, c[0x0][0x1d4], PT ;  /* 0x0000750089007a0c */ /* 0x000fe20003f06270 */
[----:B------:R-:W-:Y:S01]  /*4740*/  @!UPT UIADD3 URZ, URZ, URZ, URZ ;  /* 0x0000003f3f3ff290 */ /* 0x000fe2000fffe03f */
[----:B------:R-:W-:Y:S11]  /*4750*/  BSSY B0, `(.L_x_893) ;  /* 0x000003b000007945 */ /* 0x000ff60003800000 */
[----:B------:R-:W-:-:S05]  /*4760*/  @P0 BRA `(.L_x_894) ;  /* 0x0000039000000947 */ /* 0x000fca0003800000 */
[----:B------:R-:W5:Y:S04]  /*4770*/  LDL R4, [R1+0x10] ;  /* 0x0000100001047983 */ /* 0x000f680000100800 */
[----:B--2---:R-:W2:Y:S02]  /*4780*/  LDL R3, [R1+0x64] ;  /* 0x0000640001037983 */ /* 0x004ea40000100800 */
[----:B--2---:R-:W-:Y:S02]  /*4790*/  SHF.L.U32 R3, R3, 0x3, RZ ;  /* 0x0000000303037819 */ /* 0x004fe400000006ff */
[----:B-1---5:R-:W1:Y:S02]  /*47a0*/  LDS.128 R12, [R4+0x2400] ;  /* 0x00240000040c7984 */ /* 0x022e640000000c00 */
[C---:B----4-:R-:W-:Y:S04]  /*47b0*/  LEA R34, P0, R3.reuse, R52, 0x1 ;  /* 0x0000003403227211 */ /* 0x050fe800078008ff */
[----:B---3--:R-:W-:Y:S02]  /*47c0*/  LEA.HI.X.SX32 R35, R3, R53, 0x1, P0 ;  /* 0x0000003503237211 */ /* 0x008fe400000f0eff */
[----:B------:R-:W-:Y:S11]  /*47d0*/  ISETP.GE.AND P0, PT, R169, c[0x0][0x27c], PT ;  /* 0x00009f00a9007a0c */ /* 0x000ff60003f06270 */
[----:B------:R-:W-:Y:S02]  /*47e0*/  @!UPT UIADD3 URZ, URZ, URZ, URZ ;  /* 0x0000003f3f3ff290 */ /* 0x000fe4000fffe03f */
[----:B------:R-:W-:Y:S01]  /*47f0*/  @!P0 SHF.R.U64 R6, R8, 0x10, R9 ;  /* 0x0000001008068819 */ /* 0x000fe20000001209 */
[----:B------:R-:W-:Y:S01]  /*4800*/  @!P0 HADD2.F32 R3, -RZ, R23.H0_H0 ;  /* 0x20000017ff038230 */ /* 0x000fe20000004100 */
[--C-:B------:R-:W-:Y:S01]  /*4810*/  @!P0 SHF.R.U64 R22, R38, 0x10, R39.reuse ;  /* 0x0000001026168819 */ /* 0x100fe20000001227 */
[----:B------:R-:W-:Y:S01]  /*4820*/  @!P0 HADD2.F32 R10, -RZ, R37.H0_H0 ;  /* 0x20000025ff0a8230 */ /* 0x000fe20000004100 */
[----:B------:R-:W-:Y:S01]  /*4830*/  @!P0 SHF.R.U32.HI R32, RZ, 0x10, R39 ;  /* 0x00000010ff208819 */ /* 0x000fe20000011627 */
[----:B------:R-:W-:Y:S01]  /*4840*/  @!P0 HADD2.F32 R6, -RZ, R6.H0_H0 ;  /* 0x20000006ff068230 */ /* 0x000fe20000004100 */
[----:B------:R-:W-:Y:S01]  /*4850*/  @!P0 SHF.R.U32.HI R9, RZ, 0x10, R9 ;  /* 0x00000010ff098819 */ /* 0x000fe20000011609 */
        /* <DEDUP_REMOVED lines=22> */
[--C-:B------:R-:W-:Y:S01]  /*49c0*/  @!P0 HADD2.F32 R8, -RZ, R6.reuse.H0_H0 ;  /* 0x20000006ff088230 */ /* 0x100fe20000004100 */
[----:B------:R-:W-:Y:S01]  /*49d0*/  @!P0 F2FP.PACK_AB R4, R4, R38 ;  /* 0x000000260404823e */ /* 0x000fe200000000ff */
[----:B------:R-:W-:Y:S02]  /*49e0*/  @!P0 HADD2.F32 R30, -RZ, R37.H1_H1 ;  /* 0x30000025ff1e8230 */ /* 0x000fe40000004100 */
[----:B------:R-:W-:Y:S01]  /*49f0*/  @!P0 HADD2.F32 R31, -RZ, R6.H1_H1 ;  /* 0x30000006ff1f8230 */ /* 0x000fe20000004100 */
[-C--:B------:R-:W-:Y:S02]  /*4a00*/  @!P0 FMUL.FTZ R6, R23, R5.reuse ;  /* 0x0000000517068220 */ /* 0x080fe40000410000 */
[----:B------:R-:W-:Y:S02]  /*4a10*/  @!P0 FMUL.FTZ R5, R9, R5 ;  /* 0x0000000509058220 */ /* 0x000fe40000410000 */
[----:B------:R-:W-:Y:S02]  /*4a20*/  @!P0 FMUL.FTZ R36, R31, R10 ;  /* 0x0000000a1f248220 */ /* 0x000fe40000410000 */
[----:B------:R-:W-:Y:S02]  /*4a30*/  @!P0 FFMA.FTZ R9, R9, R30, -R6 ;  /* 0x0000001e09098223 */ /* 0x000fe40000010806 */
[C---:B------:R-:W-:Y:S02]  /*4a40*/  @!P0 FMUL.FTZ R6, R8.reuse, R10 ;  /* 0x0000000a08068220 */ /* 0x040fe40000410000 */
        /* <DEDUP_REMOVED lines=11> */
.L_x_894:
[----:B------:R-:W-:Y:S05]  /*4b00*/  BSYNC B0 ;  /* 0x0000000000007941 */ /* 0x000fea0003800000 */
.L_x_893:
[----:B------:R-:W-:Y:S01]  /*4b10*/  ISETP.GE.AND P0, PT, R136, c[0x0][0x1d4], PT ;  /* 0x0000750088007a0c */ /* 0x000fe20003f06270 */
[----:B------:R-:W-:Y:S01]  /*4b20*/  @!UPT UIADD3 URZ, URZ, URZ, URZ ;  /* 0x0000003f3f3ff290 */ /* 0x000fe2000fffe03f */
[----:B------:R-:W-:Y:S11]  /*4b30*/  BSSY B0, `(.L_x_895) ;  /* 0x000003e000007945 */ /* 0x000ff60003800000 */
[----:B------:R-:W-:-:S05]  /*4b40*/  @P0 BRA `(.L_x_896) ;  /* 0x000003c000000947 */ /* 0x000fca0003800000 */
[----:B------:R-:W5:Y:S01]  /*4b50*/  LDL R4, [R1+0xc] ;  /* 0x00000c0001047983 */ /* 0x000f620000100800 */
[----:B---3--:R-:W-:Y:S03]  /*4b60*/  IMAD.MOV.U32 R5, RZ, RZ, R53 ;  /* 0x000000ffff057224 */ /* 0x008fe600078e0035 */
[----:B------:R-:W3:Y:S01]  /*4b70*/  LDL R3, [R1+0x60] ;  /* 0x0000600001037983 */ /* 0x000ee20000100800 */
[----:B-----5:R-:W-:Y:S02]  /*4b80*/  MOV R6, R4 ;  /* 0x0000000400067202 */ /* 0x020fe40000000f00 */
[----:B----4-:R-:W-:Y:S02]  /*4b90*/  MOV R4, R52 ;  /* 0x0000003400047202 */ /* 0x010fe40000000f00 */
[----:B---3--:R-:W-:Y:S01]  /*4ba0*/  SHF.L.U32 R3, R3, 0x3, RZ ;  /* 0x0000000303037819 */ /* 0x008fe200000006ff */
[----:B------:R3:W4:Y:S03]  /*4bb0*/  LDS.128 R8, [R6+0x3000] ;  /* 0x0030000006087984 */ /* 0x0007260000000c00 */
[C---:B-12---:R-:W-:Y:S04]  /*4bc0*/  LEA R34, P0, R3.reuse, R4, 0x1 ;  /* 0x0000000403227211 */ /* 0x046fe800078008ff */
[----:B------:R-:W-:Y:S02]  /*4bd0*/  LEA.HI.X.SX32 R35, R3, R5, 0x1, P0 ;  /* 0x0000000503237211 */ /* 0x000fe400000f0eff */
[----:B------:R-:W-:Y:S11]  /*4be0*/  ISETP.GE.AND P0, PT, R166, c[0x0][0x27c], PT ;  /* 0x00009f00a6007a0c */ /* 0x000ff60003f06270 */
[----:B------:R-:W-:Y:S02]  /*4bf0*/  @!UPT UIADD3 URZ, URZ, URZ, URZ ;  /* 0x0000003f3f3ff290 */ /* 0x000fe4000fffe03f */
[----:B------:R-:W-:Y:S01]  /*4c00*/  @!P0 HADD2.F32 R3, -RZ, R26.H0_H0 ;  /* 0x2000001aff038230 */ /* 0x000fe20000004100 */
[----:B---3--:R-:W-:Y:S01]  /*4c10*/  @!P0 SHF.R.U64 R6, R16, 0x10, R17 ;  /* 0x0000001010068819 */ /* 0x008fe20000001211 */
[--C-:B------:R-:W-:Y:S01]  /*4c20*/  @!P0 HADD2.F32 R14, -RZ, R48.reuse.H0_H0 ;  /* 0x20000030ff0e8230 */ /* 0x100fe20000004100 */
[----:B------:R-:W-:Y:S01]  /*4c30*/  @!P0 SHF.R.U64 R16, R40, 0x10, R41 ;  /* 0x0000001028108819 */ /* 0x000fe20000001229 */
[----:B------:R-:W-:Y:S01]  /*4c40*/  @!P0 HADD2.F32 R22, -RZ, R48.H1_H1 ;  /* 0x30000030ff168230 */ /* 0x000fe20000004100 */
[----:B------:R-:W-:Y:S01]  /*4c50*/  @!P0 SHF.R.U32.HI R13, RZ, 0x10, R17 ;  /* 0x00000010ff0d8819 */ /* 0x000fe20000011611 */
[----:B------:R-:W-:Y:S01]  /*4c60*/  @!P0 HADD2.F32 R6, -RZ, R6.H0_H0 ;  /* 0x20000006ff068230 */ /* 0x000fe20000004100 */
[----:B------:R-:W-:Y:S01]  /*4c70*/  @!P0 SHF.R.U32.HI R30, RZ, 0x10, R41 ;  /* 0x00000010ff1e8819 */ /* 0x000fe20000011629 */
[----:B------:R-:W-:Y:S01]  /*4c80*/  @!P0 HADD2.F32 R16, -RZ, R16.H0_H0 ;  /* 0x20000010ff108230 */ /* 0x000fe20000004100 */
[----:B----4-:R-:W-:Y:S02]  /*4c90*/  @!P0 MOV R4, R8 ;  /* 0x0000000800048202 */ /* 0x010fe40000000f00 */
        /* <DEDUP_REMOVED lines=39> */
.L_x_896:
[----:B------:R-:W-:Y:S05]  /*4f10*/  BSYNC B0 ;  /* 0x0000000000007941 */ /* 0x000fea0003800000 */
.L_x_895:
[----:B------:R-:W5:Y:S01]  /*4f20*/  LDL R4, [R1+0x1c] ;  /* 0x00001c0001047983 */ /* 0x000f620000100800 */
[----:B------:R-:W-:Y:S01]  /*4f30*/  BSSY B0, `(.L_x_897) ;  /* 0x000003c000007945 */ /* 0x000fe20003800000 */
[----:B-----5:R-:W-:Y:S11]  /*4f40*/  ISETP.GE.AND P0, PT, R4, c[0x0][0x1d4], PT ;  /* 0x0000750004007a0c */ /* 0x020ff60003f06270 */
[----:B------:R-:W-:Y:S02]  /*4f50*/  @!UPT UIADD3 URZ, URZ, URZ, URZ ;  /* 0x0000003f3f3ff290 */ /* 0x000fe4000fffe03f */
[----:B------:R-:W-:-:S05]  /*4f60*/  @P0 BRA `(.L_x_898) ;  /* 0x0000038000000947 */ /* 0x000fca0003800000 */
[C---:B----4-:R-:W-:Y:S01]  /*4f70*/  LEA R30, P0, R4.reuse, R52, 0x1 ;  /* 0x00000034041e7211 */ /* 0x050fe200078008ff */
[----:B------:R-:W4:Y:S04]  /*4f80*/  LDL R3, [R1+0x10] ;  /* 0x0000100001037983 */ /* 0x000f280000100800 */
[----:B------:R-:W5:Y:S02]  /*4f90*/  LDL R5, [R1+0x78] ;  /* 0x0000780001057983 */ /* 0x000f640000100800 */
[----:B---3-5:R-:W-:Y:S02]  /*4fa0*/  LEA.HI.X R31, R4, R53, R5, 0x1, P0 ;  /* 0x00000035041f7211 */ /* 0x028fe400000f0c05 */
[----:B-1--4-:R1:W3:Y:S01]  /*4fb0*/  LDS.128 R8, [R3+0x3000] ;  /* 0x0030000003087984 */ /* 0x0122e20000000c00 */
[----:B------:R-:W-:Y:S11]  /*4fc0*/  ISETP.GE.AND P0, PT, R168, c[0x0][0x27c], PT ;  /* 0x00009f00a8007a0c */ /* 0x000ff60003f06270 */
[----:B------:R-:W-:Y:S02]  /*4fd0*/  @!UPT UIADD3 URZ, URZ, URZ, URZ ;  /* 0x0000003f3f3ff290 */ /* 0x000fe4000fffe03f */
[--C-:B------:R-:W-:Y:S01]  /*4fe0*/  @!P0 HADD2.F32 R13, -RZ, R49.reuse.H0_H0 ;  /* 0x20000031ff0d8230 */ /* 0x100fe20000004100 */
[----:B------:R-:W-:Y:S01]  /*4ff0*/  @!P0 SHF.R.U64 R6, R18, 0x10, R19 ;  /* 0x0000001012068819 */ /* 0x000fe20000001213 */
[----:B------:R-:W-:Y:S01]  /*5000*/  @!P0 HADD2.F32 R18, -RZ, R49.H1_H1 ;  /* 0x30000031ff128230 */ /* 0x000fe20000004100 */
[----:B------:R-:W-:Y:S02]  /*5010*/  @!P0 SHF.R.U64 R16, R42, 0x10, R43 ;  /* 0x000000102a108819 */ /* 0x000fe4000000122b */
[----:B------:R-:W-:Y:S01]  /*5020*/  @!P0 SHF.R.U32.HI R14, RZ, 0x10, R19 ;  /* 0x00000010ff0e8819 */ /* 0x000fe20000011613 */
[----:B------:R-:W-:Y:S01]  /*5030*/  @!P0 HADD2.F32 R6, -RZ, R6.H0_H0 ;  /* 0x20000006ff068230 */ /* 0x000fe20000004100 */
[----:B------:R-:W-:Y:S01]  /*5040*/  @!P0 SHF.R.U32.HI R22, RZ, 0x10, R43 ;  /* 0x00000010ff168819 */ /* 0x000fe2000001162b */
[----:B------:R-:W-:Y:S02]  /*5050*/  @!P0 HADD2.F32 R16, -RZ, R16.H0_H0 ;  /* 0x20000010ff108230 */ /* 0x000fe40000004100 */
[----:B-1----:R-:W-:Y:S02]  /*5060*/  @!P0 HADD2.F32 R3, -RZ, R27.H0_H0 ;  /* 0x2000001bff038230 */ /* 0x002fe40000004100 */
[----:B------:R-:W-:Y:S02]  /*5070*/  @!P0 HADD2.F32 R14, -RZ, R14.H0_H0 ;  /* 0x2000000eff0e8230 */ /* 0x000fe40000004100 */
[----:B------:R-:W-:Y:S01]  /*5080*/  @!P0 HADD2.F32 R22, -RZ, R22.H0_H0 ;  /* 0x20000016ff168230 */ /* 0x000fe20000004100 */
[----:B---3--:R-:W-:Y:S02]  /*5090*/  @!P0 MOV R4, R8 ;  /* 0x0000000800048202 */ /* 0x008fe40000000f00 */
[----:B------:R-:W-:Y:S03]  /*50a0*/  @!P0 MOV R5, R9 ;  /* 0x0000000900058202 */ /* 0x000fe60000000f00 */
[--C-:B------:R-:W-:Y:S02]  /*50b0*/  @!P0 HADD2.F32 R12, -RZ, R4.reuse.H1_H1 ;  /* 0x30000004ff0c8230 */ /* 0x100fe40000004100 */
[----:B------:R-:W-:Y:S02]  /*50c0*/  @!P0 HADD2.F32 R4, -RZ, R4.H0_H0 ;  /* 0x20000004ff048230 */ /* 0x000fe40000004100 */
[--C-:B------:R-:W-:Y:S01]  /*50d0*/  @!P0 HADD2.F32 R15, -RZ, R5.reuse.H1_H1 ;  /* 0x30000005ff0f8230 */ /* 0x100fe20000004100 */
[-C--:B------:R-:W-:Y:S01]  /*50e0*/  @!P0 FMUL.FTZ R17, R12, R3.reuse ;  /* 0x000000030c118220 */ /* 0x080fe20000410000 */
[----:B------:R-:W-:Y:S01]  /*50f0*/  @!P0 HADD2.F32 R5, -RZ, R5.H0_H0 ;  /* 0x20000005ff058230 */ /* 0x000fe20000004100 */
[C---:B------:R-:W-:Y:S02]  /*5100*/  @!P0 FMUL.FTZ R3, R4.reuse, R3 ;  /* 0x0000000304038220 */ /* 0x040fe40000410000 */
[-C--:B--2---:R-:W-:Y:S02]  /*5110*/  @!P0 FFMA.FTZ R32, R4, R13.reuse, -R17 ;  /* 0x0000000d04208223 */ /* 0x084fe40000010811 */
[----:B------:R-:W-:Y:S01]  /*5120*/  @!P0 FFMA.FTZ R3, R12, R13, R3 ;  /* 0x0000000d0c038223 */ /* 0x000fe20000010003 */
[----:B------:R-:W-:Y:S01]  /*5130*/  @!P0 MOV R12, R10 ;  /* 0x0000000a000c8202 */ /* 0x000fe20000000f00 */
[-C--:B------:R-:W-:Y:S02]  /*5140*/  @!P0 FMUL.FTZ R17, R15, R6.reuse ;  /* 0x000000060f118220 */ /* 0x080fe40000410000 */
[C---:B------:R-:W-:Y:S01]  /*5150*/  @!P0 FMUL.FTZ R4, R5.reuse, R6 ;  /* 0x0000000605048220 */ /* 0x040fe20000410000 */
[----:B------:R-:W-:Y:S01]  /*5160*/  @!P0 MOV R6, R11 ;  /* 0x0000000b00068202 */ /* 0x000fe20000000f00 */
[-C--:B------:R-:W-:Y:S01]  /*5170*/  @!P0 FFMA.FTZ R26, R5, R16.reuse, -R17 ;  /* 0x00000010051a8223 */ /* 0x080fe20000010811 */
[--C-:B------:R-:W-:Y:S01]  /*5180*/  @!P0 HADD2.F32 R17, -RZ, R12.reuse.H1_H1 ;  /* 0x3000000cff118230 */ /* 0x100fe20000004100 */
[----:B------:R-:W-:Y:S01]  /*5190*/  @!P0 FFMA.FTZ R4, R15, R16, R4 ;  /* 0x000000100f048223 */ /* 0x000fe20000010004 */
[----:B------:R-:W-:Y:S02]  /*51a0*/  @!P0 HADD2.F32 R5, -RZ, R27.H1_H1 ;  /* 0x3000001bff058230 */ /* 0x000fe40000004100 */
[----:B------:R-:W-:Y:S02]  /*51b0*/  @!P0 HADD2.F32 R13, -RZ, R12.H0_H0 ;  /* 0x2000000cff0d8230 */ /* 0x000fe40000004100 */
[----:B------:R-:W-:Y:S01]  /*51c0*/  @!P0 F2FP.PACK_AB R4, R4, R26 ;  /* 0x0000001a0404823e */ /* 0x000fe200000000ff */
[--C-:B------:R-:W-:Y:S02]  /*51d0*/  @!P0 HADD2.F32 R12, -RZ, R6.reuse.H0_H0 ;  /* 0x20000006ff0c8230 */ /* 0x100fe40000004100 */
[----:B------:R-:W-:Y:S01]  /*51e0*/  @!P0 HADD2.F32 R19, -RZ, R6.H1_H1 ;  /* 0x30000006ff138230 */ /* 0x000fe20000004100 */
[-C--:B------:R-:W-:Y:S01]  /*51f0*/  @!P0 FMUL.FTZ R6, R17, R5.reuse ;  /* 0x0000000511068220 */ /* 0x080fe20000410000 */
[----:B------:R-:W-:Y:S01]  /*5200*/  @!P0 MOV R9, R4 ;  /* 0x0000000400098202 */ /* 0x000fe20000000f00 */
        /* <DEDUP_REMOVED lines=14> */
.L_x_898:
[----:B------:R-:W-:Y:S05]  /*52f0*/  BSYNC B0 ;  /* 0x0000000000007941 */ /* 0x000fea0003800000 */
.L_x_897:
        /* <DEDUP_REMOVED lines=33> */
[----:B------:R-:W-:Y:S01]  /*5510*/  @!P0 MOV R12, R10 ;  /* 0x0000000a000c8202 */ /* 0x000fe20000000f00 */
        /* <DEDUP_REMOVED lines=27> */
.L_x_900:
[----:B------:R-:W-:Y:S05]  /*56d0*/  BSYNC B0 ;  /* 0x0000000000007941 */ /* 0x000fea0003800000 */
.L_x_899:
[----:B------:R-:W5:Y:S02]  /*56e0*/  LDL R4, [R1+0x14] ;  /* 0x0000140001047983 */ /* 0x000f640000100800 */
[----:B-----5:R-:W-:Y:S11]  /*56f0*/  ISETP.GE.AND P0, PT, R4, c[0x0][0x1d4], PT ;  /* 0x0000750004007a0c */ /* 0x020ff60003f06270 */
[----:B------:R-:W-:Y:S02]  /*5700*/  @!UPT UIADD3 URZ, URZ, URZ, URZ ;  /* 0x0000003f3f3ff290 */ /* 0x000fe4000fffe03f */
[----:B------:R-:W-:-:S05]  /*5710*/  @P0 BRA `(.L_x_890) ;  /* 0x0000234000000947 */ /* 0x000fca0003800000 */
[C---:B-1--4-:R-:W-:Y:S01]  /*5720*/  LEA R22, P0, R4.reuse, R52, 0x1 ;  /* 0x0000003404167211 */ /* 0x052fe200078008ff */
[----:B------:R-:W4:Y:S04]  /*5730*/  LDL R3, [R1+0x10] ;  /* 0x0000100001037983 */ /* 0x000f280000100800 */
[----:B------:R-:W5:Y:S02]  /*5740*/  LDL R5, [R1+0x70] ;  /* 0x0000700001057983 */ /* 0x000f640000100800 */
[----:B---3-5:R-:W-:Y:S02]  /*5750*/  LEA.HI.X R23, R4, R53, R5, 0x1, P0 ;  /* 0x0000003504177211 */ /* 0x028fe400000f0c05 */
[----:B----4-:R1:W3:Y:S01]  /*5760*/  LDS.128 R8, [R3+0x3c00] ;  /* 0x003c000003087984 */ /* 0x0102e20000000c00 */
        /* <DEDUP_REMOVED lines=52> */
.L_x_887:
        /* <DEDUP_REMOVED lines=47> */
.L_x_902:
[----:B------:R-:W-:Y:S05]  /*5da0*/  BSYNC B0 ;  /* 0x0000000000007941 */ /* 0x000fea0003800000 */
.L_x_901:
        /* <DEDUP_REMOVED lines=24> */
[----:B--2---:R-:W-:Y:S01]  /*5f30*/  PRMT R32, R5, 0x5410, R6 ;  /* 0x0000541005207816 */ /* 0x004fe20000000006 */
        /* <DEDUP_REMOVED lines=29> */
[----:B------:R-:W-:Y:S01]  /*6110*/  @!P0 SHF.R.U32.HI R28, RZ, 0x10, R11 ;  /* 0x00000010ff1c8819 */ /* 0x000fe2000001160b */
[----:B------:R-:W-:Y:S01]  /*6120*/  @!P0 HADD2.F32 R11, -RZ, R6.H0_H0 ;  /* 0x20000006ff0b8230 */ /* 0x000fe20000004100 */
[--C-:B------:R-:W-:Y:S01]  /*6130*/  @!P0 SHF.R.U64 R35, R36, 0x10, R37.reuse ;  /* 0x0000001024238819 */ /* 0x100fe20000001225 */
[----:B------:R-:W-:Y:S01]  /*6140*/  IMAD.IADD R3, R3, 0x1, R4 ;  /* 0x0000000103037824 */ /* 0x000fe200078e0204 */
[----:B------:R-:W-:Y:S01]  /*6150*/  @!P0 SHF.R.U32.HI R37, RZ, 0x10, R37 ;  /* 0x00000010ff258819 */ /* 0x000fe20000011625 */
[----:B------:R-:W-:Y:S01]  /*6160*/  IMAD.MOV.U32 R4, RZ, RZ, R8 ;  /* 0x000000ffff047224 */ /* 0x000fe200078e0008 */
[----:B------:R-:W-:Y:S01]  /*6170*/  @!P0 SHF.R.U32.HI R8, RZ, 0x10, R9 ;  /* 0x00000010ff088819 */ /* 0x000fe20000011609 */
[----:B------:R-:W-:Y:S01]  /*6180*/  @!P0 HADD2.F32 R35, -RZ, R35.H0_H0 ;  /* 0x20000023ff238230 */ /* 0x000fe20000004100 */
[----:B------:R-:W-:Y:S01]  /*6190*/  SHF.L.U32 R3, R3, 0x1, RZ ;  /* 0x0000000103037819 */ /* 0x000fe200000006ff */
[----:B------:R-:W-:Y:S01]  /*61a0*/  @!P0 HADD2.F32 R37, -RZ, R37.H0_H0 ;  /* 0x20000025ff258230 */ /* 0x000fe20000004100 */
[--C-:B------:R-:W-:Y:S01]  /*61b0*/  @!P0 SHF.R.U64 R42, R38, 0x10, R39.reuse ;  /* 0x00000010262a8819 */ /* 0x100fe20000001227 */
[----:B------:R-:W-:Y:S01]  /*61c0*/  @!P0 HADD2.F32 R9, -RZ, R4.H0_H0 ;  /* 0x20000004ff098230 */ /* 0x000fe20000004100 */
[----:B------:R-:W-:Y:S01]  /*61d0*/  @!P0 SHF.R.U32.HI R56, RZ, 0x10, R39 ;  /* 0x00000010ff388819 */ /* 0x000fe20000011627 */
[----:B------:R1:W2:Y:S01]  /*61e0*/  LDS.128 R48, [R3+0x3c80] ;  /* 0x003c800003307984 */ /* 0x0002a20000000c00 */
[----:B------:R-:W-:Y:S01]  /*61f0*/  @!P0 HADD2.F32 R4, -RZ, R5.H0_H0 ;  /* 0x20000005ff048230 */ /* 0x000fe20000004100 */
[----:B------:R-:W-:Y:S01]  /*6200*/  MOV R43, R39 ;  /* 0x00000027002b7202 */ /* 0x000fe20000000f00 */
[----:B------:R-:W-:Y:S02]  /*6210*/  @!P0 HADD2.F32 R39, -RZ, R41.H0_H0 ;  /* 0x20000029ff278230 */ /* 0x000fe40000004100 */
[----:B------:R-:W-:Y:S02]  /*6220*/  @!P0 HADD2.F32 R41, -RZ, R42.H0_H0 ;  /* 0x2000002aff298230 */ /* 0x000fe40000004100 */
        /* <DEDUP_REMOVED lines=20> */
[----:B------:R-:W-:Y:S02]  /*6370*/  @!P0 HADD2.F32 R34, -RZ, R11.H0_H0 ;  /* 0x2000000bff228230 */ /* 0x000fe40000004100 */
[----:B------:R-:W-:Y:S02]  /*6380*/  @!P0 HADD2.F32 R6, -RZ, R5.H0_H0 ;  /* 0x20000005ff068230 */ /* 0x000fe40000004100 */
[----:B------:R-:W-:Y:S01]  /*6390*/  @!P0 HADD2.F32 R36, -RZ, R11.H1_H1 ;  /* 0x3000000bff248230 */ /* 0x000fe20000004100 */
[-C--:B------:R-:W-:Y:S01]  /*63a0*/  @!P0 FMUL.FTZ R11, R34, R9.reuse ;  /* 0x00000009220b8220 */ /* 0x080fe20000410000 */
[----:B------:R-:W-:Y:S02]  /*63b0*/  @!P0 HADD2.F32 R35, -RZ, R40.H0_H0 ;  /* 0x20000028ff238230 */ /* 0x000fe40000004100 */
[----:B------:R-:W-:Y:S01]  /*63c0*/  @!P0 HADD2.F32 R8, -RZ, R5.H1_H1 ;  /* 0x30000005ff088230 */ /* 0x000fe20000004100 */
[----:B------:R-:W-:Y:S01]  /*63d0*/  @!P0 FMUL.FTZ R5, R6, R9 ;  /* 0x0000000906058220 */ /* 0x000fe20000410000 */
[----:B------:R-:W-:Y:S01]  /*63e0*/  @!P0 HADD2.F32 R20, -RZ, R22.H0_H0 ;  /* 0x20000016ff148230 */ /* 0x000fe20000004100 */
[-C--:B------:R-:W-:Y:S02]  /*63f0*/  @!P0 FMUL.FTZ R9, R36, R10.reuse ;  /* 0x0000000a24098220 */ /* 0x080fe40000410000 */
[----:B------:R-:W-:Y:S01]  /*6400*/  @!P0 FFMA.FTZ R73, R6, R35, -R11 ;  /* 0x0000002306498223 */ /* 0x000fe2000001080b */
[----:B------:R-:W-:Y:S01]  /*6410*/  @!P0 HADD2.F32 R11, -RZ, R21.H0_H0 ;  /* 0x20000015ff0b8230 */ /* 0x000fe20000004100 */
[C---:B------:R-:W-:Y:S02]  /*6420*/  @!P0 FMUL.FTZ R6, R8.reuse, R10 ;  /* 0x0000000a08068220 */ /* 0x040fe40000410000 */
[----:B------:R-:W-:Y:S02]  /*6430*/  @!P0 IMAD.MOV.U32 R10, RZ, RZ, R50 ;  /* 0x000000ffff0a8224 */ /* 0x000fe400078e0032 */
[----:B------:R-:W-:Y:S01]  /*6440*/  @!P0 FFMA.FTZ R72, R8, R37, -R9 ;  /* 0x0000002508488223 */ /* 0x000fe20000010809 */
[----:B------:R-:W-:Y:S01]  /*6450*/  @!P0 MOV R8, R18 ;  /* 0x0000001200088202 */ /* 0x000fe20000000f00 */
[----:B------:R-:W-:Y:S01]  /*6460*/  @!P0 FFMA.FTZ R5, R34, R35, R5 ;  /* 0x0000002322058223 */ /* 0x000fe20000010005 */
[--C-:B------:R-:W-:Y:S01]  /*6470*/  @!P0 HADD2.F32 R38, -RZ, R10.reuse.H0_H0 ;  /* 0x2000000aff268230 */ /* 0x100fe20000004100 */
[----:B------:R-:W-:Y:S01]  /*6480*/  @!P0 FFMA.FTZ R6, R36, R37, R6 ;  /* 0x0000002524068223 */ /* 0x000fe20000010006 */
[----:B------:R-:W-:Y:S01]  /*6490*/  @!P0 HADD2.F32 R40, -RZ, R10.H1_H1 ;  /* 0x3000000aff288230 */ /* 0x000fe20000004100 */
[----:B------:R-:W-:Y:S01]  /*64a0*/  @!P0 F2FP.PACK_AB R35, R72, R73 ;  /* 0x000000494823823e */ /* 0x000fe200000000ff */
[--C-:B------:R-:W-:Y:S01]  /*64b0*/  @!P0 HADD2.F32 R9, -RZ, R8.reuse.H0_H0 ;  /* 0x20000008ff098230 */ /* 0x100fe20000004100 */
[----:B------:R-:W-:Y:S01]  /*64c0*/  @!P0 FMUL.FTZ R22, R38, R11 ;  /* 0x0000000b26168220 */ /* 0x000fe20000410000 */
[----:B------:R-:W-:Y:S01]  /*64d0*/  @!P0 HADD2.F32 R10, -RZ, R8.H1_H1 ;  /* 0x30000008ff0a8230 */ /* 0x000fe20000004100 */
[-C--:B------:R-:W-:Y:S01]  /*64e0*/  @!P0 FMUL.FTZ R21, R40, R20.reuse ;  /* 0x0000001428158220 */ /* 0x080fe20000410000 */
[----:B------:R-:W-:Y:S01]  /*64f0*/  @!P0 MOV R17, R35 ;  /* 0x0000002300118202 */ /* 0x000fe20000000f00 */
[C---:B------:R-:W-:Y:S01]  /*6500*/  @!P0 FMUL.FTZ R8, R9.reuse, R11 ;  /* 0x0000000b09088220 */ /* 0x040fe20000410000 */
[----:B------:R-:W-:Y:S01]  /*6510*/  @!P0 MOV R11, R51 ;  /* 0x00000033000b8202 */ /* 0x000fe20000000f00 */
[----:B------:R-:W-:Y:S01]  /*6520*/  @!P0 FFMA.FTZ R71, R9, R39, -R22 ;  /* 0x0000002709478223 */ /* 0x000fe20000010816 */
[----:B------:R-:W-:Y:S01]  /*6530*/  @!P0 HADD2.F32 R22, -RZ, R28.H0_H0 ;  /* 0x2000001cff168230 */ /* 0x000fe20000004100 */
[----:B------:R-:W-:Y:S01]  /*6540*/  @!P0 FMUL.FTZ R9, R10, R20 ;  /* 0x000000140a098220 */ /* 0x000fe20000410000 */
[----:B------:R-:W-:Y:S01]  /*6550*/  @!P0 F2FP.PACK_AB R5, R6, R5 ;  /* 0x000000050605823e */ /* 0x000fe200000000ff */
[----:B------:R-:W-:Y:S01]  /*6560*/  @!P0 FFMA.FTZ R70, R10, R41, -R21 ;  /* 0x000000290a468223 */ /* 0x000fe20000010815 */
[----:B------:R-:W-:Y:S01]  /*6570*/  @!P0 HADD2.F32 R21, -RZ, R23.H0_H0 ;  /* 0x20000017ff158230 */ /* 0x000fe20000004100 */
[----:B------:R-:W-:Y:S01]  /*6580*/  @!P0 IMAD.MOV.U32 R10, RZ, RZ, R19 ;  /* 0x000000ffff0a8224 */ /* 0x000fe200078e0013 */
[----:B------:R-:W-:Y:S01]  /*6590*/  @!P0 F2FP.PACK_AB R34, R74, R75 ;  /* 0x0000004b4a22823e */ /* 0x000fe200000000ff */
[----:B------:R-:W-:Y:S01]  /*65a0*/  @!P0 FFMA.FTZ R8, R38, R39, R8 ;  /* 0x0000002726088223 */ /* 0x000fe20000010008 */
[--C-:B------:R-:W-:Y:S01]  /*65b0*/  @!P0 HADD2.F32 R23, -RZ, R11.reuse.H0_H0 ;  /* 0x2000000bff178230 */ /* 0x100fe20000004100 */
[----:B------:R-:W-:Y:S01]  /*65c0*/  @!P0 FFMA.FTZ R9, R40, R41, R9 ;  /* 0x0000002928098223 */ /* 0x000fe20000010009 */
[----:B------:R-:W-:Y:S01]  /*65d0*/  @!P0 MOV R16, R34 ;  /* 0x0000002200108202 */ /* 0x000fe20000000f00 */
[----:B------:R-:W-:Y:S01]  /*65e0*/  @!P0 HADD2.F32 R28, -RZ, R11.H1_H1 ;  /* 0x3000000bff1c8230 */ /* 0x000fe20000004100 */
[----:B------:R-:W-:Y:S01]  /*65f0*/  @!P0 IMAD.MOV.U32 R49, RZ, RZ, R5 ;  /* 0x000000ffff318224 */ /* 0x000fe200078e0005 */
[--C-:B------:R-:W-:Y:S01]  /*6600*/  @!P0 HADD2.F32 R11, -RZ, R10.reuse.H0_H0 ;  /* 0x2000000aff0b8230 */ /* 0x100fe20000004100 */
[-C--:B------:R-:W-:Y:S01]  /*6610*/  @!P0 FMUL.FTZ R69, R23, R21.reuse ;  /* 0x0000001517458220 */ /* 0x080fe20000410000 */
[----:B------:R-:W-:Y:S01]  /*6620*/  @!P0 HADD2.F32 R20, -RZ, R10.H1_H1 ;  /* 0x3000000aff148230 */ /* 0x000fe20000004100 */
[----:B------:R-:W-:Y:S02]  /*6630*/  @!P0 FMUL.FTZ R56, R28, R22 ;  /* 0x000000161c388220 */ /* 0x000fe40000410000 */
[C---:B------:R-:W-:Y:S02]  /*6640*/  @!P0 FMUL.FTZ R10, R11.reuse, R21 ;  /* 0x000000150b0a8220 */ /* 0x040fe40000410000 */
[----:B------:R-:W-:Y:S02]  /*6650*/  @!P0 FFMA.FTZ R69, R11, R42, -R69 ;  /* 0x0000002a0b458223 */ /* 0x000fe40000010845 */
[----:B------:R-:W-:Y:S01]  /*6660*/  @!P0 FMUL.FTZ R11, R20, R22 ;  /* 0x00000016140b8220 */ /* 0x000fe20000410000 */
[----:B------:R-:W-:Y:S01]  /*6670*/  @!P0 F2FP.PACK_AB R22, R70, R71 ;  /* 0x000000474616823e */ /* 0x000fe200000000ff */
[----:B------:R-:W-:Y:S02]  /*6680*/  @!P0 FFMA.FTZ R10, R23, R42, R10 ;  /* 0x0000002a170a8223 */ /* 0x000fe4000001000a */
[----:B------:R-:W-:Y:S01]  /*6690*/  @!P0 FFMA.FTZ R56, R20, R43, -R56 ;  /* 0x0000002b14388223 */ /* 0x000fe20000010838 */
[----:B------:R-:W-:Y:S01]  /*66a0*/  @!P0 F2FP.PACK_AB R20, R4, R3 ;  /* 0x000000030414823e */ /* 0x000fe200000000ff */
[----:B------:R-:W-:Y:S01]  /*66b0*/  @!P0 FFMA.FTZ R11, R28, R43, R11 ;  /* 0x0000002b1c0b8223 */ /* 0x000fe2000001000b */
        /* <DEDUP_REMOVED lines=14> */
.L_x_904:
[----:B------:R-:W-:Y:S05]  /*67a0*/  BSYNC B0 ;  /* 0x0000000000007941 */ /* 0x000fea0003800000 */
.L_x_903:
        /* <DEDUP_REMOVED lines=101> */
[C---:B------:R-:W-:Y:S01]  /*6e00*/  @!P0 FMUL.FTZ R38, R29.reuse, R14 ;  /* 0x0000000e1d268220 */ /* 0x040fe20000410000 */
        /* <DEDUP_REMOVED lines=20> */
.L_x_906:
[----:B------:R-:W-:Y:S05]  /*6f50*/  BSYNC B0 ;  /* 0x0000000000007941 */ /* 0x000fea0003800000 */
.L_x_905:
        /* <DEDUP_REMOVED lines=125> */
.L_x_886:
[----:B------:R1:W2:Y:S01]  /*7730*/  SHFL.IDX PT, R5, R32, RZ, 0x1e1f ;  /* 0x001e1fff20057589 */ /* 0x0002a200000e0000 */
[----:B------:R-:W-:Y:S03]  /*7740*/  IMAD R3, R33, -0x30, R2 ;  /* 0xffffffd021037824 */ /* 0x000fe600078e0202 */
[----:B------:R1:W3:Y:S02]  /*7750*/  SHFL.IDX PT, R4, R34, RZ, 0x1e1f ;  /* 0x001e1fff22047589 */ /* 0x0002e400000e0000 */
[----:B------:R-:W-:Y:S04]  /*7760*/  IMNMX R76, R3, 0x30, PT ;  /* 0x00000030034c7817 */ /* 0x000fe80003800200 */
[----:B------:R-:W-:Y:S11]  /*7770*/  ISETP.GT.AND P0, PT, R76, R138, PT ;  /* 0x0000008a4c00720c */ /* 0x000ff60003f04270 */
[----:B------:R-:W-:Y:S02]  /*7780*/  @!UPT UIADD3 URZ, URZ, URZ, URZ ;  /* 0x0000003f3f3ff290 */ /* 0x000fe4000fffe03f */
[----:B------:R-:W-:-:S05]  /*7790*/  @!P0 BRA `(.L_x_890) ;  /* 0x000002c000008947 */ /* 0x000fca0003800000 */
[----:B------:R-:W4:Y:S01]  /*77a0*/  LDL R10, [R1+0x1c] ;  /* 0x00001c00010a7983 */ /* 0x000f220000100800 */
[C---:B------:R-:W-:Y:S03]  /*77b0*/  ISETP.GE.AND P0, PT, R110.reuse, c[0x0][0x1d4], PT ;  /* 0x000075006e007a0c */ /* 0x040fe60003f06270 */
[----:B------:R-:W5:Y:S04]  /*77c0*/  LDL R11, [R1+0x78] ;  /* 0x00007800010b7983 */ /* 0x000f680000100800 */
[----:B---3--:R-:W3:Y:S04]  /*77d0*/  LDL R16, [R1+0x18] ;  /* 0x0000180001107983 */ /* 0x008ee80000100800 */
[----:B--2---:R-:W2:Y:S02]  /*77e0*/  LDL R17, [R1+0x74] ;  /* 0x0000740001117983 */ /* 0x004ea40000100800 */
[CC--:B------:R-:W-:Y:S02]  /*77f0*/  @!P0 LEA R8, P4, R110.reuse, R4.reuse, 0x1 ;  /* 0x000000046e088211 */ /* 0x0c0fe400078808ff */
[----:B------:R-:W2:Y:S02]  /*7800*/  LDL R14, [R1+0xc] ;  /* 0x00000c00010e7983 */ /* 0x000ea40000100800 */
[-C--:B------:R-:W-:Y:S02]  /*7810*/  @!P0 LEA.HI.X R9, R110, R5.reuse, R111, 0x1, P4 ;  /* 0x000000056e098211 */ /* 0x080fe400020f0c6f */
[----:B------:R-:W2:Y:S04]  /*7820*/  LDL R6, [R1+0x10] ;  /* 0x0000100001067983 */ /* 0x000ea80000100800 */
[----:B------:R-:W2:Y:S04]  /*7830*/  LDL R20, [R1+0x64] ;  /* 0x0000640001147983 */ /* 0x000ea80000100800 */
[----:B------:R-:W2:Y:S04]  /*7840*/  LDL R25, [R1+0x60] ;  /* 0x0000600001197983 */ /* 0x000ea80000100800 */
[----:B------:R-:W2:Y:S04]  /*7850*/  LDL R15, [R1+0x14] ;  /* 0x00001400010f7983 */ /* 0x000ea80000100800 */
[----:B------:R-:W2:Y:S01]  /*7860*/  LDL R24, [R1+0x70] ;  /* 0x0000700001187983 */ /* 0x000ea20000100800 */
[C---:B----4-:R-:W-:Y:S11]  /*7870*/  ISETP.GE.AND P5, PT, R10.reuse, c[0x0][0x1d4], PT ;  /* 0x000075000a007a0c */ /* 0x050ff60003fa6270 */
[----:B------:R-:W-:Y:S02]  /*7880*/  @!UPT UIADD3 URZ, URZ, URZ, URZ ;  /* 0x0000003f3f3ff290 */ /* 0x000fe4000fffe03f */
[CC--:B------:R-:W-:Y:S04]  /*7890*/  @!P5 LEA R12, P4, R10.reuse, R4.reuse, 0x1 ;  /* 0x000000040a0cd211 */ /* 0x0c0fe800078808ff */
[-C--:B-----5:R-:W-:Y:S02]  /*78a0*/  @!P5 LEA.HI.X R13, R10, R5.reuse, R11, 0x1, P4 ;  /* 0x000000050a0dd211 */ /* 0x0a0fe400020f0c0b */
[C---:B---3--:R-:W-:Y:S11]  /*78b0*/  ISETP.GE.AND P4, PT, R16.reuse, c[0x0][0x1d4], PT ;  /* 0x0000750010007a0c */ /* 0x048ff60003f86270 */
[----:B------:R-:W-:Y:S02]  /*78c0*/  @!UPT UIADD3 URZ, URZ, URZ, URZ ;  /* 0x0000003f3f3ff290 */ /* 0x000fe4000fffe03f */
[CC--:B------:R-:W-:Y:S04]  /*78d0*/  @!P4 LEA R10, P6, R16.reuse, R4.reuse, 0x1 ;  /* 0x00000004100ac211 */ /* 0x0c0fe800078c08ff */
[-C--:B--2---:R-:W-:Y:S02]  /*78e0*/  @!P4 LEA.HI.X R11, R16, R5.reuse, R17, 0x1, P6 ;  /* 0x00000005100bc211 */ /* 0x084fe400030f0c11 */
[----:B------:R-:W2:Y:S04]  /*78f0*/  @!P0 LDS.128 R16, [R14+0x2400] ;  /* 0x002400000e108984 */ /* 0x000ea80000000c00 */
[----:B--2---:R2:W-:Y:S01]  /*7900*/  @!P0 ST.E.128 [R8.64], R16 ;  /* 0x0000001008008985 */ /* 0x0045e2000c101d08 */
[----:B------:R-:W-:Y:S11]  /*7910*/  ISETP.GE.AND P0, PT, R137, c[0x0][0x1d4], PT ;  /* 0x0000750089007a0c */ /* 0x000ff60003f06270 */
[----:B------:R-:W-:Y:S02]  /*7920*/  @!UPT UIADD3 URZ, URZ, URZ, URZ ;  /* 0x0000003f3f3ff290 */ /* 0x000fe4000fffe03f */
[----:B------:R-:W3:Y:S01]  /*7930*/  @!P0 LDS.128 R16, [R6+0x2400] ;  /* 0x0024000006108984 */ /* 0x000ee20000000c00 */
[----:B------:R-:W-:Y:S04]  /*7940*/  @!P0 IMAD.SHL.U32 R3, R20, 0x8, RZ ;  /* 0x0000000814038824 */ /* 0x000fe800078e00ff */
[--C-:B--2---:R-:W-:Y:S05]  /*7950*/  @!P0 IMAD.WIDE R8, R3, 0x2, R4.reuse ;  /* 0x0000000203088825 */ /* 0x104fea00078e0204 */
[----:B---3--:R2:W-:Y:S01]  /*7960*/  @!P0 ST.E.128 [R8.64], R16 ;  /* 0x0000001008008985 */ /* 0x0085e2000c101d08 */
[----:B------:R-:W-:Y:S11]  /*7970*/  ISETP.GE.AND P0, PT, R136, c[0x0][0x1d4], PT ;  /* 0x0000750088007a0c */ /* 0x000ff60003f06270 */
[----:B------:R-:W-:Y:S02]  /*7980*/  @!UPT UIADD3 URZ, URZ, URZ, URZ ;  /* 0x0000003f3f3ff290 */ /* 0x000fe4000fffe03f */
[----:B------:R-:W3:Y:S01]  /*7990*/  @!P0 LDS.128 R20, [R14+0x3000] ;  /* 0x003000000e148984 */ /* 0x000ee20000000c00 */
[----:B------:R-:W-:Y:S04]  /*79a0*/  @!P0 IMAD.SHL.U32 R3, R25, 0x8, RZ ;  /* 0x0000000819038824 */ /* 0x000fe800078e00ff */
[----:B--2---:R-:W-:Y:S05]  /*79b0*/  @!P0 IMAD.WIDE R8, R3, 0x2, R4 ;  /* 0x0000000203088825 */ /* 0x004fea00078e0204 */
[----:B---3--:R-:W-:Y:S01]  /*79c0*/  @!P0 ST.E.128 [R8.64], R20 ;  /* 0x0000001408008985 */ /* 0x008fe2000c101d08 */
[C---:B------:R-:W-:Y:S03]  /*79d0*/  ISETP.GE.AND P0, PT, R15.reuse, c[0x0][0x1d4], PT ;  /* 0x000075000f007a0c */ /* 0x040fe60003f06270 */
[----:B------:R-:W2:Y:S10]  /*79e0*/  @!P5 LDS.128 R16, [R6+0x3000] ;  /* 0x003000000610d984 */ /* 0x000eb40000000c00 */
[C---:B------:R-:W-:Y:S04]  /*79f0*/  @!P0 LEA R4, P6, R15.reuse, R4, 0x1 ;  /* 0x000000040f048211 */ /* 0x040fe800078c08ff */
[----:B------:R-:W-:Y:S01]  /*7a00*/  @!P0 LEA.HI.X R5, R15, R5, R24, 0x1, P6 ;  /* 0x000000050f058211 */ /* 0x000fe200030f0c18 */
[----:B--2---:R-:W-:Y:S04]  /*7a10*/  @!P5 ST.E.128 [R12.64], R16 ;  /* 0x000000100c00d985 */ /* 0x004fe8000c101d08 */
[----:B------:R-:W2:Y:S04]  /*7a20*/  @!P4 LDS.128 R12, [R14+0x3c00] ;  /* 0x003c00000e0cc984 */ /* 0x000ea80000000c00 */
[----:B--2---:R-:W-:Y:S04]  /*7a30*/  @!P4 ST.E.128 [R10.64], R12 ;  /* 0x0000000c0a00c985 */ /* 0x004fe8000c101d08 */
[----:B------:R-:W2:Y:S04]  /*7a40*/  @!P0 LDS.128 R8, [R6+0x3c00] ;  /* 0x003c000006088984 */ /* 0x000ea80000000c00 */
[----:B--2---:R2:W-:Y:S02]  /*7a50*/  @!P0 ST.E.128 [R4.64], R8 ;  /* 0x0000000804008985 */ /* 0x0045e4000c101d08 */
.L_x_890:
[----:B------:R-:W-:Y:S05]  /*7a60*/  BSYNC B1 ;  /* 0x0000000000017941 */ /* 0x000fea0003800000 */
.L_x_885:
[----:B-123-5:R-:W-:Y:S01]  /*7a70*/  IMAD.WIDE R4, R33, 0x30, R88 ;  /* 0x0000003021047825 */ /* 0x02efe200078e0258 */
[----:B------:R-:W2:Y:S01]  /*7a80*/  LDL R24, [R1+0x3c] ;  /* 0x00003c0001187983 */ /* 0x000ea20000100800 */
[----:B------:R-:W-:Y:S01]  /*7a90*/  P2R R13, PR, RZ, 0x2 ;  /* 0x00000002ff0d7803 */ /* 0x000fe20000000000 */
[----:B------:R-:W-:Y:S01]  /*7aa0*/  BSSY B0, `(.L_x_907) ;  /* 0x000006a000007945 */ /* 0x000fe20003800000 */
[----:B------:R-:W-:Y:S01]  /*7ab0*/  IMAD R10, R80, c[0x0][0x218], RZ ;  /* 0x00008600500a7a24 */ /* 0x000fe200078e02ff */
[C---:B------:R-:W-:Y:S01]  /*7ac0*/  LOP3.LUT P1, RZ, R209.reuse, 0x4, RZ, 0xc0, !PT ;  /* 0x00000004d1ff7812 */ /* 0x040fe2000782c0ff */
[----:B------:R-:W1:Y:S01]  /*7ad0*/  S2R R3, SR_TID.X ;  /* 0x0000000000037919 */ /* 0x000e620000002100 */
[----:B------:R-:W-:Y:S01]  /*7ae0*/  LOP3.LUT P6, RZ, R209, 0x1, RZ, 0xc0, !PT ;  /* 0x00000001d1ff7812 */ /* 0x000fe200078cc0ff */
[----:B------:R-:W-:Y:S01]  /*7af0*/  IMAD R10, R77, c[0x0][0x21c], R10 ;  /* 0x000087004d0a7a24 */ /* 0x000fe200078e020a */
[----:B-1----:R-:W-:Y:S04]  /*7b00*/  SHF.R.S32.HI R25, RZ, 0x1f, R3 ;  /* 0x0000001fff197819 */ /* 0x002fe80000011403 */
[----:B------:R-:W-:Y:S04]  /*7b10*/  LEA.HI R25, R25, R3, RZ, 0x2 ;  /* 0x0000000319197211 */ /* 0x000fe800078f10ff */
[----:B------:R-:W-:Y:S05]  /*7b20*/  SHF.R.S32.HI R25, RZ, 0x2, R25 ;  /* 0x00000002ff197819 */ /* 0x000fea0000011419 */
[----:B------:R-:W-:Y:S05]  /*7b30*/  IMAD.IADD R3, R76, 0x1, -R25 ;  /* 0x000000014c037824 */ /* 0x000fea00078e0a19 */
[C---:B------:R-:W-:Y:S11]  /*7b40*/  ISETP.GE.AND P0, PT, R3.reuse, 0x21, PT ;  /* 0x000000210300780c */ /* 0x040ff60003f06270 */
[----:B------:R-:W-:Y:S02]  /*7b50*/  @!UPT UIADD3 URZ, URZ, URZ, URZ ;  /* 0x0000003f3f3ff290 */ /* 0x000fe4000fffe03f */
[C---:B------:R-:W-:Y:S05]  /*7b60*/  @P0 IADD3 R6, P4, R4.reuse, 0x20, RZ ;  /* 0x0000002004060810 */ /* 0x040fea0007f9e0ff */
[----:B------:R-:W-:Y:S01]  /*7b70*/  @P0 IMAD.X R11, RZ, RZ, R5, P4 ;  /* 0x000000ffff0b0224 */ /* 0x000fe200020e0605 */
[----:B------:R-:W-:Y:S11]  /*7b80*/  ISETP.GE.AND P4, PT, R3, 0x1, PT ;  /* 0x000000010300780c */ /* 0x000ff60003f86270 */
[----:B------:R-:W-:Y:S02]  /*7b90*/  @!UPT UIADD3 URZ, URZ, URZ, URZ ;  /* 0x0000003f3f3ff290 */ /* 0x000fe4000fffe03f */
[----:B------:R-:W-:Y:S01]  /*7ba0*/  @P4 MOV R9, R81 ;  /* 0x0000005100094202 */ /* 0x000fe20000000f00 */
        /* <DEDUP_REMOVED lines=9> */
[----:B------:R-:W-:Y:S04]  /*7c40*/  IMAD R3, R78, c[0x0][0x20c], R3 ;  /* 0x000083004e037a24 */ /* 0x000fe800078e0203 */
[----:B------:R-:W-:Y:S04]  /*7c50*/  IMAD.IADD R9, R9, 0x1, R3 ;  /* 0x0000000109097824 */ /* 0x000fe800078e0203 */
[----:B------:R-:W-:Y:S05]  /*7c60*/  IMAD.WIDE.U32 R8, R77, c[0x0][0x218], R8 ;  /* 0x000086004d087a25 */ /* 0x000fea00078e0008 */
[----:B------:R-:W-:Y:S01]  /*7c70*/  IADD3 R3, P5, R102, R8, RZ ;  /* 0x0000000866037210 */ /* 0x000fe20007fbe0ff */
[----:B------:R-:W-:Y:S02]  /*7c80*/  @P0 IMAD R8, R11, c[0x0][0x258], RZ ;  /* 0x000096000b080a24 */ /* 0x000fe400078e02ff */
[----:B------:R-:W-:Y:S01]  /*7c90*/  @P0 IMAD.MOV.U32 R11, RZ, RZ, R81 ;  /* 0x000000ffff0b0224 */ /* 0x000fe200078e0051 */
[----:B------:R-:W-:Y:S02]  /*7ca0*/  IADD3.X R12, R121, R9, R10, P5, !PT ;  /* 0x00000009790c7210 */ /* 0x000fe40002ffe40a */
[----:B------:R-:W-:Y:S05]  /*7cb0*/  @P0 MOV R10, R82 ;  /* 0x00000052000a0202 */ /* 0x000fea0000000f00 */
[C---:B------:R-:W-:Y:S04]  /*7cc0*/  @P0 IMAD.WIDE.U32 R10, R6.reuse, c[0x0][0x258], R10 ;  /* 0x00009600060a0a25 */ /* 0x040fe800078e000a */
[----:B------:R-:W-:Y:S01]  /*7cd0*/  @P0 IMAD R6, R6, c[0x0][0x25c], R8 ;  /* 0x0000970006060a24 */ /* 0x000fe200078e0208 */
[C---:B------:R-:W-:Y:S03]  /*7ce0*/  @P0 LEA R8, P5, R10.reuse, c[0x0][0x250], 0x1 ;  /* 0x000094000a080a11 */ /* 0x040fe600078a08ff */
[----:B------:R-:W-:Y:S05]  /*7cf0*/  @P0 IMAD.IADD R6, R11, 0x1, R6 ;  /* 0x000000010b060824 */ /* 0x000fea00078e0206 */
[----:B------:R-:W-:Y:S02]  /*7d00*/  @P0 LEA.HI.X R9, R10, c[0x0][0x254], R6, 0x1, P5 ;  /* 0x000095000a090a11 */ /* 0x000fe400028f0c06 */
[C---:B------:R-:W-:Y:S04]  /*7d10*/  LEA R6, P5, R3.reuse, c[0x0][0x1f8], 0x1 ;  /* 0x00007e0003067a11 */ /* 0x040fe800078a08ff */
[----:B------:R-:W-:Y:S02]  /*7d20*/  LEA.HI.X R10, R3, c[0x0][0x1fc], R12, 0x1, P5 ;  /* 0x00007f00030a7a11 */ /* 0x000fe400028f0c0c */
[----:B------:R-:W-:Y:S02]  /*7d30*/  LOP3.LUT P5, RZ, R209, 0x2, RZ, 0xc0, !PT ;  /* 0x00000002d1ff7812 */ /* 0x000fe400078ac0ff */
[C---:B--2---:R-:W-:Y:S05]  /*7d40*/  @P4 SHF.L.U32 R3, R24.reuse, 0x1, RZ ;  /* 0x0000000118034819 */ /* 0x044fea00000006ff */
[----:B------:R-:W-:Y:S01]  /*7d50*/  @!PT LDS RZ, [RZ] ;  /* 0x00000000fffff984 */ /* 0x000fe20000000800 */
[----:B------:R-:W-:Y:S01]  /*7d60*/  @!PT LDS RZ, [RZ] ;  /* 0x00000000fffff984 */ /* 0x000fe20000000800 */
[----:B------:R-:W-:Y:S01]  /*7d70*/  @!PT LDS RZ, [RZ] ;  /* 0x00000000fffff984 */ /* 0x000fe20000000800 */
[----:B------:R1:W-:Y:S01]  /*7d80*/  @P4 LDGSTS.E.BYPASS.LTC128B.128 [R3+0x1880], [R4.64], !P1 ;  /* 0x0188000004034fae */ /* 0x0003e2000c901d48 */
[----:B------:R-:W-:Y:S05]  /*7d90*/  ISETP.NE.AND P1, PT, R13, RZ, PT ;  /* 0x000000ff0d00720c */ /* 0x000fea0003f25270 */
[----:B------:R1:W-:Y:S04]  /*7da0*/  @P4 LDGSTS.E.BYPASS.LTC128B.128 [R3+0x2480], [R4.64+0x40], !P5 ;  /* 0x0248004004034fae */ /* 0x0003e8000e901d48 */
[----:B------:R1:W-:Y:S01]  /*7db0*/  @P4 LDGSTS.E.BYPASS.LTC128B.128 [R3+0x3080], [R4.64+0x80], !P6 ;  /* 0x0308008004034fae */ /* 0x0003e2000f101d48 */
[----:B------:R-:W-:Y:S03]  /*7dc0*/  LOP3.LUT P4, RZ, R209, 0x4, RZ, 0xc0, !PT ;  /* 0x00000004d1ff7812 */ /* 0x000fe6000788c0ff */
[----:B-1----:R1:W2:Y:S01]  /*7dd0*/  SHFL.IDX PT, R4, R6, RZ, 0x1e1f ;  /* 0x001e1fff06047589 */ /* 0x0022a200000e0000 */
[----:B------:R-:W-:Y:S03]  /*7de0*/  @P0 IMAD.SHL.U32 R3, R24, 0x2, RZ ;  /* 0x0000000218030824 */ /* 0x000fe600078e00ff */
[----:B------:R1:W3:Y:S06]  /*7df0*/  SHFL.IDX PT, R5, R10, RZ, 0x1e1f ;  /* 0x001e1fff0a057589 */ /* 0x0002ec00000e0000 */
[----:B------:R1:W-:Y:S04]  /*7e00*/  @P0 LDGSTS.E.BYPASS.LTC128B.128 [R3+0x2080], [R8.64], !P4 ;  /* 0x0208000008030fae */ /* 0x0003e8000e101d48 */
[----:B------:R1:W-:Y:S04]  /*7e10*/  @P0 LDGSTS.E.BYPASS.LTC128B.128 [R3+0x2c80], [R8.64+0x40], !P5 ;  /* 0x02c8004008030fae */ /* 0x0003e8000e901d48 */
[----:B------:R1:W-:Y:S01]  /*7e20*/  @P0 LDGSTS.E.BYPASS.LTC128B.128 [R3+0x3880], [R8.64+0x80], !P6 ;  /* 0x0388008008030fae */ /* 0x0003e2000f101d48 */
[----:B------:R-:W-:Y:S03]  /*7e30*/  ISETP.GT.AND P0, PT, R76, R138, PT ;  /* 0x0000008a4c00720c */ /* 0x000fe60003f04270 */
[----:B------:R-:W0:Y:S01]  /*7e40*/  LDGDEPBAR ;  /* 0x00000000000079af */ /* 0x000e220000000000 */
[----:B------:R-:W-:Y:S04]  /*7e50*/  DEPBAR.LE SB0, 0x0 ;  /* 0x000080000000791a */ /* 0x000fe80000000000 */
[----:B------:R-:W-:Y:S06]  /*7e60*/  BAR.SYNC.DEFER_BLOCKING 0x0 ;  /* 0x0000000000007b1d */ /* 0x000fec0000010000 */
[----:B------:R-:W-:-:S05]  /*7e70*/  @!P0 BRA `(.L_x_908) ;  /* 0x000002c000008947 */ /* 0x000fca0003800000 */
[----:B-123--:R-:W2:Y:S01]  /*7e80*/  LDL R18, [R1+0x1c] ;  /* 0x00001c0001127983 */ /* 0x00eea20000100800 */
[C---:B------:R-:W-:Y:S03]  /*7e90*/  ISETP.GE.AND P0, PT, R110.reuse, c[0x0][0x1d4], PT ;  /* 0x000075006e007a0c */ /* 0x040fe60003f06270 */
[----:B------:R-:W3:Y:S04]  /*7ea0*/  LDL R19, [R1+0x78] ;  /* 0x0000780001137983 */ /* 0x000ee80000100800 */
[----:B------:R-:W5:Y:S04]  /*7eb0*/  LDL R16, [R1+0x18] ;  /* 0x0000180001107983 */ /* 0x000f680000100800 */
[----:B----4-:R-:W4:Y:S02]  /*7ec0*/  LDL R17, [R1+0x74] ;  /* 0x0000740001117983 */ /* 0x010f240000100800 */
[CC--:B------:R-:W-:Y:S02]  /*7ed0*/  @!P0 LEA R8, P4, R110.reuse, R4.reuse, 0x1 ;  /* 0x000000046e088211 */ /* 0x0c0fe400078808ff */
[----:B------:R-:W3:Y:S02]  /*7ee0*/  LDL R14, [R1+0xc] ;  /* 0x00000c00010e7983 */ /* 0x000ee40000100800 */
[-C--:B------:R-:W-:Y:S02]  /*7ef0*/  @!P0 LEA.HI.X R9, R110, R5.reuse, R111, 0x1, P4 ;  /* 0x000000056e098211 */ /* 0x080fe400020f0c6f */
[----:B------:R-:W4:Y:S04]  /*7f00*/  LDL R26, [R1+0x10] ;  /* 0x00001000011a7983 */ /* 0x000f280000100800 */
[----:B------:R-:W4:Y:S04]  /*7f10*/  LDL R20, [R1+0x64] ;  /* 0x0000640001147983 */ /* 0x000f280000100800 */
[----:B------:R-:W4:Y:S04]  /*7f20*/  LDL R28, [R1+0x60] ;  /* 0x00006000011c7983 */ /* 0x000f280000100800 */
[----:B------:R-:W4:Y:S04]  /*7f30*/  LDL R15, [R1+0x14] ;  /* 0x00001400010f7983 */ /* 0x000f280000100800 */
[----:B------:R-:W4:Y:S01]  /*7f40*/  LDL R27, [R1+0x70] ;  /* 0x00007000011b7983 */ /* 0x000f220000100800 */
[C---:B--2---:R-:W-:Y:S11]  /*7f50*/  ISETP.GE.AND P5, PT, R18.reuse, c[0x0][0x1d4], PT ;  /* 0x0000750012007a0c */ /* 0x044ff60003fa6270 */
[----:B------:R-:W-:Y:S02]  /*7f60*/  @!UPT UIADD3 URZ, URZ, URZ, URZ ;  /* 0x0000003f3f3ff290 */ /* 0x000fe4000fffe03f */
[CC--:B------:R-:W-:Y:S04]  /*7f70*/  @!P5 LEA R12, P4, R18.reuse, R4.reuse, 0x1 ;  /* 0x00000004120cd211 */ /* 0x0c0fe800078808ff */
[-C--:B---3--:R-:W-:Y:S02]  /*7f80*/  @!P5 LEA.HI.X R13, R18, R5.reuse, R19, 0x1, P4 ;  /* 0x00000005120dd211 */ /* 0x088fe400020f0c13 */
[C---:B-----5:R-:W-:Y:S11]  /*7f90*/  ISETP.GE.AND P4, PT, R16.reuse, c[0x0][0x1d4], PT ;  /* 0x0000750010007a0c */ /* 0x060ff60003f86270 */
[----:B------:R-:W-:Y:S02]  /*7fa0*/  @!UPT UIADD3 URZ, URZ, URZ, URZ ;  /* 0x0000003f3f3ff290 */ /* 0x000fe4000fffe03f */
[CC--:B------:R-:W-:Y:S04]  /*7fb0*/  @!P4 LEA R10, P6, R16.reuse, R4.reuse, 0x1 ;  /* 0x00000004100ac211 */ /* 0x0c0fe800078c08ff */
[-C--:B----4-:R-:W-:Y:S02]  /*7fc0*/  @!P4 LEA.HI.X R11, R16, R5.reuse, R17, 0x1, P6 ;  /* 0x00000005100bc211 */ /* 0x090fe400030f0c11 */
[----:B------:R-:W1:Y:S04]  /*7fd0*/  @!P0 LDS.128 R16, [R14] ;  /* 0x000000000e108984 */ /* 0x000e680000000c00 */
[----:B-1----:R1:W-:Y:S01]  /*7fe0*/  @!P0 ST.E.128 [R8.64], R16 ;  /* 0x0000001008008985 */ /* 0x0023e2000c101d08 */
[----:B------:R-:W-:Y:S11]  /*7ff0*/  ISETP.GE.AND P0, PT, R137, c[0x0][0x1d4], PT ;  /* 0x0000750089007a0c */ /* 0x000ff60003f06270 */
[----:B------:R-:W-:Y:S02]  /*8000*/  @!UPT UIADD3 URZ, URZ, URZ, URZ ;  /* 0x0000003f3f3ff290 */ /* 0x000fe4000fffe03f */
[----:B------:R-:W2:Y:S01]  /*8010*/  @!P0 LDS.128 R16, [R26] ;  /* 0x000000001a108984 */ /* 0x000ea20000000c00 */
[----:B------:R-:W-:Y:S04]  /*8020*/  @!P0 IMAD.SHL.U32 R3, R20, 0x8, RZ ;  /* 0x0000000814038824 */ /* 0x000fe800078e00ff */
[--C-:B-1----:R-:W-:Y:S05]  /*8030*/  @!P0 IMAD.WIDE R8, R3, 0x2, R4.reuse ;  /* 0x0000000203088825 */ /* 0x102fea00078e0204 */
[----:B--2---:R1:W-:Y:S01]  /*8040*/  @!P0 ST.E.128 [R8.64], R16 ;  /* 0x0000001008008985 */ /* 0x0043e2000c101d08 */
[----:B------:R-:W-:Y:S11]  /*8050*/  ISETP.GE.AND P0, PT, R136, c[0x0][0x1d4], PT ;  /* 0x0000750088007a0c */ /* 0x000ff60003f06270 */
[----:B------:R-:W-:Y:S02]  /*8060*/  @!UPT UIADD3 URZ, URZ, URZ, URZ ;  /* 0x0000003f3f3ff290 */ /* 0x000fe4000fffe03f */
[----:B------:R-:W2:Y:S01]  /*8070*/  @!P0 LDS.128 R20, [R14+0xc00] ;  /* 0x000c00000e148984 */ /* 0x000ea20000000c00 */
[----:B------:R-:W-:Y:S04]  /*8080*/  @!P0 IMAD.SHL.U32 R3, R28, 0x8, RZ ;  /* 0x000000081c038824 */ /* 0x000fe800078e00ff */
[----:B-1----:R-:W-:Y:S05]  /*8090*/  @!P0 IMAD.WIDE R8, R3, 0x2, R4 ;  /* 0x0000000203088825 */ /* 0x002fea00078e0204 */
[----:B--2---:R-:W-:Y:S01]  /*80a0*/  @!P0 ST.E.128 [R8.64], R20 ;  /* 0x0000001408008985 */ /* 0x004fe2000c101d08 */
[C---:B------:R-:W-:Y:S03]  /*80b0*/  ISETP.GE.AND P0, PT, R15.reuse, c[0x0][0x1d4], PT ;  /* 0x000075000f007a0c */ /* 0x040fe60003f06270 */
[----:B------:R-:W1:Y:S10]  /*80c0*/  @!P5 LDS.128 R16, [R26+0xc00] ;  /* 0x000c00001a10d984 */ /* 0x000e740000000c00 */
[C---:B------:R-:W-:Y:S04]  /*80d0*/  @!P0 LEA R4, P6, R15.reuse, R4, 0x1 ;  /* 0x000000040f048211 */ /* 0x040fe800078c08ff */
[----:B------:R-:W-:Y:S01]  /*80e0*/  @!P0 LEA.HI.X R5, R15, R5, R27, 0x1, P6 ;  /* 0x000000050f058211 */ /* 0x000fe200030f0c1b */
[----:B-1----:R-:W-:Y:S04]  /*80f0*/  @!P5 ST.E.128 [R12.64], R16 ;  /* 0x000000100c00d985 */ /* 0x002fe8000c101d08 */
[----:B------:R-:W1:Y:S04]  /*8100*/  @!P4 LDS.128 R12, [R14+0x1800] ;  /* 0x001800000e0cc984 */ /* 0x000e680000000c00 */
[----:B-1----:R-:W-:Y:S04]  /*8110*/  @!P4 ST.E.128 [R10.64], R12 ;  /* 0x0000000c0a00c985 */ /* 0x002fe8000c101d08 */
[----:B------:R-:W1:Y:S04]  /*8120*/  @!P0 LDS.128 R8, [R26+0x1800] ;  /* 0x001800001a088984 */ /* 0x000e680000000c00 */
[----:B-1----:R1:W-:Y:S02]  /*8130*/  @!P0 ST.E.128 [R4.64], R8 ;  /* 0x0000000804008985 */ /* 0x0023e4000c101d08 */
.L_x_908:
[----:B-123--:R-:W-:Y:S05]  /*8140*/  BSYNC B0 ;  /* 0x0000000000007941 */ /* 0x00efea0003800000 */
.L_x_907:
[----:B------:R-:W-:Y:S01]  /*8150*/  ISETP.GT.AND P5, PT, R33, R87, PT ;  /* 0x000000572100720c */ /* 0x000fe20003fa4270 */
[----:B------:R-:W-:Y:S01]  /*8160*/  @!UPT UIADD3 URZ, URZ, URZ, URZ ;  /* 0x0000003f3f3ff290 */ /* 0x000fe2000fffe03f */
[----:B------:R-:W-:Y:S11]  /*8170*/  BSSY B0, `(.L_x_909) ;  /* 0x0000029000007945 */ /* 0x000ff60003800000 */
[----:B------:R-:W-:-:S05]  /*8180*/  @!P5 BRA `(.L_x_910) ;  /* 0x000002700000d947 */ /* 0x000fca0003800000 */
[----:B------:R-:W-:Y:S01]  /*8190*/  IADD3 R3, R33, -0x1, RZ ;  /* 0xffffffff21037810 */ /* 0x000fe20007ffe0ff */
[----:B------:R-:W-:Y:S01]  /*81a0*/  IMAD.MOV.U32 R4, RZ, RZ, R92 ;  /* 0x000000ffff047224 */ /* 0x000fe200078e005c */
[----:B------:R-:W-:Y:S01]  /*81b0*/  P2R R10, PR, RZ, 0x4 ;  /* 0x00000004ff0a7803 */ /* 0x000fe20000000000 */
[----:B------:R-:W-:Y:S01]  /*81c0*/  IMAD.MOV.U32 R5, RZ, RZ, R91 ;  /* 0x000000ffff057224 */ /* 0x000fe200078e005b */
        /* <DEDUP_REMOVED lines=35> */
.L_x_910:
[----:B------:R-:W-:Y:S05]  /*8400*/  BSYNC B0 ;  /* 0x0000000000007941 */ /* 0x000fea0003800000 */
.L_x_909:
[----:B------:R-:W0:Y:S01]  /*8410*/  LDGDEPBAR ;  /* 0x00000000000079af */ /* 0x000e220000000000 */
[----:B------:R-:W-:Y:S01]  /*8420*/  IADD3 R33, R33, -0x1, RZ ;  /* 0xffffffff21217810 */ /* 0x000fe20007ffe0ff */
[----:B------:R-:W-:-:S05]  /*8430*/  @P5 BRA `(.L_x_911) ;  /* 0xffffb64000005947 */ /* 0x000fca000383ffff */
[----:B------:R-:W-:Y:S01]  /*8440*/  WARPSYNC 0xffffffff ;  /* 0xffffffff00007948 */ /* 0x000fe20003800000 */
[----:B------:R-:W-:Y:S06]  /*8450*/  BAR.SYNC.DEFER_BLOCKING 0x0 ;  /* 0x0000000000007b1d */ /* 0x000fec0000010000 */
.L_x_884:
[----:B------:R-:W2:Y:S01]  /*8460*/  LDL R14, [R1+0x58] ;  /* 0x00005800010e7983 */ /* 0x000ea20000100800 */
[----:B------:R-:W-:-:S05]  /*8470*/  IMAD.MOV.U32 R0, RZ, RZ, c[0x0][0x2c4] ;  /* 0x0000b100ff007624 */ /* 0x000fca00078e00ff */
[----:B------:R-:W-:Y:S01]  /*8480*/  ISETP.NE.AND P3, PT, R0, 0x1, PT ;  /* 0x000000010000780c */ /* 0x000fe20003f65270 */
[----:B-1----:R-:W-:-:S05]  /*8490*/  IMAD.MOV.U32 R4, RZ, RZ, c[0x0][0x32c] ;  /* 0x0000cb00ff047624 */ /* 0x002fca00078e00ff */
[----:B------:R-:W-:Y:S02]  /*84a0*/  ISETP.GE.AND P1, PT, R4, 0x1, PT ;  /* 0x000000010400780c */ /* 0x000fe40003f26270 */
[----:B------:R-:W-:Y:S02]  /*84b0*/  IADD3 R2, R250, 0x1, -R249 ;  /* 0x00000001fa027810 */ /* 0x000fe40007ffe8f9 */
[----:B--2---:R-:W-:-:S05]  /*84c0*/  IADD3 R0, R14, 0x7f, RZ ;  /* 0x0000007f0e007810 */ /* 0x004fca0007ffe0ff */
[----:B------:R-:W-:-:S05]  /*84d0*/  @P3 IMAD.HI.U32 R3, R0, c[0x0][0x2c8], RZ ;  /* 0x0000b20000033a27 */ /* 0x000fca00078e00ff */
[----:B------:R-:W-:-:S05]  /*84e0*/  @P3 SHF.R.U32.HI R0, RZ, c[0x0][0x2cc], R3 ;  /* 0x0000b300ff003a19 */ /* 0x000fca0000011603 */
[----:B------:R-:W-:-:S05]  /*84f0*/  IMAD.IADD R0, R2, 0x1, R0 ;  /* 0x0000000102007824 */ /* 0x000fca00078e0200 */
[----:B------:R-:W-:Y:S01]  /*8500*/  IADD3 R3, R0, c[0x0][0x328], RZ ;  /* 0x0000ca0000037a10 */ /* 0x000fe20007ffe0ff */
[----:B------:R-:W-:Y:S05]  /*8510*/  @!P1 BRA `(.L_x_912) ;  /* 0x0000011000009947 */ /* 0x000fea0003800000 */
[C---:B------:R-:W-:Y:S01]  /*8520*/  ISETP.GT.AND P0, PT, R0.reuse, RZ, PT ;  /* 0x000000ff0000720c */ /* 0x040fe20003f04270 */
[----:B------:R-:W-:Y:S01]  /*8530*/  BSSY B0, `(.L_x_913) ;  /* 0x000000d000007945 */ /* 0x000fe20003800000 */
[----:B------:R-:W-:Y:S01]  /*8540*/  IADD3 R2, R0, -0x1, RZ ;  /* 0xffffffff00027810 */ /* 0x000fe20007ffe0ff */
[----:B------:R-:W-:-:S10]  /*8550*/  IMAD.MOV.U32 R4, RZ, RZ, c[0x0][0x32c] ;  /* 0x0000cb00ff047624 */ /* 0x000fd400078e00ff */
[----:B------:R-:W-:Y:S05]  /*8560*/  @P0 BRA `(.L_x_914) ;  /* 0x0000006000000947 */ /* 0x000fea0003800000 */
[----:B------:R-:W-:Y:S01]  /*8570*/  ISETP.NE.AND P0, PT, R4, 0x1, PT ;  /* 0x000000010400780c */ /* 0x000fe20003f05270 */
[----:B------:R-:W-:-:S12]  /*8580*/  IMAD.MOV R0, RZ, RZ, -R0 ;  /* 0x000000ffff007224 */ /* 0x000fd800078e0a00 */
[----:B------:R-:W-:-:S05]  /*8590*/  @P0 IMAD.HI.U32 R2, R0, c[0x0][0x330], RZ ;  /* 0x0000cc0000020a27 */ /* 0x000fca00078e00ff */
[----:B------:R-:W-:-:S04]  /*85a0*/  @P0 SHF.R.U32.HI R0, RZ, c[0x0][0x334], R2 ;  /* 0x0000cd00ff000a19 */ /* 0x000fc80000011602 */
[----:B------:R-:W-:Y:S01]  /*85b0*/  LOP3.LUT R2, RZ, R0, RZ, 0x33, !PT ;  /* 0x00000000ff027212 */ /* 0x000fe200078e33ff */
[----:B------:R-:W-:Y:S05]  /*85c0*/  BRA `(.L_x_915) ;  /* 0x0000003000007947 */ /* 0x000fea0003800000 */
.L_x_914:
[----:B------:R-:W-:-:S13]  /*85d0*/  ISETP.NE.AND P0, PT, R4, 0x1, PT ;  /* 0x000000010400780c */ /* 0x000fda0003f05270 */
[----:B------:R-:W-:-:S05]  /*85e0*/  @P0 IMAD.HI.U32 R0, R2, c[0x0][0x330], RZ ;  /* 0x0000cc0002000a27 */ /* 0x000fca00078e00ff */
[----:B------:R-:W-:Y:S02]  /*85f0*/  @P0 SHF.R.U32.HI R2, RZ, c[0x0][0x334], R0 ;  /* 0x0000cd00ff020a19 */ /* 0x000fe40000011600 */
.L_x_915:
[----:B------:R-:W-:Y:S05]  /*8600*/  BSYNC B0 ;  /* 0x0000000000007941 */ /* 0x000fea0003800000 */
.L_x_913:
[----:B------:R-:W-:-:S05]  /*8610*/  IMAD R2, R2, R4, c[0x0][0x32c] ;  /* 0x0000cb0002027624 */ /* 0x000fca00078e0204 */
[----:B------:R-:W-:-:S04]  /*8620*/  IMNMX R3, R3, R2, PT ;  /* 0x0000000203037217 */ /* 0x000fc80003800200 */
.L_x_912:
[----:B------:R-:W-:Y:S01]  /*8630*/  IADD3 R3, R3, 0x2f, RZ ;  /* 0x0000002f03037810 */ /* 0x000fe20007ffe0ff */
[----:B------:R-:W-:-:S04]  /*8640*/  @P3 IMAD.HI.U32 R2, R14, c[0x0][0x2c8], RZ ;  /* 0x0000b2000e023a27 */ /* 0x000fc800078e00ff */
[----:B------:R-:W-:-:S04]  /*8650*/  IMAD.HI R3, R3, 0x2aaaaaab, RZ ;  /* 0x2aaaaaab03037827 */ /* 0x000fc800078e02ff */
[----:B------:R-:W-:Y:S01]  /*8660*/  IMAD.MOV.U32 R0, RZ, RZ, R14 ;  /* 0x000000ffff007224 */ /* 0x000fe200078e000e */
[----:B------:R-:W-:Y:S02]  /*8670*/  @P3 SHF.R.U32.HI R0, RZ, c[0x0][0x2cc], R2 ;  /* 0x0000b300ff003a19 */ /* 0x000fe40000011602 */
        /* <DEDUP_REMOVED lines=16> */
.L_x_918:
[----:B------:R-:W-:-:S04]  /*8780*/  MOV R3, c[0x0][0x32c] ;  /* 0x0000cb0000037a02 */ /* 0x000fc80000000f00 */
[----:B------:R-:W-:-:S13]  /*8790*/  ISETP.NE.AND P0, PT, R3, 0x1, PT ;  /* 0x000000010300780c */ /* 0x000fda0003f05270 */
[----:B------:R-:W-:-:S05]  /*87a0*/  @P0 IMAD.HI.U32 R3, R0, c[0x0][0x330], RZ ;  /* 0x0000cc0000030a27 */ /* 0x000fca00078e00ff */
[----:B------:R-:W-:Y:S02]  /*87b0*/  @P0 SHF.R.U32.HI R0, RZ, c[0x0][0x334], R3 ;  /* 0x0000cd00ff000a19 */ /* 0x000fe40000011603 */
.L_x_919:
[----:B------:R-:W-:Y:S05]  /*87c0*/  BSYNC B0 ;  /* 0x0000000000007941 */ /* 0x000fea0003800000 */
.L_x_917:
[----:B------:R-:W-:-:S05]  /*87d0*/  IMAD R0, R0, c[0x0][0x32c], RZ ;  /* 0x0000cb0000007a24 */ /* 0x000fca00078e02ff */
[----:B------:R-:W-:-:S05]  /*87e0*/  IMNMX R2, R2, R0, !PT ;  /* 0x0000000002027217 */ /* 0x000fca0007800200 */
.L_x_916:
[----:B------:R-:W-:Y:S01]  /*87f0*/  IMAD.HI R2, R2, 0x2aaaaaab, RZ ;  /* 0x2aaaaaab02027827 */ /* 0x000fe200078e02ff */
[----:B------:R-:W-:Y:S04]  /*8800*/  BSSY B0, `(.L_x_920) ;  /* 0x0000024000007945 */ /* 0x000fe80003800000 */
[----:B------:R-:W-:-:S04]  /*8810*/  SHF.R.U32.HI R0, RZ, 0x1f, R2 ;  /* 0x0000001fff007819 */ /* 0x000fc80000011602 */
[----:B------:R-:W-:Y:S01]  /*8820*/  LEA.HI.SX32 R2, R2, R0, 0x1d ;  /* 0x0000000002027211 */ /* 0x000fe200078feaff */
[----:B------:R-:W-:-:S03]  /*8830*/  IMAD.MOV.U32 R0, RZ, RZ, RZ ;  /* 0x000000ffff007224 */ /* 0x000fc600078e00ff */
[----:B------:R-:W-:-:S04]  /*8840*/  IMNMX R6, RZ, R2, !PT ;  /* 0x00000002ff067217 */ /* 0x000fc80007800200 */
[----:B------:R-:W-:-:S13]  /*8850*/  ISETP.GT.AND P0, PT, R8, R6, PT ;  /* 0x000000060800720c */ /* 0x000fda0003f04270 */
[----:B------:R-:W-:Y:S05]  /*8860*/  @!P0 BRA `(.L_x_921) ;  /* 0x000001d000008947 */ /* 0x000fea0003800000 */
[----:B------:R-:W-:Y:S02]  /*8870*/  IABS R2, R124 ;  /* 0x0000007c00027213 */ /* 0x000fe40000000000 */
[----:B------:R-:W-:Y:S02]  /*8880*/  IADD3 R3, R124, -0x1, R8 ;  /* 0xffffffff7c037810 */ /* 0x000fe40007ffe008 */
[----:B------:R-:W1:Y:S03]  /*8890*/  I2F.RP R0, R2 ;  /* 0x0000000200007306 */ /* 0x000e660000209400 */
[----:B------:R-:W-:-:S05]  /*88a0*/  IMAD.IADD R9, R3, 0x1, -R6 ;  /* 0x0000000103097824 */ /* 0x000fca00078e0a06 */
[----:B------:R-:W-:Y:S01]  /*88b0*/  IABS R11, R9 ;  /* 0x00000009000b7213 */ /* 0x000fe20000000000 */
[----:B-1----:R-:W1:Y:S02]  /*88c0*/  MUFU.RCP R0, R0 ;  /* 0x0000000000007308 */ /* 0x002e640000001000 */
[----:B-1----:R-:W-:-:S06]  /*88d0*/  IADD3 R0, R0, 0xffffffe, RZ ;  /* 0x0ffffffe00007810 */ /* 0x002fcc0007ffe0ff */
[----:B------:R-:W1:Y:S02]  /*88e0*/  F2I.FTZ.U32.TRUNC.NTZ R5, R0 ;  /* 0x0000000000057305 */ /* 0x000e64000021f000 */
        /* <DEDUP_REMOVED lines=21> */
.L_x_921:
[----:B------:R-:W-:Y:S05]  /*8a40*/  BSYNC B0 ;  /* 0x0000000000007941 */ /* 0x000fea0003800000 */
.L_x_920:
[----:B------:R-:W2:Y:S01]  /*8a50*/  LDL R2, [R1+0xa8] ;  /* 0x0000a80001027983 */ /* 0x000ea20000100800 */
        /* <DEDUP_REMOVED lines=14> */
[----:B----4-:R-:W-:Y:S01]  /*8b40*/  CS2R R66, SRZ ;  /* 0x0000000000427805 */ /* 0x010fe2000001ff00 */
        /* <DEDUP_REMOVED lines=35> */
[----:B--2---:R-:W-:-:S04]  /*8d80*/  IMAD R3, R2, R0, R6 ;  /* 0x0000000002037224 */ /* 0x004fc800078e0206 */
[--C-:B------:R-:W-:Y:S01]  /*8d90*/  IMAD.IADD R2, R3, 0x1, R0.reuse ;  /* 0x0000000103027824 */ /* 0x100fe200078e0200 */
[----:B------:R1:W-:Y:S01]  /*8da0*/  STL [R1+0x20], R3 ;  /* 0x0000200301007387 */ /* 0x0003e20000100800 */
[----:B------:R-:W-:-:S03]  /*8db0*/  PRMT R0, RZ, 0x7610, R0 ;  /* 0x00007610ff007816 */ /* 0x000fc60000000000 */
[----:B------:R-:W-:-:S04]  /*8dc0*/  IMNMX R221, R8, R2, PT ;  /* 0x0000000208dd7217 */ /* 0x000fc80003800200 */
[----:B------:R-:W-:-:S13]  /*8dd0*/  ISETP.GT.AND P0, PT, R221, R3, PT ;  /* 0x00000003dd00720c */ /* 0x000fda0003f04270 */
[----:B------:R-:W-:Y:S05]  /*8de0*/  @!P0 BRA `(.L_x_922) ;  /* 0x0001880000008947 */ /* 0x000fea0003800000 */
[----:B------:R-:W2:Y:S04]  /*8df0*/  LDL R9, [R1+0x8c] ;  /* 0x00008c0001097983 */ /* 0x000ea80000100800 */
[----:B------:R-:W3:Y:S04]  /*8e00*/  LDL R4, [R1+0x24] ;  /* 0x0000240001047983 */ /* 0x000ee80000100800 */
[----:B------:R-:W4:Y:S01]  /*8e10*/  LDL R5, [R1+0x88] ;  /* 0x0000880001057983 */ /* 0x000f220000100800 */
[----:B------:R-:W-:-:S03]  /*8e20*/  ISETP.NE.U32.AND P0, PT, RZ, c[0x0][0x340], PT ;  /* 0x0000d000ff007a0c */ /* 0x000fc60003f05070 */
[----:B------:R-:W4:Y:S01]  /*8e30*/  LDL.64 R16, [R1] ;  /* 0x0000000001107983 */ /* 0x000f220000100a00 */
[----:B------:R-:W-:-:S03]  /*8e40*/  ISETP.NE.AND.EX P1, PT, RZ, c[0x0][0x344], PT, P0 ;  /* 0x0000d100ff007a0c */ /* 0x000fc60003f25300 */
[----:B------:R-:W4:Y:S10]  /*8e50*/  LDL R11, [R1+0x8] ;  /* 0x00000800010b7983 */ /* 0x000f340000100800 */
[----:B------:R-:W-:Y:S01]  /*8e60*/  @P1 IMAD.MOV.U32 R2, RZ, RZ, 0x4 ;  /* 0x00000004ff021424 */ /* 0x000fe200078e00ff */
[----:B------:R-:W-:-:S05]  /*8e70*/  SHF.R.S32.HI R0, RZ, 0x1f, R132 ;  /* 0x0000001fff007819 */ /* 0x000fca0000011484 */
[----:B------:R-:W-:Y:S01]  /*8e80*/  IMAD R0, R0, c[0x0][0x178], RZ ;  /* 0x00005e0000007a24 */ /* 0x000fe200078e02ff */
[----:B------:R-:W-:-:S03]  /*8e90*/  ISETP.NE.U32.AND P0, PT, RZ, c[0x0][0x348], PT ;  /* 0x0000d200ff007a0c */ /* 0x000fc60003f05070 */
[----:B------:R-:W-:Y:S01]  /*8ea0*/  IMAD R0, R132, c[0x0][0x17c], R0 ;  /* 0x00005f0084007a24 */ /* 0x000fe200078e0200 */
[----:B------:R-:W-:Y:S01]  /*8eb0*/  ISETP.NE.AND.EX P0, PT, RZ, c[0x0][0x34c], PT, P0 ;  /* 0x0000d300ff007a0c */ /* 0x000fe20003f05300 */
[----:B-12---:R-:W-:-:S05]  /*8ec0*/  @P1 IMAD.WIDE R2, R9, R2, c[0x0][0x340] ;  /* 0x0000d00009021625 */ /* 0x006fca00078e0202 */
[----:B------:R1:W5:Y:S01]  /*8ed0*/  @P1 LDG.E R13, [R2.64] ;  /* 0x00000008020d1981 */ /* 0x000362000c1e1900 */
[----:B---3--:R-:W-:Y:S02]  /*8ee0*/  IADD3 R4, R4, R14, RZ ;  /* 0x0000000e04047210 */ /* 0x008fe40007ffe0ff */
[----:B----4-:R-:W-:Y:S01]  /*8ef0*/  LOP3.LUT R95, R5, 0xffff, RZ, 0xc0, !PT ;  /* 0x0000ffff055f7812 */ /* 0x010fe200078ec0ff */
[----:B------:R-:W2:Y:S02]  /*8f00*/  S2R R15, SR_TID.X ;  /* 0x00000000000f7919 */ /* 0x000ea40000002100 */
[----:B------:R-:W-:Y:S01]  /*8f10*/  @P3 IMAD.HI.U32 R8, R4, c[0x0][0x2c8], RZ ;  /* 0x0000b20004083a27 */ /* 0x000fe200078e00ff */
[----:B------:R-:W-:-:S03]  /*8f20*/  SEL R5, R9, RZ, !P0 ;  /* 0x000000ff09057207 */ /* 0x000fc60004000000 */
[----:B-1----:R-:W-:-:S04]  /*8f30*/  IMAD.WIDE.U32 R2, R132, c[0x0][0x178], RZ ;  /* 0x00005e0084027a25 */ /* 0x002fc800078e00ff */
[----:B------:R-:W-:Y:S01]  /*8f40*/  IMAD.IADD R3, R3, 0x1, R0 ;  /* 0x0000000103037824 */ /* 0x000fe200078e0200 */
[----:B------:R-:W-:-:S03]  /*8f50*/  SHF.R.S32.HI R0, RZ, 0x1f, R9 ;  /* 0x0000001fff007819 */ /* 0x000fc60000011409 */
[----:B------:R-:W-:Y:S01]  /*8f60*/  IMAD.WIDE.U32 R2, R95, c[0x0][0x1b8], R2 ;  /* 0x00006e005f027a25 */ /* 0x000fe200078e0002 */
[----:B------:R-:W-:-:S03]  /*8f70*/  SEL R6, R0, RZ, !P0 ;  /* 0x000000ff00067207 */ /* 0x000fc60004000000 */
[----:B------:R-:W-:Y:S01]  /*8f80*/  IMAD.MOV.U32 R0, RZ, RZ, R4 ;  /* 0x000000ffff007224 */ /* 0x000fe200078e0004 */
[----:B------:R-:W-:Y:S01]  /*8f90*/  @P3 SHF.R.U32.HI R0, RZ, c[0x0][0x2cc], R8 ;  /* 0x0000b300ff003a19 */ /* 0x000fe20000011608 */
[----:B------:R-:W-:Y:S02]  /*8fa0*/  IMAD R3, R95, c[0x0][0x1bc], R3 ;  /* 0x00006f005f037a24 */ /* 0x000fe400078e0203 */
[----:B------:R-:W-:Y:S01]  /*8fb0*/  IMAD R6, R6, c[0x0][0x1c0], RZ ;  /* 0x0000700006067a24 */ /* 0x000fe200078e02ff */
[----:B------:R-:W-:Y:S01]  /*8fc0*/  SHF.R.S32.HI R8, RZ, 0x1f, R0 ;  /* 0x0000001fff087819 */ /* 0x000fe20000011400 */
[----:B------:R-:W-:-:S04]  /*8fd0*/  IMAD.WIDE.U32 R2, R5, c[0x0][0x1c0], R2 ;  /* 0x0000700005027a25 */ /* 0x000fc800078e0002 */
[----:B------:R-:W-:Y:S02]  /*8fe0*/  IMAD R6, R5, c[0x0][0x1c4], R6 ;  /* 0x0000710005067a24 */ /* 0x000fe400078e0206 */
[----:B------:R-:W-:-:S04]  /*8ff0*/  IMAD.MOV R5, RZ, RZ, -R0 ;  /* 0x000000ffff057224 */ /* 0x000fc800078e0a00 */
[----:B------:R-:W-:Y:S01]  /*9000*/  IMAD R4, R5, c[0x0][0x2c4], R4 ;  /* 0x0000b10005047a24 */ /* 0x000fe200078e0204 */
[----:B------:R-:W-:Y:S01]  /*9010*/  IADD3 R3, R3, R6, RZ ;  /* 0x0000000603037210 */ /* 0x000fe20007ffe0ff */
[----:B------:R-:W-:-:S04]  /*9020*/  IMAD R5, R8, c[0x0][0x1b0], RZ ;  /* 0x00006c0008057a24 */ /* 0x000fc800078e02ff */
[C---:B------:R-:W-:Y:S01]  /*9030*/  IMAD R6, R0.reuse, c[0x0][0x1b4], R5 ;  /* 0x00006d0000067a24 */ /* 0x040fe200078e0205 */
[----:B------:R-:W-:Y:S01]  /*9040*/  SHF.R.S32.HI R5, RZ, 0x1f, R4 ;  /* 0x0000001fff057819 */ /* 0x000fe20000011404 */
[----:B------:R-:W-:Y:S01]  /*9050*/  IMAD.WIDE.U32 R2, R0, c[0x0][0x1b0], R2 ;  /* 0x00006c0000027a25 */ /* 0x000fe200078e0002 */
[----:B--2---:R-:W-:-:S03]  /*9060*/  SHF.R.S32.HI R10, RZ, 0x1f, R15 ;  /* 0x0000001fff0a7819 */ /* 0x004fc6000001140f */
[----:B------:R-:W-:Y:S02]  /*9070*/  IMAD R0, R5, c[0x0][0x1a8], RZ ;  /* 0x00006a0005007a24 */ /* 0x000fe400078e02ff */
[----:B------:R-:W-:Y:S01]  /*9080*/  IMAD.IADD R3, R3, 0x1, R6 ;  /* 0x0000000103037824 */ /* 0x000fe200078e0206 */
[----:B------:R-:W-:Y:S01]  /*9090*/  LEA.HI R10, R10, R15, RZ, 0x2 ;  /* 0x0000000f0a0a7211 */ /* 0x000fe200078f10ff */
[C---:B------:R-:W-:Y:S02]  /*90a0*/  IMAD R0, R4.reuse, c[0x0][0x1ac], R0 ;  /* 0x00006b0004007a24 */ /* 0x040fe400078e0200 */
[----:B------:R-:W-:Y:S01]  /*90b0*/  IMAD.WIDE.U32 R2, R4, c[0x0][0x1a8], R2 ;  /* 0x00006a0004027a25 */ /* 0x000fe200078e0002 */
[----:B------:R-:W-:-:S04]  /*90c0*/  SHF.R.S32.HI R10, RZ, 0x2, R10 ;  /* 0x00000002ff0a7819 */ /* 0x000fc8000001140a */
[----:B------:R-:W-:Y:S02]  /*90d0*/  IADD3 R0, R3, R0, RZ ;  /* 0x0000000003007210 */ /* 0x000fe40007ffe0ff */
[----:B------:R-:W-:Y:S01]  /*90e0*/  LEA R12, P0, R2, c[0x0][0x160], 0x1 ;  /* 0x00005800020c7a11 */ /* 0x000fe200078008ff */
[----:B------:R-:W-:Y:S01]  /*90f0*/  IMAD.IADD R5, R10, 0x1, R14 ;  /* 0x000000010a057824 */ /* 0x000fe200078e020e */
[----:B------:R-:W-:Y:S02]  /*9100*/  ISETP.GE.AND P4, PT, R16, c[0x0][0x198], PT ;  /* 0x0000660010007a0c */ /* 0x000fe40003f86270 */
[----:B------:R-:W-:Y:S02]  /*9110*/  ISETP.GE.AND P3, PT, R252, c[0x0][0x198], PT ;  /* 0x00006600fc007a0c */ /* 0x000fe40003f66270 */
[----:B------:R-:W-:Y:S02]  /*9120*/  ISETP.GE.AND P2, PT, R11, c[0x0][0x198], PT ;  /* 0x000066000b007a0c */ /* 0x000fe40003f46270 */
[----:B------:R-:W-:-:S02]  /*9130*/  LEA.HI.X R6, R2, c[0x0][0x164], R0, 0x1, P0 ;  /* 0x0000590002067a11 */ /* 0x000fc400000f0c00 */
[----:B------:R-:W-:Y:S02]  /*9140*/  IADD3 R134, R221, -0x1, RZ ;  /* 0xffffffffdd867810 */ /* 0x000fe40007ffe0ff */
[----:B------:R-:W-:Y:S01]  /*9150*/  @!P1 MOV R13, R9 ;  /* 0x00000009000d9202 */ /* 0x000fe20000000f00 */
[----:B------:R-:W-:Y:S05]  /*9160*/  BRA.DIV ~URZ, `(.L_x_923) ;  /* 0x0001d7927f007947 */ /* 0x000fea000b800000 */
[----:B------:R1:W2:Y:S02]  /*9170*/  SHFL.IDX PT, R4, R6, RZ, 0x1c1f ;  /* 0x001c1fff06047589 */ /* 0x0002a400000e0000 */
.L_x_1174:
[----:B------:R-:W-:Y:S05]  /*9180*/  BRA.DIV ~URZ, `(.L_x_924) ;  /* 0x0001d7e27f007947 */ /* 0x000fea000b800000 */
[----:B------:R3:W4:Y:S02]  /*9190*/  SHFL.IDX PT, R0, R12, RZ, 0x1c1f ;  /* 0x001c1fff0c007589 */ /* 0x00072400000e0000 */
.L_x_1175:
[----:B------:R-:W-:Y:S01]  /*91a0*/  IMAD R34, R249, c[0x0][0x2c4], RZ ;  /* 0x0000b100f9227a24 */ /* 0x000fe200078e02ff */
[----:B------:R-:W-:Y:S04]  /*91b0*/  BSSY B0, `(.L_x_925) ;  /* 0x0000015000007945 */ /* 0x000fe80003800000 */
[----:B------:R-:W-:-:S13]  /*91c0*/  ISETP.GE.AND P0, PT, R5, R34, PT ;  /* 0x000000220500720c */ /* 0x000fda0003f06270 */
[----:B------:R-:W-:Y:S05]  /*91d0*/  @P0 BRA `(.L_x_926) ;  /* 0x0000012000000947 */ /* 0x000fea0003800000 */
[----:B---3--:R-:W3:Y:S04]  /*91e0*/  LDL.64 R2, [R1] ;  /* 0x0000000001027983 */ /* 0x008ee80000100a00 */
[----:B----4-:R-:W4:Y:S04]  /*91f0*/  LDL R15, [R1+0x8] ;  /* 0x00000800010f7983 */ /* 0x010f280000100800 */
[----:B--2---:R-:W2:Y:S04]  /*9200*/  LDL R14, [R1+0x3c] ;  /* 0x00003c00010e7983 */ /* 0x004ea80000100800 */
[----:B------:R-:W2:Y:S04]  /*9210*/  LDL R17, [R1+0x94] ;  /* 0x0000940001117983 */ /* 0x000ea80000100800 */
[----:B------:R-:W2:Y:S01]  /*9220*/  LDL R16, [R1+0x90] ;  /* 0x0000900001107983 */ /* 0x000ea20000100800 */
[----:B------:R-:W-:-:S02]  /*9230*/  LEA R8, P1, R252, R0, 0x1 ;  /* 0x00000000fc087211 */ /* 0x000fc400078208ff */
[----:B---3--:R-:W-:-:S04]  /*9240*/  LEA R10, P0, R2, R0, 0x1 ;  /* 0x00000000020a7211 */ /* 0x008fc800078008ff */
[----:B------:R-:W-:Y:S02]  /*9250*/  LEA.HI.X R11, R2, R4, R3, 0x1, P0 ;  /* 0x00000004020b7211 */ /* 0x000fe400000f0c03 */
[----:B----4-:R-:W-:Y:S01]  /*9260*/  LEA R2, P0, R15, R0, 0x1 ;  /* 0x000000000f027211 */ /* 0x010fe200078008ff */
[----:B--2---:R-:W-:Y:S01]  /*9270*/  IMAD.SHL.U32 R0, R14, 0x2, RZ ;  /* 0x000000020e007824 */ /* 0x004fe200078e00ff */
[----:B------:R-:W-:-:S04]  /*9280*/  LEA.HI.X R9, R252, R4, R17, 0x1, P1 ;  /* 0x00000004fc097211 */ /* 0x000fc800008f0c11 */
[----:B------:R-:W-:Y:S01]  /*9290*/  @!PT LDS RZ, [RZ] ;  /* 0x00000000fffff984 */ /* 0x000fe20000000800 */
[----:B------:R-:W-:Y:S01]  /*92a0*/  @!PT LDS RZ, [RZ] ;  /* 0x00000000fffff984 */ /* 0x000fe20000000800 */
[----:B------:R-:W-:Y:S01]  /*92b0*/  @!PT LDS RZ, [RZ] ;  /* 0x00000000fffff984 */ /* 0x000fe20000000800 */
[----:B------:R2:W-:Y:S01]  /*92c0*/  LDGSTS.E.BYPASS.LTC128B.128 [R0+0x6080], [R10.64], !P4 ;  /* 0x060800000a007fae */ /* 0x0005e2000e101d48 */
[----:B------:R-:W-:-:S03]  /*92d0*/  LEA.HI.X R3, R15, R4, R16, 0x1, P0 ;  /* 0x000000040f037211 */ /* 0x000fc600000f0c10 */
[----:B------:R2:W-:Y:S04]  /*92e0*/  LDGSTS.E.BYPASS.LTC128B.128 [R0+0x8080], [R8.64], !P3 ;  /* 0x0808000008007fae */ /* 0x0005e8000d901d48 */
[----:B------:R2:W-:Y:S02]  /*92f0*/  LDGSTS.E.BYPASS.LTC128B.128 [R0+0xa080], [R2.64], !P2 ;  /* 0x0a08000002007fae */ /* 0x0005e4000d101d48 */
.L_x_926:
[----:B------:R-:W-:Y:S05]  /*9300*/  BSYNC B0 ;  /* 0x0000000000007941 */ /* 0x000fea0003800000 */
.L_x_925:
[----:B------:R-:W-:Y:S05]  /*9310*/  BRA.DIV ~URZ, `(.L_x_927) ;  /* 0x0001d6c27f007947 */ /* 0x000fea000b800000 */
[----:B--2---:R2:W1:Y:S04]  /*9320*/  SHFL.IDX PT, R4, R6, 0x1, 0x1c1f ;  /* 0x003c1f0006047f89 */ /* 0x00446800000e0000 */
[----:B----4-:R2:W4:Y:S02]  /*9330*/  SHFL.IDX PT, R0, R12, 0x1, 0x1c1f ;  /* 0x003c1f000c007f89 */ /* 0x01052400000e0000 */
.L_x_1176:
[----:B------:R-:W-:Y:S01]  /*9340*/  IADD3 R2, R5, 0x20, RZ ;  /* 0x0000002005027810 */ /* 0x000fe20007ffe0ff */
[----:B------:R-:W-:Y:S03]  /*9350*/  BSSY B0, `(.L_x_928) ;  /* 0x0000015000007945 */ /* 0x000fe60003800000 */
[----:B------:R-:W-:-:S13]  /*9360*/  ISETP.GE.AND P0, PT, R2, R34, PT ;  /* 0x000000220200720c */ /* 0x000fda0003f06270 */
[----:B------:R-:W-:Y:S05]  /*9370*/  @P0 BRA `(.L_x_929) ;  /* 0x0000012000000947 */ /* 0x000fea0003800000 */
[----:B--2---:R-:W2:Y:S04]  /*9380*/  LDL.64 R18, [R1] ;  /* 0x0000000001127983 */ /* 0x004ea80000100a00 */
[----:B---3--:R-:W3:Y:S04]  /*9390*/  LDL R15, [R1+0x8] ;  /* 0x00000800010f7983 */ /* 0x008ee80000100800 */
[----:B----4-:R-:W4:Y:S04]  /*93a0*/  LDL R14, [R1+0x3c] ;  /* 0x00003c00010e7983 */ /* 0x010f280000100800 */
[----:B------:R-:W4:Y:S04]  /*93b0*/  LDL R17, [R1+0x94] ;  /* 0x0000940001117983 */ /* 0x000f280000100800 */
[----:B------:R-:W4:Y:S01]  /*93c0*/  LDL R16, [R1+0x90] ;  /* 0x0000900001107983 */ /* 0x000f220000100800 */
[----:B------:R-:W-:-:S02]  /*93d0*/  LEA R8, P1, R252, R0, 0x1 ;  /* 0x00000000fc087211 */ /* 0x000fc400078208ff */
[----:B--2---:R-:W-:-:S04]  /*93e0*/  LEA R10, P0, R18, R0, 0x1 ;  /* 0x00000000120a7211 */ /* 0x004fc800078008ff */
[----:B-1----:R-:W-:Y:S02]  /*93f0*/  LEA.HI.X R11, R18, R4, R19, 0x1, P0 ;  /* 0x00000004120b7211 */ /* 0x002fe400000f0c13 */
[----:B---3--:R-:W-:Y:S01]  /*9400*/  LEA R2, P0, R15, R0, 0x1 ;  /* 0x000000000f027211 */ /* 0x008fe200078008ff */
[----:B----4-:R-:W-:Y:S01]  /*9410*/  IMAD.SHL.U32 R0, R14, 0x2, RZ ;  /* 0x000000020e007824 */ /* 0x010fe200078e00ff */
        /* <DEDUP_REMOVED lines=8> */
.L_x_929:
[----:B------:R-:W-:Y:S05]  /*94a0*/  BSYNC B0 ;  /* 0x0000000000007941 */ /* 0x000fea0003800000 */
.L_x_928:
[----:B------:R-:W-:Y:S05]  /*94b0*/  BRA.DIV ~URZ, `(.L_x_930) ;  /* 0x0001d5f27f007947 */ /* 0x000fea000b800000 */
[----:B-1----:R1:W2:Y:S02]  /*94c0*/  SHFL.IDX PT, R4, R6, 0x2, 0x1c1f ;  /* 0x005c1f0006047f89 */ /* 0x0022a400000e0000 */
.L_x_1177:
[----:B------:R-:W-:Y:S05]  /*94d0*/  BRA.DIV ~URZ, `(.L_x_931) ;  /* 0x0001d6427f007947 */ /* 0x000fea000b800000 */
[----:B----4-:R4:W1:Y:S02]  /*94e0*/  SHFL.IDX PT, R0, R12, 0x2, 0x1c1f ;  /* 0x005c1f000c007f89 */ /* 0x01086400000e0000 */
.L_x_1178:
[----:B------:R-:W-:Y:S01]  /*94f0*/  IADD3 R2, R5, 0x40, RZ ;  /* 0x0000004005027810 */ /* 0x000fe20007ffe0ff */
[----:B------:R-:W-:Y:S03]  /*9500*/  BSSY B0, `(.L_x_932) ;  /* 0x0000015000007945 */ /* 0x000fe60003800000 */
[----:B------:R-:W-:-:S13]  /*9510*/  ISETP.GE.AND P0, PT, R2, R34, PT ;  /* 0x000000220200720c */ /* 0x000fda0003f06270 */
[----:B------:R-:W-:Y:S05]  /*9520*/  @P0 BRA `(.L_x_933) ;  /* 0x0000012000000947 */ /* 0x000fea0003800000 */
[----:B---3--:R-:W3:Y:S04]  /*9530*/  LDL.64 R18, [R1] ;  /* 0x0000000001127983 */ /* 0x008ee80000100a00 */
[----:B----4-:R-:W4:Y:S04]  /*9540*/  LDL R15, [R1+0x8] ;  /* 0x00000800010f7983 */ /* 0x010f280000100800 */
[----:B--2---:R-:W2:Y:S04]  /*9550*/  LDL R14, [R1+0x3c] ;  /* 0x00003c00010e7983 */ /* 0x004ea80000100800 */
[----:B------:R-:W2:Y:S04]  /*9560*/  LDL R17, [R1+0x94] ;  /* 0x0000940001117983 */ /* 0x000ea80000100800 */
[----:B------:R-:W2:Y:S01]  /*9570*/  LDL R16, [R1+0x90] ;  /* 0x0000900001107983 */ /* 0x000ea20000100800 */
[----:B-1----:R-:W-:-:S02]  /*9580*/  LEA R8, P1, R252, R0, 0x1 ;  /* 0x00000000fc087211 */ /* 0x002fc400078208ff */
        /* <DEDUP_REMOVED lines=12> */
.L_x_933:
[----:B------:R-:W-:Y:S05]  /*9650*/  BSYNC B0 ;  /* 0x0000000000007941 */ /* 0x000fea0003800000 */
.L_x_932:
[----:B------:R-:W-:Y:S05]  /*9660*/  BRA.DIV ~URZ, `(.L_x_934) ;  /* 0x0001d5227f007947 */ /* 0x000fea000b800000 */
[----:B--2---:R2:W3:Y:S04]  /*9670*/  SHFL.IDX PT, R4, R6, 0x3, 0x1c1f ;  /* 0x007c1f0006047f89 */ /* 0x0044e800000e0000 */
[----:B-1----:R2:W1:Y:S02]  /*9680*/  SHFL.IDX PT, R0, R12, 0x3, 0x1c1f ;  /* 0x007c1f000c007f89 */ /* 0x00246400000e0000 */
.L_x_1179:
[----:B--2---:R-:W2:Y:S04]  /*9690*/  LDL.64 R116, [R1] ;  /* 0x0000000001747983 */ /* 0x004ea80000100a00 */
[----:B----4-:R-:W4:Y:S04]  /*96a0*/  LDL R113, [R1+0x94] ;  /* 0x0000940001717983 */ /* 0x010f280000100800 */
[----:B---3--:R-:W3:Y:S04]  /*96b0*/  LDL R109, [R1+0x8] ;  /* 0x00000800016d7983 */ /* 0x008ee80000100800 */
[----:B------:R-:W3:Y:S04]  /*96c0*/  LDL R115, [R1+0x3c] ;  /* 0x00003c0001737983 */ /* 0x000ee80000100800 */
[----:B------:R-:W3:Y:S01]  /*96d0*/  LDL R112, [R1+0x90] ;  /* 0x0000900001707983 */ /* 0x000ee20000100800 */
[----:B------:R-:W-:-:S04]  /*96e0*/  IADD3 R2, R5, 0x60, RZ ;  /* 0x0000006005027810 */ /* 0x000fc80007ffe0ff */
[----:B------:R-:W-:Y:S01]  /*96f0*/  ISETP.GE.AND P0, PT, R2, R34, PT ;  /* 0x000000220200720c */ /* 0x000fe20003f06270 */
[----:B-----5:R-:W-:-:S05]  /*9700*/  IMAD.WIDE.U32 R16, R13, c[0x0][0x2b0], RZ ;  /* 0x0000ac000d107a25 */ /* 0x020fca00078e00ff */
[----:B------:R1:W-:Y:S07]  /*9710*/  STL.64 [R1+0x48], R16 ;  /* 0x0000481001007387 */ /* 0x0003ee0000100a00 */
[----:B-12---:R-:W-:-:S04]  /*9720*/  @!P0 LEA R10, P1, R116, R0, 0x1 ;  /* 0x00000000740a8211 */ /* 0x006fc800078208ff */
[----:B------:R-:W-:Y:S02]  /*9730*/  @!P0 LEA.HI.X R11, R116, R4, R117, 0x1, P1 ;  /* 0x00000004740b8211 */ /* 0x000fe400008f0c75 */
[----:B------:R-:W-:-:S04]  /*9740*/  @!P0 LEA R8, P1, R252, R0, 0x1 ;  /* 0x00000000fc088211 */ /* 0x000fc800078208ff */
[----:B----4-:R-:W-:Y:S02]  /*9750*/  @!P0 LEA.HI.X R9, R252, R4, R113, 0x1, P1 ;  /* 0x00000004fc098211 */ /* 0x010fe400008f0c71 */
[----:B---3--:R-:W-:Y:S01]  /*9760*/  @!P0 LEA R2, P1, R109, R0, 0x1 ;  /* 0x000000006d028211 */ /* 0x008fe200078208ff */
[----:B------:R-:W-:-:S03]  /*9770*/  @!P0 IMAD.SHL.U32 R0, R115, 0x2, RZ ;  /* 0x0000000273008824 */ /* 0x000fc600078e00ff */
[----:B------:R-:W-:Y:S02]  /*9780*/  @!P0 LEA.HI.X R3, R109, R4, R112, 0x1, P1 ;  /* 0x000000046d038211 */ /* 0x000fe400008f0c70 */
[----:B------:R-:W-:Y:S01]  /*9790*/  @!PT LDS RZ, [RZ] ;  /* 0x00000000fffff984 */ /* 0x000fe20000000800 */
[----:B------:R-:W-:Y:S01]  /*97a0*/  @!PT LDS RZ, [RZ] ;  /* 0x00000000fffff984 */ /* 0x000fe20000000800 */
[----:B------:R-:W-:Y:S01]  /*97b0*/  @!PT LDS RZ, [RZ] ;  /* 0x00000000fffff984 */ /* 0x000fe20000000800 */
[----:B------:R1:W-:Y:S04]  /*97c0*/  @!P0 LDGSTS.E.BYPASS.LTC128B.128 [R0+0x7880], [R10.64], !P4 ;  /* 0x078800000a008fae */ /* 0x0003e8000e101d48 */
[----:B------:R1:W-:Y:S04]  /*97d0*/  @!P0 LDGSTS.E.BYPASS.LTC128B.128 [R0+0x9880], [R8.64], !P3 ;  /* 0x0988000008008fae */ /* 0x0003e8000d901d48 */
[----:B------:R1:W-:Y:S04]  /*97e0*/  @!P0 LDGSTS.E.BYPASS.LTC128B.128 [R0+0xb880], [R2.64], !P2 ;  /* 0x0b88000002008fae */ /* 0x0003e8000d101d48 */
[----:B------:R-:W0:Y:S01]  /*97f0*/  LDGDEPBAR ;  /* 0x00000000000079af */ /* 0x000e220000000000 */
[----:B-1----:R-:W-:-:S05]  /*9800*/  SHF.R.S32.HI R0, RZ, 0x1f, R13 ;  /* 0x0000001fff007819 */ /* 0x002fca000001140d */
[----:B------:R-:W-:-:S04]  /*9810*/  IMAD R0, R0, c[0x0][0x2b0], RZ ;  /* 0x0000ac0000007a24 */ /* 0x000fc800078e02ff */
[----:B------:R-:W-:-:S04]  /*9820*/  IMAD R0, R13, c[0x0][0x2b4], R0 ;  /* 0x0000ad000d007a24 */ /* 0x000fc800078e0200 */
[----:B------:R-:W-:-:S05]  /*9830*/  IMAD.IADD R6, R17, 0x1, R0 ;  /* 0x0000000111067824 */ /* 0x000fca00078e0200 */
[----:B------:R1:W-:Y:S01]  /*9840*/  STL [R1+0x54], R6 ;  /* 0x0000540601007387 */ /* 0x0003e20000100800 */
[----:B------:R-:W-:Y:S02]  /*9850*/  WARPSYNC 0xffffffff ;  /* 0xffffffff00007948 */ /* 0x000fe40003800000 */
[----:B------:R-:W2:Y:S04]  /*9860*/  LDL R14, [R1+0x24] ;  /* 0x00002400010e7983 */ /* 0x000ea80000100800 */
[----:B------:R-:W3:Y:S01]  /*9870*/  LDL R12, [R1+0x5c] ;  /* 0x00005c00010c7983 */ /* 0x000ee20000100800 */
[----:B------:R-:W-:Y:S02]  /*9880*/  IMAD.MOV.U32 R108, RZ, RZ, 0x30 ;  /* 0x00000030ff6c7424 */ /* 0x000fe400078e00ff */
[----:B------:R-:W-:Y:S02]  /*9890*/  IMAD.MOV.U32 R0, RZ, RZ, c[0x0][0x2b8] ;  /* 0x0000ae00ff007624 */ /* 0x000fe400078e00ff */
[----:B------:R-:W-:Y:S01]  /*98a0*/  IMAD R133, R221, R108, -0x30 ;  /* 0xffffffd0dd857424 */ /* 0x000fe200078e026c */
[----:B------:R-:W-:Y:S02]  /*98b0*/  BAR.SYNC.DEFER_BLOCKING 0x0 ;  /* 0x0000000000007b1d */ /* 0x000fe40000010000 */
[----:B------:R-:W-:-:S02]  /*98c0*/  ISETP.NE.AND P1, PT, R0, 0x1, PT ;  /* 0x000000010000780c */ /* 0x000fc40003f25270 */
[----:B------:R-:W-:Y:S01]  /*98d0*/  LOP3.LUT R209, R209, 0xfffffeff, RZ, 0xc0, !PT ;  /* 0xfffffeffd1d17812 */ /* 0x000fe200078ec0ff */
[----:B------:R-:W-:-:S10]  /*98e0*/  IMAD.MOV.U32 R220, RZ, RZ, RZ ;  /* 0x000000ffffdc7224 */ /* 0x000fd400078e00ff */
[----:B------:R-:W-:Y:S01]  /*98f0*/  @P1 LOP3.LUT R209, R209, 0x100, RZ, 0xfc, !PT ;  /* 0x00000100d1d11812 */ /* 0x000fe200078efcff */
[----:B--2---:R-:W-:-:S05]  /*9900*/  IMAD.IADD R2, R14, 0x1, R133 ;  /* 0x000000010e027824 */ /* 0x004fca00078e0285 */
[C---:B------:R-:W-:Y:S01]  /*9910*/  ISETP.GE.AND P0, PT, R2.reuse, R250, PT ;  /* 0x000000fa0200720c */ /* 0x040fe20003f06270 */
[----:B---3--:R-:W-:-:S03]  /*9920*/  IMAD.IADD R2, R2, 0x1, R12 ;  /* 0x0000000102027824 */ /* 0x008fc600078e020c */
[----:B------:R-:W-:Y:S01]  /*9930*/  ISETP.GT.OR P0, PT, R14, 0x2f, P0 ;  /* 0x0000002f0e00780c */ /* 0x000fe20000704670 */
[----:B------:R-:W-:-:S04]  /*9940*/  @P1 IMAD.HI.U32 R3, R2, c[0x0][0x2bc], RZ ;  /* 0x0000af0002031a27 */ /* 0x000fc800078e00ff */
[----:B------:R-:W-:Y:S01]  /*9950*/  IMAD.MOV.U32 R0, RZ, RZ, R2 ;  /* 0x000000ffff007224 */ /* 0x000fe200078e0002 */
[----:B------:R-:W-:-:S07]  /*9960*/  @P1 SHF.R.U32.HI R0, RZ, c[0x0][0x2c0], R3 ;  /* 0x0000b000ff001a19 */ /* 0x000fce0000011603 */
[----:B------:R-:W-:-:S04]  /*9970*/  @!P0 IADD3 R3, P1, R0, R16, RZ ;  /* 0x0000001000038210 */ /* 0x000fc80007f3e0ff */
[----:B------:R-:W-:Y:S02]  /*9980*/  @!P0 LEA.HI.X.SX32 R5, R0, R6, 0x1, P1 ;  /* 0x0000000600058211 */ /* 0x000fe400008f0eff */
[----:B------:R-:W-:-:S04]  /*9990*/  @!P0 LEA R4, P1, R3, c[0x0][0x2a0], 0x2 ;  /* 0x0000a80003048a11 */ /* 0x000fc800078210ff */
[----:B------:R-:W-:-:S05]  /*99a0*/  @!P0 LEA.HI.X R5, R3, c[0x0][0x2a4], R5, 0x2, P1 ;  /* 0x0000a90003058a11 */ /* 0x000fca00008f1405 */
[----:B------:R-:W2:Y:S01]  /*99b0*/  @!P0 LDG.E R220, [R4.64] ;  /* 0x0000000804dc8981 */ /* 0x000ea2000c1e1900 */
[----:B------:R-:W-:-:S04]  /*99c0*/  IMAD.MOV R0, RZ, RZ, -R0 ;  /* 0x000000ffff007224 */ /* 0x000fc800078e0a00 */
[----:B------:R-:W-:Y:S01]  /*99d0*/  IMAD R222, R0, c[0x0][0x2b8], R2 ;  /* 0x0000ae0000de7a24 */ /* 0x000fe200078e0202 */
[----:B-1----:R-:W1:Y:S04]  /*99e0*/  S2R R6, SR_TID.X ;  /* 0x0000000000067919 */ /* 0x002e680000002100 */
[----:B------:R-:W-:Y:S01]  /*99f0*/  SHF.R.S32.HI R106, RZ, 0x1f, R222 ;  /* 0x0000001fff6a7819 */ /* 0x000fe200000114de */
[----:B------:R-:W-:-:S04]  /*9a00*/  IMAD.WIDE.U32 R2, R222, c[0x0][0x1e0], RZ ;  /* 0x00007800de027a25 */ /* 0x000fc800078e00ff */
[----:B------:R-:W-:-:S04]  /*9a10*/  IMAD R0, R106, c[0x0][0x1e0], RZ ;  /* 0x000078006a007a24 */ /* 0x000fc800078e02ff */
[----:B------:R-:W-:-:S04]  /*9a20*/  IMAD R0, R222, c[0x0][0x1e4], R0 ;  /* 0x00007900de007a24 */ /* 0x000fc800078e0200 */
[----:B------:R-:W-:Y:S02]  /*9a30*/  IMAD.IADD R3, R3, 0x1, R0 ;  /* 0x0000000103037824 */ /* 0x000fe400078e0200 */
[----:B------:R-:W-:-:S04]  /*9a40*/  IMAD.WIDE.U32 R10, R95, c[0x0][0x1e8], RZ ;  /* 0x00007a005f0a7a25 */ /* 0x000fc800078e00ff */
[----:B------:R-:W-:Y:S01]  /*9a50*/  IMAD R108, R221, -0x30, R108 ;  /* 0xffffffd0dd6c7824 */ /* 0x000fe200078e026c */
[----:B-1----:R-:W-:Y:S01]  /*9a60*/  SHF.R.S32.HI R114, RZ, 0x1f, R6 ;  /* 0x0000001fff727819 */ /* 0x002fe20000011406 */
[----:B------:R-:W-:Y:S02]  /*9a70*/  IMAD R8, R95, c[0x0][0x1ec], R11 ;  /* 0x00007b005f087a24 */ /* 0x000fe400078e020b */
[----:B------:R-:W-:Y:S01]  /*9a80*/  IMAD.IADD R132, R250, 0x1, R108 ;  /* 0x00000001fa847824 */ /* 0x000fe200078e026c */
[----:B------:R-:W-:-:S04]  /*9a90*/  LEA.HI R114, R114, R6, RZ, 0x2 ;  /* 0x0000000672727211 */ /* 0x000fc800078f10ff */
[----:B------:R-:W-:Y:S02]  /*9aa0*/  SHF.R.S32.HI R114, RZ, 0x2, R114 ;  /* 0x00000002ff727819 */ /* 0x000fe40000011472 */
[----:B------:R-:W-:-:S05]  /*9ab0*/  IMNMX R6, R132, 0x30, PT ;  /* 0x0000003084067817 */ /* 0x000fca0003800200 */
[----:B------:R-:W-:-:S05]  /*9ac0*/  IMAD.IADD R6, R6, 0x1, -R114 ;  /* 0x0000000106067824 */ /* 0x000fca00078e0a72 */
[----:B------:R-:W-:Y:S01]  /*9ad0*/  ISETP.GE.AND P1, PT, R6, 0x1, PT ;  /* 0x000000010600780c */ /* 0x000fe20003f26270 */
[----:B------:R-:W-:Y:S04]  /*9ae0*/  STL.64 [R1+0x40], R10 ;  /* 0x0000400a01007387 */ /* 0x000fe80000100a00 */
[----:B------:R-:W-:Y:S08]  /*9af0*/  STL [R1+0x50], R8 ;  /* 0x0000500801007387 */ /* 0x000ff00000100800 */
[----:B------:R-:W-:-:S02]  /*9b00*/  @P1 ISETP.GE.AND P2, PT, R116, c[0x0][0x1d4], PT ;  /* 0x0000750074001a0c */ /* 0x000fc40003f46270 */
[----:B------:R-:W-:Y:S02]  /*9b10*/  @P1 ISETP.GE.AND P3, PT, R252, c[0x0][0x1d4], PT ;  /* 0x00007500fc001a0c */ /* 0x000fe40003f66270 */
[----:B------:R-:W-:Y:S02]  /*9b20*/  LOP3.LUT R209, R209, 0xffffffbf, RZ, 0xc0, !PT ;  /* 0xffffffbfd1d17812 */ /* 0x000fe400078ec0ff */
[----:B--2---:R-:W-:Y:S01]  /*9b30*/  SHF.R.S32.HI R107, RZ, 0x1f, R220 ;  /* 0x0000001fff6b7819 */ /* 0x004fe200000114dc */
[----:B------:R-:W-:-:S04]  /*9b40*/  IMAD.WIDE.U32 R2, R220, c[0x0][0x1f0], R2 ;  /* 0x00007c00dc027a25 */ /* 0x000fc800078e0002 */
[----:B------:R-:W-:-:S04]  /*9b50*/  IMAD R0, R107, c[0x0][0x1f0], RZ ;  /* 0x00007c006b007a24 */ /* 0x000fc800078e02ff */
[----:B------:R-:W-:Y:S01]  /*9b60*/  IMAD R4, R220, c[0x0][0x1f4], R0 ;  /* 0x00007d00dc047a24 */ /* 0x000fe200078e0200 */
[----:B------:R-:W-:-:S04]  /*9b70*/  IADD3 R0, P0, R2, R10, RZ ;  /* 0x0000000a02007210 */ /* 0x000fc80007f1e0ff */
[----:B------:R-:W-:Y:S02]  /*9b80*/  IADD3.X R2, R8, R3, R4, P0, !PT ;  /* 0x0000000308027210 */ /* 0x000fe400007fe404 */
[----:B------:R-:W-:-:S04]  /*9b90*/  LEA R3, P0, R0, c[0x0][0x1c8], 0x1 ;  /* 0x0000720000037a11 */ /* 0x000fc800078008ff */
[----:B------:R-:W-:Y:S02]  /*9ba0*/  LEA.HI.X R5, R0, c[0x0][0x1cc], R2, 0x1, P0 ;  /* 0x0000730000057a11 */ /* 0x000fe400000f0c02 */
[----:B------:R-:W1:Y:S04]  /*9bb0*/  SHFL.IDX PT, R0, R3, RZ, 0x1c1f ;  /* 0x001c1fff03007589 */ /* 0x000e6800000e0000 */
[----:B------:R-:W2:Y:S04]  /*9bc0*/  SHFL.IDX PT, R2, R5, RZ, 0x1c1f ;  /* 0x001c1fff05027589 */ /* 0x000ea800000e0000 */
[----:B------:R3:W4:Y:S04]  /*9bd0*/  SHFL.IDX PT, R4, R3, 0x1, 0x1c1f ;  /* 0x003c1f0003047f89 */ /* 0x00072800000e0000 */
[----:B------:R-:W5:Y:S01]  /*9be0*/  SHFL.IDX PT, R5, R5, 0x1, 0x1c1f ;  /* 0x003c1f0005057f89 */ /* 0x000f6200000e0000 */
[----:B-1----:R-:W-:-:S04]  /*9bf0*/  @P1 LEA R8, P0, R116, R0, 0x1 ;  /* 0x0000000074081211 */ /* 0x002fc800078008ff */
[----:B--2---:R-:W-:Y:S01]  /*9c00*/  @P1 LEA.HI.X R9, R116, R2, R117, 0x1, P0 ;  /* 0x0000000274091211 */ /* 0x004fe200000f0c75 */
[----:B---3--:R-:W-:-:S05]  /*9c10*/  @P1 IMAD.SHL.U32 R3, R115, 0x2, RZ ;  /* 0x0000000273031824 */ /* 0x008fca00078e00ff */
[----:B------:R1:W-:Y:S01]  /*9c20*/  @P1 LDGSTS.E.BYPASS.LTC128B.128 [R3+0x3c80], [R8.64], !P2 ;  /* 0x03c8000008031fae */ /* 0x0003e2000d101d48 */
[----:B------:R-:W-:Y:S02]  /*9c30*/  ISETP.GE.AND P0, PT, R6, 0x21, PT ;  /* 0x000000210600780c */ /* 0x000fe40003f06270 */
[----:B-1----:R-:W-:-:S04]  /*9c40*/  @P1 LEA R8, P2, R252, R0, 0x1 ;  /* 0x00000000fc081211 */ /* 0x002fc800078408ff */
[----:B------:R-:W-:Y:S02]  /*9c50*/  @P1 LEA.HI.X R9, R252, R2, R113, 0x1, P2 ;  /* 0x00000002fc091211 */ /* 0x000fe400010f0c71 */
[----:B------:R-:W-:-:S03]  /*9c60*/  @P1 LEA R12, P2, R109, R0, 0x1 ;  /* 0x000000006d0c1211 */ /* 0x000fc600078408ff */
[----:B------:R1:W-:Y:S01]  /*9c70*/  @P1 LDGSTS.E.BYPASS.LTC128B.128 [R3+0x4880], [R8.64], !P3 ;  /* 0x0488000008031fae */ /* 0x0003e2000d901d48 */
[C---:B------:R-:W-:Y:S02]  /*9c80*/  @P1 LEA.HI.X R13, R109.reuse, R2, R112, 0x1, P2 ;  /* 0x000000026d0d1211 */ /* 0x040fe400010f0c70 */
[----:B------:R-:W-:Y:S02]  /*9c90*/  @P1 ISETP.GE.AND P2, PT, R109, c[0x0][0x1d4], PT ;  /* 0x000075006d001a0c */ /* 0x000fe40003f46270 */
[C---:B----4-:R-:W-:Y:S02]  /*9ca0*/  @P0 LEA R10, P3, R116.reuse, R4, 0x1 ;  /* 0x00000004740a0211 */ /* 0x050fe400078608ff */
[C---:B------:R-:W-:Y:S02]  /*9cb0*/  @P0 ISETP.GE.AND P4, PT, R116.reuse, c[0x0][0x1d4], PT ;  /* 0x0000750074000a0c */ /* 0x040fe40003f86270 */
[----:B-----5:R-:W-:Y:S02]  /*9cc0*/  @P0 LEA.HI.X R11, R116, R5, R117, 0x1, P3 ;  /* 0x00000005740b0211 */ /* 0x020fe400018f0c75 */
[----:B------:R-:W-:-:S05]  /*9cd0*/  @P0 ISETP.GE.AND P3, PT, R252, c[0x0][0x1d4], PT ;  /* 0x00007500fc000a0c */ /* 0x000fca0003f66270 */
[----:B------:R2:W-:Y:S01]  /*9ce0*/  @P1 LDGSTS.E.BYPASS.LTC128B.128 [R3+0x5480], [R12.64], !P2 ;  /* 0x054800000c031fae */ /* 0x0005e2000d101d48 */
[----:B------:R-:W-:Y:S01]  /*9cf0*/  @P0 ISETP.GE.AND P2, PT, R109, c[0x0][0x1d4], PT ;  /* 0x000075006d000a0c */ /* 0x000fe20003f46270 */
[----:B------:R-:W-:-:S05]  /*9d00*/  @P0 IMAD.SHL.U32 R0, R115, 0x2, RZ ;  /* 0x0000000273000824 */ /* 0x000fca00078e00ff */
[----:B------:R3:W-:Y:S01]  /*9d10*/  @P0 LDGSTS.E.BYPASS.LTC128B.128 [R0+0x4480], [R10.64], !P4 ;  /* 0x044800000a000fae */ /* 0x0007e2000e101d48 */
[----:B-1----:R-:W-:-:S04]  /*9d20*/  @P0 LEA R8, P1, R252, R4, 0x1 ;  /* 0x00000004fc080211 */ /* 0x002fc800078208ff */
[----:B------:R-:W-:Y:S02]  /*9d30*/  @P0 LEA.HI.X R9, R252, R5, R113, 0x1, P1 ;  /* 0x00000005fc090211 */ /* 0x000fe400008f0c71 */
[----:B------:R-:W-:-:S03]  /*9d40*/  @P0 LEA R2, P1, R109, R4, 0x1 ;  /* 0x000000046d020211 */ /* 0x000fc600078208ff */
[----:B------:R3:W-:Y:S01]  /*9d50*/  @P0 LDGSTS.E.BYPASS.LTC128B.128 [R0+0x5080], [R8.64], !P3 ;  /* 0x0508000008000fae */ /* 0x0007e2000d901d48 */
[----:B--2---:R-:W-:Y:S02]  /*9d60*/  @P0 LEA.HI.X R3, R109, R5, R112, 0x1, P1 ;  /* 0x000000056d030211 */ /* 0x004fe400008f0c70 */
[----:B------:R-:W-:-:S03]  /*9d70*/  ISETP.GT.AND P1, PT, R14, 0x2f, PT ;  /* 0x0000002f0e00780c */ /* 0x000fc60003f24270 */
[----:B------:R3:W-:Y:S01]  /*9d80*/  @P0 LDGSTS.E.BYPASS.LTC128B.128 [R0+0x5c80], [R2.64], !P2 ;  /* 0x05c8000002000fae */ /* 0x0007e2000d101d48 */
[----:B------:R-:W-:-:S03]  /*9d90*/  ISETP.LT.AND P0, PT, RZ, c[0x0][0x27c], PT ;  /* 0x00009f00ff007a0c */ /* 0x000fc60003f01270 */
[----:B------:R-:W0:Y:S06]  /*9da0*/  LDGDEPBAR ;  /* 0x00000000000079af */ /* 0x000e2c0000000000 */
[----:B------:R-:W-:-:S04]  /*9db0*/  @P1 LOP3.LUT R209, R209, 0x40, RZ, 0xfc, !PT ;  /* 0x00000040d1d11812 */ /* 0x000fc800078efcff */
[----:B------:R-:W-:Y:S05]  /*9dc0*/  @P0 BRA `(.L_x_935) ;  /* 0x0000002000000947 */ /* 0x000fea0003800000 */
[----:B------:R-:W-:-:S04]  /*9dd0*/  DEPBAR.LE SB0, 0x1 ;  /* 0x000080400000791a */ /* 0x000fc80000000000 */
[----:B------:R-:W-:Y:S05]  /*9de0*/  BRA `(.L_x_936) ;  /* 0x0000698000007947 */ /* 0x000fea0003800000 */
.L_x_935:
[----:B------:R-:W2:Y:S01]  /*9df0*/  LDL R118, [R1+0x58] ;  /* 0x0000580001767983 */ /* 0x000ea20000100800 */
[----:B------:R-:W-:Y:S01]  /*9e00*/  ULDC.U8 UR4, c[0x0][0x298] ;  /* 0x0000a60000047ab9 */ /* 0x000fe20000000000 */
[----:B---3--:R-:W-:Y:S01]  /*9e10*/  SHF.R.S32.HI R0, RZ, 0x1f, R125 ;  /* 0x0000001fff007819 */ /* 0x008fe2000001147d */
[C---:B------:R-:W-:Y:S01]  /*9e20*/  IMAD.WIDE.U32 R4, R125.reuse, c[0x0][0x280], RZ ;  /* 0x0000a0007d047a25 */ /* 0x040fe200078e00ff */
[----:B------:R-:W-:Y:S01]  /*9e30*/  ISETP.NE.AND P0, PT, RZ, UR4, PT ;  /* 0x00000004ff007c0c */ /* 0x000fe2000bf05270 */
[----:B------:R-:W-:Y:S02]  /*9e40*/  BSSY B2, `(.L_x_936) ;  /* 0x0000692000027945 */ /* 0x000fe40003800000 */
[C---:B------:R-:W-:Y:S02]  /*9e50*/  IMAD R2, R0.reuse, c[0x0][0x280], RZ ;  /* 0x0000a00000027a24 */ /* 0x040fe400078e02ff */
[----:B------:R-:W-:Y:S02]  /*9e60*/  IMAD R0, R0, c[0x0][0x290], RZ ;  /* 0x0000a40000007a24 */ /* 0x000fe400078e02ff */
[----:B------:R-:W-:-:S02]  /*9e70*/  IMAD R8, R125, c[0x0][0x284], R2 ;  /* 0x0000a1007d087a24 */ /* 0x000fc400078e0202 */
[C---:B------:R-:W-:Y:S02]  /*9e80*/  IMAD R6, R125.reuse, c[0x0][0x294], R0 ;  /* 0x0000a5007d067a24 */ /* 0x040fe400078e0200 */
[----:B------:R-:W-:Y:S01]  /*9e90*/  IMAD.WIDE.U32 R2, R125, c[0x0][0x290], RZ ;  /* 0x0000a4007d027a25 */ /* 0x000fe200078e00ff */
[----:B------:R-:W-:-:S04]  /*9ea0*/  IADD3 R8, R8, R5, RZ ;  /* 0x0000000508087210 */ /* 0x000fc80007ffe0ff */
[----:B------:R-:W-:Y:S02]  /*9eb0*/  IADD3 R6, R6, R3, RZ ;  /* 0x0000000306067210 */ /* 0x000fe40007ffe0ff */
[----:B--2---:R-:W-:-:S04]  /*9ec0*/  IADD3 R28, R138, R118, RZ ;  /* 0x000000768a1c7210 */ /* 0x004fc80007ffe0ff */
[----:B------:R-:W-:Y:S01]  /*9ed0*/  LEA R0, R170, R28, 0x6 ;  /* 0x0000001caa007211 */ /* 0x000fe200078e30ff */
[----:B------:R-:W-:Y:S05]  /*9ee0*/  @!P0 BRA `(.L_x_937) ;  /* 0x0000348000008947 */ /* 0x000fea0003800000 */
[----:B------:R1:W5:Y:S01]  /*9ef0*/  LDL R82, [R1+0xc8] ;  /* 0x0000c80001527983 */ /* 0x0003620000100800 */
[----:B------:R-:W-:-:S03]  /*9f00*/  IMAD.MOV.U32 R9, RZ, RZ, c[0x0][0x2c4] ;  /* 0x0000b100ff097624 */ /* 0x000fc600078e00ff */
[----:B------:R1:W5:Y:S02]  /*9f10*/  LDL R81, [R1+0xc4] ;  /* 0x0000c40001517983 */ /* 0x0003640000100800 */
[----:B------:R-:W-:Y:S02]  /*9f20*/  ISETP.NE.AND P1, PT, R9, 0x1, PT ;  /* 0x000000010900780c */ /* 0x000fe40003f25270 */
[----:B------:R1:W5:Y:S04]  /*9f30*/  LDL R80, [R1+0xc0] ;  /* 0x0000c00001507983 */ /* 0x0003680000100800 */
[----:B------:R1:W5:Y:S04]  /*9f40*/  LDL R79, [R1+0xbc] ;  /* 0x0000bc00014f7983 */ /* 0x0003680000100800 */
[----:B------:R1:W5:Y:S03]  /*9f50*/  LDL R75, [R1+0xb8] ;  /* 0x0000b800014b7983 */ /* 0x0003660000100800 */
[----:B------:R-:W-:-:S05]  /*9f60*/  @P1 IMAD.HI.U32 R3, R0, c[0x0][0x2c8], RZ ;  /* 0x0000b20000031a27 */ /* 0x000fca00078e00ff */
[----:B------:R-:W-:Y:S01]  /*9f70*/  @P1 SHF.R.U32.HI R0, RZ, c[0x0][0x2cc], R3 ;  /* 0x0000b300ff001a19 */ /* 0x000fe20000011603 */
[----:B------:R-:W-:-:S03]  /*9f80*/  IMAD.MOV.U32 R5, RZ, RZ, R8 ;  /* 0x000000ffff057224 */ /* 0x000fc600078e0008 */
[----:B------:R-:W-:Y:S01]  /*9f90*/  SHF.R.S32.HI R3, RZ, 0x1f, R0 ;  /* 0x0000001fff037819 */ /* 0x000fe20000011400 */
[----:B------:R-:W-:Y:S01]  /*9fa0*/  IMAD.MOV.U32 R9, RZ, RZ, R6 ;  /* 0x000000ffff097224 */ /* 0x000fe200078e0006 */
[----:B------:R-:W-:-:S03]  /*9fb0*/  MOV R8, R2 ;  /* 0x0000000200087202 */ /* 0x000fc60000000f00 */
[C---:B------:R-:W-:Y:S02]  /*9fc0*/  IMAD R6, R3.reuse, c[0x0][0x280], RZ ;  /* 0x0000a00003067a24 */ /* 0x040fe400078e02ff */
[----:B------:R-:W-:Y:S02]  /*9fd0*/  IMAD R10, R3, c[0x0][0x290], RZ ;  /* 0x0000a400030a7a24 */ /* 0x000fe400078e02ff */
[----:B------:R-:W-:-:S04]  /*9fe0*/  IMAD.WIDE.U32 R4, R0, c[0x0][0x280], R4 ;  /* 0x0000a00000047a25 */ /* 0x000fc800078e0004 */
[----:B------:R-:W-:-:S04]  /*9ff0*/  IMAD.WIDE.U32 R2, R0, c[0x0][0x290], R8 ;  /* 0x0000a40000027a25 */ /* 0x000fc800078e0008 */
[C---:B------:R-:W-:Y:S02]  /*a000*/  IMAD R6, R0.reuse, c[0x0][0x284], R6 ;  /* 0x0000a10000067a24 */ /* 0x040fe400078e0206 */
[----:B------:R-:W-:Y:S01]  /*a010*/  IMAD R0, R0, c[0x0][0x294], R10 ;  /* 0x0000a50000007a24 */ /* 0x000fe200078e020a */
[----:B------:R-:W-:-:S04]  /*a020*/  LEA R41, P0, R2, c[0x0][0x288], 0x1 ;  /* 0x0000a20002297a11 */ /* 0x000fc800078008ff */
[----:B------:R-:W-:-:S04]  /*a030*/  IADD3 R0, R3, R0, RZ ;  /* 0x0000000003007210 */ /* 0x000fc80007ffe0ff */
[----:B------:R-:W-:Y:S02]  /*a040*/  LEA.HI.X R29, R2, c[0x0][0x28c], R0, 0x1, P0 ;  /* 0x0000a300021d7a11 */ /* 0x000fe400000f0c00 */
[----:B------:R-:W-:Y:S02]  /*a050*/  ISETP.GE.AND P0, PT, R28, R34, PT ;  /* 0x000000221c00720c */ /* 0x000fe40003f06270 */
[----:B------:R-:W-:Y:S02]  /*a060*/  LEA R40, P1, R4, c[0x0][0x270], 0x1 ;  /* 0x00009c0004287a11 */ /* 0x000fe400078208ff */
[----:B------:R-:W-:-:S04]  /*a070*/  IADD3 R6, R5, R6, RZ ;  /* 0x0000000605067210 */ /* 0x000fc80007ffe0ff */
[----:B------:R-:W-:Y:S01]  /*a080*/  LEA.HI.X R35, R4, c[0x0][0x274], R6, 0x1, P1 ;  /* 0x00009d0004237a11 */ /* 0x000fe200008f0c06 */
[----:B------:R1:W2:Y:S01]  /*a090*/  SHFL.IDX PT, R2, R41, RZ, 0x1e1f ;  /* 0x001e1fff29027589 */ /* 0x0002a200000e0000 */
[----:B------:R-:W-:Y:S03]  /*a0a0*/  BSSY B0, `(.L_x_938) ;  /* 0x0000050000007945 */ /* 0x000fe60003800000 */
[----:B------:R1:W3:Y:S01]  /*a0b0*/  SHFL.IDX PT, R4, R40, RZ, 0x1e1f ;  /* 0x001e1fff28047589 */ /* 0x0002e200000e0000 */
[----:B------:R-:W-:-:S03]  /*a0c0*/  CS2R R64, SRZ ;  /* 0x0000000000407805 */ /* 0x000fc6000001ff00 */
[----:B------:R1:W4:Y:S01]  /*a0d0*/  SHFL.IDX PT, R5, R35, RZ, 0x1e1f ;  /* 0x001e1fff23057589 */ /* 0x00032200000e0000 */
[----:B------:R-:W-:-:S03]  /*a0e0*/  CS2R R42, SRZ ;  /* 0x00000000002a7805 */ /* 0x000fc6000001ff00 */
[----:B------:R1:W1:Y:S01]  /*a0f0*/  SHFL.IDX PT, R3, R29, RZ, 0x1e1f ;  /* 0x001e1fff1d037589 */ /* 0x00026200000e0000 */
        /* <DEDUP_REMOVED lines=11> */
[----:B------:R-:W-:Y:S05]  /*a1b0*/  @P0 BRA `(.L_x_939) ;  /* 0x000003e000000947 */ /* 0x000fea0003800000 */
[----:B--2---:R-:W-:Y:S01]  /*a1c0*/  ISETP.GE.AND P0, PT, R169, c[0x0][0x27c], PT ;  /* 0x00009f00a9007a0c */ /* 0x004fe20003f06270 */
[----:B------:R-:W-:Y:S01]  /*a1d0*/  CS2R R22, SRZ ;  /* 0x0000000000167805 */ /* 0x000fe2000001ff00 */
[----:B------:R-:W-:Y:S01]  /*a1e0*/  ISETP.GE.AND P1, PT, R166, c[0x0][0x27c], PT ;  /* 0x00009f00a6007a0c */ /* 0x000fe20003f26270 */
[----:B------:R-:W-:-:S10]  /*a1f0*/  CS2R R20, SRZ ;  /* 0x0000000000147805 */ /* 0x000fd4000001ff00 */
[C---:B------:R-:W-:Y:S01]  /*a200*/  @!P0 IMAD.SHL.U32 R0, R169.reuse, 0x2, RZ ;  /* 0x00000002a9008824 */ /* 0x040fe200078e00ff */
[----:B-----5:R-:W-:-:S04]  /*a210*/  @!P0 SHF.L.U64.HI R6, R169, 0x1, R82 ;  /* 0x00000001a9068819 */ /* 0x020fc80000010252 */
[----:B---3--:R-:W-:-:S05]  /*a220*/  @!P0 IADD3 R10, P2, R4, R0, RZ ;  /* 0x00000000040a8210 */ /* 0x008fca0007f5e0ff */
[----:B----4-:R-:W-:Y:S01]  /*a230*/  @!P0 IMAD.X R11, R5, 0x1, R6, P2 ;  /* 0x00000001050b8824 */ /* 0x010fe200010e0606 */
[----:B------:R-:W-:-:S04]  /*a240*/  @!P0 IADD3 R8, P2, R2, R0, RZ ;  /* 0x0000000002088210 */ /* 0x000fc80007f5e0ff */
[----:B------:R2:W5:Y:S01]  /*a250*/  @!P0 LD.E.64 R22, [R10.64] ;  /* 0x000000080a168980 */ /* 0x000562000c101b00 */
[----:B-1----:R-:W-:Y:S02]  /*a260*/  @!P0 IMAD.X R9, R3, 0x1, R6, P2 ;  /* 0x0000000103098824 */ /* 0x002fe400010e0606 */
[C---:B------:R-:W-:Y:S01]  /*a270*/  @!P1 IMAD.SHL.U32 R6, R166.reuse, 0x2, RZ ;  /* 0x00000002a6069824 */ /* 0x040fe200078e00ff */
[----:B------:R-:W-:Y:S02]  /*a280*/  @!P1 SHF.L.U64.HI R0, R166, 0x1, R81 ;  /* 0x00000001a6009819 */ /* 0x000fe40000010251 */
[----:B------:R1:W5:Y:S01]  /*a290*/  @!P0 LD.E.64 R20, [R8.64] ;  /* 0x0000000808148980 */ /* 0x000362000c101b00 */
[----:B------:R-:W-:Y:S01]  /*a2a0*/  ISETP.GE.AND P0, PT, R168, c[0x0][0x27c], PT ;  /* 0x00009f00a8007a0c */ /* 0x000fe20003f06270 */
[----:B------:R-:W-:Y:S01]  /*a2b0*/  CS2R R24, SRZ ;  /* 0x0000000000187805 */ /* 0x000fe2000001ff00 */
[----:B------:R-:W-:Y:S01]  /*a2c0*/  CS2R R26, SRZ ;  /* 0x00000000001a7805 */ /* 0x000fe2000001ff00 */
[----:B--2---:R-:W-:-:S05]  /*a2d0*/  @!P1 IADD3 R10, P2, R4, R6, RZ ;  /* 0x00000006040a9210 */ /* 0x004fca0007f5e0ff */
[----:B------:R-:W-:Y:S01]  /*a2e0*/  @!P1 IMAD.X R11, R5, 0x1, R0, P2 ;  /* 0x00000001050b9824 */ /* 0x000fe200010e0600 */
[----:B-1----:R-:W-:-:S04]  /*a2f0*/  @!P1 IADD3 R8, P2, R2, R6, RZ ;  /* 0x0000000602089210 */ /* 0x002fc80007f5e0ff */
[C---:B------:R-:W-:Y:S01]  /*a300*/  @!P0 IMAD.SHL.U32 R6, R168.reuse, 0x2, RZ ;  /* 0x00000002a8068824 */ /* 0x040fe200078e00ff */
[----:B------:R-:W-:Y:S01]  /*a310*/  ISETP.GE.AND P3, PT, R139, c[0x0][0x27c], PT ;  /* 0x00009f008b007a0c */ /* 0x000fe20003f66270 */
[----:B------:R1:W5:Y:S01]  /*a320*/  @!P1 LD.E.64 R24, [R10.64] ;  /* 0x000000080a189980 */ /* 0x000362000c101b00 */
[----:B------:R-:W-:Y:S01]  /*a330*/  @!P1 IMAD.X R9, R3, 0x1, R0, P2 ;  /* 0x0000000103099824 */ /* 0x000fe200010e0600 */
[----:B------:R-:W-:-:S04]  /*a340*/  @!P0 SHF.L.U64.HI R0, R168, 0x1, R80 ;  /* 0x00000001a8008819 */ /* 0x000fc80000010250 */
[----:B------:R2:W5:Y:S01]  /*a350*/  @!P1 LD.E.64 R26, [R8.64] ;  /* 0x00000008081a9980 */ /* 0x000562000c101b00 */
[----:B------:R-:W-:Y:S01]  /*a360*/  CS2R R30, SRZ ;  /* 0x00000000001e7805 */ /* 0x000fe2000001ff00 */
[----:B------:R-:W-:Y:S01]  /*a370*/  CS2R R32, SRZ ;  /* 0x0000000000207805 */ /* 0x000fe2000001ff00 */
[----:B-1----:R-:W-:-:S05]  /*a380*/  @!P0 IADD3 R10, P1, R4, R6, RZ ;  /* 0x00000006040a8210 */ /* 0x002fca0007f3e0ff */
[----:B------:R-:W-:Y:S01]  /*a390*/  @!P0 IMAD.X R11, R5, 0x1, R0, P1 ;  /* 0x00000001050b8824 */ /* 0x000fe200008e0600 */
[----:B--2---:R-:W-:Y:S01]  /*a3a0*/  @!P0 IADD3 R8, P1, R2, R6, RZ ;  /* 0x0000000602088210 */ /* 0x004fe20007f3e0ff */
[----:B------:R-:W-:-:S03]  /*a3b0*/  @!P3 IMAD.SHL.U32 R6, R139, 0x2, RZ ;  /* 0x000000028b06b824 */ /* 0x000fc600078e00ff */
[----:B------:R1:W5:Y:S01]  /*a3c0*/  @!P0 LD.E.64 R30, [R10.64] ;  /* 0x000000080a1e8980 */ /* 0x000362000c101b00 */
[----:B------:R-:W-:Y:S01]  /*a3d0*/  @!P0 IMAD.X R9, R3, 0x1, R0, P1 ;  /* 0x0000000103098824 */ /* 0x000fe200008e0600 */
[----:B------:R-:W-:-:S04]  /*a3e0*/  @!P3 SHF.L.U64.HI R0, R139, 0x1, R79 ;  /* 0x000000018b00b819 */ /* 0x000fc8000001024f */
[----:B------:R2:W5:Y:S01]  /*a3f0*/  @!P0 LD.E.64 R32, [R8.64] ;  /* 0x0000000808208980 */ /* 0x000562000c101b00 */
[----:B------:R-:W-:Y:S02]  /*a400*/  @!P3 IADD3 R12, P0, R2, R6, RZ ;  /* 0x00000006020cb210 */ /* 0x000fe40007f1e0ff */
[----:B------:R-:W-:-:S03]  /*a410*/  ISETP.GE.AND P1, PT, R164, c[0x0][0x27c], PT ;  /* 0x00009f00a4007a0c */ /* 0x000fc60003f26270 */
[----:B------:R-:W-:Y:S01]  /*a420*/  @!P3 IMAD.X R13, R3, 0x1, R0, P0 ;  /* 0x00000001030db824 */ /* 0x000fe200000e0600 */
[----:B------:R-:W-:Y:S02]  /*a430*/  ISETP.GE.AND P0, PT, R167, c[0x0][0x27c], PT ;  /* 0x00009f00a7007a0c */ /* 0x000fe40003f06270 */
[----:B------:R-:W-:-:S05]  /*a440*/  @!P3 IADD3 R14, P2, R4, R6, RZ ;  /* 0x00000006040eb210 */ /* 0x000fca0007f5e0ff */
[----:B------:R-:W-:Y:S02]  /*a450*/  @!P3 IMAD.X R15, R5, 0x1, R0, P2 ;  /* 0x00000001050fb824 */ /* 0x000fe400010e0600 */
[----:B------:R-:W-:Y:S01]  /*a460*/  @!P1 IMAD.WIDE R18, R164, 0x2, R4 ;  /* 0x00000002a4129825 */ /* 0x000fe200078e0204 */
[----:B-1----:R-:W-:-:S03]  /*a470*/  CS2R R10, SRZ ;  /* 0x00000000000a7805 */ /* 0x002fc6000001ff00 */
[----:B------:R-:W-:Y:S01]  /*a480*/  @!P1 IMAD.WIDE R16, R164, 0x2, R2 ;  /* 0x00000002a4109825 */ /* 0x000fe200078e0202 */
[----:B--2---:R-:W-:-:S03]  /*a490*/  CS2R R8, SRZ ;  /* 0x0000000000087805 */ /* 0x004fc6000001ff00 */
[C---:B------:R-:W-:Y:S01]  /*a4a0*/  @!P0 IMAD.SHL.U32 R0, R167.reuse, 0x2, RZ ;  /* 0x00000002a7008824 */ /* 0x040fe200078e00ff */
[----:B------:R1:W5:Y:S01]  /*a4b0*/  @!P1 LD.E.64 R10, [R18.64] ;  /* 0x00000008120a9980 */ /* 0x000362000c101b00 */
[----:B------:R-:W-:-:S03]  /*a4c0*/  @!P0 SHF.L.U64.HI R6, R167, 0x1, R75 ;  /* 0x00000001a7068819 */ /* 0x000fc6000001024b */
[----:B------:R1:W5:Y:S01]  /*a4d0*/  @!P1 LD.E.64 R8, [R16.64] ;  /* 0x0000000810089980 */ /* 0x000362000c101b00 */
[----:B------:R-:W-:-:S05]  /*a4e0*/  @!P0 IADD3 R4, P1, R4, R0, RZ ;  /* 0x0000000004048210 */ /* 0x000fca0007f3e0ff */
[--C-:B------:R-:W-:Y:S01]  /*a4f0*/  @!P0 IMAD.X R5, R5, 0x1, R6.reuse, P1 ;  /* 0x0000000105058824 */ /* 0x100fe200008e0606 */
[----:B------:R-:W-:Y:S01]  /*a500*/  @!P0 IADD3 R2, P1, R2, R0, RZ ;  /* 0x0000000002028210 */ /* 0x000fe20007f3e0ff */
[----:B------:R-:W-:Y:S01]  /*a510*/  CS2R R36, SRZ ;  /* 0x0000000000247805 */ /* 0x000fe2000001ff00 */
[----:B------:R-:W-:Y:S01]  /*a520*/  CS2R R38, SRZ ;  /* 0x0000000000267805 */ /* 0x000fe2000001ff00 */
[----:B------:R-:W-:Y:S01]  /*a530*/  CS2R R42, SRZ ;  /* 0x00000000002a7805 */ /* 0x000fe2000001ff00 */
[----:B------:R-:W-:Y:S01]  /*a540*/  CS2R R44, SRZ ;  /* 0x00000000002c7805 */ /* 0x000fe2000001ff00 */
[----:B------:R-:W-:Y:S02]  /*a550*/  @!P0 IMAD.X R3, R3, 0x1, R6, P1 ;  /* 0x0000000103038824 */ /* 0x000fe400008e0606 */
[----:B------:R1:W5:Y:S04]  /*a560*/  @!P3 LD.E.64 R36, [R14.64] ;  /* 0x000000080e24b980 */ /* 0x000368000c101b00 */
[----:B------:R1:W5:Y:S04]  /*a570*/  @!P3 LD.E.64 R38, [R12.64] ;  /* 0x000000080c26b980 */ /* 0x000368000c101b00 */
[----:B------:R1:W5:Y:S04]  /*a580*/  @!P0 LD.E.64 R42, [R4.64] ;  /* 0x00000008042a8980 */ /* 0x000368000c101b00 */
[----:B------:R1:W5:Y:S02]  /*a590*/  @!P0 LD.E.64 R44, [R2.64] ;  /* 0x00000008022c8980 */ /* 0x000364000c101b00 */
.L_x_939:
[----:B--2---:R-:W-:Y:S05]  /*a5a0*/  BSYNC B0 ;  /* 0x0000000000007941 */ /* 0x004fea0003800000 */
.L_x_938:
[----:B------:R-:W-:Y:S01]  /*a5b0*/  IADD3 R0, R28, 0x40, RZ ;  /* 0x000000401c007810 */ /* 0x000fe20007ffe0ff */
[----:B-1---5:R-:W-:Y:S01]  /*a5c0*/  IMAD.MOV.U32 R2, RZ, RZ, R36 ;  /* 0x000000ffff027224 */ /* 0x022fe200078e0024 */
[----:B------:R-:W-:Y:S01]  /*a5d0*/  MOV R6, R8 ;  /* 0x0000000800067202 */ /* 0x000fe20000000f00 */
[----:B------:R-:W-:Y:S01]  /*a5e0*/  IMAD.MOV.U32 R3, RZ, RZ, R43 ;  /* 0x000000ffff037224 */ /* 0x000fe200078e002b */
[----:B------:R-:W-:Y:S01]  /*a5f0*/  ISETP.GE.AND P0, PT, R0, R34, PT ;  /* 0x000000220000720c */ /* 0x000fe20003f06270 */
[----:B------:R-:W-:Y:S01]  /*a600*/  IMAD.MOV.U32 R0, RZ, RZ, R37 ;  /* 0x000000ffff007224 */ /* 0x000fe200078e0025 */
[----:B----4-:R1:W2:Y:S01]  /*a610*/  SHFL.IDX PT, R5, R35, 0x1, 0x1e1f ;  /* 0x003e1f0023057f89 */ /* 0x0102a200000e0000 */
[----:B---3--:R-:W-:Y:S01]  /*a620*/  IMAD.MOV.U32 R4, RZ, RZ, R42 ;  /* 0x000000ffff047224 */ /* 0x008fe200078e002a */
[----:B------:R-:W-:Y:S01]  /*a630*/  PRMT R78, R78, 0x5410, R3 ;  /* 0x000054104e4e7816 */ /* 0x000fe20000000003 */
[----:B------:R-:W-:Y:S01]  /*a640*/  IMAD.MOV.U32 R3, RZ, RZ, R31 ;  /* 0x000000ffff037224 */ /* 0x000fe200078e001f */
[----:B------:R-:W-:Y:S01]  /*a650*/  PRMT R74, R2, 0x5410, R0 ;  /* 0x00005410024a7816 */ /* 0x000fe20000000000 */
[----:B------:R-:W-:Y:S01]  /*a660*/  IMAD.MOV.U32 R2, RZ, RZ, R24 ;  /* 0x000000ffff027224 */ /* 0x000fe200078e0018 */
[----:B------:R-:W-:Y:S01]  /*a670*/  PRMT R77, R77, 0x5410, R4 ;  /* 0x000054104d4d7816 */ /* 0x000fe20000000004 */
[----:B------:R-:W-:Y:S01]  /*a680*/  IMAD.MOV.U32 R0, RZ, RZ, R25 ;  /* 0x000000ffff007224 */ /* 0x000fe200078e0019 */
[----:B------:R-:W-:Y:S01]  /*a690*/  MOV R4, R30 ;  /* 0x0000001e00047202 */ /* 0x000fe20000000f00 */
[----:B------:R-:W-:Y:S01]  /*a6a0*/  IMAD.MOV.U32 R13, RZ, RZ, R20 ;  /* 0x000000ffff0d7224 */ /* 0x000fe200078e0014 */
[----:B------:R-:W-:Y:S01]  /*a6b0*/  BSSY B0, `(.L_x_940) ;  /* 0x0000066000007945 */ /* 0x000fe20003800000 */
[----:B------:R-:W-:Y:S01]  /*a6c0*/  IMAD.MOV.U32 R12, RZ, RZ, R21 ;  /* 0x000000ffff0c7224 */ /* 0x000fe200078e0015 */
[----:B------:R-:W-:Y:S01]  /*a6d0*/  PRMT R70, R2, 0x5410, R0 ;  /* 0x0000541002467816 */ /* 0x000fe20000000000 */
[----:B------:R-:W-:Y:S01]  /*a6e0*/  IMAD.MOV.U32 R2, RZ, RZ, R10 ;  /* 0x000000ffff027224 */ /* 0x000fe200078e000a */
[----:B------:R-:W-:Y:S01]  /*a6f0*/  PRMT R72, R4, 0x5410, R3 ;  /* 0x0000541004487816 */ /* 0x000fe20000000003 */
[----:B------:R-:W-:Y:S01]  /*a700*/  IMAD.MOV.U32 R0, RZ, RZ, R11 ;  /* 0x000000ffff007224 */ /* 0x000fe200078e000b */
[----:B------:R-:W-:Y:S01]  /*a710*/  MOV R4, R22 ;  /* 0x0000001600047202 */ /* 0x000fe20000000f00 */
[----:B------:R-:W-:Y:S01]  /*a720*/  IMAD.MOV.U32 R3, RZ, RZ, R23 ;  /* 0x000000ffff037224 */ /* 0x000fe200078e0017 */
[----:B------:R-:W-:Y:S01]  /*a730*/  PRMT R67, R13, 0x5410, R12 ;  /* 0x000054100d437816 */ /* 0x000fe2000000000c */
[----:B------:R-:W-:Y:S01]  /*a740*/  CS2R R58, SRZ ;  /* 0x00000000003a7805 */ /* 0x000fe2000001ff00 */
[----:B------:R-:W-:Y:S01]  /*a750*/  PRMT R66, R2, 0x5410, R0 ;  /* 0x0000541002427816 */ /* 0x000fe20000000000 */
[----:B------:R-:W-:Y:S01]  /*a760*/  IMAD.MOV.U32 R2, RZ, RZ, R38 ;  /* 0x000000ffff027224 */ /* 0x000fe200078e0026 */
[----:B------:R-:W-:Y:S01]  /*a770*/  PRMT R68, R4, 0x5410, R3 ;  /* 0x0000541004447816 */ /* 0x000fe20000000003 */
[----:B------:R-:W-:Y:S01]  /*a780*/  IMAD.MOV.U32 R0, RZ, RZ, R39 ;  /* 0x000000ffff007224 */ /* 0x000fe200078e0027 */
[----:B------:R-:W-:Y:S01]  /*a790*/  MOV R4, R44 ;  /* 0x0000002c00047202 */ /* 0x000fe20000000f00 */
[----:B------:R-:W-:Y:S01]  /*a7a0*/  IMAD.MOV.U32 R3, RZ, RZ, R45 ;  /* 0x000000ffff037224 */ /* 0x000fe200078e002d */
[----:B------:R-:W-:Y:S01]  /*a7b0*/  CS2R R54, SRZ ;  /* 0x0000000000367805 */ /* 0x000fe2000001ff00 */
[----:B------:R-:W-:Y:S01]  /*a7c0*/  CS2R R50, SRZ ;  /* 0x0000000000327805 */ /* 0x000fe2000001ff00 */
[----:B------:R-:W-:Y:S01]  /*a7d0*/  PRMT R73, R2, 0x5410, R0 ;  /* 0x0000541002497816 */ /* 0x000fe20000000000 */
[----:B------:R-:W-:Y:S01]  /*a7e0*/  IMAD.MOV.U32 R2, RZ, RZ, R26 ;  /* 0x000000ffff027224 */ /* 0x000fe200078e001a */
[----:B------:R-:W-:Y:S01]  /*a7f0*/  PRMT R76, R4, 0x5410, R3 ;  /* 0x00005410044c7816 */ /* 0x000fe20000000003 */
[----:B------:R-:W-:Y:S01]  /*a800*/  IMAD.MOV.U32 R3, RZ, RZ, R33 ;  /* 0x000000ffff037224 */ /* 0x000fe200078e0021 */
[----:B------:R-:W-:Y:S01]  /*a810*/  MOV R0, R27 ;  /* 0x0000001b00007202 */ /* 0x000fe20000000f00 */
[----:B------:R-:W-:Y:S01]  /*a820*/  CS2R R46, SRZ ;  /* 0x00000000002e7805 */ /* 0x000fe2000001ff00 */
[----:B------:R-:W-:Y:S01]  /*a830*/  MOV R4, R32 ;  /* 0x0000002000047202 */ /* 0x000fe20000000f00 */
[----:B------:R-:W-:Y:S01]  /*a840*/  CS2R R62, SRZ ;  /* 0x00000000003e7805 */ /* 0x000fe2000001ff00 */
[----:B------:R-:W-:Y:S01]  /*a850*/  PRMT R69, R2, 0x5410, R0 ;  /* 0x0000541002457816 */ /* 0x000fe20000000000 */
[----:B------:R-:W-:Y:S01]  /*a860*/  IMAD.MOV.U32 R0, RZ, RZ, R9 ;  /* 0x000000ffff007224 */ /* 0x000fe200078e0009 */
[----:B------:R-:W-:Y:S01]  /*a870*/  PRMT R71, R4, 0x5410, R3 ;  /* 0x0000541004477816 */ /* 0x000fe20000000003 */
[----:B------:R-:W3:Y:S01]  /*a880*/  SHFL.IDX PT, R2, R41, 0x1, 0x1e1f ;  /* 0x003e1f0029027f89 */ /* 0x000ee200000e0000 */
[----:B------:R-:W-:Y:S01]  /*a890*/  CS2R R60, SRZ ;  /* 0x00000000003c7805 */ /* 0x000fe2000001ff00 */
[----:B------:R-:W-:Y:S01]  /*a8a0*/  CS2R R56, SRZ ;  /* 0x0000000000387805 */ /* 0x000fe2000001ff00 */
[----:B-1----:R-:W-:Y:S01]  /*a8b0*/  PRMT R35, R6, 0x5410, R0 ;  /* 0x0000541006237816 */ /* 0x002fe20000000000 */
[----:B------:R1:W4:Y:S01]  /*a8c0*/  SHFL.IDX PT, R4, R40, 0x1, 0x1e1f ;  /* 0x003e1f0028047f89 */ /* 0x00032200000e0000 */
[----:B------:R-:W-:Y:S01]  /*a8d0*/  CS2R R52, SRZ ;  /* 0x0000000000347805 */ /* 0x000fe2000001ff00 */
[----:B------:R-:W-:-:S02]  /*a8e0*/  CS2R R48, SRZ ;  /* 0x0000000000307805 */ /* 0x000fc4000001ff00 */
[----:B------:R2:W3:Y:S01]  /*a8f0*/  SHFL.IDX PT, R3, R29, 0x1, 0x1e1f ;  /* 0x003e1f001d037f89 */ /* 0x0004e200000e0000 */
[----:B-1----:R-:W-:Y:S01]  /*a900*/  CS2R R40, SRZ ;  /* 0x0000000000287805 */ /* 0x002fe2000001ff00 */
[----:B--2---:R-:W-:Y:S01]  /*a910*/  CS2R R28, SRZ ;  /* 0x00000000001c7805 */ /* 0x004fe2000001ff00 */
[----:B------:R-:W-:Y:S05]  /*a920*/  @P0 BRA `(.L_x_941) ;  /* 0x000003e000000947 */ /* 0x000fea0003800000 */
[----:B---34-:R-:W-:Y:S01]  /*a930*/  ISETP.GE.AND P0, PT, R169, c[0x0][0x27c], PT ;  /* 0x00009f00a9007a0c */ /* 0x018fe20003f06270 */
[----:B------:R-:W-:Y:S01]  /*a940*/  CS2R R46, SRZ ;  /* 0x00000000002e7805 */ /* 0x000fe2000001ff00 */
[----:B------:R-:W-:Y:S01]  /*a950*/  ISETP.GE.AND P1, PT, R166, c[0x0][0x27c], PT ;  /* 0x00009f00a6007a0c */ /* 0x000fe20003f26270 */
[----:B------:R-:W-:-:S10]  /*a960*/  CS2R R48, SRZ ;  /* 0x0000000000307805 */ /* 0x000fd4000001ff00 */
[C---:B------:R-:W-:Y:S01]  /*a970*/  @!P0 IMAD.SHL.U32 R0, R169.reuse, 0x2, RZ ;  /* 0x00000002a9008824 */ /* 0x040fe200078e00ff */
[----:B------:R-:W-:-:S04]  /*a980*/  @!P0 SHF.L.U64.HI R6, R169, 0x1, R82 ;  /* 0x00000001a9068819 */ /* 0x000fc80000010252 */
[----:B------:R-:W-:-:S05]  /*a990*/  @!P0 IADD3 R14, P2, R4, R0, RZ ;  /* 0x00000000040e8210 */ /* 0x000fca0007f5e0ff */
[----:B------:R-:W-:Y:S01]  /*a9a0*/  @!P0 IMAD.X R15, R5, 0x1, R6, P2 ;  /* 0x00000001050f8824 */ /* 0x000fe200010e0606 */
[----:B------:R-:W-:Y:S01]  /*a9b0*/  @!P0 IADD3 R12, P2, R2, R0, RZ ;  /* 0x00000000020c8210 */ /* 0x000fe20007f5e0ff */
[----:B------:R-:W-:-:S03]  /*a9c0*/  @!P1 IMAD.SHL.U32 R0, R166, 0x2, RZ ;  /* 0x00000002a6009824 */ /* 0x000fc600078e00ff */
[----:B------:R1:W5:Y:S01]  /*a9d0*/  @!P0 LD.E.64 R46, [R14.64] ;  /* 0x000000080e2e8980 */ /* 0x000362000c101b00 */
[----:B------:R-:W-:Y:S01]  /*a9e0*/  @!P0 IMAD.X R13, R3, 0x1, R6, P2 ;  /* 0x00000001030d8824 */ /* 0x000fe200010e0606 */
[----:B------:R-:W-:-:S04]  /*a9f0*/  @!P1 SHF.L.U64.HI R6, R166, 0x1, R81 ;  /* 0x00000001a6069819 */ /* 0x000fc80000010251 */
[----:B------:R2:W5:Y:S01]  /*aa00*/  @!P0 LD.E.64 R48, [R12.64] ;  /* 0x000000080c308980 */ /* 0x000562000c101b00 */
[----:B------:R-:W-:Y:S01]  /*aa10*/  ISETP.GE.AND P0, PT, R168, c[0x0][0x27c], PT ;  /* 0x00009f00a8007a0c */ /* 0x000fe20003f06270 */
[----:B------:R-:W-:Y:S01]  /*aa20*/  CS2R R50, SRZ ;  /* 0x0000000000327805 */ /* 0x000fe2000001ff00 */
[----:B------:R-:W-:Y:S01]  /*aa30*/  CS2R R52, SRZ ;  /* 0x0000000000347805 */ /* 0x000fe2000001ff00 */
[----:B-1----:R-:W-:-:S05]  /*aa40*/  @!P1 IADD3 R14, P2, R4, R0, RZ ;  /* 0x00000000040e9210 */ /* 0x002fca0007f5e0ff */
[----:B------:R-:W-:Y:S01]  /*aa50*/  @!P1 IMAD.X R15, R5, 0x1, R6, P2 ;  /* 0x00000001050f9824 */ /* 0x000fe200010e0606 */
[----:B--2---:R-:W-:-:S04]  /*aa60*/  @!P1 IADD3 R12, P2, R2, R0, RZ ;  /* 0x00000000020c9210 */ /* 0x004fc80007f5e0ff */
[C---:B------:R-:W-:Y:S01]  /*aa70*/  @!P0 IMAD.SHL.U32 R0, R168.reuse, 0x2, RZ ;  /* 0x00000002a8008824 */ /* 0x040fe200078e00ff */
[----:B------:R-:W-:Y:S01]  /*aa80*/  ISETP.GE.AND P3, PT, R139, c[0x0][0x27c], PT ;  /* 0x00009f008b007a0c */ /* 0x000fe20003f66270 */
[----:B------:R1:W5:Y:S01]  /*aa90*/  @!P1 LD.E.64 R50, [R14.64] ;  /* 0x000000080e329980 */ /* 0x000362000c101b00 */
[----:B------:R-:W-:Y:S01]  /*aaa0*/  @!P1 IMAD.X R13, R3, 0x1, R6, P2 ;  /* 0x00000001030d9824 */ /* 0x000fe200010e0606 */
[----:B------:R-:W-:-:S04]  /*aab0*/  @!P0 SHF.L.U64.HI R6, R168, 0x1, R80 ;  /* 0x00000001a8068819 */ /* 0x000fc80000010250 */
[----:B------:R2:W5:Y:S01]  /*aac0*/  @!P1 LD.E.64 R52, [R12.64] ;  /* 0x000000080c349980 */ /* 0x000562000c101b00 */
[----:B------:R-:W-:Y:S01]  /*aad0*/  CS2R R54, SRZ ;  /* 0x0000000000367805 */ /* 0x000fe2000001ff00 */
[----:B------:R-:W-:-:S04]  /*aae0*/  CS2R R56, SRZ ;  /* 0x0000000000387805 */ /* 0x000fc8000001ff00 */
[----:B------:R-:W-:Y:S01]  /*aaf0*/  @!P3 IMAD.SHL.U32 R16, R139, 0x2, RZ ;  /* 0x000000028b10b824 */ /* 0x000fe200078e00ff */
[----:B-1----:R-:W-:-:S05]  /*ab00*/  @!P0 IADD3 R14, P1, R4, R0, RZ ;  /* 0x00000000040e8210 */ /* 0x002fca0007f3e0ff */
[----:B------:R-:W-:Y:S01]  /*ab10*/  @!P0 IMAD.X R15, R5, 0x1, R6, P1 ;  /* 0x00000001050f8824 */ /* 0x000fe200008e0606 */
[----:B--2---:R-:W-:-:S04]  /*ab20*/  @!P0 IADD3 R12, P1, R2, R0, RZ ;  /* 0x00000000020c8210 */ /* 0x004fc80007f3e0ff */
[----:B------:R1:W5:Y:S01]  /*ab30*/  @!P0 LD.E.64 R54, [R14.64] ;  /* 0x000000080e368980 */ /* 0x000362000c101b00 */
[----:B------:R-:W-:Y:S01]  /*ab40*/  @!P0 IMAD.X R13, R3, 0x1, R6, P1 ;  /* 0x00000001030d8824 */ /* 0x000fe200008e0606 */
[----:B------:R-:W-:-:S04]  /*ab50*/  @!P3 SHF.L.U64.HI R0, R139, 0x1, R79 ;  /* 0x000000018b00b819 */ /* 0x000fc8000001024f */
[----:B------:R2:W5:Y:S01]  /*ab60*/  @!P0 LD.E.64 R56, [R12.64] ;  /* 0x000000080c388980 */ /* 0x000562000c101b00 */
[----:B------:R-:W-:Y:S01]  /*ab70*/  ISETP.GE.AND P1, PT, R164, c[0x0][0x27c], PT ;  /* 0x00009f00a4007a0c */ /* 0x000fe20003f26270 */
[----:B------:R-:W-:Y:S01]  /*ab80*/  CS2R R28, SRZ ;  /* 0x00000000001c7805 */ /* 0x000fe2000001ff00 */
[----:B------:R-:W-:Y:S01]  /*ab90*/  CS2R R40, SRZ ;  /* 0x0000000000287805 */ /* 0x000fe2000001ff00 */
[----:B--2---:R-:W-:-:S05]  /*aba0*/  @!P3 IADD3 R12, P0, R2, R16, RZ ;  /* 0x00000010020cb210 */ /* 0x004fca0007f1e0ff */
[----:B------:R-:W-:Y:S01]  /*abb0*/  @!P3 IMAD.X R13, R3, 0x1, R0, P0 ;  /* 0x00000001030db824 */ /* 0x000fe200000e0600 */
[----:B------:R-:W-:Y:S02]  /*abc0*/  ISETP.GE.AND P0, PT, R167, c[0x0][0x27c], PT ;  /* 0x00009f00a7007a0c */ /* 0x000fe40003f06270 */
[----:B-1----:R-:W-:Y:S02]  /*abd0*/  @!P3 IADD3 R14, P2, R4, R16, RZ ;  /* 0x00000010040eb210 */ /* 0x002fe40007f5e0ff */
[----:B------:R-:W-:-:S04]  /*abe0*/  @!P1 IMAD.WIDE R18, R164, 0x2, R4 ;  /* 0x00000002a4129825 */ /* 0x000fc800078e0204 */
[----:B------:R-:W-:Y:S01]  /*abf0*/  @!P3 IMAD.X R15, R5, 0x1, R0, P2 ;  /* 0x00000001050fb824 */ /* 0x000fe200010e0600 */
[----:B------:R1:W5:Y:S01]  /*ac00*/  @!P1 LD.E.64 R28, [R18.64] ;  /* 0x00000008121c9980 */ /* 0x000362000c101b00 */
[----:B------:R-:W-:-:S04]  /*ac10*/  @!P1 IMAD.WIDE R16, R164, 0x2, R2 ;  /* 0x00000002a4109825 */ /* 0x000fc800078e0202 */
[C---:B------:R-:W-:Y:S01]  /*ac20*/  @!P0 IMAD.SHL.U32 R0, R167.reuse, 0x2, RZ ;  /* 0x00000002a7008824 */ /* 0x040fe200078e00ff */
[----:B------:R1:W5:Y:S01]  /*ac30*/  @!P1 LD.E.64 R40, [R16.64] ;  /* 0x0000000810289980 */ /* 0x000362000c101b00 */
[----:B------:R-:W-:-:S03]  /*ac40*/  @!P0 SHF.L.U64.HI R6, R167, 0x1, R75 ;  /* 0x00000001a7068819 */ /* 0x000fc6000001024b */
        /* <DEDUP_REMOVED lines=12> */
.L_x_941:
[----:B---34-:R-:W-:Y:S05]  /*ad10*/  BSYNC B0 ;  /* 0x0000000000007941 */ /* 0x018fea0003800000 */
.L_x_940:
[----:B-----5:R-:W-:Y:S01]  /*ad20*/  IMAD.MOV.U32 R0, RZ, RZ, R64 ;  /* 0x000000ffff007224 */ /* 0x020fe200078e0040 */
[----:B------:R-:W-:-:S04]  /*ad30*/  DEPBAR.LE SB0, 0x1 ;  /* 0x000080400000791a */ /* 0x000fc80000000000 */
[----:B-1----:R-:W-:Y:S01]  /*ad40*/  IMAD.MOV.U32 R4, RZ, RZ, R65 ;  /* 0x000000ffff047224 */ /* 0x002fe200078e0041 */
[----:B------:R-:W-:Y:S01]  /*ad50*/  BSSY B1, `(.L_x_942) ;  /* 0x0000145000017945 */ /* 0x000fe20003800000 */
[----:B------:R-:W-:Y:S02]  /*ad60*/  IMAD.MOV.U32 R3, RZ, RZ, R58 ;  /* 0x000000ffff037224 */ /* 0x000fe400078e003a */
[----:B------:R-:W-:Y:S01]  /*ad70*/  IMAD.MOV.U32 R2, RZ, RZ, R59 ;  /* 0x000000ffff027224 */ /* 0x000fe200078e003b */
[----:B------:R-:W-:Y:S01]  /*ad80*/  PRMT R87, R0, 0x5410, R4 ;  /* 0x0000541000577816 */ /* 0x000fe20000000004 */
[----:B------:R-:W-:Y:S02]  /*ad90*/  IMAD.MOV.U32 R0, RZ, RZ, R54 ;  /* 0x000000ffff007224 */ /* 0x000fe400078e0036 */
[----:B------:R-:W-:Y:S01]  /*ada0*/  IMAD.MOV.U32 R4, RZ, RZ, R55 ;  /* 0x000000ffff047224 */ /* 0x000fe200078e0037 */
[----:B------:R-:W-:Y:S01]  /*adb0*/  PRMT R85, R3, 0x5410, R2 ;  /* 0x0000541003557816 */ /* 0x000fe20000000002 */
[----:B------:R-:W-:Y:S01]  /*adc0*/  IMAD.MOV.U32 R2, RZ, RZ, R51 ;  /* 0x000000ffff027224 */ /* 0x000fe200078e0033 */
[----:B------:R-:W-:Y:S01]  /*add0*/  PRMT R83, R0, 0x7610, R83 ;  /* 0x0000761000537816 */ /* 0x000fe20000000053 */
[----:B------:R-:W-:Y:S01]  /*ade0*/  IMAD.MOV.U32 R0, RZ, RZ, R46 ;  /* 0x000000ffff007224 */ /* 0x000fe200078e002e */
[----:B------:R-:W-:-:S02]  /*adf0*/  MOV R3, R50 ;  /* 0x0000003200037202 */ /* 0x000fc40000000f00 */
        /* <DEDUP_REMOVED lines=8> */
[----:B------:R-:W-:Y:S02]  /*ae80*/  PRMT R86, R0, 0x7610, R86 ;  /* 0x0000761000567816 */ /* 0x000fe40000000056 */
[----:B------:R-:W-:-:S02]  /*ae90*/  MOV R2, R29 ;  /* 0x0000001d00027202 */ /* 0x000fc40000000f00 */
[----:B------:R-:W-:Y:S01]  /*aea0*/  PRMT R86, R86, 0x5410, R4 ;  /* 0x0000541056567816 */ /* 0x000fe20000000004 */
[----:B------:R-:W-:Y:S01]  /*aeb0*/  IMAD.IADD R4, R34, 0x1, -R118 ;  /* 0x0000000122047824 */ /* 0x000fe200078e0a76 */
[----:B------:R-:W-:Y:S01]  /*aec0*/  PRMT R75, R3, 0x5410, R2 ;  /* 0x00005410034b7816 */ /* 0x000fe20000000002 */
[----:B------:R-:W-:Y:S01]  /*aed0*/  IMAD.MOV.U32 R3, RZ, RZ, R60 ;  /* 0x000000ffff037224 */ /* 0x000fe200078e003c */
[----:B------:R-:W-:Y:S01]  /*aee0*/  MOV R0, R56 ;  /* 0x0000003800007202 */ /* 0x000fe20000000f00 */
[----:B------:R-:W-:Y:S01]  /*aef0*/  IMAD.MOV.U32 R2, RZ, RZ, R61 ;  /* 0x000000ffff027224 */ /* 0x000fe200078e003d */
[----:B------:R-:W-:Y:S02]  /*af00*/  IMNMX R19, R4, 0x80, PT ;  /* 0x0000008004137817 */ /* 0x000fe40003800200 */
[----:B------:R-:W-:Y:S01]  /*af10*/  PRMT R82, R0, 0x7610, R82 ;  /* 0x0000761000527816 */ /* 0x000fe20000000052 */
[----:B------:R-:W-:Y:S01]  /*af20*/  IMAD.MOV.U32 R0, RZ, RZ, R53 ;  /* 0x000000ffff007224 */ /* 0x000fe200078e0035 */
[----:B------:R-:W-:Y:S01]  /*af30*/  BAR.SYNC.DEFER_BLOCKING 0x0 ;  /* 0x0000000000007b1d */ /* 0x000fe20000010000 */
[----:B------:R-:W-:-:S02]  /*af40*/  ISETP.GE.AND P0, PT, R138, R19, PT ;  /* 0x000000138a00720c */ /* 0x000fc40003f06270 */
[----:B------:R-:W-:Y:S01]  /*af50*/  PRMT R84, R3, 0x5410, R2 ;  /* 0x0000541003547816 */ /* 0x000fe20000000002 */
[----:B------:R-:W-:Y:S01]  /*af60*/  IMAD.MOV.U32 R3, RZ, RZ, R57 ;  /* 0x000000ffff037224 */ /* 0x000fe200078e0039 */
[----:B------:R-:W-:Y:S01]  /*af70*/  MOV R4, R48 ;  /* 0x0000003000047202 */ /* 0x000fe20000000f00 */
[----:B------:R-:W-:-:S03]  /*af80*/  IMAD.MOV.U32 R2, RZ, RZ, R52 ;  /* 0x000000ffff027224 */ /* 0x000fc600078e0034 */
[----:B------:R-:W-:Y:S01]  /*af90*/  PRMT R82, R82, 0x5410, R3 ;  /* 0x0000541052527816 */ /* 0x000fe20000000003 */
[----:B------:R-:W-:Y:S01]  /*afa0*/  IMAD.MOV.U32 R3, RZ, RZ, R49 ;  /* 0x000000ffff037224 */ /* 0x000fe200078e0031 */
[----:B------:R-:W-:Y:S01]  /*afb0*/  PRMT R80, R2, 0x5410, R0 ;  /* 0x0000541002507816 */ /* 0x000fe20000000000 */
[----:B------:R-:W-:Y:S01]  /*afc0*/  IMAD.MOV.U32 R2, RZ, RZ, R40 ;  /* 0x000000ffff027224 */ /* 0x000fe200078e0028 */
[----:B------:R-:W-:Y:S01]  /*afd0*/  PRMT R77, R4, 0x7610, R77 ;  /* 0x00007610044d7816 */ /* 0x000fe2000000004d */
[----:B------:R-:W-:Y:S01]  /*afe0*/  IMAD.MOV.U32 R0, RZ, RZ, R41 ;  /* 0x000000ffff007224 */ /* 0x000fe200078e0029 */
[----:B------:R-:W-:-:S04]  /*aff0*/  PRMT R78, R3, 0x7610, R78 ;  /* 0x00007610034e7816 */ /* 0x000fc8000000004e */
[----:B------:R-:W-:Y:S01]  /*b000*/  PRMT R34, R2, 0x5410, R0 ;  /* 0x0000541002227816 */ /* 0x000fe20000000000 */
[----:B------:R-:W-:Y:S05]  /*b010*/  @P0 BRA `(.L_x_943) ;  /* 0x0000118000000947 */ /* 0x000fea0003800000 */
[----:B------:R-:W-:Y:S01]  /*b020*/  ISETP.GE.AND P0, PT, R164, c[0x0][0x27c], PT ;  /* 0x00009f00a4007a0c */ /* 0x000fe20003f06270 */
[----:B------:R-:W-:-:S12]  /*b030*/  BSSY B0, `(.L_x_944) ;  /* 0x000002d000007945 */ /* 0x000fd80003800000 */
[----:B------:R-:W-:Y:S05]  /*b040*/  @P0 BRA `(.L_x_945) ;  /* 0x000002b000000947 */ /* 0x000fea0003800000 */
[----:B------:R-:W2:Y:S01]  /*b050*/  LDL R88, [R1+0xc] ;  /* 0x00000c0001587983 */ /* 0x000ea20000100800 */
[----:B------:R-:W-:Y:S02]  /*b060*/  SHF.R.U32.HI R0, RZ, 0x10, R9 ;  /* 0x00000010ff007819 */ /* 0x000fe40000011609 */
[--C-:B------:R-:W-:Y:S02]  /*b070*/  SHF.R.U64 R17, R10, 0x10, R11.reuse ;  /* 0x000000100a117819 */ /* 0x100fe4000000120b */
[----:B------:R-:W-:Y:S02]  /*b080*/  SHF.R.U32.HI R3, RZ, 0x10, R11 ;  /* 0x00000010ff037819 */ /* 0x000fe4000001160b */
[----:B------:R-:W-:Y:S01]  /*b090*/  SHF.R.U64 R16, R8, 0x10, R9 ;  /* 0x0000001008107819 */ /* 0x000fe20000001209 */
[----:B------:R-:W-:Y:S02]  /*b0a0*/  HADD2.F32 R17, -RZ, R17.H0_H0 ;  /* 0x20000011ff117230 */ /* 0x000fe40000004100 */
[----:B------:R-:W-:-:S02]  /*b0b0*/  HADD2.F32 R18, -RZ, R3.H0_H0 ;  /* 0x20000003ff127230 */ /* 0x000fc40000004100 */
[----:B------:R-:W-:Y:S01]  /*b0c0*/  HADD2.F32 R3, -RZ, R66.H0_H0 ;  /* 0x20000042ff037230 */ /* 0x000fe20000004100 */
[----:B--2---:R-:W1:Y:S02]  /*b0d0*/  LDS.128 R12, [R88+0x4800] ;  /* 0x00480000580c7984 */ /* 0x004e640000000c00 */
[--C-:B-1----:R-:W-:Y:S02]  /*b0e0*/  HADD2.F32 R11, -RZ, R14.reuse.H0_H0 ;  /* 0x2000000eff0b7230 */ /* 0x102fe40000004100 */
[----:B------:R-:W-:Y:S02]  /*b0f0*/  HADD2.F32 R4, -RZ, R14.H1_H1 ;  /* 0x3000000eff047230 */ /* 0x000fe40000004100 */
[--C-:B------:R-:W-:Y:S02]  /*b100*/  HADD2.F32 R2, -RZ, R15.reuse.H1_H1 ;  /* 0x3000000fff027230 */ /* 0x100fe40000004100 */
[----:B------:R-:W-:Y:S02]  /*b110*/  HADD2.F32 R14, -RZ, R0.H0_H0 ;  /* 0x20000000ff0e7230 */ /* 0x000fe40000004100 */
[----:B------:R-:W-:-:S02]  /*b120*/  HADD2.F32 R10, -RZ, R15.H0_H0 ;  /* 0x2000000fff0a7230 */ /* 0x000fc40000004100 */
[--C-:B------:R-:W-:Y:S02]  /*b130*/  HADD2.F32 R8, -RZ, R12.reuse.H1_H1 ;  /* 0x3000000cff087230 */ /* 0x100fe40000004100 */
[----:B------:R-:W-:Y:S02]  /*b140*/  HADD2.F32 R0, -RZ, R35.H0_H0 ;  /* 0x20000023ff007230 */ /* 0x000fe40000004100 */
[----:B------:R-:W-:Y:S01]  /*b150*/  HADD2.F32 R9, -RZ, R12.H0_H0 ;  /* 0x2000000cff097230 */ /* 0x000fe20000004100 */
[-C--:B------:R-:W-:Y:S01]  /*b160*/  FMUL.FTZ R12, R2, R14.reuse ;  /* 0x0000000e020c7220 */ /* 0x080fe20000410000 */
[--C-:B------:R-:W-:Y:S02]  /*b170*/  HADD2.F32 R6, -RZ, R13.reuse.H0_H0 ;  /* 0x2000000dff067230 */ /* 0x100fe40000004100 */
[----:B------:R-:W-:Y:S01]  /*b180*/  HADD2.F32 R5, -RZ, R13.H1_H1 ;  /* 0x3000000dff057230 */ /* 0x000fe20000004100 */
[----:B------:R-:W-:Y:S02]  /*b190*/  FMUL.FTZ R13, R10, R14 ;  /* 0x0000000e0a0d7220 */ /* 0x000fe40000410000 */
[----:B------:R-:W-:-:S02]  /*b1a0*/  FMUL.FTZ R14, R8, R0 ;  /* 0x00000000080e7220 */ /* 0x000fc40000410000 */
[----:B------:R-:W-:Y:S02]  /*b1b0*/  FFMA.FTZ R15, R10, R18, -R12 ;  /* 0x000000120a0f7223 */ /* 0x000fe4000001080c */
[C---:B------:R-:W-:Y:S01]  /*b1c0*/  FMUL.FTZ R10, R9.reuse, R0 ;  /* 0x00000000090a7220 */ /* 0x040fe20000410000 */
[----:B------:R-:W-:Y:S01]  /*b1d0*/  HADD2.F32 R0, -RZ, R35.H1_H1 ;  /* 0x30000023ff007230 */ /* 0x000fe20000004100 */
[-C--:B------:R-:W-:Y:S01]  /*b1e0*/  FFMA.FTZ R14, R9, R3.reuse, -R14 ;  /* 0x00000003090e7223 */ /* 0x080fe2000001080e */
[----:B------:R-:W-:Y:S01]  /*b1f0*/  HADD2.F32 R9, -RZ, R16.H0_H0 ;  /* 0x20000010ff097230 */ /* 0x000fe20000004100 */
[----:B------:R-:W-:Y:S01]  /*b200*/  FFMA.FTZ R13, R2, R18, R13 ;  /* 0x00000012020d7223 */ /* 0x000fe2000001000d */
[----:B------:R-:W-:Y:S01]  /*b210*/  HADD2.F32 R2, -RZ, R66.H1_H1 ;  /* 0x30000042ff027230 */ /* 0x000fe20000004100 */
[----:B------:R-:W-:Y:S02]  /*b220*/  FFMA.FTZ R12, R8, R3, R10 ;  /* 0x00000003080c7223 */ /* 0x000fe4000001000a */
[----:B------:R-:W-:-:S02]  /*b230*/  FMUL.FTZ R3, R4, R0 ;  /* 0x0000000004037220 */ /* 0x000fc40000410000 */
[----:B------:R-:W-:Y:S02]  /*b240*/  FMUL.FTZ R0, R11, R0 ;  /* 0x000000000b007220 */ /* 0x000fe40000410000 */
[-C--:B------:R-:W-:Y:S02]  /*b250*/  FMUL.FTZ R8, R5, R9.reuse ;  /* 0x0000000905087220 */ /* 0x080fe40000410000 */
[----:B------:R-:W-:Y:S02]  /*b260*/  FMUL.FTZ R9, R6, R9 ;  /* 0x0000000906097220 */ /* 0x000fe40000410000 */
[-C--:B------:R-:W-:Y:S01]  /*b270*/  FFMA.FTZ R10, R11, R2.reuse, -R3 ;  /* 0x000000020b0a7223 */ /* 0x080fe20000010803 */
[----:B------:R-:W-:Y:S01]  /*b280*/  F2FP.PACK_AB R11, R13, R15 ;  /* 0x0000000f0d0b723e */ /* 0x000fe200000000ff */
[----:B------:R-:W-:Y:S02]  /*b290*/  FFMA.FTZ R2, R4, R2, R0 ;  /* 0x0000000204027223 */ /* 0x000fe40000010000 */
[-C--:B------:R-:W-:Y:S01]  /*b2a0*/  FFMA.FTZ R3, R6, R17.reuse, -R8 ;  /* 0x0000001106037223 */ /* 0x080fe20000010808 */
[----:B------:R-:W-:Y:S01]  /*b2b0*/  F2FP.PACK_AB R8, R12, R14 ;  /* 0x0000000e0c08723e */ /* 0x000fe200000000ff */
[----:B------:R-:W-:Y:S01]  /*b2c0*/  FFMA.FTZ R0, R5, R17, R9 ;  /* 0x0000001105007223 */ /* 0x000fe20000010009 */
[----:B------:R-:W-:-:S04]  /*b2d0*/  F2FP.PACK_AB R10, R2, R10 ;  /* 0x0000000a020a723e */ /* 0x000fc800000000ff */
[----:B------:R-:W-:-:S05]  /*b2e0*/  F2FP.PACK_AB R9, R0, R3 ;  /* 0x000000030009723e */ /* 0x000fca00000000ff */
[----:B------:R1:W-:Y:S02]  /*b2f0*/  STS.128 [R88+0x4800], R8 ;  /* 0x0048000858007388 */ /* 0x0003e40000000c00 */
.L_x_945:
[----:B------:R-:W-:Y:S05]  /*b300*/  BSYNC B0 ;  /* 0x0000000000007941 */ /* 0x000fea0003800000 */
.L_x_944:
[----:B------:R-:W-:Y:S01]  /*b310*/  ISETP.GE.AND P0, PT, R169, c[0x0][0x27c], PT ;  /* 0x00009f00a9007a0c */ /* 0x000fe20003f06270 */
[----:B------:R-:W-:-:S12]  /*b320*/  BSSY B0, `(.L_x_946) ;  /* 0x000002d000007945 */ /* 0x000fd80003800000 */
[----:B------:R-:W-:Y:S05]  /*b330*/  @P0 BRA `(.L_x_947) ;  /* 0x000002b000000947 */ /* 0x000fea0003800000 */
[----:B------:R-:W2:Y:S01]  /*b340*/  LDL R35, [R1+0x10] ;  /* 0x0000100001237983 */ /* 0x000ea20000100800 */
[----:B------:R-:W-:Y:S02]  /*b350*/  SHF.R.U32.HI R0, RZ, 0x10, R21 ;  /* 0x00000010ff007819 */ /* 0x000fe40000011615 */
[----:B------:R-:W-:Y:S02]  /*b360*/  SHF.R.U32.HI R2, RZ, 0x10, R23 ;  /* 0x00000010ff027819 */ /* 0x000fe40000011617 */
[----:B------:R-:W-:Y:S02]  /*b370*/  SHF.R.U64 R16, R20, 0x10, R21 ;  /* 0x0000001014107819 */ /* 0x000fe40000001215 */
[----:B------:R-:W-:Y:S01]  /*b380*/  SHF.R.U64 R17, R22, 0x10, R23 ;  /* 0x0000001016117819 */ /* 0x000fe20000001217 */
[----:B------:R-:W-:Y:S02]  /*b390*/  HADD2.F32 R18, -RZ, R2.H0_H0 ;  /* 0x20000002ff127230 */ /* 0x000fe40000004100 */
[----:B------:R-:W-:Y:S01]  /*b3a0*/  HADD2.F32 R2, -RZ, R68.H0_H0 ;  /* 0x20000044ff027230 */ /* 0x000fe20000004100 */
[----:B-12---:R-:W1:Y:S02]  /*b3b0*/  LDS.128 R8, [R35+0x4800] ;  /* 0x0048000023087984 */ /* 0x006e640000000c00 */
[----:B-1----:R-:W-:-:S02]  /*b3c0*/  HADD2.F32 R13, -RZ, R10.H0_H0 ;  /* 0x2000000aff0d7230 */ /* 0x002fc40000004100 */
[----:B------:R-:W-:Y:S02]  /*b3d0*/  HADD2.F32 R5, -RZ, R10.H1_H1 ;  /* 0x3000000aff057230 */ /* 0x000fe40000004100 */
[--C-:B------:R-:W-:Y:S02]  /*b3e0*/  HADD2.F32 R4, -RZ, R11.reuse.H1_H1 ;  /* 0x3000000bff047230 */ /* 0x100fe40000004100 */
[----:B------:R-:W-:Y:S02]  /*b3f0*/  HADD2.F32 R10, -RZ, R0.H0_H0 ;  /* 0x20000000ff0a7230 */ /* 0x000fe40000004100 */
[----:B------:R-:W-:Y:S02]  /*b400*/  HADD2.F32 R12, -RZ, R11.H0_H0 ;  /* 0x2000000bff0c7230 */ /* 0x000fe40000004100 */
[--C-:B------:R-:W-:Y:S02]  /*b410*/  HADD2.F32 R6, -RZ, R9.reuse.H0_H0 ;  /* 0x20000009ff067230 */ /* 0x100fe40000004100 */
[----:B------:R-:W-:Y:S01]  /*b420*/  HADD2.F32 R3, -RZ, R9.H1_H1 ;  /* 0x30000009ff037230 */ /* 0x000fe20000004100 */
[-C--:B------:R-:W-:Y:S01]  /*b430*/  FMUL.FTZ R9, R4, R10.reuse ;  /* 0x0000000a04097220 */ /* 0x080fe20000410000 */
[--C-:B------:R-:W-:Y:S01]  /*b440*/  HADD2.F32 R11, -RZ, R8.reuse.H0_H0 ;  /* 0x20000008ff0b7230 */ /* 0x100fe20000004100 */
[C---:B------:R-:W-:Y:S01]  /*b450*/  FMUL.FTZ R10, R12.reuse, R10 ;  /* 0x0000000a0c0a7220 */ /* 0x040fe20000410000 */
[----:B------:R-:W-:Y:S01]  /*b460*/  HADD2.F32 R0, -RZ, R67.H0_H0 ;  /* 0x20000043ff007230 */ /* 0x000fe20000004100 */
[-C--:B------:R-:W-:Y:S01]  /*b470*/  FFMA.FTZ R15, R12, R18.reuse, -R9 ;  /* 0x000000120c0f7223 */ /* 0x080fe20000010809 */
[----:B------:R-:W-:Y:S01]  /*b480*/  HADD2.F32 R8, -RZ, R8.H1_H1 ;  /* 0x30000008ff087230 */ /* 0x000fe20000004100 */
[----:B------:R-:W-:-:S02]  /*b490*/  FFMA.FTZ R10, R4, R18, R10 ;  /* 0x00000012040a7223 */ /* 0x000fc4000001000a */
[CC--:B------:R-:W-:Y:S02]  /*b4a0*/  FMUL.FTZ R9, R11.reuse, R0.reuse ;  /* 0x000000000b097220 */ /* 0x0c0fe40000410000 */
[C---:B------:R-:W-:Y:S01]  /*b4b0*/  FMUL.FTZ R14, R8.reuse, R0 ;  /* 0x00000000080e7220 */ /* 0x040fe20000410000 */
[----:B------:R-:W-:Y:S01]  /*b4c0*/  HADD2.F32 R0, -RZ, R67.H1_H1 ;  /* 0x30000043ff007230 */ /* 0x000fe20000004100 */
[-C--:B------:R-:W-:Y:S01]  /*b4d0*/  FFMA.FTZ R12, R8, R2.reuse, R9 ;  /* 0x00000002080c7223 */ /* 0x080fe20000010009 */
[----:B------:R-:W-:Y:S01]  /*b4e0*/  HADD2.F32 R9, -RZ, R16.H0_H0 ;  /* 0x20000010ff097230 */ /* 0x000fe20000004100 */
[----:B------:R-:W-:Y:S01]  /*b4f0*/  FFMA.FTZ R14, R11, R2, -R14 ;  /* 0x000000020b0e7223 */ /* 0x000fe2000001080e */
[----:B------:R-:W-:Y:S01]  /*b500*/  HADD2.F32 R2, -RZ, R68.H1_H1 ;  /* 0x30000044ff027230 */ /* 0x000fe20000004100 */
[-C--:B------:R-:W-:Y:S01]  /*b510*/  FMUL.FTZ R4, R5, R0.reuse ;  /* 0x0000000005047220 */ /* 0x080fe20000410000 */
[----:B------:R-:W-:Y:S01]  /*b520*/  HADD2.F32 R11, -RZ, R17.H0_H0 ;  /* 0x20000011ff0b7230 */ /* 0x000fe20000004100 */
[----:B------:R-:W-:-:S02]  /*b530*/  FMUL.FTZ R0, R13, R0 ;  /* 0x000000000d007220 */ /* 0x000fc40000410000 */
[-C--:B------:R-:W-:Y:S02]  /*b540*/  FMUL.FTZ R8, R3, R9.reuse ;  /* 0x0000000903087220 */ /* 0x080fe40000410000 */
[C---:B------:R-:W-:Y:S02]  /*b550*/  FMUL.FTZ R9, R6.reuse, R9 ;  /* 0x0000000906097220 */ /* 0x040fe40000410000 */
[-C--:B------:R-:W-:Y:S02]  /*b560*/  FFMA.FTZ R4, R13, R2.reuse, -R4 ;  /* 0x000000020d047223 */ /* 0x080fe40000010804 */
[----:B------:R-:W-:Y:S02]  /*b570*/  FFMA.FTZ R2, R5, R2, R0 ;  /* 0x0000000205027223 */ /* 0x000fe40000010000 */
[-C--:B------:R-:W-:Y:S01]  /*b580*/  FFMA.FTZ R0, R6, R11.reuse, -R8 ;  /* 0x0000000b06007223 */ /* 0x080fe20000010808 */
[----:B------:R-:W-:Y:S01]  /*b590*/  F2FP.PACK_AB R8, R12, R14 ;  /* 0x0000000e0c08723e */ /* 0x000fe200000000ff */
[----:B------:R-:W-:Y:S01]  /*b5a0*/  FFMA.FTZ R3, R3, R11, R9 ;  /* 0x0000000b03037223 */ /* 0x000fe20000010009 */
[----:B------:R-:W-:-:S02]  /*b5b0*/  F2FP.PACK_AB R11, R10, R15 ;  /* 0x0000000f0a0b723e */ /* 0x000fc400000000ff */
[----:B------:R-:W-:Y:S02]  /*b5c0*/  F2FP.PACK_AB R10, R2, R4 ;  /* 0x00000004020a723e */ /* 0x000fe400000000ff */
[----:B------:R-:W-:-:S05]  /*b5d0*/  F2FP.PACK_AB R9, R3, R0 ;  /* 0x000000000309723e */ /* 0x000fca00000000ff */
[----:B------:R1:W-:Y:S02]  /*b5e0*/  STS.128 [R35+0x4800], R8 ;  /* 0x0048000823007388 */ /* 0x0003e40000000c00 */
.L_x_947:
[----:B------:R-:W-:Y:S05]  /*b5f0*/  BSYNC B0 ;  /* 0x0000000000007941 */ /* 0x000fea0003800000 */
.L_x_946:
        /* <DEDUP_REMOVED lines=46> */
.L_x_949:
[----:B------:R-:W-:Y:S05]  /*b8e0*/  BSYNC B0 ;  /* 0x0000000000007941 */ /* 0x000fea0003800000 */
.L_x_948:
[----:B------:R-:W-:Y:S01]  /*b8f0*/  ISETP.GE.AND P0, PT, R168, c[0x0][0x27c], PT ;  /* 0x00009f00a8007a0c */ /* 0x000fe20003f06270 */
[----:B------:R-:W-:-:S12]  /*b900*/  BSSY B0, `(.L_x_950) ;  /* 0x000002d000007945 */ /* 0x000fd80003800000 */
[----:B------:R-:W-:Y:S05]  /*b910*/  @P0 BRA `(.L_x_951) ;  /* 0x000002b000000947 */ /* 0x000fea0003800000 */
[----:B-1----:R-:W2:Y:S01]  /*b920*/  LDL R20, [R1+0x10] ;  /* 0x0000100001147983 */ /* 0x002ea20000100800 */
[----:B------:R-:W-:Y:S02]  /*b930*/  SHF.R.U32.HI R0, RZ, 0x10, R33 ;  /* 0x00000010ff007819 */ /* 0x000fe40000011621 */
[----:B------:R-:W-:Y:S02]  /*b940*/  SHF.R.U32.HI R2, RZ, 0x10, R31 ;  /* 0x00000010ff027819 */ /* 0x000fe4000001161f */
[----:B------:R-:W-:Y:S02]  /*b950*/  SHF.R.U64 R15, R32, 0x10, R33 ;  /* 0x00000010200f7819 */ /* 0x000fe40000001221 */
[----:B------:R-:W-:Y:S01]  /*b960*/  SHF.R.U64 R16, R30, 0x10, R31 ;  /* 0x000000101e107819 */ /* 0x000fe2000000121f */
[----:B------:R-:W-:Y:S02]  /*b970*/  HADD2.F32 R18, -RZ, R2.H0_H0 ;  /* 0x20000002ff127230 */ /* 0x000fe40000004100 */
[----:B------:R-:W-:Y:S01]  /*b980*/  HADD2.F32 R2, -RZ, R72.H0_H0 ;  /* 0x20000048ff027230 */ /* 0x000fe20000004100 */
[----:B--2---:R-:W1:Y:S02]  /*b990*/  LDS.128 R8, [R20+0x6800] ;  /* 0x0068000014087984 */ /* 0x004e640000000c00 */
        /* <DEDUP_REMOVED lines=35> */
.L_x_951:
[----:B------:R-:W-:Y:S05]  /*bbd0*/  BSYNC B0 ;  /* 0x0000000000007941 */ /* 0x000fea0003800000 */
.L_x_950:
        /* <DEDUP_REMOVED lines=46> */
.L_x_953:
[----:B------:R-:W-:Y:S05]  /*bec0*/  BSYNC B0 ;  /* 0x0000000000007941 */ /* 0x000fea0003800000 */
.L_x_952:
[----:B------:R-:W-:-:S13]  /*bed0*/  ISETP.GE.AND P0, PT, R167, c[0x0][0x27c], PT ;  /* 0x00009f00a7007a0c */ /* 0x000fda0003f06270 */
[----:B------:R-:W-:Y:S05]  /*bee0*/  @P0 BRA `(.L_x_943) ;  /* 0x000002b000000947 */ /* 0x000fea0003800000 */
[----:B-1----:R-:W2:Y:S01]  /*bef0*/  LDL R20, [R1+0x10] ;  /* 0x0000100001147983 */ /* 0x002ea20000100800 */
[----:B------:R-:W-:Y:S02]  /*bf00*/  SHF.R.U32.HI R0, RZ, 0x10, R45 ;  /* 0x00000010ff007819 */ /* 0x000fe4000001162d */
[----:B------:R-:W-:Y:S02]  /*bf10*/  SHF.R.U32.HI R2, RZ, 0x10, R43 ;  /* 0x00000010ff027819 */ /* 0x000fe4000001162b */
[----:B------:R-:W-:Y:S02]  /*bf20*/  SHF.R.U64 R15, R44, 0x10, R45 ;  /* 0x000000102c0f7819 */ /* 0x000fe4000000122d */
[----:B------:R-:W-:Y:S01]  /*bf30*/  SHF.R.U64 R16, R42, 0x10, R43 ;  /* 0x000000102a107819 */ /* 0x000fe2000000122b */
[----:B------:R-:W-:Y:S02]  /*bf40*/  HADD2.F32 R18, -RZ, R2.H0_H0 ;  /* 0x20000002ff127230 */ /* 0x000fe40000004100 */
[----:B------:R-:W-:Y:S01]  /*bf50*/  HADD2.F32 R2, -RZ, R77.H1_H1 ;  /* 0x3000004dff027230 */ /* 0x000fe20000004100 */
        /* <DEDUP_REMOVED lines=9> */
[----:B------:R-:W-:Y:S01]  /*bff0*/  HADD2.F32 R11, -RZ, R8.H0_H0 ;  /* 0x20000008ff0b7230 */ /* 0x000fe20000004100 */
        /* <DEDUP_REMOVED lines=26> */
.L_x_943:
[----:B------:R-:W-:Y:S05]  /*c1a0*/  BSYNC B1 ;  /* 0x0000000000017941 */ /* 0x000fea0003800000 */
.L_x_942:
[----:B------:R-:W-:-:S04]  /*c1b0*/  IADD3 R0, R138, 0x40, RZ ;  /* 0x000000408a007810 */ /* 0x000fc80007ffe0ff */
[----:B------:R-:W-:-:S13]  /*c1c0*/  ISETP.GE.AND P0, PT, R0, R19, PT ;  /* 0x000000130000720c */ /* 0x000fda0003f06270 */
[----:B------:R-:W-:Y:S05]  /*c1d0*/  @P0 BRA `(.L_x_954) ;  /* 0x0000458000000947 */ /* 0x000fea0003800000 */
        /* <DEDUP_REMOVED lines=46> */
.L_x_956:
[----:B------:R-:W-:Y:S05]  /*c4c0*/  BSYNC B0 ;  /* 0x0000000000007941 */ /* 0x000fea0003800000 */
.L_x_955:
        /* <DEDUP_REMOVED lines=27> */
[----:B------:R-:W-:Y:S01]  /*c680*/  HADD2.F32 R0, -RZ, R78.H0_H0 ;  /* 0x2000004eff007230 */ /* 0x000fe20000004100 */
        /* <DEDUP_REMOVED lines=18> */
.L_x_958:
[----:B------:R-:W-:Y:S05]  /*c7b0*/  BSYNC B0 ;  /* 0x0000000000007941 */ /* 0x000fea0003800000 */
.L_x_957:
        /* <DEDUP_REMOVED lines=46> */
.L_x_960:
[----:B------:R-:W-:Y:S05]  /*caa0*/  BSYNC B0 ;  /* 0x0000000000007941 */ /* 0x000fea0003800000 */
.L_x_959:
        /* <DEDUP_REMOVED lines=46> */
.L_x_962:
[----:B------:R-:W-:Y:S05]  /*cd90*/  BSYNC B0 ;  /* 0x0000000000007941 */ /* 0x000fea0003800000 */
.L_x_961:
        /* <DEDUP_REMOVED lines=46> */
.L_x_964:
[----:B------:R-:W-:Y:S05]  /*d080*/  BSYNC B0 ;  /* 0x0000000000007941 */ /* 0x000fea0003800000 */
.L_x_963:
        /* <DEDUP_REMOVED lines=44> */
[----:B------:R1:W-:Y:S01]  /*d350*/  STS.128 [R19+0x9800], R8 ;  /* 0x0098000813007388 */ /* 0x0003e20000000c00 */
[----:B------:R-:W-:Y:S05]  /*d360*/  BRA `(.L_x_954) ;  /* 0x000033f000007947 */ /* 0x000fea0003800000 */
.L_x_937:
[----:B------:R1:W5:Y:S01]  /*d370*/  LDL R35, [R1+0x64] ;  /* 0x0000640001237983 */ /* 0x0003620000100800 */
[----:B------:R-:W-:-:S03]  /*d380*/  IMAD.MOV.U32 R3, RZ, RZ, c[0x0][0x2c4] ;  /* 0x0000b100ff037624 */ /* 0x000fc600078e00ff */
[----:B------:R1:W5:Y:S02]  /*d390*/  LDL R33, [R1+0x60] ;  /* 0x0000600001217983 */ /* 0x0003640000100800 */
[----:B------:R-:W-:Y:S01]  /*d3a0*/  ISETP.NE.AND P0, PT, R3, 0x1, PT ;  /* 0x000000010300780c */ /* 0x000fe20003f05270 */
[----:B------:R-:W-:-:S12]  /*d3b0*/  IMAD.MOV.U32 R5, RZ, RZ, R8 ;  /* 0x000000ffff057224 */ /* 0x000fd800078e0008 */
[----:B------:R-:W-:-:S05]  /*d3c0*/  @P0 IMAD.HI.U32 R3, R0, c[0x0][0x2c8], RZ ;  /* 0x0000b20000030a27 */ /* 0x000fca00078e00ff */
[----:B------:R-:W-:-:S04]  /*d3d0*/  @P0 SHF.R.U32.HI R0, RZ, c[0x0][0x2cc], R3 ;  /* 0x0000b300ff000a19 */ /* 0x000fc80000011603 */
        /* <DEDUP_REMOVED lines=38> */
[----:B------:R-:W-:Y:S01]  /*d640*/  CS2R R20, SRZ ;  /* 0x0000000000147805 */ /* 0x000fe2000001ff00 */
[----:B------:R-:W-:Y:S01]  /*d650*/  CS2R R14, SRZ ;  /* 0x00000000000e7805 */ /* 0x000fe2000001ff00 */
[----:B------:R-:W-:Y:S01]  /*d660*/  CS2R R12, SRZ ;  /* 0x00000000000c7805 */ /* 0x000fe2000001ff00 */
[----:B------:R-:W-:Y:S01]  /*d670*/  CS2R R42, SRZ ;  /* 0x00000000002a7805 */ /* 0x000fe2000001ff00 */
[----:B------:R-:W-:-:S06]  /*d680*/  CS2R R40, SRZ ;  /* 0x0000000000287805 */ /* 0x000fcc000001ff00 */
[C---:B------:R-:W-:Y:S01]  /*d690*/  @!P0 IMAD.SHL.U32 R6, R110.reuse, 0x2, RZ ;  /* 0x000000026e068824 */ /* 0x040fe200078e00ff */
[----:B------:R-:W-:-:S04]  /*d6a0*/  @!P0 SHF.L.U64.HI R0, R110, 0x1, R111 ;  /* 0x000000016e008819 */ /* 0x000fc8000001026f */
[-C--:B---3--:R-:W-:Y:S02]  /*d6b0*/  @!P0 IADD3 R26, P1, R4, R6.reuse, RZ ;  /* 0x00000006041a8210 */ /* 0x088fe40007f3e0ff */
[----:B------:R-:W-:Y:S02]  /*d6c0*/  @!P0 IADD3 R24, P3, R2, R6, RZ ;  /* 0x0000000602188210 */ /* 0x000fe40007f7e0ff */
[----:B----4-:R-:W-:Y:S02]  /*d6d0*/  @!P0 IADD3.X R27, R5, R0, RZ, P1, !PT ;  /* 0x00000000051b8210 */ /* 0x010fe40000ffe4ff */
[----:B------:R-:W-:Y:S01]  /*d6e0*/  ISETP.GE.AND P1, PT, R136, c[0x0][0x27c], PT ;  /* 0x00009f0088007a0c */ /* 0x000fe20003f26270 */
[----:B-1----:R-:W-:Y:S01]  /*d6f0*/  @!P0 IMAD.X R25, R3, 0x1, R0, P3 ;  /* 0x0000000103198824 */ /* 0x002fe200018e0600 */
[----:B-----5:R-:W-:-:S05]  /*d700*/  @!P2 SHF.L.U32 R6, R35, 0x3, RZ ;  /* 0x000000032306a819 */ /* 0x020fca00000006ff */
[----:B------:R-:W-:-:S04]  /*d710*/  @!P2 IMAD.WIDE R10, R6, 0x2, R4 ;  /* 0x00000002060aa825 */ /* 0x000fc800078e0204 */
[----:B------:R-:W-:Y:S01]  /*d720*/  @!P2 IMAD.WIDE R8, R6, 0x2, R2 ;  /* 0x000000020608a825 */ /* 0x000fe200078e0202 */
[----:B------:R1:W5:Y:S03]  /*d730*/  @!P2 LD.E.128 R20, [R10.64] ;  /* 0x000000080a14a980 */ /* 0x000366000c101d00 */
[----:B------:R-:W-:Y:S01]  /*d740*/  @!P1 IMAD.SHL.U32 R0, R33, 0x8, RZ ;  /* 0x0000000821009824 */ /* 0x000fe200078e00ff */
[----:B------:R2:W5:Y:S01]  /*d750*/  @!P2 LD.E.128 R12, [R8.64] ;  /* 0x00000008080ca980 */ /* 0x000562000c101d00 */
[----:B------:R-:W-:Y:S01]  /*d760*/  CS2R R38, SRZ ;  /* 0x0000000000267805 */ /* 0x000fe2000001ff00 */
[----:B------:R-:W-:Y:S01]  /*d770*/  CS2R R36, SRZ ;  /* 0x0000000000247805 */ /* 0x000fe2000001ff00 */
[----:B------:R-:W-:Y:S01]  /*d780*/  CS2R R18, SRZ ;  /* 0x0000000000127805 */ /* 0x000fe2000001ff00 */
[----:B------:R-:W-:Y:S01]  /*d790*/  CS2R R16, SRZ ;  /* 0x0000000000107805 */ /* 0x000fe2000001ff00 */
[----:B------:R-:W-:-:S04]  /*d7a0*/  @!P1 IMAD.WIDE R4, R0, 0x2, R4 ;  /* 0x0000000200049825 */ /* 0x000fc800078e0204 */
[----:B------:R-:W-:Y:S01]  /*d7b0*/  @!P1 IMAD.WIDE R2, R0, 0x2, R2 ;  /* 0x0000000200029825 */ /* 0x000fe200078e0202 */
[----:B------:R3:W5:Y:S04]  /*d7c0*/  @!P1 LD.E.128 R40, [R4.64] ;  /* 0x0000000804289980 */ /* 0x000768000c101d00 */
[----:B------:R3:W5:Y:S04]  /*d7d0*/  @!P1 LD.E.128 R36, [R2.64] ;  /* 0x0000000802249980 */ /* 0x000768000c101d00 */
[----:B------:R3:W5:Y:S01]  /*d7e0*/  @!P0 LD.E.128 R16, [R26.64] ;  /* 0x000000081a108980 */ /* 0x000762000c101d00 */
[----:B-1----:R-:W-:Y:S01]  /*d7f0*/  CS2R R10, SRZ ;  /* 0x00000000000a7805 */ /* 0x002fe2000001ff00 */
[----:B--2---:R-:W-:-:S06]  /*d800*/  CS2R R8, SRZ ;  /* 0x0000000000087805 */ /* 0x004fcc000001ff00 */
[----:B------:R3:W5:Y:S02]  /*d810*/  @!P0 LD.E.128 R8, [R24.64] ;  /* 0x0000000818088980 */ /* 0x000764000c101d00 */
.L_x_966:
[----:B--2---:R-:W-:Y:S05]  /*d820*/  BSYNC B0 ;  /* 0x0000000000007941 */ /* 0x004fea0003800000 */
.L_x_965:
[----:B------:R-:W-:Y:S01]  /*d830*/  IADD3 R0, R28, 0x40, RZ ;  /* 0x000000401c007810 */ /* 0x000fe20007ffe0ff */
[----:B---3-5:R-:W-:Y:S01]  /*d840*/  IMAD.MOV.U32 R4, RZ, RZ, R42 ;  /* 0x000000ffff047224 */ /* 0x028fe200078e002a */
[----:B------:R-:W-:Y:S01]  /*d850*/  MOV R25, R10 ;  /* 0x0000000a00197202 */ /* 0x000fe20000000f00 */
[----:B-1----:R-:W-:Y:S01]  /*d860*/  IMAD.MOV.U32 R3, RZ, RZ, R43 ;  /* 0x000000ffff037224 */ /* 0x002fe200078e002b */
[----:B------:R-:W-:Y:S01]  /*d870*/  ISETP.GE.AND P0, PT, R0, R34, PT ;  /* 0x000000220000720c */ /* 0x000fe20003f06270 */
[----:B------:R-:W-:Y:S01]  /*d880*/  IMAD.MOV.U32 R2, RZ, RZ, R40 ;  /* 0x000000ffff027224 */ /* 0x000fe200078e0028 */
[----:B----4-:R1:W2:Y:S01]  /*d890*/  SHFL.IDX PT, R5, R30, 0x1, 0x1e1f ;  /* 0x003e1f001e057f89 */ /* 0x0102a200000e0000 */
[----:B------:R-:W-:Y:S01]  /*d8a0*/  IMAD.MOV.U32 R0, RZ, RZ, R41 ;  /* 0x000000ffff007224 */ /* 0x000fe200078e0029 */
[----:B------:R-:W-:Y:S01]  /*d8b0*/  PRMT R92, R3, 0x5410, R4 ;  /* 0x00005410035c7816 */ /* 0x000fe20000000004 */
[----:B------:R-:W-:Y:S01]  /*d8c0*/  IMAD.MOV.U32 R3, RZ, RZ, R23 ;  /* 0x000000ffff037224 */ /* 0x000fe200078e0017 */
[----:B------:R-:W-:Y:S01]  /*d8d0*/  PRMT R91, R2, 0x7610, R91 ;  /* 0x00007610025b7816 */ /* 0x000fe2000000005b */
[----:B------:R-:W-:Y:S01]  /*d8e0*/  IMAD.MOV.U32 R2, RZ, RZ, R20 ;  /* 0x000000ffff027224 */ /* 0x000fe200078e0014 */
[----:B------:R-:W-:Y:S01]  /*d8f0*/  PRMT R89, R89, 0x5410, R0 ;  /* 0x0000541059597816 */ /* 0x000fe20000000000 */
[----:B------:R-:W-:Y:S01]  /*d900*/  IMAD.MOV.U32 R0, RZ, RZ, R21 ;  /* 0x000000ffff007224 */ /* 0x000fe200078e0015 */
[----:B------:R-:W-:Y:S01]  /*d910*/  BSSY B0, `(.L_x_967) ;  /* 0x0000050000007945 */ /* 0x000fe20003800000 */
[----:B------:R-:W-:Y:S01]  /*d920*/  IMAD.MOV.U32 R4, RZ, RZ, R22 ;  /* 0x000000ffff047224 */ /* 0x000fe200078e0016 */
        /* <DEDUP_REMOVED lines=27> */
[----:B------:R-:W-:Y:S01]  /*dae0*/  CS2R R80, SRZ ;  /* 0x0000000000507805 */ /* 0x000fe2000001ff00 */
[----:B------:R-:W-:Y:S01]  /*daf0*/  PRMT R85, R2, 0x7610, R85 ;  /* 0x0000761002557816 */ /* 0x000fe20000000055 */
[----:B------:R1:W3:Y:S01]  /*db00*/  SHFL.IDX PT, R4, R31, 0x1, 0x1e1f ;  /* 0x003e1f001f047f89 */ /* 0x0002e200000e0000 */
[----:B------:R-:W-:Y:S01]  /*db10*/  PRMT R73, R24, 0x7610, R73 ;  /* 0x0000761018497816 */ /* 0x000fe20000000049 */
[----:B------:R-:W-:Y:S01]  /*db20*/  CS2R R66, SRZ ;  /* 0x0000000000427805 */ /* 0x000fe2000001ff00 */
[----:B------:R-:W-:Y:S01]  /*db30*/  PRMT R53, R0, 0x5410, R6 ;  /* 0x0000541000357816 */ /* 0x000fe20000000006 */
[----:B------:R1:W4:Y:S01]  /*db40*/  SHFL.IDX PT, R3, R29, 0x1, 0x1e1f ;  /* 0x003e1f001d037f89 */ /* 0x00032200000e0000 */
[----:B------:R-:W-:Y:S01]  /*db50*/  CS2R R64, SRZ ;  /* 0x0000000000407805 */ /* 0x000fe2000001ff00 */
[----:B------:R-:W-:Y:S01]  /*db60*/  CS2R R46, SRZ ;  /* 0x00000000002e7805 */ /* 0x000fe2000001ff00 */
[----:B------:R-:W-:Y:S01]  /*db70*/  CS2R R44, SRZ ;  /* 0x00000000002c7805 */ /* 0x000fe2000001ff00 */
[----:B------:R1:W1:Y:S01]  /*db80*/  SHFL.IDX PT, R2, R32, 0x1, 0x1e1f ;  /* 0x003e1f0020027f89 */ /* 0x00026200000e0000 */
        /* <DEDUP_REMOVED lines=18> */
[----:B-1----:R-:W-:Y:S02]  /*dcb0*/  @!P0 IADD3 R24, P3, R2, R0, RZ ;  /* 0x0000000002188210 */ /* 0x002fe40007f7e0ff */
[----:B------:R-:W-:Y:S02]  /*dcc0*/  @!P0 IADD3.X R27, R5, R6, RZ, P1, !PT ;  /* 0x00000006051b8210 */ /* 0x000fe40000ffe4ff */
[----:B------:R-:W-:Y:S01]  /*dcd0*/  ISETP.GE.AND P1, PT, R136, c[0x0][0x27c], PT ;  /* 0x00009f0088007a0c */ /* 0x000fe20003f26270 */
[----:B----4-:R-:W-:Y:S01]  /*dce0*/  @!P0 IMAD.X R25, R3, 0x1, R6, P3 ;  /* 0x0000000103198824 */ /* 0x010fe200018e0606 */
[----:B------:R-:W-:Y:S01]  /*dcf0*/  @!P2 SHF.L.U32 R6, R35, 0x3, RZ ;  /* 0x000000032306a819 */ /* 0x000fe200000006ff */
[----:B------:R-:W-:Y:S01]  /*dd00*/  CS2R R78, SRZ ;  /* 0x00000000004e7805 */ /* 0x000fe2000001ff00 */
[----:B------:R-:W-:Y:S01]  /*dd10*/  CS2R R76, SRZ ;  /* 0x00000000004c7805 */ /* 0x000fe2000001ff00 */
[----:B------:R-:W-:Y:S01]  /*dd20*/  CS2R R46, SRZ ;  /* 0x00000000002e7805 */ /* 0x000fe2000001ff00 */
[----:B------:R-:W-:Y:S01]  /*dd30*/  CS2R R44, SRZ ;  /* 0x00000000002c7805 */ /* 0x000fe2000001ff00 */
[----:B------:R-:W-:Y:S01]  /*dd40*/  @!P2 IMAD.WIDE R30, R6, 0x2, R4 ;  /* 0x00000002061ea825 */ /* 0x000fe200078e0204 */
[----:B------:R-:W-:Y:S01]  /*dd50*/  CS2R R50, SRZ ;  /* 0x0000000000327805 */ /* 0x000fe2000001ff00 */
[----:B------:R-:W-:-:S02]  /*dd60*/  CS2R R48, SRZ ;  /* 0x0000000000307805 */ /* 0x000fc4000001ff00 */
[----:B------:R-:W-:Y:S01]  /*dd70*/  @!P2 IMAD.WIDE R28, R6, 0x2, R2 ;  /* 0x00000002061ca825 */ /* 0x000fe200078e0202 */
[----:B------:R1:W5:Y:S03]  /*dd80*/  @!P2 LD.E.128 R64, [R30.64] ;  /* 0x000000081e40a980 */ /* 0x000366000c101d00 */
[----:B------:R-:W-:Y:S01]  /*dd90*/  @!P1 IMAD.SHL.U32 R0, R33, 0x8, RZ ;  /* 0x0000000821009824 */ /* 0x000fe200078e00ff */
[----:B------:R1:W5:Y:S03]  /*dda0*/  @!P2 LD.E.128 R68, [R28.64] ;  /* 0x000000081c44a980 */ /* 0x000366000c101d00 */
[C---:B------:R-:W-:Y:S01]  /*ddb0*/  @!P1 IMAD.WIDE R4, R0.reuse, 0x2, R4 ;  /* 0x0000000200049825 */ /* 0x040fe200078e0204 */
[----:B------:R1:W5:Y:S03]  /*ddc0*/  @!P0 LD.E.128 R44, [R26.64] ;  /* 0x000000081a2c8980 */ /* 0x000366000c101d00 */
[----:B------:R-:W-:Y:S01]  /*ddd0*/  @!P1 IMAD.WIDE R2, R0, 0x2, R2 ;  /* 0x0000000200029825 */ /* 0x000fe200078e0202 */
[----:B------:R1:W5:Y:S04]  /*dde0*/  @!P1 LD.E.128 R80, [R4.64] ;  /* 0x0000000804509980 */ /* 0x000368000c101d00 */
[----:B------:R1:W5:Y:S04]  /*ddf0*/  @!P1 LD.E.128 R76, [R2.64] ;  /* 0x00000008024c9980 */ /* 0x000368000c101d00 */
[----:B------:R1:W5:Y:S02]  /*de00*/  @!P0 LD.E.128 R48, [R24.64] ;  /* 0x0000000818308980 */ /* 0x000364000c101d00 */
.L_x_968:
[----:B--2---:R-:W-:Y:S05]  /*de10*/  BSYNC B0 ;  /* 0x0000000000007941 */ /* 0x004fea0003800000 */
.L_x_967:
[----:B-----5:R-:W-:Y:S01]  /*de20*/  IMAD.MOV.U32 R0, RZ, RZ, R82 ;  /* 0x000000ffff007224 */ /* 0x020fe200078e0052 */
[----:B------:R-:W-:-:S04]  /*de30*/  DEPBAR.LE SB0, 0x1 ;  /* 0x000080400000791a */ /* 0x000fc80000000000 */
[----:B-1-3--:R-:W-:Y:S01]  /*de40*/  IMAD.MOV.U32 R4, RZ, RZ, R83 ;  /* 0x000000ffff047224 */ /* 0x00afe200078e0053 */
[----:B------:R-:W-:Y:S01]  /*de50*/  PRMT R105, R0, 0x7610, R105 ;  /* 0x0000761000697816 */ /* 0x000fe20000000069 */
[----:B----4-:R-:W-:Y:S01]  /*de60*/  IMAD.MOV.U32 R3, RZ, RZ, R80 ;  /* 0x000000ffff037224 */ /* 0x010fe200078e0050 */
[----:B------:R-:W-:Y:S01]  /*de70*/  BSSY B1, `(.L_x_969) ;  /* 0x000015c000017945 */ /* 0x000fe20003800000 */
        /* <DEDUP_REMOVED lines=23> */
[----:B------:R-:W-:Y:S01]  /*dff0*/  IMAD.IADD R4, R34, 0x1, -R118 ;  /* 0x0000000122047824 */ /* 0x000fe200078e0a76 */
[----:B------:R-:W-:-:S02]  /*e000*/  MOV R3, R76 ;  /* 0x0000004c00037202 */ /* 0x000fc40000000f00 */
[----:B------:R-:W-:Y:S01]  /*e010*/  PRMT R101, R101, 0x5410, R2 ;  /* 0x0000541065657816 */ /* 0x000fe20000000002 */
[----:B------:R-:W-:Y:S01]  /*e020*/  IMAD.MOV.U32 R2, RZ, RZ, R68 ;  /* 0x000000ffff027224 */ /* 0x000fe200078e0044 */
[----:B------:R-:W-:Y:S01]  /*e030*/  IMNMX R84, R4, 0x80, PT ;  /* 0x0000008004547817 */ /* 0x000fe20003800200 */
[----:B------:R-:W-:Y:S01]  /*e040*/  IMAD.MOV.U32 R4, RZ, RZ, R50 ;  /* 0x000000ffff047224 */ /* 0x000fe200078e0032 */
[----:B------:R-:W-:Y:S01]  /*e050*/  PRMT R102, R3, 0x7610, R102 ;  /* 0x0000761003667816 */ /* 0x000fe20000000066 */
[----:B------:R-:W-:Y:S01]  /*e060*/  IMAD.MOV.U32 R3, RZ, RZ, R71 ;  /* 0x000000ffff037224 */ /* 0x000fe200078e0047 */
[----:B------:R-:W-:Y:S01]  /*e070*/  BAR.SYNC.DEFER_BLOCKING 0x0 ;  /* 0x0000000000007b1d */ /* 0x000fe20000010000 */
[----:B------:R-:W-:Y:S02]  /*e080*/  ISETP.GE.AND P0, PT, R138, R84, PT ;  /* 0x000000548a00720c */ /* 0x000fe40003f06270 */
[----:B------:R-:W-:Y:S02]  /*e090*/  PRMT R99, R0, 0x7610, R99 ;  /* 0x0000761000637816 */ /* 0x000fe40000000063 */
[----:B------:R-:W-:-:S02]  /*e0a0*/  MOV R0, R69 ;  /* 0x0000004500007202 */ /* 0x000fc40000000f00 */
[----:B------:R-:W-:Y:S01]  /*e0b0*/  PRMT R99, R99, 0x5410, R3 ;  /* 0x0000541063637816 */ /* 0x000fe20000000003 */
[----:B------:R-:W-:Y:S01]  /*e0c0*/  IMAD.MOV.U32 R3, RZ, RZ, R51 ;  /* 0x000000ffff037224 */ /* 0x000fe200078e0033 */
[----:B------:R-:W-:Y:S01]  /*e0d0*/  PRMT R98, R2, 0x7610, R98 ;  /* 0x0000761002627816 */ /* 0x000fe20000000062 */
[----:B------:R-:W-:Y:S01]  /*e0e0*/  IMAD.MOV.U32 R2, RZ, RZ, R48 ;  /* 0x000000ffff027224 */ /* 0x000fe200078e0030 */
[----:B------:R-:W-:Y:S01]  /*e0f0*/  PRMT R97, R97, 0x5410, R0 ;  /* 0x0000541061617816 */ /* 0x000fe20000000000 */
[----:B------:R-:W-:Y:S01]  /*e100*/  IMAD.MOV.U32 R0, RZ, RZ, R49 ;  /* 0x000000ffff007224 */ /* 0x000fe200078e0031 */
[----:B------:R-:W-:Y:S02]  /*e110*/  PRMT R94, R4, 0x5410, R3 ;  /* 0x00005410045e7816 */ /* 0x000fe40000000003 */
[----:B------:R-:W-:Y:S02]  /*e120*/  PRMT R93, R2, 0x7610, R93 ;  /* 0x00007610025d7816 */ /* 0x000fe4000000005d */
[----:B------:R-:W-:Y:S01]  /*e130*/  PRMT R91, R91, 0x5410, R0 ;  /* 0x000054105b5b7816 */ /* 0x000fe20000000000 */
[----:B------:R-:W-:Y:S05]  /*e140*/  @P0 BRA `(.L_x_970) ;  /* 0x000012e000000947 */ /* 0x000fea0003800000 */
[----:B------:R1:W5:Y:S04]  /*e150*/  LDL R119, [R1+0x68] ;  /* 0x0000680001777983 */ /* 0x0003680000100800 */
[----:B------:R1:W5:Y:S01]  /*e160*/  LDL R118, [R1+0x6c] ;  /* 0x00006c0001767983 */ /* 0x0003620000100800 */
[----:B------:R-:W-:Y:S01]  /*e170*/  ISETP.GE.AND P0, PT, R110, c[0x0][0x27c], PT ;  /* 0x00009f006e007a0c */ /* 0x000fe20003f06270 */
[----:B------:R-:W-:-:S12]  /*e180*/  BSSY B0, `(.L_x_971) ;  /* 0x0000062000007945 */ /* 0x000fd80003800000 */
[----:B------:R-:W-:Y:S05]  /*e190*/  @P0 BRA `(.L_x_972) ;  /* 0x0000060000000947 */ /* 0x000fea0003800000 */
[----:B------:R-:W2:Y:S01]  /*e1a0*/  LDL R120, [R1+0xcc] ;  /* 0x0000cc0001787983 */ /* 0x000ea20000100800 */
[----:B------:R-:W-:Y:S02]  /*e1b0*/  MOV R0, c[0x0][0x27c] ;  /* 0x00009f0000007a02 */ /* 0x000fe40000000f00 */
[----:B------:R-:W-:Y:S02]  /*e1c0*/  SHF.R.U32.HI R4, RZ, 0x10, R9 ;  /* 0x00000010ff047819 */ /* 0x000fe40000011609 */
[----:B------:R-:W-:Y:S02]  /*e1d0*/  LEA.HI R0, R0, R170, RZ, 0x1d ;  /* 0x000000aa00007211 */ /* 0x000fe400078fe8ff */
[----:B------:R-:W-:Y:S02]  /*e1e0*/  SHF.R.U64 R63, R18, 0x10, R19 ;  /* 0x00000010123f7819 */ /* 0x000fe40000001213 */
[----:B------:R-:W-:Y:S02]  /*e1f0*/  SHF.R.S32.HI R3, RZ, 0x1f, R0 ;  /* 0x0000001fff037819 */ /* 0x000fe40000011400 */
[----:B------:R-:W-:-:S02]  /*e200*/  SHF.L.U32 R2, R0, 0x3, RZ ;  /* 0x0000000300027819 */ /* 0x000fc400000006ff */
[----:B------:R-:W-:Y:S02]  /*e210*/  LEA.HI R0, R3, R0, RZ, 0x2 ;  /* 0x0000000003007211 */ /* 0x000fe400078f10ff */
[----:B-----5:R-:W-:Y:S02]  /*e220*/  LOP3.LUT R2, R119, 0x18, R2, 0xf8, !PT ;  /* 0x0000001877027812 */ /* 0x020fe400078ef802 */
[----:B------:R-:W-:Y:S02]  /*e230*/  SHF.L.U32 R0, R0, 0xa, RZ ;  /* 0x0000000a00007819 */ /* 0x000fe400000006ff */
[----:B------:R-:W-:Y:S02]  /*e240*/  LOP3.LUT R2, R2, R118, RZ, 0x3c, !PT ;  /* 0x0000007602027212 */ /* 0x000fe400078e3cff */
[----:B------:R-:W-:Y:S02]  /*e250*/  LOP3.LUT R0, R0, 0x7ffff000, RZ, 0xc0, !PT ;  /* 0x7ffff00000007812 */ /* 0x000fe400078ec0ff */
[----:B------:R-:W-:-:S02]  /*e260*/  SHF.R.U32.HI R58, RZ, 0x10, R19 ;  /* 0x00000010ff3a7819 */ /* 0x000fc40000011613 */
[----:B------:R-:W-:Y:S02]  /*e270*/  IADD3 R0, R2, R0, R7 ;  /* 0x0000000002007210 */ /* 0x000fe40007ffe007 */
[----:B------:R-:W-:Y:S02]  /*e280*/  SHF.R.U32.HI R52, RZ, 0x10, R17 ;  /* 0x00000010ff347819 */ /* 0x000fe40000011611 */
[----:B------:R-:W-:Y:S01]  /*e290*/  SHF.L.U32 R35, R0, 0x1, RZ ;  /* 0x0000000100237819 */ /* 0x000fe200000006ff */
[----:B------:R-:W-:Y:S01]  /*e2a0*/  HADD2.F32 R0, -RZ, R53.H0_H0 ;  /* 0x20000035ff007230 */ /* 0x000fe20000004100 */
[----:B------:R-:W-:Y:S01]  /*e2b0*/  SHF.R.U64 R62, R8, 0x10, R9 ;  /* 0x00000010083e7819 */ /* 0x000fe20000001209 */
[----:B------:R-:W-:Y:S01]  /*e2c0*/  HADD2.F32 R8, -RZ, R55.H0_H0 ;  /* 0x20000037ff087230 */ /* 0x000fe20000004100 */
[--C-:B------:R-:W-:Y:S01]  /*e2d0*/  SHF.R.U64 R59, R10, 0x10, R11.reuse ;  /* 0x000000100a3b7819 */ /* 0x100fe2000000120b */
[----:B------:R-:W3:Y:S01]  /*e2e0*/  LDS.128 R28, [R35+0x6080] ;  /* 0x00608000231c7984 */ /* 0x000ee20000000c00 */
[----:B------:R-:W-:Y:S01]  /*e2f0*/  HADD2.F32 R75, -RZ, R52.H0_H0 ;  /* 0x20000034ff4b7230 */ /* 0x000fe20000004100 */
[----:B------:R-:W-:-:S02]  /*e300*/  SHF.R.U32.HI R54, RZ, 0x10, R11 ;  /* 0x00000010ff367819 */ /* 0x000fc4000001160b */
[----:B------:R-:W-:Y:S01]  /*e310*/  SHF.R.U64 R72, R16, 0x10, R17 ;  /* 0x0000001010487819 */ /* 0x000fe20000001211 */
[--C-:B---3--:R-:W-:Y:S02]  /*e320*/  HADD2.F32 R3, -RZ, R29.reuse.H0_H0 ;  /* 0x2000001dff037230 */ /* 0x108fe40000004100 */
[----:B------:R-:W-:Y:S02]  /*e330*/  HADD2.F32 R2, -RZ, R29.H1_H1 ;  /* 0x3000001dff027230 */ /* 0x000fe40000004100 */
[----:B------:R-:W-:Y:S01]  /*e340*/  HADD2.F32 R5, -RZ, R28.H0_H0 ;  /* 0x2000001cff057230 */ /* 0x000fe20000004100 */
[----:B------:R-:W-:Y:S01]  /*e350*/  FMUL.FTZ R56, R3, R0 ;  /* 0x0000000003387220 */ /* 0x000fe20000410000 */
[----:B------:R-:W-:Y:S02]  /*e360*/  HADD2.F32 R10, -RZ, R31.H0_H0 ;  /* 0x2000001fff0a7230 */ /* 0x000fe40000004100 */
[--C-:B------:R-:W-:Y:S02]  /*e370*/  HADD2.F32 R16, -RZ, R30.reuse.H0_H0 ;  /* 0x2000001eff107230 */ /* 0x100fe40000004100 */
[----:B------:R-:W-:-:S02]  /*e380*/  HADD2.F32 R11, -RZ, R30.H1_H1 ;  /* 0x3000001eff0b7230 */ /* 0x000fc40000004100 */
[----:B------:R-:W-:Y:S02]  /*e390*/  HADD2.F32 R29, -RZ, R54.H0_H0 ;  /* 0x20000036ff1d7230 */ /* 0x000fe40000004100 */
[----:B------:R-:W-:Y:S02]  /*e3a0*/  HADD2.F32 R17, -RZ, R28.H1_H1 ;  /* 0x3000001cff117230 */ /* 0x000fe40000004100 */
[----:B------:R-:W-:Y:S01]  /*e3b0*/  HADD2.F32 R9, -RZ, R31.H1_H1 ;  /* 0x3000001fff097230 */ /* 0x000fe20000004100 */
[----:B--2---:R-:W2:Y:S02]  /*e3c0*/  LDS.128 R24, [R120] ;  /* 0x0000000078187984 */ /* 0x004ea40000000c00 */
[----:B--2---:R-:W-:Y:S02]  /*e3d0*/  HADD2.F32 R33, -RZ, R25.H0_H0 ;  /* 0x20000019ff217230 */ /* 0x004fe40000004100 */
[--C-:B------:R-:W-:Y:S02]  /*e3e0*/  HADD2.F32 R19, -RZ, R27.reuse.H0_H0 ;  /* 0x2000001bff137230 */ /* 0x100fe40000004100 */
[----:B------:R-:W-:Y:S01]  /*e3f0*/  HADD2.F32 R18, -RZ, R27.H1_H1 ;  /* 0x3000001bff127230 */ /* 0x000fe20000004100 */
[----:B------:R-:W-:Y:S01]  /*e400*/  FMUL.FTZ R6, R33, R0 ;  /* 0x0000000021067220 */ /* 0x000fe20000410000 */
[----:B------:R-:W-:-:S02]  /*e410*/  HADD2.F32 R25, -RZ, R25.H1_H1 ;  /* 0x30000019ff197230 */ /* 0x000fc40000004100 */
[----:B------:R-:W-:Y:S01]  /*e420*/  HADD2.F32 R27, -RZ, R4.H0_H0 ;  /* 0x20000004ff1b7230 */ /* 0x000fe20000004100 */
[----:B------:R-:W-:Y:S01]  /*e430*/  FFMA.FTZ R61, R3, R8, R6 ;  /* 0x00000008033d7223 */ /* 0x000fe20000010006 */
[--C-:B------:R-:W-:Y:S02]  /*e440*/  HADD2.F32 R32, -RZ, R24.reuse.H0_H0 ;  /* 0x20000018ff207230 */ /* 0x100fe40000004100 */
[----:B------:R-:W-:Y:S01]  /*e450*/  HADD2.F32 R4, -RZ, R53.H1_H1 ;  /* 0x30000035ff047230 */ /* 0x000fe20000004100 */
[-C--:B------:R-:W-:Y:S01]  /*e460*/  FMUL.FTZ R0, R25, R27.reuse ;  /* 0x0000001b19007220 */ /* 0x080fe20000410000 */
[----:B------:R-:W-:Y:S01]  /*e470*/  HADD2.F32 R6, -RZ, R55.H1_H1 ;  /* 0x30000037ff067230 */ /* 0x000fe20000004100 */
[----:B------:R-:W-:Y:S01]  /*e480*/  FMUL.FTZ R55, R2, R27 ;  /* 0x0000001b02377220 */ /* 0x000fe20000410000 */
[----:B------:R-:W-:Y:S01]  /*e490*/  HADD2.F32 R34, -RZ, R24.H1_H1 ;  /* 0x30000018ff227230 */ /* 0x000fe20000004100 */
[-C--:B------:R-:W-:Y:S01]  /*e4a0*/  FMUL.FTZ R3, R32, R4.reuse ;  /* 0x0000000420037220 */ /* 0x080fe20000410000 */
[----:B------:R-:W-:Y:S01]  /*e4b0*/  HADD2.F32 R24, -RZ, R26.H0_H0 ;  /* 0x2000001aff187230 */ /* 0x000fe20000004100 */
[----:B------:R-:W-:Y:S01]  /*e4c0*/  FFMA.FTZ R60, R2, R75, R0 ;  /* 0x0000004b023c7223 */ /* 0x000fe20000010000 */
[----:B------:R-:W-:Y:S01]  /*e4d0*/  HADD2.F32 R0, -RZ, R73.H0_H0 ;  /* 0x20000049ff007230 */ /* 0x000fe20000004100 */
[C---:B------:R-:W-:Y:S01]  /*e4e0*/  FMUL.FTZ R53, R5.reuse, R4 ;  /* 0x0000000405357220 */ /* 0x040fe20000410000 */
[----:B------:R-:W-:Y:S01]  /*e4f0*/  HADD2.F32 R2, -RZ, R57.H0_H0 ;  /* 0x20000039ff027230 */ /* 0x000fe20000004100 */
[----:B------:R-:W-:Y:S01]  /*e500*/  FFMA.FTZ R57, R5, R6, R3 ;  /* 0x0000000605397223 */ /* 0x000fe20000010003 */
[----:B------:R-:W-:Y:S01]  /*e510*/  HADD2.F32 R3, -RZ, R73.H1_H1 ;  /* 0x30000049ff037230 */ /* 0x000fe20000004100 */
[-C--:B------:R-:W-:Y:S01]  /*e520*/  FMUL.FTZ R5, R19, R0.reuse ;  /* 0x0000000013057220 */ /* 0x080fe20000410000 */
[----:B------:R-:W-:Y:S01]  /*e530*/  HADD2.F32 R4, -RZ, R74.H0_H0 ;  /* 0x2000004aff047230 */ /* 0x000fe20000004100 */
[C---:B------:R-:W-:Y:S01]  /*e540*/  FMUL.FTZ R28, R10.reuse, R0 ;  /* 0x000000000a1c7220 */ /* 0x040fe20000410000 */
[----:B------:R-:W-:Y:S01]  /*e550*/  HADD2.F32 R73, -RZ, R58.H0_H0 ;  /* 0x2000003aff497230 */ /* 0x000fe20000004100 */
[----:B------:R-:W-:Y:S01]  /*e560*/  FFMA.FTZ R30, R10, R3, R5 ;  /* 0x000000030a1e7223 */ /* 0x000fe20000010005 */
[----:B------:R-:W-:Y:S01]  /*e570*/  HADD2.F32 R5, -RZ, R62.H0_H0 ;  /* 0x2000003eff057230 */ /* 0x000fe20000004100 */
[-C--:B------:R-:W-:Y:S01]  /*e580*/  FMUL.FTZ R27, R24, R2.reuse ;  /* 0x00000002181b7220 */ /* 0x080fe20000410000 */
[----:B------:R-:W-:Y:S01]  /*e590*/  HADD2.F32 R10, -RZ, R59.H0_H0 ;  /* 0x2000003bff0a7230 */ /* 0x000fe20000004100 */
[----:B------:R-:W-:Y:S01]  /*e5a0*/  FMUL.FTZ R31, R16, R2 ;  /* 0x00000002101f7220 */ /* 0x000fe20000410000 */
[----:B------:R-:W-:Y:S01]  /*e5b0*/  HADD2.F32 R26, -RZ, R26.H1_H1 ;  /* 0x3000001aff1a7230 */ /* 0x000fe20000004100 */
[----:B------:R-:W-:Y:S01]  /*e5c0*/  FMUL.FTZ R0, R18, R29 ;  /* 0x0000001d12007220 */ /* 0x000fe20000410000 */
[----:B------:R-:W-:Y:S01]  /*e5d0*/  HADD2.F32 R59, -RZ, R72.H0_H0 ;  /* 0x20000048ff3b7230 */ /* 0x000fe20000004100 */
[----:B------:R-:W-:Y:S01]  /*e5e0*/  FMUL.FTZ R2, R34, R5 ;  /* 0x0000000522027220 */ /* 0x000fe20000410000 */
[----:B------:R-:W-:Y:S01]  /*e5f0*/  HADD2.F32 R58, -RZ, R63.H0_H0 ;  /* 0x2000003fff3a7230 */ /* 0x000fe20000004100 */
[----:B------:R-:W-:-:S02]  /*e600*/  FFMA.FTZ R54, R16, R4, R27 ;  /* 0x0000000410367223 */ /* 0x000fc4000001001b */
[C---:B------:R-:W-:Y:S02]  /*e610*/  FMUL.FTZ R16, R9.reuse, R29 ;  /* 0x0000001d09107220 */ /* 0x040fe40000410000 */
[----:B------:R-:W-:Y:S02]  /*e620*/  FFMA.FTZ R27, R9, R73, R0 ;  /* 0x00000049091b7223 */ /* 0x000fe40000010000 */
[-C--:B------:R-:W-:Y:S02]  /*e630*/  FMUL.FTZ R0, R26, R10.reuse ;  /* 0x0000000a1a007220 */ /* 0x080fe40000410000 */
[C---:B------:R-:W-:Y:S02]  /*e640*/  FFMA.FTZ R29, R17.reuse, R59, R2 ;  /* 0x0000003b111d7223 */ /* 0x040fe40000010002 */
[----:B------:R-:W-:Y:S02]  /*e650*/  FMUL.FTZ R9, R17, R5 ;  /* 0x0000000511097220 */ /* 0x000fe40000410000 */
[----:B------:R-:W-:-:S02]  /*e660*/  FMUL.FTZ R2, R11, R10 ;  /* 0x0000000a0b027220 */ /* 0x000fc40000410000 */
[----:B------:R-:W-:Y:S01]  /*e670*/  FFMA.FTZ R52, R11, R58, R0 ;  /* 0x0000003a0b347223 */ /* 0x000fe20000010000 */
[----:B------:R-:W-:Y:S01]  /*e680*/  F2FP.PACK_AB R11, R27, R30 ;  /* 0x0000001e1b0b723e */ /* 0x000fe200000000ff */
[----:B------:R-:W-:Y:S02]  /*e690*/  FFMA.FTZ R5, R24, R4, -R31 ;  /* 0x0000000418057223 */ /* 0x000fe4000001081f */
[----:B------:R-:W-:Y:S01]  /*e6a0*/  FFMA.FTZ R17, R33, R8, -R56 ;  /* 0x0000000821117223 */ /* 0x000fe20000010838 */
[----:B------:R-:W-:Y:S01]  /*e6b0*/  F2FP.PACK_AB R8, R29, R57 ;  /* 0x000000391d08723e */ /* 0x000fe200000000ff */
[----:B------:R-:W-:Y:S02]  /*e6c0*/  FFMA.FTZ R10, R25, R75, -R55 ;  /* 0x0000004b190a7223 */ /* 0x000fe40000010837 */
[----:B------:R-:W-:Y:S02]  /*e6d0*/  FFMA.FTZ R6, R32, R6, -R53 ;  /* 0x0000000620067223 */ /* 0x000fe40000010835 */
[----:B------:R-:W-:Y:S01]  /*e6e0*/  FFMA.FTZ R3, R19, R3, -R28 ;  /* 0x0000000313037223 */ /* 0x000fe2000001081c */
[----:B------:R-:W-:Y:S01]  /*e6f0*/  F2FP.PACK_AB R17, R10, R17 ;  /* 0x000000110a11723e */ /* 0x000fe200000000ff */
        /* <DEDUP_REMOVED lines=10> */
.L_x_972:
[----:B------:R-:W-:Y:S05]  /*e7a0*/  BSYNC B0 ;  /* 0x0000000000007941 */ /* 0x000fea0003800000 */
.L_x_971:
[----:B------:R-:W-:Y:S01]  /*e7b0*/  ISETP.GE.AND P0, PT, R137, c[0x0][0x27c], PT ;  /* 0x00009f0089007a0c */ /* 0x000fe20003f06270 */
[----:B------:R-:W-:-:S12]  /*e7c0*/  BSSY B0, `(.L_x_973) ;  /* 0x0000063000007945 */ /* 0x000fd80003800000 */
[----:B------:R-:W-:Y:S05]  /*e7d0*/  @P0 BRA `(.L_x_974) ;  /* 0x0000061000000947 */ /* 0x000fea0003800000 */
[----:B------:R-:W3:Y:S04]  /*e7e0*/  LDL R2, [R1+0x64] ;  /* 0x0000640001027983 */ /* 0x000ee80000100800 */
[----:B------:R-:W4:Y:S01]  /*e7f0*/  LDL R59, [R1+0xdc] ;  /* 0x0000dc00013b7983 */ /* 0x000f220000100800 */
[----:B------:R-:W-:Y:S02]  /*e800*/  MOV R0, c[0x0][0x27c] ;  /* 0x00009f0000007a02 */ /* 0x000fe40000000f00 */
[--C-:B------:R-:W-:Y:S02]  /*e810*/  SHF.R.U32.HI R4, RZ, 0x10, R13.reuse ;  /* 0x00000010ff047819 */ /* 0x100fe4000001160d */
[----:B------:R-:W-:Y:S02]  /*e820*/  SHF.R.U64 R54, R12, 0x10, R13 ;  /* 0x000000100c367819 */ /* 0x000fe4000000120d */
[----:B------:R-:W-:-:S02]  /*e830*/  SHF.R.U32.HI R26, RZ, 0x10, R21 ;  /* 0x00000010ff1a7819 */ /* 0x000fc40000011615 */
[--C-:B------:R-:W-:Y:S02]  /*e840*/  SHF.R.U64 R55, R22, 0x10, R23.reuse ;  /* 0x0000001016377819 */ /* 0x100fe40000001217 */
[----:B------:R-:W-:Y:S01]  /*e850*/  SHF.R.U32.HI R33, RZ, 0x10, R23 ;  /* 0x00000010ff217819 */ /* 0x000fe20000011617 */
[----:B------:R-:W-:Y:S01]  /*e860*/  HADD2.F32 R58, -RZ, R26.H0_H0 ;  /* 0x2000001aff3a7230 */ /* 0x000fe20000004100 */
[--C-:B--2---:R-:W-:Y:S02]  /*e870*/  SHF.R.U64 R35, R14, 0x10, R15.reuse ;  /* 0x000000100e237819 */ /* 0x104fe4000000120f */
[----:B------:R-:W-:Y:S01]  /*e880*/  SHF.R.U32.HI R27, RZ, 0x10, R15 ;  /* 0x00000010ff1b7819 */ /* 0x000fe2000001160f */
[----:B------:R-:W-:Y:S01]  /*e890*/  HADD2.F32 R57, -RZ, R33.H0_H0 ;  /* 0x20000021ff397230 */ /* 0x000fe20000004100 */
[----:B------:R-:W-:Y:S01]  /*e8a0*/  SHF.R.U64 R56, R20, 0x10, R21 ;  /* 0x0000001014387819 */ /* 0x000fe20000001215 */
[----:B------:R-:W-:Y:S01]  /*e8b0*/  HADD2.F32 R33, -RZ, R55.H0_H0 ;  /* 0x20000037ff217230 */ /* 0x000fe20000004100 */
[----:B---3--:R-:W-:-:S04]  /*e8c0*/  LEA.HI R0, R0, R2, RZ, 0x1d ;  /* 0x0000000200007211 */ /* 0x008fc800078fe8ff */
[----:B------:R-:W-:Y:S01]  /*e8d0*/  SHF.R.S32.HI R2, RZ, 0x1f, R0 ;  /* 0x0000001fff027819 */ /* 0x000fe20000011400 */
[----:B----4-:R-:W2:Y:S01]  /*e8e0*/  LDS.128 R8, [R59] ;  /* 0x000000003b087984 */ /* 0x010ea20000000c00 */
[----:B------:R-:W-:Y:S02]  /*e8f0*/  SHF.L.U32 R3, R0, 0x3, RZ ;  /* 0x0000000300037819 */ /* 0x000fe400000006ff */
[----:B------:R-:W-:Y:S02]  /*e900*/  LEA.HI R0, R2, R0, RZ, 0x2 ;  /* 0x0000000002007211 */ /* 0x000fe400078f10ff */
[----:B-----5:R-:W-:Y:S02]  /*e910*/  LOP3.LUT R2, R119, 0x18, R3, 0xf8, !PT ;  /* 0x0000001877027812 */ /* 0x020fe400078ef803 */
[----:B------:R-:W-:Y:S02]  /*e920*/  SHF.L.U32 R0, R0, 0xa, RZ ;  /* 0x0000000a00007819 */ /* 0x000fe400000006ff */
[----:B------:R-:W-:-:S02]  /*e930*/  LOP3.LUT R2, R2, R118, RZ, 0x3c, !PT ;  /* 0x0000007602027212 */ /* 0x000fc400078e3cff */
[----:B------:R-:W-:-:S04]  /*e940*/  LOP3.LUT R0, R0, 0x7ffff000, RZ, 0xc0, !PT ;  /* 0x7ffff00000007812 */ /* 0x000fc800078ec0ff */
[----:B------:R-:W-:-:S04]  /*e950*/  IADD3 R0, R2, R0, R7 ;  /* 0x0000000002007210 */ /* 0x000fc80007ffe007 */
[----:B------:R-:W-:Y:S01]  /*e960*/  SHF.L.U32 R29, R0, 0x1, RZ ;  /* 0x00000001001d7819 */ /* 0x000fe200000006ff */
[----:B------:R-:W-:-:S04]  /*e970*/  HADD2.F32 R0, -RZ, R74.H1_H1 ;  /* 0x3000004aff007230 */ /* 0x000fc80000004100 */
[----:B------:R-:W3:Y:S01]  /*e980*/  LDS.128 R16, [R29+0x6080] ;  /* 0x006080001d107984 */ /* 0x000ee20000000c00 */
[--C-:B--2---:R-:W-:Y:S02]  /*e990*/  HADD2.F32 R24, -RZ, R9.reuse.H0_H0 ;  /* 0x20000009ff187230 */ /* 0x104fe40000004100 */
[----:B------:R-:W-:Y:S02]  /*e9a0*/  HADD2.F32 R22, -RZ, R9.H1_H1 ;  /* 0x30000009ff167230 */ /* 0x000fe40000004100 */
[--C-:B------:R-:W-:Y:S01]  /*e9b0*/  HADD2.F32 R23, -RZ, R8.reuse.H0_H0 ;  /* 0x20000008ff177230 */ /* 0x100fe20000004100 */
[----:B------:R-:W-:Y:S01]  /*e9c0*/  FMUL.FTZ R6, R24, R0 ;  /* 0x0000000018067220 */ /* 0x000fe20000410000 */
[----:B------:R-:W-:Y:S02]  /*e9d0*/  HADD2.F32 R25, -RZ, R8.H1_H1 ;  /* 0x30000008ff197230 */ /* 0x000fe40000004100 */
[----:B------:R-:W-:Y:S02]  /*e9e0*/  HADD2.F32 R8, -RZ, R85.H1_H1 ;  /* 0x30000055ff087230 */ /* 0x000fe40000004100 */
[----:B------:R-:W-:-:S02]  /*e9f0*/  HADD2.F32 R15, -RZ, R11.H0_H0 ;  /* 0x2000000bff0f7230 */ /* 0x000fc40000004100 */
[--C-:B------:R-:W-:Y:S02]  /*ea00*/  HADD2.F32 R20, -RZ, R10.reuse.H0_H0 ;  /* 0x2000000aff147230 */ /* 0x100fe40000004100 */
[----:B------:R-:W-:Y:S02]  /*ea10*/  HADD2.F32 R21, -RZ, R10.H1_H1 ;  /* 0x3000000aff157230 */ /* 0x000fe40000004100 */
[----:B------:R-:W-:Y:S02]  /*ea20*/  HADD2.F32 R14, -RZ, R11.H1_H1 ;  /* 0x3000000bff0e7230 */ /* 0x000fe40000004100 */
[--C-:B---3--:R-:W-:Y:S02]  /*ea30*/  HADD2.F32 R3, -RZ, R17.reuse.H0_H0 ;  /* 0x20000011ff037230 */ /* 0x108fe40000004100 */
[--C-:B------:R-:W-:Y:S02]  /*ea40*/  HADD2.F32 R5, -RZ, R16.reuse.H0_H0 ;  /* 0x20000010ff057230 */ /* 0x100fe40000004100 */
[----:B------:R-:W-:Y:S01]  /*ea50*/  HADD2.F32 R13, -RZ, R16.H1_H1 ;  /* 0x30000010ff0d7230 */ /* 0x000fe20000004100 */
[C---:B------:R-:W-:Y:S01]  /*ea60*/  FMUL.FTZ R31, R3.reuse, R0 ;  /* 0x00000000031f7220 */ /* 0x040fe20000410000 */
[----:B------:R-:W-:Y:S01]  /*ea70*/  HADD2.F32 R16, -RZ, R4.H0_H0 ;  /* 0x20000004ff107230 */ /* 0x000fe20000004100 */
[----:B------:R-:W-:Y:S01]  /*ea80*/  FFMA.FTZ R53, R3, R8, R6 ;  /* 0x0000000803357223 */ /* 0x000fe20000010006 */
[----:B------:R-:W-:-:S02]  /*ea90*/  HADD2.F32 R2, -RZ, R17.H1_H1 ;  /* 0x30000011ff027230 */ /* 0x000fc40000004100 */
[----:B------:R-:W-:Y:S01]  /*eaa0*/  HADD2.F32 R4, -RZ, R85.H0_H0 ;  /* 0x20000055ff047230 */ /* 0x000fe20000004100 */
[-C--:B------:R-:W-:Y:S01]  /*eab0*/  FMUL.FTZ R0, R22, R16.reuse ;  /* 0x0000001016007220 */ /* 0x080fe20000410000 */
[----:B------:R-:W-:Y:S01]  /*eac0*/  HADD2.F32 R6, -RZ, R87.H0_H0 ;  /* 0x20000057ff067230 */ /* 0x000fe20000004100 */
[C---:B------:R-:W-:Y:S01]  /*ead0*/  FMUL.FTZ R30, R2.reuse, R16 ;  /* 0x00000010021e7220 */ /* 0x040fe20000410000 */
[----:B------:R-:W-:Y:S01]  /*eae0*/  HADD2.F32 R10, -RZ, R19.H0_H0 ;  /* 0x20000013ff0a7230 */ /* 0x000fe20000004100 */
[----:B------:R-:W-:Y:S01]  /*eaf0*/  FMUL.FTZ R3, R23, R4 ;  /* 0x0000000417037220 */ /* 0x000fe20000410000 */
[----:B------:R-:W-:Y:S01]  /*eb00*/  HADD2.F32 R12, -RZ, R18.H0_H0 ;  /* 0x20000012ff0c7230 */ /* 0x000fe20000004100 */
[----:B------:R-:W-:Y:S01]  /*eb10*/  FFMA.FTZ R52, R2, R58, R0 ;  /* 0x0000003a02347223 */ /* 0x000fe20000010000 */
[----:B------:R-:W-:Y:S01]  /*eb20*/  HADD2.F32 R0, -RZ, R86.H1_H1 ;  /* 0x30000056ff007230 */ /* 0x000fe20000004100 */
[C---:B------:R-:W-:Y:S01]  /*eb30*/  FFMA.FTZ R32, R5.reuse, R6, R3 ;  /* 0x0000000605207223 */ /* 0x040fe20000010003 */
[----:B------:R-:W-:Y:S01]  /*eb40*/  HADD2.F32 R3, -RZ, R87.H1_H1 ;  /* 0x30000057ff037230 */ /* 0x000fe20000004100 */
[----:B------:R-:W-:Y:S01]  /*eb50*/  FMUL.FTZ R28, R5, R4 ;  /* 0x00000004051c7220 */ /* 0x000fe20000410000 */
[----:B------:R-:W-:Y:S01]  /*eb60*/  HADD2.F32 R11, -RZ, R18.H1_H1 ;  /* 0x30000012ff0b7230 */ /* 0x000fe20000004100 */
[-C--:B------:R-:W-:Y:S01]  /*eb70*/  FMUL.FTZ R5, R15, R0.reuse ;  /* 0x000000000f057220 */ /* 0x080fe20000410000 */
[----:B------:R-:W-:Y:S01]  /*eb80*/  HADD2.F32 R9, -RZ, R19.H1_H1 ;  /* 0x30000013ff097230 */ /* 0x000fe20000004100 */
[C---:B------:R-:W-:Y:S01]  /*eb90*/  FMUL.FTZ R17, R10.reuse, R0 ;  /* 0x000000000a117220 */ /* 0x040fe20000410000 */
[----:B------:R-:W-:Y:S01]  /*eba0*/  HADD2.F32 R2, -RZ, R86.H0_H0 ;  /* 0x20000056ff027230 */ /* 0x000fe20000004100 */
[----:B------:R-:W-:Y:S01]  /*ebb0*/  FFMA.FTZ R19, R10, R3, R5 ;  /* 0x000000030a137223 */ /* 0x000fe20000010005 */
[----:B------:R-:W-:Y:S01]  /*ebc0*/  HADD2.F32 R18, -RZ, R27.H0_H0 ;  /* 0x2000001bff127230 */ /* 0x000fe20000004100 */
[----:B------:R-:W-:Y:S01]  /*ebd0*/  FFMA.FTZ R6, R23, R6, -R28 ;  /* 0x0000000617067223 */ /* 0x000fe2000001081c */
[----:B------:R-:W-:Y:S01]  /*ebe0*/  HADD2.F32 R5, -RZ, R54.H0_H0 ;  /* 0x20000036ff057230 */ /* 0x000fe20000004100 */
[-C--:B------:R-:W-:Y:S01]  /*ebf0*/  FMUL.FTZ R16, R20, R2.reuse ;  /* 0x0000000214107220 */ /* 0x080fe20000410000 */
[----:B------:R-:W-:Y:S01]  /*ec00*/  HADD2.F32 R4, -RZ, R88.H0_H0 ;  /* 0x20000058ff047230 */ /* 0x000fe20000004100 */
[----:B------:R-:W-:Y:S01]  /*ec10*/  FMUL.FTZ R26, R12, R2 ;  /* 0x000000020c1a7220 */ /* 0x000fe20000410000 */
[----:B------:R-:W-:Y:S01]  /*ec20*/  HADD2.F32 R10, -RZ, R35.H0_H0 ;  /* 0x20000023ff0a7230 */ /* 0x000fe20000004100 */
[----:B------:R-:W-:Y:S01]  /*ec30*/  FMUL.FTZ R0, R14, R18 ;  /* 0x000000120e007220 */ /* 0x000fe20000410000 */
[----:B------:R-:W-:Y:S01]  /*ec40*/  HADD2.F32 R35, -RZ, R56.H0_H0 ;  /* 0x20000038ff237230 */ /* 0x000fe20000004100 */
[----:B------:R-:W-:-:S02]  /*ec50*/  FMUL.FTZ R2, R25, R5 ;  /* 0x0000000519027220 */ /* 0x000fc40000410000 */
[----:B------:R-:W-:Y:S02]  /*ec60*/  FFMA.FTZ R34, R12, R4, R16 ;  /* 0x000000040c227223 */ /* 0x000fe40000010010 */
[C---:B------:R-:W-:Y:S02]  /*ec70*/  FMUL.FTZ R12, R9.reuse, R18 ;  /* 0x00000012090c7220 */ /* 0x040fe40000410000 */
[----:B------:R-:W-:Y:S02]  /*ec80*/  FFMA.FTZ R16, R9, R57, R0 ;  /* 0x0000003909107223 */ /* 0x000fe40000010000 */
[----:B------:R-:W-:Y:S02]  /*ec90*/  FMUL.FTZ R0, R21, R10 ;  /* 0x0000000a15007220 */ /* 0x000fe40000410000 */
[C---:B------:R-:W-:Y:S02]  /*eca0*/  FFMA.FTZ R18, R13.reuse, R35, R2 ;  /* 0x000000230d127223 */ /* 0x040fe40000010002 */
[----:B------:R-:W-:-:S02]  /*ecb0*/  FMUL.FTZ R9, R13, R5 ;  /* 0x000000050d097220 */ /* 0x000fc40000410000 */
[C---:B------:R-:W-:Y:S02]  /*ecc0*/  FMUL.FTZ R2, R11.reuse, R10 ;  /* 0x0000000a0b027220 */ /* 0x040fe40000410000 */
[----:B------:R-:W-:Y:S01]  /*ecd0*/  FFMA.FTZ R27, R11, R33, R0 ;  /* 0x000000210b1b7223 */ /* 0x000fe20000010000 */
[----:B------:R-:W-:Y:S01]  /*ece0*/  F2FP.PACK_AB R11, R16, R19 ;  /* 0x00000013100b723e */ /* 0x000fe200000000ff */
[----:B------:R-:W-:Y:S02]  /*ecf0*/  FFMA.FTZ R5, R20, R4, -R26 ;  /* 0x0000000414057223 */ /* 0x000fe4000001081a */
[----:B------:R-:W-:Y:S01]  /*ed00*/  FFMA.FTZ R13, R24, R8, -R31 ;  /* 0x00000008180d7223 */ /* 0x000fe2000001081f */
[----:B------:R-:W-:Y:S01]  /*ed10*/  F2FP.PACK_AB R8, R18, R32 ;  /* 0x000000201208723e */ /* 0x000fe200000000ff */
[----:B------:R-:W-:Y:S02]  /*ed20*/  FFMA.FTZ R10, R22, R58, -R30 ;  /* 0x0000003a160a7223 */ /* 0x000fe4000001081e */
        /* <DEDUP_REMOVED lines=8> */
[----:B------:R-:W-:Y:S02]  /*edb0*/  F2FP.PACK_AB R14, R2, R5 ;  /* 0x00000005020e723e */ /* 0x000fe400000000ff */
[----:B------:R-:W-:-:S03]  /*edc0*/  F2FP.PACK_AB R10, R27, R34 ;  /* 0x000000221b0a723e */ /* 0x000fc600000000ff */
[----:B------:R2:W-:Y:S04]  /*edd0*/  STS.128 [R59], R12 ;  /* 0x0000000c3b007388 */ /* 0x0005e80000000c00 */
[----:B------:R2:W-:Y:S02]  /*ede0*/  STS.128 [R29+0x6080], R8 ;  /* 0x006080081d007388 */ /* 0x0005e40000000c00 */
.L_x_974:
[----:B------:R-:W-:Y:S05]  /*edf0*/  BSYNC B0 ;  /* 0x0000000000007941 */ /* 0x000fea0003800000 */
.L_x_973:
[----:B------:R-:W-:-:S13]  /*ee00*/  ISETP.GE.AND P0, PT, R136, c[0x0][0x27c], PT ;  /* 0x00009f0088007a0c */ /* 0x000fda0003f06270 */
[----:B------:R-:W-:Y:S05]  /*ee10*/  @P0 BRA `(.L_x_970) ;  /* 0x0000061000000947 */ /* 0x000fea0003800000 */
[----:B------:R-:W3:Y:S04]  /*ee20*/  LDL R2, [R1+0x60] ;  /* 0x0000600001027983 */ /* 0x000ee80000100800 */
[----:B------:R-:W4:Y:S01]  /*ee30*/  LDL R52, [R1+0xd4] ;  /* 0x0000d40001347983 */ /* 0x000f220000100800 */
[----:B------:R-:W-:Y:S01]  /*ee40*/  MOV R0, c[0x0][0x27c] ;  /* 0x00009f0000007a02 */ /* 0x000fe20000000f00 */
[----:B------:R-:W-:Y:S01]  /*ee50*/  HADD2.F32 R6, -RZ, R89.H1_H1 ;  /* 0x30000059ff067230 */ /* 0x000fe20000004100 */
[----:B------:R-:W-:Y:S02]  /*ee60*/  SHF.R.U32.HI R4, RZ, 0x10, R37 ;  /* 0x00000010ff047819 */ /* 0x000fe40000011625 */
[----:B------:R-:W-:Y:S02]  /*ee70*/  SHF.R.U32.HI R24, RZ, 0x10, R41 ;  /* 0x00000010ff187819 */ /* 0x000fe40000011629 */
[----:B------:R-:W-:-:S02]  /*ee80*/  SHF.R.U64 R33, R38, 0x10, R39 ;  /* 0x0000001026217819 */ /* 0x000fc40000001227 */
[----:B------:R-:W-:Y:S01]  /*ee90*/  SHF.R.U32.HI R26, RZ, 0x10, R39 ;  /* 0x00000010ff1a7819 */ /* 0x000fe20000011627 */
[----:B------:R-:W-:Y:S01]  /*eea0*/  HADD2.F32 R39, -RZ, R24.H0_H0 ;  /* 0x20000018ff277230 */ /* 0x000fe20000004100 */
[----:B------:R-:W-:Y:S02]  /*eeb0*/  SHF.R.U64 R36, R36, 0x10, R37 ;  /* 0x0000001024247819 */ /* 0x000fe40000001225 */
[----:B------:R-:W-:Y:S02]  /*eec0*/  SHF.R.U32.HI R27, RZ, 0x10, R43 ;  /* 0x00000010ff1b7819 */ /* 0x000fe4000001162b */
[----:B------:R-:W-:Y:S02]  /*eed0*/  SHF.R.U64 R40, R40, 0x10, R41 ;  /* 0x0000001028287819 */ /* 0x000fe40000001229 */
[----:B------:R-:W-:Y:S01]  /*eee0*/  SHF.R.U64 R37, R42, 0x10, R43 ;  /* 0x000000102a257819 */ /* 0x000fe2000000122b */
[----:B------:R-:W-:Y:S02]  /*eef0*/  HADD2.F32 R38, -RZ, R27.H0_H0 ;  /* 0x2000001bff267230 */ /* 0x000fe40000004100 */
[----:B------:R-:W-:-:S02]  /*ef00*/  HADD2.F32 R27, -RZ, R33.H0_H0 ;  /* 0x20000021ff1b7230 */ /* 0x000fc40000004100 */
[----:B------:R-:W-:Y:S01]  /*ef10*/  HADD2.F32 R33, -RZ, R37.H0_H0 ;  /* 0x20000025ff217230 */ /* 0x000fe20000004100 */
[----:B---3--:R-:W-:-:S04]  /*ef20*/  LEA.HI R0, R0, R2, RZ, 0x1d ;  /* 0x0000000200007211 */ /* 0x008fc800078fe8ff */
[----:B------:R-:W-:Y:S01]  /*ef30*/  SHF.R.S32.HI R2, RZ, 0x1f, R0 ;  /* 0x0000001fff027819 */ /* 0x000fe20000011400 */
[----:B--2-4-:R-:W2:Y:S01]  /*ef40*/  LDS.128 R8, [R52] ;  /* 0x0000000034087984 */ /* 0x014ea20000000c00 */
        /* <DEDUP_REMOVED lines=18> */
[----:B------:R-:W-:Y:S02]  /*f070*/  HADD2.F32 R23, -RZ, R8.H1_H1 ;  /* 0x30000008ff177230 */ /* 0x000fe40000004100 */
[--C-:B---3--:R-:W-:Y:S02]  /*f080*/  HADD2.F32 R3, -RZ, R13.reuse.H0_H0 ;  /* 0x2000000dff037230 */ /* 0x108fe40000004100 */
[----:B------:R-:W-:Y:S02]  /*f090*/  HADD2.F32 R2, -RZ, R13.H1_H1 ;  /* 0x3000000dff027230 */ /* 0x000fe40000004100 */
[--C-:B------:R-:W-:Y:S01]  /*f0a0*/  HADD2.F32 R9, -RZ, R12.reuse.H0_H0 ;  /* 0x2000000cff097230 */ /* 0x100fe20000004100 */
[C---:B------:R-:W-:Y:S01]  /*f0b0*/  FMUL.FTZ R30, R3.reuse, R0 ;  /* 0x00000000031e7220 */ /* 0x040fe20000410000 */
[----:B------:R-:W-:Y:S01]  /*f0c0*/  HADD2.F32 R13, -RZ, R12.H1_H1 ;  /* 0x3000000cff0d7230 */ /* 0x000fe20000004100 */
[----:B------:R-:W-:Y:S01]  /*f0d0*/  FFMA.FTZ R35, R3, R6, R5 ;  /* 0x0000000603237223 */ /* 0x000fe20000010005 */
[----:B------:R-:W-:-:S02]  /*f0e0*/  HADD2.F32 R12, -RZ, R14.H0_H0 ;  /* 0x2000000eff0c7230 */ /* 0x000fc40000004100 */
[----:B------:R-:W-:Y:S02]  /*f0f0*/  HADD2.F32 R11, -RZ, R14.H1_H1 ;  /* 0x3000000eff0b7230 */ /* 0x000fe40000004100 */
[----:B------:R-:W-:Y:S02]  /*f100*/  HADD2.F32 R14, -RZ, R4.H0_H0 ;  /* 0x20000004ff0e7230 */ /* 0x000fe40000004100 */
[----:B------:R-:W-:Y:S02]  /*f110*/  HADD2.F32 R4, -RZ, R89.H0_H0 ;  /* 0x20000059ff047230 */ /* 0x000fe40000004100 */
[----:B------:R-:W-:Y:S01]  /*f120*/  HADD2.F32 R5, -RZ, R91.H0_H0 ;  /* 0x2000005bff057230 */ /* 0x000fe20000004100 */
[-C--:B------:R-:W-:Y:S01]  /*f130*/  FMUL.FTZ R0, R20, R14.reuse ;  /* 0x0000000e14007220 */ /* 0x080fe20000410000 */
[--C-:B------:R-:W-:Y:S01]  /*f140*/  HADD2.F32 R10, -RZ, R15.reuse.H0_H0 ;  /* 0x2000000fff0a7230 */ /* 0x100fe20000004100 */
[C---:B------:R-:W-:Y:S01]  /*f150*/  FMUL.FTZ R29, R2.reuse, R14 ;  /* 0x0000000e021d7220 */ /* 0x040fe20000410000 */
[----:B------:R-:W-:Y:S01]  /*f160*/  HADD2.F32 R8, -RZ, R15.H1_H1 ;  /* 0x3000000fff087230 */ /* 0x000fe20000004100 */
[----:B------:R-:W-:Y:S01]  /*f170*/  FFMA.FTZ R34, R2, R39, R0 ;  /* 0x0000002702227223 */ /* 0x000fe20000010000 */
[--C-:B------:R-:W-:Y:S01]  /*f180*/  HADD2.F32 R2, -RZ, R90.reuse.H0_H0 ;  /* 0x2000005aff027230 */ /* 0x100fe20000004100 */
[-C--:B------:R-:W-:Y:S01]  /*f190*/  FMUL.FTZ R3, R21, R4.reuse ;  /* 0x0000000415037220 */ /* 0x080fe20000410000 */
[----:B------:R-:W-:Y:S01]  /*f1a0*/  HADD2.F32 R0, -RZ, R90.H1_H1 ;  /* 0x3000005aff007230 */ /* 0x000fe20000004100 */
[C---:B------:R-:W-:Y:S01]  /*f1b0*/  FMUL.FTZ R28, R9.reuse, R4 ;  /* 0x00000004091c7220 */ /* 0x040fe20000410000 */
[--C-:B------:R-:W-:Y:S01]  /*f1c0*/  HADD2.F32 R4, -RZ, R92.reuse.H1_H1 ;  /* 0x3000005cff047230 */ /* 0x100fe20000004100 */
[----:B------:R-:W-:Y:S01]  /*f1d0*/  FFMA.FTZ R31, R9, R5, R3 ;  /* 0x00000005091f7223 */ /* 0x000fe20000010003 */
[----:B------:R-:W-:Y:S01]  /*f1e0*/  HADD2.F32 R3, -RZ, R92.H0_H0 ;  /* 0x2000005cff037230 */ /* 0x000fe20000004100 */
[----:B------:R-:W-:Y:S01]  /*f1f0*/  FMUL.FTZ R14, R18, R2 ;  /* 0x00000002120e7220 */ /* 0x000fe20000410000 */
[----:B------:R-:W-:Y:S01]  /*f200*/  HADD2.F32 R15, -RZ, R26.H0_H0 ;  /* 0x2000001aff0f7230 */ /* 0x000fe20000004100 */
[----:B------:R-:W-:-:S02]  /*f210*/  FMUL.FTZ R9, R17, R0 ;  /* 0x0000000011097220 */ /* 0x000fc40000410000 */
[----:B------:R-:W-:Y:S02]  /*f220*/  FFMA.FTZ R32, R12, R4, R14 ;  /* 0x000000040c207223 */ /* 0x000fe4000001000e */
[C---:B------:R-:W-:Y:S02]  /*f230*/  FMUL.FTZ R14, R10.reuse, R0 ;  /* 0x000000000a0e7220 */ /* 0x040fe40000410000 */
[----:B------:R-:W-:Y:S01]  /*f240*/  FFMA.FTZ R24, R10, R3, R9 ;  /* 0x000000030a187223 */ /* 0x000fe20000010009 */
[----:B------:R-:W-:Y:S01]  /*f250*/  HADD2.F32 R10, -RZ, R36.H0_H0 ;  /* 0x20000024ff0a7230 */ /* 0x000fe20000004100 */
[----:B------:R-:W-:Y:S01]  /*f260*/  FMUL.FTZ R26, R12, R2 ;  /* 0x000000020c1a7220 */ /* 0x000fe20000410000 */
[----:B------:R-:W-:Y:S01]  /*f270*/  HADD2.F32 R36, -RZ, R40.H0_H0 ;  /* 0x20000028ff247230 */ /* 0x000fe20000004100 */
[----:B------:R-:W-:Y:S02]  /*f280*/  FMUL.FTZ R0, R16, R15 ;  /* 0x0000000f10007220 */ /* 0x000fe40000410000 */
[----:B------:R-:W-:-:S02]  /*f290*/  FMUL.FTZ R2, R23, R10 ;  /* 0x0000000a17027220 */ /* 0x000fc40000410000 */
[C---:B------:R-:W-:Y:S02]  /*f2a0*/  FMUL.FTZ R9, R8.reuse, R15 ;  /* 0x0000000f08097220 */ /* 0x040fe40000410000 */
[----:B------:R-:W-:Y:S02]  /*f2b0*/  FFMA.FTZ R12, R8, R38, R0 ;  /* 0x00000026080c7223 */ /* 0x000fe40000010000 */
[-C--:B------:R-:W-:Y:S02]  /*f2c0*/  FMUL.FTZ R0, R19, R27.reuse ;  /* 0x0000001b13007220 */ /* 0x080fe40000410000 */
[C---:B------:R-:W-:Y:S02]  /*f2d0*/  FFMA.FTZ R15, R13.reuse, R36, R2 ;  /* 0x000000240d0f7223 */ /* 0x040fe40000010002 */
[----:B------:R-:W-:Y:S02]  /*f2e0*/  FMUL.FTZ R8, R13, R10 ;  /* 0x0000000a0d087220 */ /* 0x000fe40000410000 */
[----:B------:R-:W-:-:S02]  /*f2f0*/  FMUL.FTZ R2, R11, R27 ;  /* 0x0000001b0b027220 */ /* 0x000fc40000410000 */
[----:B------:R-:W-:Y:S02]  /*f300*/  FFMA.FTZ R13, R22, R6, -R30 ;  /* 0x00000006160d7223 */ /* 0x000fe4000001081e */
[----:B------:R-:W-:Y:S02]  /*f310*/  FFMA.FTZ R6, R21, R5, -R28 ;  /* 0x0000000515067223 */ /* 0x000fe4000001081c */
[----:B------:R-:W-:Y:S01]  /*f320*/  FFMA.FTZ R27, R11, R33, R0 ;  /* 0x000000210b1b7223 */ /* 0x000fe20000010000 */
[----:B------:R-:W-:Y:S01]  /*f330*/  F2FP.PACK_AB R11, R12, R24 ;  /* 0x000000180c0b723e */ /* 0x000fe200000000ff */
[----:B------:R-:W-:Y:S02]  /*f340*/  FFMA.FTZ R5, R18, R4, -R26 ;  /* 0x0000000412057223 */ /* 0x000fe4000001081a */
        /* <DEDUP_REMOVED lines=10> */
[----:B------:R-:W-:-:S02]  /*f3f0*/  F2FP.PACK_AB R9, R34, R35 ;  /* 0x000000232209723e */ /* 0x000fc400000000ff */
[----:B------:R-:W-:Y:S01]  /*f400*/  F2FP.PACK_AB R10, R27, R32 ;  /* 0x000000201b0a723e */ /* 0x000fe200000000ff */
[----:B------:R2:W-:Y:S04]  /*f410*/  STS.128 [R52], R12 ;  /* 0x0000000c34007388 */ /* 0x0005e80000000c00 */
[----:B------:R2:W-:Y:S02]  /*f420*/  STS.128 [R25+0x6080], R8 ;  /* 0x0060800819007388 */ /* 0x0005e40000000c00 */
.L_x_970:
[----:B------:R-:W-:Y:S05]  /*f430*/  BSYNC B1 ;  /* 0x0000000000017941 */ /* 0x000fea0003800000 */
.L_x_969:
[----:B------:R-:W-:-:S04]  /*f440*/  IADD3 R0, R138, 0x40, RZ ;  /* 0x000000408a007810 */ /* 0x000fc80007ffe0ff */
[----:B------:R-:W-:-:S13]  /*f450*/  ISETP.GE.AND P0, PT, R0, R84, PT ;  /* 0x000000540000720c */ /* 0x000fda0003f06270 */
[----:B------:R-:W-:Y:S05]  /*f460*/  @P0 BRA `(.L_x_954) ;  /* 0x000012f000000947 */ /* 0x000fea0003800000 */
[----:B--2---:R2:W5:Y:S04]  /*f470*/  LDL R52, [R1+0xac] ;  /* 0x0000ac0001347983 */ /* 0x0045680000100800 */
[----:B------:R2:W5:Y:S04]  /*f480*/  LDL R43, [R1+0xb0] ;  /* 0x0000b000012b7983 */ /* 0x0005680000100800 */
[----:B------:R2:W5:Y:S01]  /*f490*/  LDL R42, [R1+0xb4] ;  /* 0x0000b400012a7983 */ /* 0x0005620000100800 */
[----:B------:R-:W-:Y:S01]  /*f4a0*/  ISETP.GE.AND P0, PT, R110, c[0x0][0x27c], PT ;  /* 0x00009f006e007a0c */ /* 0x000fe20003f06270 */
[----:B------:R-:W-:-:S12]  /*f4b0*/  BSSY B0, `(.L_x_975) ;  /* 0x0000062000007945 */ /* 0x000fd80003800000 */
[----:B------:R-:W-:Y:S05]  /*f4c0*/  @P0 BRA `(.L_x_976) ;  /* 0x0000060000000947 */ /* 0x000fea0003800000 */
[----:B------:R-:W3:Y:S01]  /*f4d0*/  LDL R41, [R1+0xe0] ;  /* 0x0000e00001297983 */ /* 0x000ee20000100800 */
[----:B------:R-:W-:Y:S01]  /*f4e0*/  MOV R0, c[0x0][0x27c] ;  /* 0x00009f0000007a02 */ /* 0x000fe20000000f00 */
[----:B------:R-:W-:Y:S01]  /*f4f0*/  HADD2.F32 R6, -RZ, R93.H1_H1 ;  /* 0x3000005dff067230 */ /* 0x000fe20000004100 */
[----:B------:R-:W-:Y:S02]  /*f500*/  SHF.R.U32.HI R4, RZ, 0x10, R49 ;  /* 0x00000010ff047819 */ /* 0x000fe40000011631 */
[----:B------:R-:W-:Y:S02]  /*f510*/  LEA.HI R0, R0, R170, RZ, 0x1d ;  /* 0x000000aa00007211 */ /* 0x000fe400078fe8ff */
[----:B------:R-:W-:Y:S02]  /*f520*/  SHF.R.U32.HI R24, RZ, 0x10, R45 ;  /* 0x00000010ff187819 */ /* 0x000fe4000001162d */
[----:B------:R-:W-:Y:S02]  /*f530*/  SHF.R.S32.HI R3, RZ, 0x1f, R0 ;  /* 0x0000001fff037819 */ /* 0x000fe40000011400 */
[----:B------:R-:W-:Y:S01]  /*f540*/  SHF.L.U32 R2, R0, 0x3, RZ ;  /* 0x0000000300027819 */ /* 0x000fe200000006ff */
[----:B------:R-:W-:Y:S01]  /*f550*/  HADD2.F32 R40, -RZ, R24.H0_H0 ;  /* 0x20000018ff287230 */ /* 0x000fe20000004100 */
[----:B------:R-:W-:-:S02]  /*f560*/  LEA.HI R0, R3, R0, RZ, 0x2 ;  /* 0x0000000003007211 */ /* 0x000fc400078f10ff */
[----:B-----5:R-:W-:Y:S02]  /*f570*/  LOP3.LUT R2, R52, 0x18, R2, 0xf8, !PT ;  /* 0x0000001834027812 */ /* 0x020fe400078ef802 */
[----:B------:R-:W-:Y:S02]  /*f580*/  SHF.L.U32 R0, R0, 0xa, RZ ;  /* 0x0000000a00007819 */ /* 0x000fe400000006ff */
[----:B------:R-:W-:Y:S02]  /*f590*/  LOP3.LUT R2, R2, R43, RZ, 0x3c, !PT ;  /* 0x0000002b02027212 */ /* 0x000fe400078e3cff */
[----:B------:R-:W-:Y:S02]  /*f5a0*/  LOP3.LUT R0, R0, 0x7ffff000, RZ, 0xc0, !PT ;  /* 0x7ffff00000007812 */ /* 0x000fe400078ec0ff */
[----:B------:R-:W-:Y:S02]  /*f5b0*/  SHF.R.U32.HI R26, RZ, 0x10, R51 ;  /* 0x00000010ff1a7819 */ /* 0x000fe40000011633 */
[----:B------:R-:W-:-:S02]  /*f5c0*/  IADD3 R0, R2, R0, R42 ;  /* 0x0000000002007210 */ /* 0x000fc40007ffe02a */
[----:B------:R-:W-:Y:S02]  /*f5d0*/  SHF.R.U64 R36, R48, 0x10, R49 ;  /* 0x0000001030247819 */ /* 0x000fe40000001231 */
[----:B------:R-:W-:Y:S01]  /*f5e0*/  SHF.L.U32 R25, R0, 0x1, RZ ;  /* 0x0000000100197819 */ /* 0x000fe200000006ff */
[----:B------:R-:W-:Y:S01]  /*f5f0*/  HADD2.F32 R0, -RZ, R91.H1_H1 ;  /* 0x3000005bff007230 */ /* 0x000fe20000004100 */
[----:B------:R-:W-:Y:S02]  /*f600*/  SHF.R.U32.HI R27, RZ, 0x10, R47 ;  /* 0x00000010ff1b7819 */ /* 0x000fe4000001162f */
[----:B------:R-:W-:Y:S01]  /*f610*/  SHF.R.U64 R38, R44, 0x10, R45 ;  /* 0x000000102c267819 */ /* 0x000fe2000000122d */
[----:B------:R-:W4:Y:S01]  /*f620*/  LDS.128 R12, [R25+0x6080] ;  /* 0x00608000190c7984 */ /* 0x000f220000000c00 */
[----:B------:R-:W-:Y:S01]  /*f630*/  SHF.R.U64 R31, R50, 0x10, R51 ;  /* 0x00000010321f7819 */ /* 0x000fe20000001233 */
[----:B------:R-:W-:Y:S01]  /*f640*/  HADD2.F32 R39, -RZ, R27.H0_H0 ;  /* 0x2000001bff277230 */ /* 0x000fe20000004100 */
[----:B------:R-:W-:Y:S01]  /*f650*/  SHF.R.U64 R37, R46, 0x10, R47 ;  /* 0x000000102e257819 */ /* 0x000fe2000000122f */
[----:B------:R-:W-:-:S02]  /*f660*/  HADD2.F32 R38, -RZ, R38.H0_H0 ;  /* 0x20000026ff267230 */ /* 0x000fc40000004100 */
[----:B------:R-:W-:Y:S02]  /*f670*/  HADD2.F32 R27, -RZ, R31.H0_H0 ;  /* 0x2000001fff1b7230 */ /* 0x000fe40000004100 */
[----:B------:R-:W-:Y:S02]  /*f680*/  HADD2.F32 R31, -RZ, R37.H0_H0 ;  /* 0x20000025ff1f7230 */ /* 0x000fe40000004100 */
[--C-:B----4-:R-:W-:Y:S02]  /*f690*/  HADD2.F32 R3, -RZ, R13.reuse.H0_H0 ;  /* 0x2000000dff037230 */ /* 0x110fe40000004100 */
[----:B------:R-:W-:Y:S02]  /*f6a0*/  HADD2.F32 R2, -RZ, R13.H1_H1 ;  /* 0x3000000dff027230 */ /* 0x000fe40000004100 */
[----:B------:R-:W-:Y:S01]  /*f6b0*/  HADD2.F32 R13, -RZ, R12.H1_H1 ;  /* 0x3000000cff0d7230 */ /* 0x000fe20000004100 */
[----:B------:R-:W-:Y:S01]  /*f6c0*/  FMUL.FTZ R30, R3, R0 ;  /* 0x00000000031e7220 */ /* 0x000fe20000410000 */
[----:B---3--:R-:W3:Y:S02]  /*f6d0*/  LDS.128 R8, [R41] ;  /* 0x0000000029087984 */ /* 0x008ee40000000c00 */
[----:B---3--:R-:W-:-:S02]  /*f6e0*/  HADD2.F32 R22, -RZ, R9.H0_H0 ;  /* 0x20000009ff167230 */ /* 0x008fc40000004100 */
[----:B------:R-:W-:Y:S02]  /*f6f0*/  HADD2.F32 R20, -RZ, R9.H1_H1 ;  /* 0x30000009ff147230 */ /* 0x000fe40000004100 */
[--C-:B------:R-:W-:Y:S01]  /*f700*/  HADD2.F32 R17, -RZ, R11.reuse.H0_H0 ;  /* 0x2000000bff117230 */ /* 0x100fe20000004100 */
[----:B------:R-:W-:Y:S01]  /*f710*/  FMUL.FTZ R5, R22, R0 ;  /* 0x0000000016057220 */ /* 0x000fe20000410000 */
[----:B------:R-:W-:Y:S02]  /*f720*/  HADD2.F32 R16, -RZ, R11.H1_H1 ;  /* 0x3000000bff107230 */ /* 0x000fe40000004100 */
[----:B------:R-:W-:Y:S01]  /*f730*/  HADD2.F32 R9, -RZ, R12.H0_H0 ;  /* 0x2000000cff097230 */ /* 0x000fe20000004100 */
[----:B------:R-:W-:Y:S01]  /*f740*/  FFMA.FTZ R35, R3, R6, R5 ;  /* 0x0000000603237223 */ /* 0x000fe20000010005 */
[--C-:B------:R-:W-:Y:S02]  /*f750*/  HADD2.F32 R12, -RZ, R14.reuse.H0_H0 ;  /* 0x2000000eff0c7230 */ /* 0x100fe40000004100 */
[----:B------:R-:W-:-:S02]  /*f760*/  HADD2.F32 R11, -RZ, R14.H1_H1 ;  /* 0x3000000eff0b7230 */ /* 0x000fc40000004100 */
[----:B------:R-:W-:Y:S02]  /*f770*/  HADD2.F32 R14, -RZ, R4.H0_H0 ;  /* 0x20000004ff0e7230 */ /* 0x000fe40000004100 */
[----:B------:R-:W-:Y:S02]  /*f780*/  HADD2.F32 R21, -RZ, R8.H0_H0 ;  /* 0x20000008ff157230 */ /* 0x000fe40000004100 */
[----:B------:R-:W-:Y:S01]  /*f790*/  HADD2.F32 R4, -RZ, R93.H0_H0 ;  /* 0x2000005dff047230 */ /* 0x000fe20000004100 */
[-C--:B------:R-:W-:Y:S01]  /*f7a0*/  FMUL.FTZ R0, R20, R14.reuse ;  /* 0x0000000e14007220 */ /* 0x080fe20000410000 */
[----:B------:R-:W-:Y:S01]  /*f7b0*/  HADD2.F32 R5, -RZ, R96.H0_H0 ;  /* 0x20000060ff057230 */ /* 0x000fe20000004100 */
[C---:B------:R-:W-:Y:S01]  /*f7c0*/  FMUL.FTZ R29, R2.reuse, R14 ;  /* 0x0000000e021d7220 */ /* 0x040fe20000410000 */
[----:B------:R-:W-:Y:S01]  /*f7d0*/  HADD2.F32 R18, -RZ, R10.H0_H0 ;  /* 0x2000000aff127230 */ /* 0x000fe20000004100 */
[----:B------:R-:W-:Y:S01]  /*f7e0*/  FFMA.FTZ R34, R2, R40, R0 ;  /* 0x0000002802227223 */ /* 0x000fe20000010000 */
[--C-:B------:R-:W-:Y:S01]  /*f7f0*/  HADD2.F32 R2, -RZ, R94.reuse.H0_H0 ;  /* 0x2000005eff027230 */ /* 0x100fe20000004100 */
[-C--:B------:R-:W-:Y:S01]  /*f800*/  FMUL.FTZ R3, R21, R4.reuse ;  /* 0x0000000415037220 */ /* 0x080fe20000410000 */
[----:B------:R-:W-:Y:S01]  /*f810*/  HADD2.F32 R0, -RZ, R94.H1_H1 ;  /* 0x3000005eff007230 */ /* 0x000fe20000004100 */
[C---:B------:R-:W-:Y:S01]  /*f820*/  FMUL.FTZ R28, R9.reuse, R4 ;  /* 0x00000004091c7220 */ /* 0x040fe20000410000 */
[----:B------:R-:W-:Y:S01]  /*f830*/  HADD2.F32 R19, -RZ, R10.H1_H1 ;  /* 0x3000000aff137230 */ /* 0x000fe20000004100 */
[----:B------:R-:W-:Y:S01]  /*f840*/  FFMA.FTZ R32, R9, R5, R3 ;  /* 0x0000000509207223 */ /* 0x000fe20000010003 */
[----:B------:R-:W-:Y:S01]  /*f850*/  HADD2.F32 R4, -RZ, R97.H0_H0 ;  /* 0x20000061ff047230 */ /* 0x000fe20000004100 */
[----:B------:R-:W-:Y:S01]  /*f860*/  FMUL.FTZ R14, R18, R2 ;  /* 0x00000002120e7220 */ /* 0x000fe20000410000 */
[--C-:B------:R-:W-:Y:S01]  /*f870*/  HADD2.F32 R10, -RZ, R15.reuse.H0_H0 ;  /* 0x2000000fff0a7230 */ /* 0x100fe20000004100 */
[C---:B------:R-:W-:Y:S01]  /*f880*/  FMUL.FTZ R9, R17.reuse, R0 ;  /* 0x0000000011097220 */ /* 0x040fe20000410000 */
[----:B------:R-:W-:Y:S01]  /*f890*/  HADD2.F32 R3, -RZ, R96.H1_H1 ;  /* 0x30000060ff037230 */ /* 0x000fe20000004100 */
[----:B------:R-:W-:Y:S01]  /*f8a0*/  FFMA.FTZ R33, R12, R4, R14 ;  /* 0x000000040c217223 */ /* 0x000fe2000001000e */
[----:B------:R-:W-:Y:S01]  /*f8b0*/  HADD2.F32 R23, -RZ, R8.H1_H1 ;  /* 0x30000008ff177230 */ /* 0x000fe20000004100 */
[C---:B------:R-:W-:Y:S01]  /*f8c0*/  FMUL.FTZ R14, R10.reuse, R0 ;  /* 0x000000000a0e7220 */ /* 0x040fe20000410000 */
[----:B------:R-:W-:Y:S01]  /*f8d0*/  HADD2.F32 R8, -RZ, R15.H1_H1 ;  /* 0x3000000fff087230 */ /* 0x000fe20000004100 */
[-C--:B------:R-:W-:Y:S01]  /*f8e0*/  FFMA.FTZ R24, R10, R3.reuse, R9 ;  /* 0x000000030a187223 */ /* 0x080fe20000010009 */
[----:B------:R-:W-:Y:S01]  /*f8f0*/  HADD2.F32 R15, -RZ, R26.H0_H0 ;  /* 0x2000001aff0f7230 */ /* 0x000fe20000004100 */
[----:B------:R-:W-:Y:S01]  /*f900*/  FMUL.FTZ R26, R12, R2 ;  /* 0x000000020c1a7220 */ /* 0x000fe20000410000 */
[----:B------:R-:W-:Y:S01]  /*f910*/  HADD2.F32 R10, -RZ, R36.H0_H0 ;  /* 0x20000024ff0a7230 */ /* 0x000fe20000004100 */
[----:B------:R-:W-:-:S02]  /*f920*/  FFMA.FTZ R3, R17, R3, -R14 ;  /* 0x0000000311037223 */ /* 0x000fc4000001080e */
[-C--:B------:R-:W-:Y:S02]  /*f930*/  FMUL.FTZ R0, R16, R15.reuse ;  /* 0x0000000f10007220 */ /* 0x080fe40000410000 */
[----:B------:R-:W-:Y:S02]  /*f940*/  FMUL.FTZ R2, R23, R10 ;  /* 0x0000000a17027220 */ /* 0x000fe40000410000 */
[C---:B------:R-:W-:Y:S02]  /*f950*/  FMUL.FTZ R9, R8.reuse, R15 ;  /* 0x0000000f08097220 */ /* 0x040fe40000410000 */
[----:B------:R-:W-:Y:S02]  /*f960*/  FFMA.FTZ R12, R8, R39, R0 ;  /* 0x00000027080c7223 */ /* 0x000fe40000010000 */
[----:B------:R-:W-:Y:S02]  /*f970*/  FMUL.FTZ R0, R19, R27 ;  /* 0x0000001b13007220 */ /* 0x000fe40000410000 */
[----:B------:R-:W-:-:S02]  /*f980*/  FFMA.FTZ R15, R13, R38, R2 ;  /* 0x000000260d0f7223 */ /* 0x000fc40000010002 */
[----:B------:R-:W-:Y:S02]  /*f990*/  FMUL.FTZ R8, R13, R10 ;  /* 0x0000000a0d087220 */ /* 0x000fe40000410000 */
[----:B------:R-:W-:Y:S02]  /*f9a0*/  FMUL.FTZ R2, R11, R27 ;  /* 0x0000001b0b027220 */ /* 0x000fe40000410000 */
[----:B------:R-:W-:Y:S02]  /*f9b0*/  FFMA.FTZ R13, R22, R6, -R30 ;  /* 0x00000006160d7223 */ /* 0x000fe4000001081e */
[----:B------:R-:W-:Y:S02]  /*f9c0*/  FFMA.FTZ R6, R21, R5, -R28 ;  /* 0x0000000515067223 */ /* 0x000fe4000001081c */
[----:B------:R-:W-:Y:S01]  /*f9d0*/  FFMA.FTZ R27, R11, R31, R0 ;  /* 0x0000001f0b1b7223 */ /* 0x000fe20000010000 */
[----:B------:R-:W-:Y:S01]  /*f9e0*/  F2FP.PACK_AB R11, R12, R24 ;  /* 0x000000180c0b723e */ /* 0x000fe200000000ff */
[----:B------:R-:W-:-:S02]  /*f9f0*/  FFMA.FTZ R5, R18, R4, -R26 ;  /* 0x0000000412057223 */ /* 0x000fc4000001081a */
[----:B------:R-:W-:Y:S02]  /*fa00*/  FFMA.FTZ R10, R20, R40, -R29 ;  /* 0x00000028140a7223 */ /* 0x000fe4000001081d */
[----:B------:R-:W-:Y:S01]  /*fa10*/  FFMA.FTZ R0, R16, R39, -R9 ;  /* 0x0000002710007223 */ /* 0x000fe20000010809 */
[----:B------:R-:W-:Y:S01]  /*fa20*/  F2FP.PACK_AB R9, R34, R35 ;  /* 0x000000232209723e */ /* 0x000fe200000000ff */
[----:B------:R-:W-:Y:S01]  /*fa30*/  FFMA.FTZ R4, R23, R38, -R8 ;  /* 0x0000002617047223 */ /* 0x000fe20000010808 */
[----:B------:R-:W-:Y:S01]  /*fa40*/  F2FP.PACK_AB R8, R15, R32 ;  /* 0x000000200f08723e */ /* 0x000fe200000000ff */
[----:B------:R-:W-:Y:S01]  /*fa50*/  FFMA.FTZ R2, R19, R31, -R2 ;  /* 0x0000001f13027223 */ /* 0x000fe20000010802 */
[----:B------:R-:W-:Y:S02]  /*fa60*/  F2FP.PACK_AB R15, R0, R3 ;  /* 0x00000003000f723e */ /* 0x000fe400000000ff */
[----:B------:R-:W-:Y:S02]  /*fa70*/  F2FP.PACK_AB R13, R10, R13 ;  /* 0x0000000d0a0d723e */ /* 0x000fe400000000ff */
[----:B------:R-:W-:-:S02]  /*fa80*/  F2FP.PACK_AB R12, R4, R6 ;  /* 0x00000006040c723e */ /* 0x000fc400000000ff */
[----:B------:R-:W-:Y:S02]  /*fa90*/  F2FP.PACK_AB R14, R2, R5 ;  /* 0x00000005020e723e */ /* 0x000fe400000000ff */
[----:B------:R-:W-:-:S03]  /*faa0*/  F2FP.PACK_AB R10, R27, R33 ;  /* 0x000000211b0a723e */ /* 0x000fc600000000ff */
[----:B------:R3:W-:Y:S04]  /*fab0*/  STS.128 [R41], R12 ;  /* 0x0000000c29007388 */ /* 0x0007e80000000c00 */
[----:B------:R3:W-:Y:S02]  /*fac0*/  STS.128 [R25+0x6080], R8 ;  /* 0x0060800819007388 */ /* 0x0007e40000000c00 */
.L_x_976:
[----:B------:R-:W-:Y:S05]  /*fad0*/  BSYNC B0 ;  /* 0x0000000000007941 */ /* 0x000fea0003800000 */
.L_x_975:
[----:B------:R-:W-:Y:S01]  /*fae0*/  ISETP.GE.AND P0, PT, R137, c[0x0][0x27c], PT ;  /* 0x00009f0089007a0c */ /* 0x000fe20003f06270 */
[----:B------:R-:W-:-:S12]  /*faf0*/  BSSY B0, `(.L_x_977) ;  /* 0x0000063000007945 */ /* 0x000fd80003800000 */
[----:B------:R-:W-:Y:S05]  /*fb00*/  @P0 BRA `(.L_x_978) ;  /* 0x0000061000000947 */ /* 0x000fea0003800000 */
[----:B------:R-:W4:Y:S04]  /*fb10*/  LDL R2, [R1+0x64] ;  /* 0x0000640001027983 */ /* 0x000f280000100800 */
[----:B---3--:R-:W3:Y:S01]  /*fb20*/  LDL R41, [R1+0xd8] ;  /* 0x0000d80001297983 */ /* 0x008ee20000100800 */
[----:B------:R-:W-:Y:S01]  /*fb30*/  MOV R0, c[0x0][0x27c] ;  /* 0x00009f0000007a02 */ /* 0x000fe20000000f00 */
[----:B------:R-:W-:Y:S01]  /*fb40*/  HADD2.F32 R6, -RZ, R98.H1_H1 ;  /* 0x30000062ff067230 */ /* 0x000fe20000004100 */
[----:B------:R-:W-:Y:S02]  /*fb50*/  SHF.R.U32.HI R4, RZ, 0x10, R69 ;  /* 0x00000010ff047819 */ /* 0x000fe40000011645 */
[----:B------:R-:W-:Y:S02]  /*fb60*/  SHF.R.U32.HI R24, RZ, 0x10, R65 ;  /* 0x00000010ff187819 */ /* 0x000fe40000011641 */
[----:B------:R-:W-:-:S02]  /*fb70*/  SHF.R.U32.HI R26, RZ, 0x10, R71 ;  /* 0x00000010ff1a7819 */ /* 0x000fc40000011647 */
[----:B------:R-:W-:Y:S01]  /*fb80*/  SHF.R.U64 R31, R68, 0x10, R69 ;  /* 0x00000010441f7819 */ /* 0x000fe20000001245 */
[----:B------:R-:W-:Y:S01]  /*fb90*/  HADD2.F32 R40, -RZ, R24.H0_H0 ;  /* 0x20000018ff287230 */ /* 0x000fe20000004100 */
[----:B------:R-:W-:Y:S02]  /*fba0*/  SHF.R.U32.HI R27, RZ, 0x10, R67 ;  /* 0x00000010ff1b7819 */ /* 0x000fe40000011643 */
[----:B------:R-:W-:Y:S02]  /*fbb0*/  SHF.R.U64 R35, R64, 0x10, R65 ;  /* 0x0000001040237819 */ /* 0x000fe40000001241 */
[----:B------:R-:W-:Y:S01]  /*fbc0*/  SHF.R.U64 R32, R70, 0x10, R71 ;  /* 0x0000001046207819 */ /* 0x000fe20000001247 */
[----:B------:R-:W-:Y:S01]  /*fbd0*/  HADD2.F32 R39, -RZ, R27.H0_H0 ;  /* 0x2000001bff277230 */ /* 0x000fe20000004100 */
[----:B------:R-:W-:Y:S01]  /*fbe0*/  SHF.R.U64 R37, R66, 0x10, R67 ;  /* 0x0000001042257819 */ /* 0x000fe20000001243 */
[----:B------:R-:W-:Y:S02]  /*fbf0*/  HADD2.F32 R35, -RZ, R35.H0_H0 ;  /* 0x20000023ff237230 */ /* 0x000fe40000004100 */
[----:B------:R-:W-:Y:S01]  /*fc00*/  HADD2.F32 R27, -RZ, R32.H0_H0 ;  /* 0x20000020ff1b7230 */ /* 0x000fe20000004100 */
[----:B----4-:R-:W-:-:S04]  /*fc10*/  LEA.HI R0, R0, R2, RZ, 0x1d ;  /* 0x0000000200007211 */ /* 0x010fc800078fe8ff */
[----:B------:R-:W-:Y:S01]  /*fc20*/  SHF.R.S32.HI R2, RZ, 0x1f, R0 ;  /* 0x0000001fff027819 */ /* 0x000fe20000011400 */
[----:B---3--:R-:W3:Y:S01]  /*fc30*/  LDS.128 R8, [R41] ;  /* 0x0000000029087984 */ /* 0x008ee20000000c00 */
        /* <DEDUP_REMOVED lines=9> */
[----:B------:R-:W4:Y:S01]  /*fcd0*/  LDS.128 R12, [R25+0x6080] ;  /* 0x00608000190c7984 */ /* 0x000f220000000c00 */
[--C-:B---3--:R-:W-:Y:S02]  /*fce0*/  HADD2.F32 R22, -RZ, R9.reuse.H0_H0 ;  /* 0x20000009ff167230 */ /* 0x108fe40000004100 */
        /* <DEDUP_REMOVED lines=8> */
[--C-:B----4-:R-:W-:Y:S02]  /*fd70*/  HADD2.F32 R3, -RZ, R13.reuse.H0_H0 ;  /* 0x2000000dff037230 */ /* 0x110fe40000004100 */
        /* <DEDUP_REMOVED lines=9> */
[--C-:B------:R-:W-:Y:S01]  /*fe10*/  HADD2.F32 R5, -RZ, R100.reuse.H0_H0 ;  /* 0x20000064ff057230 */ /* 0x100fe20000004100 */
        /* <DEDUP_REMOVED lines=9> */
[----:B------:R-:W-:Y:S01]  /*feb0*/  HADD2.F32 R4, -RZ, R101.H0_H0 ;  /* 0x20000065ff047230 */ /* 0x000fe20000004100 */
[----:B------:R-:W-:Y:S01]  /*fec0*/  FFMA.FTZ R33, R9, R5, R3 ;  /* 0x0000000509217223 */ /* 0x000fe20000010003 */
[----:B------:R-:W-:Y:S01]  /*fed0*/  HADD2.F32 R3, -RZ, R100.H1_H1 ;  /* 0x30000064ff037230 */ /* 0x000fe20000004100 */
        /* <DEDUP_REMOVED lines=13> */
[----:B------:R-:W-:Y:S02]  /*ffb0*/  FMUL.FTZ R0, R19, R27 ;  /* 0x0000001b13007220 */ /* 0x000fe40000410000 */
        /* <DEDUP_REMOVED lines=22> */
.L_x_978:
[----:B------:R-:W-:Y:S05]  /*10120*/  BSYNC B0 ;  /* 0x0000000000007941 */ /* 0x000fea0003800000 */
.L_x_977:
[----:B------:R-:W-:-:S13]  /*10130*/  ISETP.GE.AND P0, PT, R136, c[0x0][0x27c], PT ;  /* 0x00009f0088007a0c */ /* 0x000fda0003f06270 */
        /* <DEDUP_REMOVED lines=98> */
.L_x_954:
[----:B------:R-:W-:Y:S05]  /*10760*/  BSYNC B2 ;  /* 0x0000000000027941 */ /* 0x000fea0003800000 */
.L_x_936:
[----:B---3--:R-:W-:Y:S01]  /*10770*/  IMAD R0, R106, c[0x0][0x208], RZ ;  /* 0x000082006a007a24 */ /* 0x008fe200078e02ff */
[----:B------:R-:W-:-:S04]  /*10780*/  DEPBAR.LE SB0, 0x0 ;  /* 0x000080000000791a */ /* 0x000fc80000000000 */
[----:B------:R-:W-:Y:S01]  /*10790*/  IMAD.WIDE.U32 R2, R222, c[0x0][0x208], RZ ;  /* 0x00008200de027a25 */ /* 0x000fe200078e00ff */
[----:B------:R-:W-:Y:S01]  /*107a0*/  BAR.SYNC.DEFER_BLOCKING 0x0 ;  /* 0x0000000000007b1d */ /* 0x000fe20000010000 */
[----:B------:R-:W-:Y:S02]  /*107b0*/  ISETP.GE.AND P3, PT, R116, c[0x0][0x1d4], PT ;  /* 0x0000750074007a0c */ /* 0x000fe40003f66270 */
[----:B------:R-:W-:Y:S01]  /*107c0*/  IMAD R0, R222, c[0x0][0x20c], R0 ;  /* 0x00008300de007a24 */ /* 0x000fe200078e0200 */
[----:B------:R-:W-:Y:S01]  /*107d0*/  SHF.L.U64.HI R233, R116, 0x1, R117 ;  /* 0x0000000174e97819 */ /* 0x000fe20000010275 */
[----:B-12---:R-:W-:Y:S01]  /*107e0*/  IMAD.WIDE.U32 R8, R95, c[0x0][0x210], RZ ;  /* 0x000084005f087a25 */ /* 0x006fe200078e00ff */
[----:B------:R-:W-:Y:S01]  /*107f0*/  SHF.L.U64.HI R235, R252, 0x1, R113 ;  /* 0x00000001fceb7819 */ /* 0x000fe20000010271 */
[----:B------:R-:W1:Y:S01]  /*10800*/  S2R R23, SR_TID.X ;  /* 0x0000000000177919 */ /* 0x000e620000002100 */
[----:B------:R-:W-:Y:S01]  /*10810*/  SHF.L.U64.HI R231, R109, 0x1, R112 ;  /* 0x000000016de77819 */ /* 0x000fe20000010270 */
[----:B------:R-:W-:Y:S01]  /*10820*/  IMAD.IADD R3, R3, 0x1, R0 ;  /* 0x0000000103037824 */ /* 0x000fe200078e0200 */
[----:B------:R-:W-:Y:S01]  /*10830*/  ISETP.GE.AND P2, PT, R109, c[0x0][0x1d4], PT ;  /* 0x000075006d007a0c */ /* 0x000fe20003f46270 */
[----:B------:R-:W-:Y:S01]  /*10840*/  IMAD R0, R107, c[0x0][0x218], RZ ;  /* 0x000086006b007a24 */ /* 0x000fe200078e02ff */
[----:B------:R-:W-:Y:S01]  /*10850*/  STL.64 [R1+0x30], R8 ;  /* 0x0000300801007387 */ /* 0x000fe20000100a00 */
[C---:B------:R-:W-:Y:S01]  /*10860*/  IMAD.WIDE.U32 R2, R220.reuse, c[0x0][0x218], R2 ;  /* 0x00008600dc027a25 */ /* 0x040fe200078e0002 */
[----:B------:R-:W-:Y:S01]  /*10870*/  LOP3.LUT R209, R209, 0xfffffbff, RZ, 0xc0, !PT ;  /* 0xfffffbffd1d17812 */ /* 0x000fe200078ec0ff */
[----:B------:R-:W-:Y:S02]  /*10880*/  BSSY B0, `(.L_x_979) ;  /* 0x000003e000007945 */ /* 0x000fe40003800000 */
[----:B------:R-:W-:Y:S01]  /*10890*/  IMAD R4, R220, c[0x0][0x21c], R0 ;  /* 0x00008700dc047a24 */ /* 0x000fe200078e0200 */
[----:B------:R-:W-:Y:S01]  /*108a0*/  IADD3 R0, P0, R2, R8, RZ ;  /* 0x0000000802007210 */ /* 0x000fe20007f1e0ff */
[----:B------:R-:W-:-:S02]  /*108b0*/  IMAD R5, R95, c[0x0][0x214], R9 ;  /* 0x000085005f057a24 */ /* 0x000fc400078e0209 */
[----:B------:R-:W-:Y:S02]  /*108c0*/  IMAD.SHL.U32 R234, R116, 0x2, RZ ;  /* 0x0000000274ea7824 */ /* 0x000fe400078e00ff */
[----:B------:R-:W-:Y:S01]  /*108d0*/  IMAD.SHL.U32 R236, R252, 0x2, RZ ;  /* 0x00000002fcec7824 */ /* 0x000fe200078e00ff */
[----:B------:R-:W-:Y:S01]  /*108e0*/  IADD3.X R2, R5, R3, R4, P0, !PT ;  /* 0x0000000305027210 */ /* 0x000fe200007fe404 */
[----:B------:R-:W-:Y:S01]  /*108f0*/  IMAD.SHL.U32 R210, R115, 0x2, RZ ;  /* 0x0000000273d27824 */ /* 0x000fe200078e00ff */
[C---:B------:R-:W-:Y:S01]  /*10900*/  LEA R22, P0, R0.reuse, c[0x0][0x1f8], 0x1 ;  /* 0x00007e0000167a11 */ /* 0x040fe200078008ff */
[----:B------:R-:W-:Y:S01]  /*10910*/  LDSM.16.M88.4 R16, [R198] ;  /* 0x00000000c610783b */ /* 0x000fe20000000200 */
[----:B------:R-:W-:Y:S02]  /*10920*/  IMAD.SHL.U32 R232, R109, 0x2, RZ ;  /* 0x000000026de87824 */ /* 0x000fe400078e00ff */
[----:B------:R-:W-:Y:S01]  /*10930*/  LEA.HI.X R6, R0, c[0x0][0x1fc], R2, 0x1, P0 ;  /* 0x00007f0000067a11 */ /* 0x000fe200000f0c02 */
[----:B------:R-:W-:Y:S01]  /*10940*/  IMAD.IADD R0, R132, 0x1, -R114 ;  /* 0x0000000184007824 */ /* 0x000fe200078e0a72 */
[----:B------:R-:W2:Y:S01]  /*10950*/  SHFL.IDX PT, R2, R22, RZ, 0x1c1f ;  /* 0x001c1fff16027589 */ /* 0x000ea200000e0000 */
[----:B-1----:R-:W-:-:S03]  /*10960*/  ISETP.GT.AND P4, PT, R23, 0x3f, PT ;  /* 0x0000003f1700780c */ /* 0x002fc60003f84270 */
[----:B------:R-:W1:Y:S01]  /*10970*/  SHFL.IDX PT, R3, R6, RZ, 0x1c1f ;  /* 0x001c1fff06037589 */ /* 0x000e6200000e0000 */
[----:B------:R-:W-:-:S03]  /*10980*/  ISETP.LT.OR P1, PT, R0, 0x1, P3 ;  /* 0x000000010000780c */ /* 0x000fc60001f21670 */
[----:B------:R-:W3:Y:S04]  /*10990*/  LDSM.16.M88.4 R12, [R198+0x1000] ;  /* 0x00100000c60c783b */ /* 0x000ee80000000200 */
[----:B------:R-:W4:Y:S02]  /*109a0*/  LDSM.16.M88.4 R24, [R171] ;  /* 0x00000000ab18783b */ /* 0x000f240000000200 */
[----:B------:R-:W-:Y:S02]  /*109b0*/  @P4 LOP3.LUT R209, R209, 0x400, RZ, 0xfc, !PT ;  /* 0x00000400d1d14812 */ /* 0x000fe400078efcff */
[----:B------:R-:W3:Y:S04]  /*109c0*/  LDSM.16.M88.4 R32, [R171+0x400] ;  /* 0x00040000ab20783b */ /* 0x000ee80000000200 */
[----:B------:R-:W3:Y:S01]  /*109d0*/  LDSM.16.M88.4 R28, [R171+0x800] ;  /* 0x00080000ab1c783b */ /* 0x000ee20000000200 */
[----:B--2---:R-:W-:-:S03]  /*109e0*/  IADD3 R20, P0, R2, R234, RZ ;  /* 0x000000ea02147210 */ /* 0x004fc60007f1e0ff */
[----:B------:R-:W2:Y:S02]  /*109f0*/  LDSM.16.M88.4 R36, [R199] ;  /* 0x00000000c724783b */ /* 0x000ea40000000200 */
[----:B-1----:R-:W-:Y:S02]  /*10a00*/  IMAD.X R21, R3, 0x1, R233, P0 ;  /* 0x0000000103157824 */ /* 0x002fe400000e06e9 */
[----:B------:R-:W1:Y:S01]  /*10a10*/  LDSM.16.M88.4 R8, [R199+0x1000] ;  /* 0x00100000c708783b */ /* 0x000e620000000200 */
[----:B------:R-:W-:-:S03]  /*10a20*/  IADD3 R4, P0, R2, R236, RZ ;  /* 0x000000ec02047210 */ /* 0x000fc60007f1e0ff */
[----:B------:R-:W1:Y:S04]  /*10a30*/  LDSM.16.M88.4 R48, [R200] ;  /* 0x00000000c830783b */ /* 0x000e680000000200 */
[----:B-----5:R-:W1:Y:S04]  /*10a40*/  LDSM.16.M88.4 R52, [R208] ;  /* 0x00000000d034783b */ /* 0x020e680000000200 */
[----:B------:R-:W1:Y:S04]  /*10a50*/  LDSM.16.M88.4 R64, [R207] ;  /* 0x00000000cf40783b */ /* 0x000e680000000200 */
[----:B------:R-:W-:Y:S01]  /*10a60*/  @!PT LDS RZ, [RZ] ;  /* 0x00000000fffff984 */ /* 0x000fe20000000800 */
[----:B------:R-:W-:Y:S01]  /*10a70*/  @!PT LDS RZ, [RZ] ;  /* 0x00000000fffff984 */ /* 0x000fe20000000800 */
[----:B------:R-:W-:Y:S01]  /*10a80*/  @!PT LDS RZ, [RZ] ;  /* 0x00000000fffff984 */ /* 0x000fe20000000800 */
[----:B------:R1:W-:Y:S01]  /*10a90*/  LDGSTS.E.BYPASS.LTC128B.128 [R210+0x1880], [R20.64], !P1 ;  /* 0x0188000014d27fae */ /* 0x0003e2000c901d48 */
[----:B------:R-:W-:-:S03]  /*10aa0*/  ISETP.GE.AND P1, PT, R252, c[0x0][0x1d4], PT ;  /* 0x00007500fc007a0c */ /* 0x000fc60003f26270 */
[----:B------:R2:W-:Y:S02]  /*10ab0*/  STL [R1+0x38], R5 ;  /* 0x0000380501007387 */ /* 0x0005e40000100800 */
[----:B--2---:R-:W-:Y:S01]  /*10ac0*/  IMAD.X R5, R3, 0x1, R235, P0 ;  /* 0x0000000103057824 */ /* 0x004fe200000e06eb */
[----:B------:R-:W-:-:S13]  /*10ad0*/  ISETP.LT.OR P0, PT, R0, 0x1, P1 ;  /* 0x000000010000780c */ /* 0x000fda0000f01670 */
[----:B------:R2:W-:Y:S01]  /*10ae0*/  LDGSTS.E.BYPASS.LTC128B.128 [R210+0x2480], [R4.64], !P0 ;  /* 0x0248000004d27fae */ /* 0x0005e2000c101d48 */
[----:B------:R-:W-:-:S05]  /*10af0*/  IADD3 R2, P0, R2, R232, RZ ;  /* 0x000000e802027210 */ /* 0x000fca0007f1e0ff */
[----:B------:R-:W-:Y:S01]  /*10b00*/  IMAD.X R3, R3, 0x1, R231, P0 ;  /* 0x0000000103037824 */ /* 0x000fe200000e06e7 */
[----:B------:R-:W-:-:S13]  /*10b10*/  ISETP.LT.OR P0, PT, R0, 0x1, P2 ;  /* 0x000000010000780c */ /* 0x000fda0001701670 */
[----:B------:R2:W-:Y:S01]  /*10b20*/  LDGSTS.E.BYPASS.LTC128B.128 [R210+0x3080], [R2.64], !P0 ;  /* 0x0308000002d27fae */ /* 0x0005e2000c101d48 */
[----:B------:R-:W-:Y:S05]  /*10b30*/  @P4 BRA `(.L_x_980) ;  /* 0x0000012000004947 */ /* 0x000fea0003800000 */
[----:B-1-34-:R-:W-:Y:S05]  /*10b40*/  BRA.DIV ~URZ, `(.L_x_981) ;  /* 0x000161127f007947 */ /* 0x01afea000b800000 */
[----:B--2---:R1:W2:Y:S04]  /*10b50*/  SHFL.IDX PT, R4, R6, 0x1, 0x1c1f ;  /* 0x003c1f0006047f89 */ /* 0x0042a800000e0000 */
[----:B------:R1:W3:Y:S02]  /*10b60*/  SHFL.IDX PT, R2, R22, 0x1, 0x1c1f ;  /* 0x003c1f0016027f89 */ /* 0x0002e400000e0000 */
.L_x_1180:
[----:B-1-3--:R-:W-:Y:S02]  /*10b70*/  IADD3 R22, P0, R2, R234, RZ ;  /* 0x000000ea02167210 */ /* 0x00afe40007f1e0ff */
[----:B------:R-:W-:-:S03]  /*10b80*/  ISETP.LT.OR P1, PT, R0, 0x21, P1 ;  /* 0x000000210000780c */ /* 0x000fc60000f21670 */
        /* <DEDUP_REMOVED lines=13> */
.L_x_980:
[----:B-1-34-:R-:W-:Y:S05]  /*10c60*/  BSYNC B0 ;  /* 0x0000000000007941 */ /* 0x01afea0003800000 */
.L_x_979:
[----:B------:R-:W0:Y:S01]  /*10c70*/  LDGDEPBAR ;  /* 0x00000000000079af */ /* 0x000e220000000000 */
[----:B------:R-:W-:Y:S01]  /*10c80*/  WARPSYNC 0xffffffff ;  /* 0xffffffff00007948 */ /* 0x000fe20003800000 */
[-C--:B------:R-:W-:Y:S02]  /*10c90*/  HMMA.16816.F32 R20, R16, R24.reuse, RZ ;  /* 0x000000181014723c */ /* 0x080fe400000018ff */
[----:B------:R-:W-:Y:S04]  /*10ca0*/  LDSM.16.M88.4 R56, [R171+0xc00] ;  /* 0x000c0000ab38783b */ /* 0x000fe80000000200 */
[----:B------:R-:W1:Y:S02]  /*10cb0*/  LDSM.16.M88.4 R40, [R198+0x2000] ;  /* 0x00200000c628783b */ /* 0x000e640000000200 */
[C---:B------:R-:W-:Y:S02]  /*10cc0*/  HMMA.16816.F32 R60, R12.reuse, R24, RZ ;  /* 0x000000180c3c723c */ /* 0x040fe400000018ff */
[----:B------:R-:W-:Y:S04]  /*10cd0*/  LDSM.16.M88.4 R44, [R206] ;  /* 0x00000000ce2c783b */ /* 0x000fe80000000200 */
[----:B--2---:R-:W2:Y:S01]  /*10ce0*/  LDL R2, [R1+0x20] ;  /* 0x0000200001027983 */ /* 0x004ea20000100800 */
[----:B------:R-:W-:Y:S01]  /*10cf0*/  BSSY B1, `(.L_x_982) ;  /* 0x0000115000017945 */ /* 0x000fe20003800000 */
[C---:B------:R-:W-:Y:S08]  /*10d00*/  HMMA.16816.F32 R92, R12.reuse, R32, RZ ;  /* 0x000000200c5c723c */ /* 0x040ff000000018ff */
[C---:B------:R-:W-:Y:S08]  /*10d10*/  HMMA.16816.F32 R80, R12.reuse, R28, RZ ;  /* 0x0000001c0c50723c */ /* 0x040ff000000018ff */
[C---:B------:R-:W-:Y:S08]  /*10d20*/  HMMA.16816.F32 R96, R12.reuse, R26, RZ ;  /* 0x0000001a0c60723c */ /* 0x040ff000000018ff */
[C---:B------:R-:W-:Y:S08]  /*10d30*/  HMMA.16816.F32 R88, R12.reuse, R34, RZ ;  /* 0x000000220c58723c */ /* 0x040ff000000018ff */
[----:B------:R-:W-:Y:S08]  /*10d40*/  HMMA.16816.F32 R76, R12, R30, RZ ;  /* 0x0000001e0c4c723c */ /* 0x000ff000000018ff */
[----:B------:R-:W-:Y:S01]  /*10d50*/  HMMA.16816.F32 R12, R36, R48, R20 ;  /* 0x00000030240c723c */ /* 0x000fe20000001814 */
[----:B------:R-:W-:Y:S07]  /*10d60*/  LDSM.16.M88.4 R20, [R198+0x4000] ;  /* 0x00400000c614783b */ /* 0x000fee0000000200 */
[C---:B------:R-:W-:Y:S08]  /*10d70*/  HMMA.16816.F32 R68, R16.reuse, R28, RZ ;  /* 0x0000001c1044723c */ /* 0x040ff000000018ff */
[C---:B------:R-:W-:Y:S08]  /*10d80*/  HMMA.16816.F32 R72, R16.reuse, R32, RZ ;  /* 0x000000201048723c */ /* 0x040ff000000018ff */
[C---:B------:R-:W-:Y:S08]  /*10d90*/  HMMA.16816.F32 R24, R16.reuse, R26, RZ ;  /* 0x0000001a1018723c */ /* 0x040ff000000018ff */
[C---:B------:R-:W-:Y:S01]  /*10da0*/  HMMA.16816.F32 R84, R16.reuse, R34, RZ ;  /* 0x000000221054723c */ /* 0x040fe200000018ff */
[----:B------:R-:W3:Y:S07]  /*10db0*/  LDSM.16.M88.4 R32, [R198+0x3000] ;  /* 0x00300000c620783b */ /* 0x000eee0000000200 */
[----:B------:R-:W-:Y:S01]  /*10dc0*/  HMMA.16816.F32 R100, R16, R30, RZ ;  /* 0x0000001e1064723c */ /* 0x000fe200000018ff */
[----:B------:R-:W4:Y:S04]  /*10dd0*/  LDSM.16.M88.4 R28, [R199+0x2000] ;  /* 0x00200000c71c783b */ /* 0x000f280000000200 */
[----:B------:R-:W-:Y:S03]  /*10de0*/  LDSM.16.M88.4 R16, [R198+0x5000] ;  /* 0x00500000c610783b */ /* 0x000fe60000000200 */
[----:B------:R-:W-:Y:S08]  /*10df0*/  HMMA.16816.F32 R60, R8, R48, R60 ;  /* 0x00000030083c723c */ /* 0x000ff0000000183c */
[----:B-1----:R-:W-:Y:S08]  /*10e00*/  HMMA.16816.F32 R12, R40, R56, R12 ;  /* 0x00000038280c723c */ /* 0x002ff0000000180c */
[----:B------:R-:W-:Y:S08]  /*10e10*/  HMMA.16816.F32 R116, R36, R64, R68 ;  /* 0x000000402474723c */ /* 0x000ff00000001844 */
[C---:B------:R-:W-:Y:S08]  /*10e20*/  HMMA.16816.F32 R104, R8.reuse, R52, R92 ;  /* 0x000000340868723c */ /* 0x040ff0000000185c */
[----:B------:R-:W-:Y:S08]  /*10e30*/  HMMA.16816.F32 R120, R8, R64, R80 ;  /* 0x000000400878723c */ /* 0x000ff00000001850 */
[----:B------:R-:W-:Y:S01]  /*10e40*/  HMMA.16816.F32 R68, R36, R50, R24 ;  /* 0x000000322444723c */ /* 0x000fe20000001818 */
[----:B------:R-:W1:Y:S07]  /*10e50*/  LDSM.16.M88.4 R24, [R199+0x3000] ;  /* 0x00300000c718783b */ /* 0x000e6e0000000200 */
[----:B------:R-:W-:Y:S08]  /*10e60*/  HMMA.16816.F32 R112, R8, R54, R88 ;  /* 0x000000360870723c */ /* 0x000ff00000001858 */
[C---:B------:R-:W-:Y:S08]  /*10e70*/  HMMA.16816.F32 R80, R36.reuse, R52, R72 ;  /* 0x000000342450723c */ /* 0x040ff00000001848 */
[----:B------:R-:W-:Y:S01]  /*10e80*/  HMMA.16816.F32 R92, R36, R54, R84 ;  /* 0x00000036245c723c */ /* 0x000fe20000001854 */
[----:B------:R-:W5:Y:S07]  /*10e90*/  LDSM.16.M88.4 R52, [R171+0x1800] ;  /* 0x00180000ab34783b */ /* 0x000f6e0000000200 */
[----:B------:R-:W-:Y:S08]  /*10ea0*/  HMMA.16816.F32 R96, R8, R50, R96 ;  /* 0x000000320860723c */ /* 0x000ff00000001860 */
[----:B---3--:R-:W-:Y:S08]  /*10eb0*/  HMMA.16816.F32 R60, R32, R56, R60 ;  /* 0x00000038203c723c */ /* 0x008ff0000000183c */
[----:B----4-:R-:W-:Y:S01]  /*10ec0*/  HMMA.16816.F32 R48, R28, R44, R12 ;  /* 0x0000002c1c30723c */ /* 0x010fe2000000180c */
[----:B------:R-:W-:Y:S07]  /*10ed0*/  LDSM.16.M88.4 R12, [R199+0x4000] ;  /* 0x00400000c70c783b */ /* 0x000fee0000000200 */
[-C--:B------:R-:W-:Y:S01]  /*10ee0*/  HMMA.16816.F32 R100, R36, R66.reuse, R100 ;  /* 0x000000422464723c */ /* 0x080fe20000001864 */
[----:B------:R-:W3:Y:S07]  /*10ef0*/  LDSM.16.M88.4 R36, [R203] ;  /* 0x00000000cb24783b */ /* 0x000eee0000000200 */
[----:B------:R-:W-:Y:S01]  /*10f00*/  HMMA.16816.F32 R124, R8, R66, R76 ;  /* 0x00000042087c723c */ /* 0x000fe2000000184c */
[----:B------:R-:W-:Y:S07]  /*10f10*/  LDSM.16.M88.4 R8, [R199+0x5000] ;  /* 0x00500000c708783b */ /* 0x000fee0000000200 */
[----:B-1----:R-:W-:Y:S08]  /*10f20*/  HMMA.16816.F32 R60, R24, R44, R60 ;  /* 0x0000002c183c723c */ /* 0x002ff0000000183c */
[----:B------:R-:W-:Y:S08]  /*10f30*/  HMMA.16816.F32 R68, R40, R58, R68 ;  /* 0x0000003a2844723c */ /* 0x000ff00000001844 */
[----:B-----5:R-:W-:Y:S01]  /*10f40*/  HMMA.16816.F32 R64, R20, R52, R48 ;  /* 0x000000341440723c */ /* 0x020fe20000001830 */
[----:B------:R-:W1:Y:S07]  /*10f50*/  LDSM.16.M88.4 R48, [R171+0x1000] ;  /* 0x00100000ab30783b */ /* 0x000e6e0000000200 */
[----:B------:R-:W-:Y:S08]  /*10f60*/  HMMA.16816.F32 R72, R32, R58, R96 ;  /* 0x0000003a2048723c */ /* 0x000ff00000001860 */
[----:B------:R-:W-:Y:S08]  /*10f70*/  HMMA.16816.F32 R56, R16, R52, R60 ;  /* 0x000000341038723c */ /* 0x000ff0000000183c */
[----:B------:R-:W-:Y:S08]  /*10f80*/  HMMA.16816.F32 R60, R28, R46, R68 ;  /* 0x0000002e1c3c723c */ /* 0x000ff00000001844 */
[----:B---3--:R-:W-:Y:S01]  /*10f90*/  HMMA.16816.F32 R76, R12, R36, R64 ;  /* 0x000000240c4c723c */ /* 0x008fe20000001840 */
[----:B------:R-:W3:Y:S07]  /*10fa0*/  LDSM.16.M88.4 R64, [R205] ;  /* 0x00000000cd40783b */ /* 0x000eee0000000200 */
[----:B------:R-:W-:Y:S01]  /*10fb0*/  HMMA.16816.F32 R68, R24, R46, R72 ;  /* 0x0000002e1844723c */ /* 0x000fe20000001848 */
[----:B------:R-:W4:Y:S07]  /*10fc0*/  LDSM.16.M88.4 R44, [R171+0x1c00] ;  /* 0x001c0000ab2c783b */ /* 0x000f2e0000000200 */
[----:B-1----:R-:W-:Y:S08]  /*10fd0*/  HMMA.16816.F32 R72, R40, R48, R80 ;  /* 0x000000302848723c */ /* 0x002ff00000001850 */
[----:B------:R-:W-:Y:S01]  /*10fe0*/  HMMA.16816.F32 R60, R20, R54, R60 ;  /* 0x00000036143c723c */ /* 0x000fe2000000183c */
[----:B------:R-:W-:-:S04]  /*10ff0*/  FMUL.FTZ R0, R76, c[0x0][0x320] ;  /* 0x0000c8004c007a20 */ /* 0x000fc80000410000 */
[----:B------:R1:W1:Y:S03]  /*11000*/  MUFU.TANH R109, R0 ;  /* 0x00000000006d7308 */ /* 0x0002660000002400 */
[----:B------:R-:W-:Y:S08]  /*11010*/  HMMA.16816.F32 R84, R8, R36, R56 ;  /* 0x000000240854723c */ /* 0x000ff00000001838 */
[----:B------:R-:W-:Y:S01]  /*11020*/  HMMA.16816.F32 R56, R32, R48, R104 ;  /* 0x000000302038723c */ /* 0x000fe20000001868 */
[----:B-1----:R-:W-:-:S07]  /*11030*/  FMUL.FTZ R0, R77, c[0x0][0x320] ;  /* 0x0000c8004d007a20 */ /* 0x002fce0000410000 */
[----:B------:R-:W-:Y:S01]  /*11040*/  HMMA.16816.F32 R68, R16, R54, R68 ;  /* 0x000000361044723c */ /* 0x000fe20000001844 */
[----:B------:R1:W1:Y:S01]  /*11050*/  MUFU.TANH R105, R0 ;  /* 0x0000000000697308 */ /* 0x0002620000002400 */
[----:B--2---:R-:W-:-:S06]  /*11060*/  ISETP.GT.AND P0, PT, R134, R2, PT ;  /* 0x000000028600720c */ /* 0x004fcc0003f04270 */
[----:B---3--:R-:W-:Y:S08]  /*11070*/  HMMA.16816.F32 R72, R28, R64, R72 ;  /* 0x000000401c48723c */ /* 0x008ff00000001848 */
[----:B------:R-:W-:Y:S01]  /*11080*/  HMMA.16816.F32 R80, R12, R38, R60 ;  /* 0x000000260c50723c */ /* 0x000fe2000000183c */
[----:B-1----:R-:W-:Y:S01]  /*11090*/  FMUL.FTZ R0, R78, c[0x0][0x320] ;  /* 0x0000c8004e007a20 */ /* 0x002fe20000410000 */
[----:B------:R-:W-:Y:S03]  /*110a0*/  LDSM.16.M88.4 R60, [R202] ;  /* 0x00000000ca3c783b */ /* 0x000fe60000000200 */
[----:B------:R1:W2:Y:S03]  /*110b0*/  MUFU.TANH R129, R0 ;  /* 0x0000000000817308 */ /* 0x0002a60000002400 */
[----:B------:R-:W-:Y:S01]  /*110c0*/  HMMA.16816.F32 R52, R24, R64, R56 ;  /* 0x000000401834723c */ /* 0x000fe20000001838 */
[----:B------:R-:W3:Y:S07]  /*110d0*/  LDSM.16.M88.4 R56, [R171+0x1400] ;  /* 0x00140000ab38783b */ /* 0x000eee0000000200 */
[----:B------:R-:W-:Y:S01]  /*110e0*/  HMMA.16816.F32 R88, R8, R38, R68 ;  /* 0x000000260858723c */ /* 0x000fe20000001844 */
[----:B-1----:R-:W-:-:S07]  /*110f0*/  FMUL.FTZ R0, R79, c[0x0][0x320] ;  /* 0x0000c8004f007a20 */ /* 0x002fce0000410000 */
[----:B------:R-:W-:Y:S01]  /*11100*/  HMMA.16816.F32 R68, R40, R50, R92 ;  /* 0x000000322844723c */ /* 0x000fe2000000185c */
[----:B------:R1:W1:Y:S07]  /*11110*/  MUFU.TANH R106, R0 ;  /* 0x00000000006a7308 */ /* 0x00026e0000002400 */
[----:B----4-:R-:W-:Y:S08]  /*11120*/  HMMA.16816.F32 R72, R20, R44, R72 ;  /* 0x0000002c1448723c */ /* 0x010ff00000001848 */
[----:B------:R-:W-:Y:S01]  /*11130*/  HMMA.16816.F32 R76, R32, R50, R112 ;  /* 0x00000032204c723c */ /* 0x000fe20000001870 */
[----:B-1----:R-:W-:-:S04]  /*11140*/  FMUL.FTZ R0, R84, c[0x0][0x320] ;  /* 0x0000c80054007a20 */ /* 0x002fc80000410000 */
[----:B------:R1:W4:Y:S03]  /*11150*/  MUFU.TANH R130, R0 ;  /* 0x0000000000827308 */ /* 0x0003260000002400 */
[----:B------:R-:W-:Y:S01]  /*11160*/  HMMA.16816.F32 R36, R16, R44, R52 ;  /* 0x0000002c1024723c */ /* 0x000fe20000001834 */
[----:B------:R-:W5:Y:S07]  /*11170*/  LDSM.16.M88.4 R52, [R204] ;  /* 0x00000000cc34783b */ /* 0x000f6e0000000200 */
[----:B------:R-:W-:Y:S01]  /*11180*/  HMMA.16816.F32 R48, R28, R66, R68 ;  /* 0x000000421c30723c */ /* 0x000fe20000001844 */
[----:B-1----:R-:W-:-:S07]  /*11190*/  FMUL.FTZ R0, R85, c[0x0][0x320] ;  /* 0x0000c80055007a20 */ /* 0x002fce0000410000 */
[----:B------:R-:W-:Y:S01]  /*111a0*/  HMMA.16816.F32 R68, R24, R66, R76 ;  /* 0x000000421844723c */ /* 0x000fe2000000184c */
[----:B------:R1:W1:Y:S07]  /*111b0*/  MUFU.TANH R107, R0 ;  /* 0x00000000006b7308 */ /* 0x00026e0000002400 */
[C---:B---3--:R-:W-:Y:S08]  /*111c0*/  HMMA.16816.F32 R64, R40.reuse, R56, R116 ;  /* 0x000000382840723c */ /* 0x048ff00000001874 */
[----:B------:R-:W-:Y:S01]  /*111d0*/  HMMA.16816.F32 R40, R40, R58, R100 ;  /* 0x0000003a2828723c */ /* 0x000fe20000001864 */
[----:B-1----:R-:W-:-:S04]  /*111e0*/  FMUL.FTZ R0, R86, c[0x0][0x320] ;  /* 0x0000c80056007a20 */ /* 0x002fc80000410000 */
[----:B------:R1:W3:Y:S03]  /*111f0*/  MUFU.TANH R131, R0 ;  /* 0x0000000000837308 */ /* 0x0002e60000002400 */
[----:B------:R-:W-:Y:S01]  /*11200*/  HMMA.16816.F32 R68, R16, R46, R68 ;  /* 0x0000002e1044723c */ /* 0x000fe20000001844 */
[----:B-1----:R-:W-:-:S07]  /*11210*/  FMUL.FTZ R0, R87, c[0x0][0x320] ;  /* 0x0000c80057007a20 */ /* 0x002fce0000410000 */
[----:B------:R-:W-:Y:S01]  /*11220*/  HMMA.16816.F32 R84, R8, R60, R36 ;  /* 0x0000003c0854723c */ /* 0x000fe20000001824 */
[----:B------:R1:W1:Y:S07]  /*11230*/  MUFU.TANH R128, R0 ;  /* 0x0000000000807308 */ /* 0x00026e0000002400 */
[----:B------:R-:W-:Y:S01]  /*11240*/  HMMA.16816.F32 R36, R20, R46, R48 ;  /* 0x0000002e1424723c */ /* 0x000fe20000001830 */
[----:B------:R-:W2:Y:S07]  /*11250*/  LDSM.16.M88.4 R48, [R171+0x2000] ;  /* 0x00200000ab30783b */ /* 0x000eae0000000200 */
[----:B-----5:R-:W-:Y:S01]  /*11260*/  HMMA.16816.F32 R44, R28, R52, R64 ;  /* 0x000000341c2c723c */ /* 0x020fe20000001840 */
[----:B-1----:R-:W-:-:S04]  /*11270*/  FMUL.FTZ R0, R80, c[0x0][0x320] ;  /* 0x0000c80050007a20 */ /* 0x002fc80000410000 */
[----:B------:R1:W1:Y:S03]  /*11280*/  MUFU.TANH R94, R0 ;  /* 0x00000000005e7308 */ /* 0x0002660000002400 */
[-C--:B------:R-:W-:Y:S08]  /*11290*/  HMMA.16816.F32 R68, R8, R62.reuse, R68 ;  /* 0x0000003e0844723c */ /* 0x080ff00000001844 */
[----:B------:R-:W-:Y:S01]  /*112a0*/  HMMA.16816.F32 R76, R12, R62, R36 ;  /* 0x0000003e0c4c723c */ /* 0x000fe20000001824 */
[----:B------:R-:W5:Y:S01]  /*112b0*/  LDSM.16.M88.4 R36, [R201] ;  /* 0x00000000c924783b */ /* 0x000f620000000200 */
[----:B------:R-:W-:-:S04]  /*112c0*/  DEPBAR.LE SB0, 0x0 ;  /* 0x000080000000791a */ /* 0x000fc80000000000 */
[----:B-1----:R-:W-:Y:S02]  /*112d0*/  FMUL.FTZ R0, R81, c[0x0][0x320] ;  /* 0x0000c80051007a20 */ /* 0x002fe40000410000 */
[----:B------:R-:W-:Y:S02]  /*112e0*/  HMMA.16816.F32 R28, R28, R54, R40 ;  /* 0x000000361c1c723c */ /* 0x000fe40000001828 */
[----:B------:R1:W1:Y:S06]  /*112f0*/  MUFU.TANH R93, R0 ;  /* 0x00000000005d7308 */ /* 0x00026c0000002400 */
[----:B--2---:R-:W-:Y:S01]  /*11300*/  HMMA.16816.F32 R44, R20, R48, R44 ;  /* 0x00000030142c723c */ /* 0x004fe2000000182c */
[----:B-1----:R-:W-:-:S04]  /*11310*/  FMUL.FTZ R0, R82, c[0x0][0x320] ;  /* 0x0000c80052007a20 */ /* 0x002fc80000410000 */
[----:B------:R1:W2:Y:S11]  /*11320*/  MUFU.TANH R96, R0 ;  /* 0x0000000000607308 */ /* 0x0002b60000002400 */
[----:B------:R-:W-:Y:S08]  /*11330*/  HMMA.16816.F32 R20, R20, R50, R28 ;  /* 0x000000321414723c */ /* 0x000ff0000000181c */
[----:B-----5:R-:W-:Y:S01]  /*11340*/  HMMA.16816.F32 R44, R12, R36, R44 ;  /* 0x000000240c2c723c */ /* 0x020fe2000000182c */
[----:B-1----:R-:W-:-:S07]  /*11350*/  FMUL.FTZ R0, R83, c[0x0][0x320] ;  /* 0x0000c80053007a20 */ /* 0x002fce0000410000 */
[----:B------:R-:W-:Y:S01]  /*11360*/  HMMA.16816.F32 R80, R12, R60, R72 ;  /* 0x0000003c0c50723c */ /* 0x000fe20000001848 */
[----:B------:R1:W1:Y:S07]  /*11370*/  MUFU.TANH R95, R0 ;  /* 0x00000000005f7308 */ /* 0x00026e0000002400 */
[C---:B------:R-:W-:Y:S08]  /*11380*/  HMMA.16816.F32 R72, R32.reuse, R56, R120 ;  /* 0x000000382048723c */ /* 0x040ff00000001878 */
[----:B------:R-:W-:Y:S01]  /*11390*/  HMMA.16816.F32 R32, R32, R58, R124 ;  /* 0x0000003a2020723c */ /* 0x000fe2000000187c */
[----:B-1----:R-:W-:-:S04]  /*113a0*/  FMUL.FTZ R0, R88, c[0x0][0x320] ;  /* 0x0000c80058007a20 */ /* 0x002fc80000410000 */
[----:B------:R1:W1:Y:S03]  /*113b0*/  MUFU.TANH R98, R0 ;  /* 0x0000000000627308 */ /* 0x0002660000002400 */
[----:B------:R-:W-:Y:S08]  /*113c0*/  HMMA.16816.F32 R12, R12, R38, R20 ;  /* 0x000000260c0c723c */ /* 0x000ff00000001814 */
[----:B------:R-:W-:Y:S01]  /*113d0*/  HMMA.16816.F32 R64, R24, R52, R72 ;  /* 0x000000341840723c */ /* 0x000fe20000001848 */
[----:B-1----:R-:W-:-:S07]  /*113e0*/  FMUL.FTZ R0, R89, c[0x0][0x320] ;  /* 0x0000c80059007a20 */ /* 0x002fce0000410000 */
[----:B------:R-:W-:Y:S01]  /*113f0*/  HMMA.16816.F32 R52, R24, R54, R32 ;  /* 0x000000361834723c */ /* 0x000fe20000001820 */
[----:B------:R1:W1:Y:S11]  /*11400*/  MUFU.TANH R97, R0 ;  /* 0x0000000000617308 */ /* 0x0002760000002400 */
[----:B------:R-:W-:Y:S04]  /*11410*/  @!UPT UIADD3 URZ, URZ, URZ, URZ ;  /* 0x0000003f3f3ff290 */ /* 0x000fe8000fffe03f */
[----:B------:R-:W-:Y:S01]  /*11420*/  HMMA.16816.F32 R40, R16, R48, R64 ;  /* 0x000000301028723c */ /* 0x000fe20000001840 */
[----:B-1----:R-:W-:-:S04]  /*11430*/  FMUL.FTZ R0, R90, c[0x0][0x320] ;  /* 0x0000c8005a007a20 */ /* 0x002fc80000410000 */
[----:B------:R1:W1:Y:S03]  /*11440*/  MUFU.TANH R104, R0 ;  /* 0x0000000000687308 */ /* 0x0002660000002400 */
[----:B------:R-:W-:Y:S01]  /*11450*/  HMMA.16816.F32 R16, R16, R50, R52 ;  /* 0x000000321010723c */ /* 0x000fe20000001834 */
[----:B-1----:R-:W-:Y:S11]  /*11460*/  FMUL.FTZ R0, R91, c[0x0][0x320] ;  /* 0x0000c8005b007a20 */ /* 0x002ff60000410000 */
[----:B------:R-:W-:Y:S04]  /*11470*/  @!UPT UIADD3 URZ, URZ, URZ, URZ ;  /* 0x0000003f3f3ff290 */ /* 0x000fe8000fffe03f */
[C---:B------:R-:W-:Y:S01]  /*11480*/  HMMA.16816.F32 R24, R8.reuse, R36, R40 ;  /* 0x000000240818723c */ /* 0x040fe20000001828 */
[----:B------:R1:W1:Y:S07]  /*11490*/  MUFU.TANH R99, R0 ;  /* 0x0000000000637308 */ /* 0x00026e0000002400 */
        /* <DEDUP_REMOVED lines=68> */
[----:B------:R-:W2:Y:S04]  /*118e0*/  LDL R3, [R1+0x24] ;  /* 0x0000240001037983 */ /* 0x000ea80000100800 */
[----:B------:R-:W3:Y:S01]  /*118f0*/  LDL.64 R142, [R1+0x48] ;  /* 0x00004800018e7983 */ /* 0x000ee20000100a00 */
[----:B------:R-:W-:-:S03]  /*11900*/  IMAD.MOV.U32 R5, RZ, RZ, c[0x0][0x2b8] ;  /* 0x0000ae00ff057624 */ /* 0x000fc600078e00ff */
[----:B------:R-:W4:Y:S02]  /*11910*/  LDL R4, [R1+0x54] ;  /* 0x0000540001047983 */ /* 0x000f240000100800 */
[----:B------:R-:W-:Y:S01]  /*11920*/  ISETP.NE.AND P2, PT, R5, 0x1, PT ;  /* 0x000000010500780c */ /* 0x000fe20003f45270 */
[----:B------:R-:W-:Y:S01]  /*11930*/  IMAD.MOV.U32 R220, RZ, RZ, RZ ;  /* 0x000000ffffdc7224 */ /* 0x000fe200078e00ff */
[----:B------:R-:W5:Y:S04]  /*11940*/  LDL.64 R140, [R1+0x40] ;  /* 0x00004000018c7983 */ /* 0x000f680000100a00 */
[----:B------:R-:W3:Y:S01]  /*11950*/  LDL R6, [R1+0x50] ;  /* 0x0000500001067983 */ /* 0x000ee20000100800 */
[C---:B--2---:R-:W-:Y:S02]  /*11960*/  IADD3 R2, R3.reuse, R133, R2 ;  /* 0x0000008503027210 */ /* 0x044fe40007ffe002 */
[----:B------:R-:W-:-:S02]  /*11970*/  ISETP.GT.AND P1, PT, R3, 0x2f, PT ;  /* 0x0000002f0300780c */ /* 0x000fc40003f24270 */
[----:B------:R-:W-:-:S05]  /*11980*/  IADD3 R2, R2, -0x30, RZ ;  /* 0xffffffd002027810 */ /* 0x000fca0007ffe0ff */
[----:B------:R-:W-:-:S04]  /*11990*/  @P2 IMAD.HI.U32 R3, R2, c[0x0][0x2bc], RZ ;  /* 0x0000af0002032a27 */ /* 0x000fc800078e00ff */
[----:B-1----:R-:W-:Y:S01]  /*119a0*/  IMAD.MOV.U32 R0, RZ, RZ, R2 ;  /* 0x000000ffff007224 */ /* 0x002fe200078e0002 */
[----:B------:R-:W-:-:S04]  /*119b0*/  @P2 SHF.R.U32.HI R0, RZ, c[0x0][0x2c0], R3 ;  /* 0x0000b000ff002a19 */ /* 0x000fc80000011603 */
[----:B---3--:R-:W-:-:S04]  /*119c0*/  @!P1 IADD3 R3, P0, R0, R142, RZ ;  /* 0x0000008e00039210 */ /* 0x008fc80007f1e0ff */
[----:B----4-:R-:W-:Y:S02]  /*119d0*/  @!P1 LEA.HI.X.SX32 R5, R0, R4, 0x1, P0 ;  /* 0x0000000400059211 */ /* 0x010fe400000f0eff */
[----:B------:R-:W-:-:S04]  /*119e0*/  @!P1 LEA R4, P0, R3, c[0x0][0x2a0], 0x2 ;  /* 0x0000a80003049a11 */ /* 0x000fc800078010ff */
[----:B------:R-:W-:-:S05]  /*119f0*/  @!P1 LEA.HI.X R5, R3, c[0x0][0x2a4], R5, 0x2, P0 ;  /* 0x0000a90003059a11 */ /* 0x000fca00000f1405 */
[----:B------:R-:W2:Y:S01]  /*11a00*/  @!P1 LDG.E R220, [R4.64] ;  /* 0x0000000804dc9981 */ /* 0x000ea2000c1e1900 */
[----:B------:R-:W-:-:S03]  /*11a10*/  IMAD.MOV R0, RZ, RZ, -R0 ;  /* 0x000000ffff007224 */ /* 0x000fc600078e0a00 */
[----:B------:R-:W1:Y:S01]  /*11a20*/  S2R R142, SR_TID.X ;  /* 0x00000000008e7919 */ /* 0x000e620000002100 */
[----:B------:R-:W-:-:S04]  /*11a30*/  IMAD R222, R0, c[0x0][0x2b8], R2 ;  /* 0x0000ae0000de7a24 */ /* 0x000fc800078e0202 */
[----:B------:R-:W-:Y:S01]  /*11a40*/  IMAD.WIDE.U32 R2, R222, c[0x0][0x1e0], RZ ;  /* 0x00007800de027a25 */ /* 0x000fe200078e00ff */
[----:B------:R-:W-:-:S05]  /*11a50*/  SHF.R.S32.HI R0, RZ, 0x1f, R222 ;  /* 0x0000001fff007819 */ /* 0x000fca00000114de */
[----:B------:R-:W-:-:S04]  /*11a60*/  IMAD R0, R0, c[0x0][0x1e0], RZ ;  /* 0x0000780000007a24 */ /* 0x000fc800078e02ff */
[----:B------:R-:W-:-:S04]  /*11a70*/  IMAD R0, R222, c[0x0][0x1e4], R0 ;  /* 0x00007900de007a24 */ /* 0x000fc800078e0200 */
[----:B------:R-:W-:Y:S01]  /*11a80*/  IMAD.IADD R3, R3, 0x1, R0 ;  /* 0x0000000103037824 */ /* 0x000fe200078e0200 */
[----:B-1----:R-:W-:-:S04]  /*11a90*/  SHF.R.S32.HI R135, RZ, 0x1f, R142 ;  /* 0x0000001fff877819 */ /* 0x002fc8000001148e */
[----:B------:R-:W-:-:S04]  /*11aa0*/  LEA.HI R135, R135, R142, RZ, 0x2 ;  /* 0x0000008e87877211 */ /* 0x000fc800078f10ff */
[----:B------:R-:W-:-:S04]  /*11ab0*/  SHF.R.S32.HI R135, RZ, 0x2, R135 ;  /* 0x00000002ff877819 */ /* 0x000fc80000011487 */
[----:B------:R-:W-:-:S04]  /*11ac0*/  IADD3 R10, -R135, 0x30, RZ ;  /* 0x00000030870a7810 */ /* 0x000fc80007ffe1ff */
[----:B------:R-:W-:Y:S02]  /*11ad0*/  ISETP.GE.AND P1, PT, R10, 0x1, PT ;  /* 0x000000010a00780c */ /* 0x000fe40003f26270 */
[----:B--2---:R-:W-:Y:S01]  /*11ae0*/  SHF.R.S32.HI R0, RZ, 0x1f, R220 ;  /* 0x0000001fff007819 */ /* 0x004fe200000114dc */
[----:B------:R-:W-:-:S04]  /*11af0*/  IMAD.WIDE.U32 R2, R220, c[0x0][0x1f0], R2 ;  /* 0x00007c00dc027a25 */ /* 0x000fc800078e0002 */
[----:B------:R-:W-:-:S04]  /*11b00*/  IMAD R0, R0, c[0x0][0x1f0], RZ ;  /* 0x00007c0000007a24 */ /* 0x000fc800078e02ff */
[----:B------:R-:W-:Y:S01]  /*11b10*/  IMAD R4, R220, c[0x0][0x1f4], R0 ;  /* 0x00007d00dc047a24 */ /* 0x000fe200078e0200 */
[----:B-----5:R-:W-:-:S04]  /*11b20*/  IADD3 R0, P0, R140, R2, RZ ;  /* 0x000000028c007210 */ /* 0x020fc80007f1e0ff */
[----:B------:R-:W-:Y:S02]  /*11b30*/  IADD3.X R2, R6, R3, R4, P0, !PT ;  /* 0x0000000306027210 */ /* 0x000fe400007fe404 */
[----:B------:R-:W-:-:S04]  /*11b40*/  LEA R6, P0, R0, c[0x0][0x1c8], 0x1 ;  /* 0x0000720000067a11 */ /* 0x000fc800078008ff */
[----:B------:R-:W-:Y:S01]  /*11b50*/  LEA.HI.X R5, R0, c[0x0][0x1cc], R2, 0x1, P0 ;  /* 0x0000730000057a11 */ /* 0x000fe200000f0c02 */
[----:B------:R-:W-:Y:S06]  /*11b60*/  BRA.DIV ~URZ, `(.L_x_984) ;  /* 0x000151c27f007947 */ /* 0x000fec000b800000 */
[----:B------:R1:W2:Y:S02]  /*11b70*/  SHFL.IDX PT, R4, R5, RZ, 0x1c1f ;  /* 0x001c1fff05047589 */ /* 0x0002a400000e0000 */
.L_x_1181:
[----:B------:R-:W-:Y:S05]  /*11b80*/  BRA.DIV ~URZ, `(.L_x_985) ;  /* 0x000152127f007947 */ /* 0x000fea000b800000 */
[----:B------:R3:W4:Y:S02]  /*11b90*/  SHFL.IDX PT, R0, R6, RZ, 0x1c1f ;  /* 0x001c1fff06007589 */ /* 0x00072400000e0000 */
.L_x_1182:
[----:B------:R-:W-:Y:S01]  /*11ba0*/  BSSY B0, `(.L_x_986) ;  /* 0x0000013000007945 */ /* 0x000fe20003800000 */
[----:B------:R-:W-:Y:S05]  /*11bb0*/  @!P1 BRA `(.L_x_987) ;  /* 0x0000011000009947 */ /* 0x000fea0003800000 */
[----:B------:R-:W5:Y:S04]  /*11bc0*/  LDL.64 R2, [R1] ;  /* 0x0000000001027983 */ /* 0x000f680000100a00 */
[----:B---3--:R-:W3:Y:S01]  /*11bd0*/  LDL R11, [R1+0x8] ;  /* 0x00000800010b7983 */ /* 0x008ee20000100800 */
[----:B-----5:R-:W-:Y:S02]  /*11be0*/  ISETP.GE.AND P0, PT, R2, c[0x0][0x1d4], PT ;  /* 0x0000750002007a0c */ /* 0x020fe40003f06270 */
[----:B----4-:R-:W-:-:S05]  /*11bf0*/  IADD3 R2, P1, R0, R234, RZ ;  /* 0x000000ea00027210 */ /* 0x010fca0007f3e0ff */
[----:B--2---:R-:W-:Y:S01]  /*11c00*/  IMAD.X R3, R4, 0x1, R233, P1 ;  /* 0x0000000104037824 */ /* 0x004fe200008e06e9 */
[----:B------:R-:W-:-:S05]  /*11c10*/  IADD3 R8, P1, R0, R236, RZ ;  /* 0x000000ec00087210 */ /* 0x000fca0007f3e0ff */
        /* <DEDUP_REMOVED lines=9> */
[----:B---3--:R-:W-:-:S13]  /*11cb0*/  ISETP.GE.AND P0, PT, R11, c[0x0][0x1d4], PT ;  /* 0x000075000b007a0c */ /* 0x008fda0003f06270 */
[----:B------:R4:W-:Y:S02]  /*11cc0*/  LDGSTS.E.BYPASS.LTC128B.128 [R210+0x5480], [R2.64], !P0 ;  /* 0x0548000002d27fae */ /* 0x0009e4000c101d48 */
.L_x_987:
[----:B------:R-:W-:Y:S05]  /*11cd0*/  BSYNC B0 ;  /* 0x0000000000007941 */ /* 0x000fea0003800000 */
.L_x_986:
[----:B------:R-:W-:Y:S01]  /*11ce0*/  ISETP.GE.AND P0, PT, R10, 0x21, PT ;  /* 0x000000210a00780c */ /* 0x000fe20003f06270 */
[----:B------:R-:W-:Y:S06]  /*11cf0*/  BRA.DIV ~URZ, `(.L_x_988) ;  /* 0x000151127f007947 */ /* 0x000fec000b800000 */
[----:B--2---:R2:W1:Y:S04]  /*11d00*/  SHFL.IDX PT, R4, R5, 0x1, 0x1c1f ;  /* 0x003c1f0005047f89 */ /* 0x00446800000e0000 */
[----:B----4-:R2:W4:Y:S02]  /*11d10*/  SHFL.IDX PT, R0, R6, 0x1, 0x1c1f ;  /* 0x003c1f0006007f89 */ /* 0x01052400000e0000 */
.L_x_1183:
[----:B------:R-:W-:Y:S05]  /*11d20*/  @!P0 BRA `(.L_x_983) ;  /* 0x0000011000008947 */ /* 0x000fea0003800000 */
[----:B------:R-:W5:Y:S04]  /*11d30*/  LDL.64 R2, [R1] ;  /* 0x0000000001027983 */ /* 0x000f680000100a00 */
[----:B-12---:R-:W2:Y:S01]  /*11d40*/  LDL R5, [R1+0x8] ;  /* 0x0000080001057983 */ /* 0x006ea20000100800 */
[----:B-----5:R-:W-:-:S02]  /*11d50*/  ISETP.GE.AND P0, PT, R2, c[0x0][0x1d4], PT ;  /* 0x0000750002007a0c */ /* 0x020fc40003f06270 */
[----:B----4-:R-:W-:-:S05]  /*11d60*/  IADD3 R2, P1, R0, R234, RZ ;  /* 0x000000ea00027210 */ /* 0x010fca0007f3e0ff */
[----:B------:R-:W-:Y:S01]  /*11d70*/  IMAD.X R3, R4, 0x1, R233, P1 ;  /* 0x0000000104037824 */ /* 0x000fe200008e06e9 */
        /* <DEDUP_REMOVED lines=10> */
[----:B--2---:R-:W-:-:S13]  /*11e20*/  ISETP.GE.AND P0, PT, R5, c[0x0][0x1d4], PT ;  /* 0x0000750005007a0c */ /* 0x004fda0003f06270 */
[----:B------:R4:W-:Y:S02]  /*11e30*/  LDGSTS.E.BYPASS.LTC128B.128 [R210+0x5c80], [R2.64], !P0 ;  /* 0x05c8000002d27fae */ /* 0x0009e4000c101d48 */
.L_x_983:
[----:B--234-:R-:W-:Y:S05]  /*11e40*/  BSYNC B1 ;  /* 0x0000000000017941 */ /* 0x01cfea0003800000 */
.L_x_982:
[----:B------:R-:W2:Y:S01]  /*11e50*/  LDL R2, [R1+0x58] ;  /* 0x0000580001027983 */ /* 0x000ea20000100800 */
[----:B------:R-:W-:-:S03]  /*11e60*/  IMAD.MOV.U32 R3, RZ, RZ, c[0x0][0x2c4] ;  /* 0x0000b100ff037624 */ /* 0x000fc600078e00ff */
[----:B-1----:R-:W2:Y:S02]  /*11e70*/  LDL R0, [R1+0x7c] ;  /* 0x00007c0001007983 */ /* 0x002ea40000100800 */
[----:B------:R-:W-:Y:S01]  /*11e80*/  ISETP.NE.AND P0, PT, R3, 0x1, PT ;  /* 0x000000010300780c */ /* 0x000fe20003f05270 */
[----:B------:R-:W-:Y:S01]  /*11e90*/  ULDC UR4, c[0x0][0x324] ;  /* 0x0000c90000047ab9 */ /* 0x000fe20000000800 */
[----:B------:R-:W0:Y:S01]  /*11ea0*/  LDGDEPBAR ;  /* 0x00000000000079af */ /* 0x000e220000000000 */
[----:B------:R-:W-:Y:S01]  /*11eb0*/  ULOP3.LUT UR4, URZ, UR4, URZ, 0x33, !UPT ;  /* 0x000000043f047292 */ /* 0x000fe2000f8e333f */
[----:B------:R-:W-:Y:S01]  /*11ec0*/  IMAD.IADD R8, R132, 0x1, -R251 ;  /* 0x0000000184087824 */ /* 0x000fe200078e0afb */
[C---:B------:R-:W-:Y:S01]  /*11ed0*/  IADD3 R9, -R251.reuse, R108, RZ ;  /* 0x0000006cfb097210 */ /* 0x040fe20007ffe1ff */
[----:B--2---:R-:W-:Y:S01]  /*11ee0*/  IMAD.IADD R0, R0, 0x1, R2 ;  /* 0x0000000100007824 */ /* 0x004fe200078e0202 */
[----:B------:R-:W-:-:S06]  /*11ef0*/  IADD3 R2, -R251, 0x1, R132 ;  /* 0x00000001fb027810 */ /* 0x000fcc0007ffe184 */
[----:B------:R-:W-:-:S04]  /*11f00*/  @P0 IMAD.HI.U32 R3, R0, c[0x0][0x2c8], RZ ;  /* 0x0000b20000030a27 */ /* 0x000fc800078e00ff */
[----:B------:R-:W-:Y:S01]  /*11f10*/  IMAD.MOV.U32 R4, RZ, RZ, R0 ;  /* 0x000000ffff047224 */ /* 0x000fe200078e0000 */
[----:B------:R-:W-:-:S04]  /*11f20*/  IADD3 R0, R2, -R249, RZ ;  /* 0x800000f902007210 */ /* 0x000fc80007ffe0ff */
[C---:B------:R-:W-:Y:S02]  /*11f30*/  IADD3 R6, R0.reuse, UR4, RZ ;  /* 0x0000000400067c10 */ /* 0x040fe4000fffe0ff */
[----:B------:R-:W-:Y:S02]  /*11f40*/  @P0 SHF.R.U32.HI R4, RZ, c[0x0][0x2cc], R3 ;  /* 0x0000b300ff040a19 */ /* 0x000fe40000011603 */
[----:B------:R-:W-:Y:S01]  /*11f50*/  IADD3 R5, R0, c[0x0][0x328], RZ ;  /* 0x0000ca0000057a10 */ /* 0x000fe20007ffe0ff */
[----:B------:R-:W-:Y:S05]  /*11f60*/  BRA.DIV ~URZ, `(.L_x_989) ;  /* 0x00014f727f007947 */ /* 0x000fea000b800000 */
[----:B------:R1:W2:Y:S02]  /*11f70*/  SHFL.IDX PT, R3, R4, RZ, 0x1c1f ;  /* 0x001c1fff04037589 */ /* 0x0002a400000e0000 */
.L_x_1184:
        /* <DEDUP_REMOVED lines=17> */
.L_x_992:
[----:B------:R-:W-:-:S04]  /*12090*/  MOV R10, 0x1 ;  /* 0x00000001000a7802 */ /* 0x000fc80000000f00 */
[----:B------:R-:W-:-:S13]  /*120a0*/  ISETP.NE.AND P0, PT, R10, c[0x0][0x32c], PT ;  /* 0x0000cb000a007a0c */ /* 0x000fda0003f05270 */
[----:B------:R-:W-:-:S05]  /*120b0*/  @P0 IMAD.HI.U32 R10, R3, c[0x0][0x330], RZ ;  /* 0x0000cc00030a0a27 */ /* 0x000fca00078e00ff */
[----:B------:R-:W-:Y:S02]  /*120c0*/  @P0 SHF.R.U32.HI R3, RZ, c[0x0][0x334], R10 ;  /* 0x0000cd00ff030a19 */ /* 0x000fe4000001160a */
.L_x_993:
[----:B------:R-:W-:Y:S05]  /*120d0*/  BSYNC B0 ;  /* 0x0000000000007941 */ /* 0x000fea0003800000 */
.L_x_991:
[----:B------:R-:W-:-:S05]  /*120e0*/  IMAD R3, R3, c[0x0][0x32c], R9 ;  /* 0x0000cb0003037a24 */ /* 0x000fca00078e0209 */
[----:B------:R-:W-:Y:S02]  /*120f0*/  IADD3 R10, R3, c[0x0][0x32c], RZ ;  /* 0x0000cb00030a7a10 */ /* 0x000fe40007ffe0ff */
[----:B------:R-:W-:Y:S02]  /*12100*/  IMNMX R0, R0, R3, !PT ;  /* 0x0000000300007217 */ /* 0x000fe40007800200 */
[----:B------:R-:W-:Y:S02]  /*12110*/  IMNMX R2, R2, R10, PT ;  /* 0x0000000a02027217 */ /* 0x000fe40003800200 */
.L_x_990:
[C---:B------:R-:W-:Y:S02]  /*12120*/  ISETP.GE.AND P0, PT, R108.reuse, 0x2, PT ;  /* 0x000000026c00780c */ /* 0x040fe40003f06270 */
        /* <DEDUP_REMOVED lines=61> */
.L_x_1185:
        /* <DEDUP_REMOVED lines=17> */
.L_x_997:
[----:B------:R-:W-:-:S04]  /*12610*/  MOV R10, 0x1 ;  /* 0x00000001000a7802 */ /* 0x000fc80000000f00 */
[----:B------:R-:W-:-:S13]  /*12620*/  ISETP.NE.AND P0, PT, R10, c[0x0][0x32c], PT ;  /* 0x0000cb000a007a0c */ /* 0x000fda0003f05270 */
[----:B------:R-:W-:-:S05]  /*12630*/  @P0 IMAD.HI.U32 R10, R3, c[0x0][0x330], RZ ;  /* 0x0000cc00030a0a27 */ /* 0x000fca00078e00ff */
[----:B------:R-:W-:Y:S02]  /*12640*/  @P0 SHF.R.U32.HI R3, RZ, c[0x0][0x334], R10 ;  /* 0x0000cd00ff030a19 */ /* 0x000fe4000001160a */
.L_x_998:
[----:B------:R-:W-:Y:S05]  /*12650*/  BSYNC B0 ;  /* 0x0000000000007941 */ /* 0x000fea0003800000 */
.L_x_996:
[----:B------:R-:W-:-:S05]  /*12660*/  IMAD R3, R3, c[0x0][0x32c], R9 ;  /* 0x0000cb0003037a24 */ /* 0x000fca00078e0209 */
[----:B------:R-:W-:Y:S02]  /*12670*/  IADD3 R10, R3, c[0x0][0x32c], RZ ;  /* 0x0000cb00030a7a10 */ /* 0x000fe40007ffe0ff */
[----:B------:R-:W-:Y:S02]  /*12680*/  IMNMX R0, R0, R3, !PT ;  /* 0x0000000300007217 */ /* 0x000fe40007800200 */
[----:B------:R-:W-:Y:S02]  /*12690*/  IMNMX R2, R2, R10, PT ;  /* 0x0000000a02027217 */ /* 0x000fe40003800200 */
.L_x_995:
        /* <DEDUP_REMOVED lines=44> */
.L_x_1186:
        /* <DEDUP_REMOVED lines=17> */
.L_x_1002:
[----:B------:R-:W-:-:S04]  /*12a70*/  MOV R10, 0x1 ;  /* 0x00000001000a7802 */ /* 0x000fc80000000f00 */
[----:B------:R-:W-:-:S13]  /*12a80*/  ISETP.NE.AND P0, PT, R10, c[0x0][0x32c], PT ;  /* 0x0000cb000a007a0c */ /* 0x000fda0003f05270 */
[----:B------:R-:W-:-:S05]  /*12a90*/  @P0 IMAD.HI.U32 R10, R3, c[0x0][0x330], RZ ;  /* 0x0000cc00030a0a27 */ /* 0x000fca00078e00ff */
[----:B------:R-:W-:Y:S02]  /*12aa0*/  @P0 SHF.R.U32.HI R3, RZ, c[0x0][0x334], R10 ;  /* 0x0000cd00ff030a19 */ /* 0x000fe4000001160a */
.L_x_1003:
[----:B------:R-:W-:Y:S05]  /*12ab0*/  BSYNC B0 ;  /* 0x0000000000007941 */ /* 0x000fea0003800000 */
.L_x_1001:
[----:B------:R-:W-:-:S05]  /*12ac0*/  IMAD R3, R3, c[0x0][0x32c], R9 ;  /* 0x0000cb0003037a24 */ /* 0x000fca00078e0209 */
[----:B------:R-:W-:Y:S02]  /*12ad0*/  IADD3 R10, R3, c[0x0][0x32c], RZ ;  /* 0x0000cb00030a7a10 */ /* 0x000fe40007ffe0ff */
[----:B------:R-:W-:Y:S02]  /*12ae0*/  IMNMX R0, R0, R3, !PT ;  /* 0x0000000300007217 */ /* 0x000fe40007800200 */
[----:B------:R-:W-:Y:S02]  /*12af0*/  IMNMX R2, R2, R10, PT ;  /* 0x0000000a02027217 */ /* 0x000fe40003800200 */
.L_x_1000:
        /* <DEDUP_REMOVED lines=44> */
.L_x_1187:
        /* <DEDUP_REMOVED lines=10> */
[----:B--234-:R-:W-:Y:S01]  /*12e60*/  IMAD.MOV.U32 R4, RZ, RZ, 0x1 ;  /* 0x00000001ff047424 */ /* 0x01cfe200078e00ff */
[----:B------:R-:W-:-:S04]  /*12e70*/  LOP3.LUT R3, RZ, R3, RZ, 0x33, !PT ;  /* 0x00000003ff037212 */ /* 0x000fc800078e33ff */
[----:B------:R-:W-:-:S13]  /*12e80*/  ISETP.NE.AND P0, PT, R4, c[0x0][0x32c], PT ;  /* 0x0000cb0004007a0c */ /* 0x000fda0003f05270 */
[----:B------:R-:W-:-:S05]  /*12e90*/  @P0 IMAD.HI.U32 R4, R3, c[0x0][0x330], RZ ;  /* 0x0000cc0003040a27 */ /* 0x000fca00078e00ff */
[----:B------:R-:W-:-:S04]  /*12ea0*/  @P0 SHF.R.U32.HI R3, RZ, c[0x0][0x334], R4 ;  /* 0x0000cd00ff030a19 */ /* 0x000fc80000011604 */
[----:B------:R-:W-:Y:S01]  /*12eb0*/  LOP3.LUT R3, RZ, R3, RZ, 0x33, !PT ;  /* 0x00000003ff037212 */ /* 0x000fe200078e33ff */
[----:B------:R-:W-:Y:S05]  /*12ec0*/  BRA `(.L_x_1008) ;  /* 0x0000004000007947 */ /* 0x000fea0003800000 */
.L_x_1007:
[----:B--234-:R-:W-:-:S04]  /*12ed0*/  MOV R4, 0x1 ;  /* 0x0000000100047802 */ /* 0x01cfc80000000f00 */
[----:B------:R-:W-:-:S13]  /*12ee0*/  ISETP.NE.AND P0, PT, R4, c[0x0][0x32c], PT ;  /* 0x0000cb0004007a0c */ /* 0x000fda0003f05270 */
[----:B------:R-:W-:-:S05]  /*12ef0*/  @P0 IMAD.HI.U32 R4, R3, c[0x0][0x330], RZ ;  /* 0x0000cc0003040a27 */ /* 0x000fca00078e00ff */
[----:B------:R-:W-:Y:S02]  /*12f00*/  @P0 SHF.R.U32.HI R3, RZ, c[0x0][0x334], R4 ;  /* 0x0000cd00ff030a19 */ /* 0x000fe40000011604 */
.L_x_1008:
[----:B------:R-:W-:Y:S05]  /*12f10*/  BSYNC B0 ;  /* 0x0000000000007941 */ /* 0x000fea0003800000 */
.L_x_1006:
[----:B------:R-:W-:-:S05]  /*12f20*/  IMAD R3, R3, c[0x0][0x32c], R9 ;  /* 0x0000cb0003037a24 */ /* 0x000fca00078e0209 */
[----:B------:R-:W-:Y:S02]  /*12f30*/  IADD3 R4, R3, c[0x0][0x32c], RZ ;  /* 0x0000cb0003047a10 */ /* 0x000fe40007ffe0ff */
[----:B------:R-:W-:Y:S02]  /*12f40*/  IMNMX R0, R0, R3, !PT ;  /* 0x0000000300007217 */ /* 0x000fe40007800200 */
[----:B------:R-:W-:Y:S02]  /*12f50*/  IMNMX R2, R2, R4, PT ;  /* 0x0000000402027217 */ /* 0x000fe40003800200 */
.L_x_1005:
        /* <DEDUP_REMOVED lines=43> */
[----:B--234-:R-:W-:Y:S02]  /*13210*/  FMNMX.FTZ R4, R20, R0, !PT ;  /* 0x0000000014047209 */ /* 0x01cfe40007810000 */
        /* <DEDUP_REMOVED lines=44> */
.L_x_1188:
        /* <DEDUP_REMOVED lines=15> */
.L_x_1189:
[C---:B------:R-:W-:Y:S01]  /*135d0*/  FMUL.FTZ R0, R105.reuse, c[0x0][0x2d0] ;  /* 0x0000b40069007a20 */ /* 0x040fe20000410000 */
[----:B------:R-:W-:Y:S01]  /*135e0*/  FSETP.NEU.FTZ.AND P0, PT, R105, -INF , PT ;  /* 0xff8000006900780b */ /* 0x000fe20003f1d000 */
[----:B------:R-:W2:Y:S01]  /*135f0*/  LDL R213, [R1+0x58] ;  /* 0x0000580001d57983 */ /* 0x000ea20000100800 */
[----:B------:R-:W-:Y:S01]  /*13600*/  FMUL.FTZ R3, R104, c[0x0][0x2d0] ;  /* 0x0000b40068037a20 */ /* 0x000fe20000410000 */
[----:B------:R-:W-:Y:S01]  /*13610*/  WARPSYNC 0xffffffff ;  /* 0xffffffff00007948 */ /* 0x000fe20003800000 */
[----:B------:R-:W-:Y:S01]  /*13620*/  FSEL R4, R0, RZ, P0 ;  /* 0x000000ff00047208 */ /* 0x000fe20000000000 */
[----:B------:R-:W-:Y:S01]  /*13630*/  LDSM.16.MT88.4 R60, [R196+0xc00] ;  /* 0x000c0000c43c783b */ /* 0x000fe20000004200 */
[----:B------:R-:W-:-:S02]  /*13640*/  FSETP.NEU.FTZ.AND P0, PT, R104, -INF , PT ;  /* 0xff8000006800780b */ /* 0x000fc40003f1d000 */
[----:B------:R-:W-:Y:S01]  /*13650*/  MOV R212, c[0x0][0x2c4] ;  /* 0x0000b10000d47a02 */ /* 0x000fe20000000f00 */
[--C-:B------:R-:W-:Y:S01]  /*13660*/  FFMA.FTZ R0, R14, c[0x0][0x2d0], -R4.reuse ;  /* 0x0000b4000e007a23 */ /* 0x100fe20000010804 */
[----:B------:R-:W-:Y:S01]  /*13670*/  FSEL R3, R3, RZ, P0 ;  /* 0x000000ff03037208 */ /* 0x000fe20000000000 */
[----:B------:R-:W-:Y:S01]  /*13680*/  FFMA.FTZ R2, R33, c[0x0][0x2d0], -R4 ;  /* 0x0000b40021027a23 */ /* 0x000fe20000010804 */
[----:B------:R-:W-:Y:S01]  /*13690*/  FSETP.NEU.FTZ.AND P0, PT, R6, -INF , PT ;  /* 0xff8000000600780b */ /* 0x000fe20003f1d000 */
[----:B------:R1:W-:Y:S01]  /*136a0*/  MUFU.EX2 R108, R0 ;  /* 0x00000000006c7308 */ /* 0x0003e20000000800 */
[----:B------:R-:W-:Y:S01]  /*136b0*/  LDSM.16.MT88.4 R64, [R197] ;  /* 0x00000000c540783b */ /* 0x000fe20000004200 */
[----:B------:R-:W-:Y:S01]  /*136c0*/  FFMA.FTZ R5, R32, c[0x0][0x2d0], -R3 ;  /* 0x0000b40020057a23 */ /* 0x000fe20000010803 */
[----:B------:R-:W-:Y:S02]  /*136d0*/  ISETP.NE.AND P1, PT, R212, 0x1, PT ;  /* 0x00000001d400780c */ /* 0x000fe40003f25270 */
[----:B------:R-:W5:Y:S01]  /*136e0*/  LDSM.16.MT88.4 R68, [R196] ;  /* 0x00000000c444783b */ /* 0x000f620000004200 */
[----:B------:R-:W-:-:S02]  /*136f0*/  MOV R212, c[0x0][0x32c] ;  /* 0x0000cb0000d47a02 */ /* 0x000fc40000000f00 */
[----:B------:R3:W-:Y:S01]  /*13700*/  MUFU.EX2 R146, R2 ;  /* 0x0000000200927308 */ /* 0x0007e20000000800 */
[----:B------:R-:W-:Y:S01]  /*13710*/  LDSM.16.MT88.4 R44, [R196+0x1000] ;  /* 0x00100000c42c783b */ /* 0x000fe20000004200 */
[----:B------:R-:W-:-:S03]  /*13720*/  IADD3 R221, R221, -0x2, RZ ;  /* 0xfffffffedddd7810 */ /* 0x000fc60007ffe0ff */
[----:B------:R-:W-:Y:S01]  /*13730*/  LDSM.16.MT88.4 R48, [R197+0x400] ;  /* 0x00040000c530783b */ /* 0x000fe20000004200 */
[----:B-1----:R-:W-:Y:S02]  /*13740*/  FFMA.FTZ R0, R17, c[0x0][0x2d0], -R4 ;  /* 0x0000b40011007a23 */ /* 0x002fe40000010804 */
[----:B------:R1:W-:Y:S01]  /*13750*/  MUFU.EX2 R144, R5 ;  /* 0x0000000500907308 */ /* 0x0003e20000000800 */
[----:B------:R-:W4:Y:S01]  /*13760*/  LDSM.16.MT88.4 R52, [R196+0x400] ;  /* 0x00040000c434783b */ /* 0x000f220000004200 */
[----:B---3--:R-:W-:-:S06]  /*13770*/  FMUL.FTZ R2, R6, c[0x0][0x2d0] ;  /* 0x0000b40006027a20 */ /* 0x008fcc0000410000 */
[----:B------:R3:W-:Y:S01]  /*13780*/  MUFU.EX2 R107, R0 ;  /* 0x00000000006b7308 */ /* 0x0007e20000000800 */
[----:B------:R-:W-:Y:S02]  /*13790*/  FSEL R2, R2, RZ, P0 ;  /* 0x000000ff02027208 */ /* 0x000fe40000000000 */
[----:B-1--4-:R-:W-:-:S03]  /*137a0*/  FMNMX.FTZ R5, R9, R8, !PT ;  /* 0x0000000809057209 */ /* 0x012fc60007810000 */
[----:B------:R-:W-:Y:S01]  /*137b0*/  FFMA.FTZ R8, R36, c[0x0][0x2d0], -R2 ;  /* 0x0000b40024087a23 */ /* 0x000fe20000010802 */
[----:B------:R-:W-:-:S03]  /*137c0*/  FSETP.NEU.FTZ.AND P0, PT, R5, -INF , PT ;  /* 0xff8000000500780b */ /* 0x000fc60003f1d000 */
[----:B------:R1:W-:Y:S01]  /*137d0*/  MUFU.EX2 R129, R8 ;  /* 0x0000000800817308 */ /* 0x0003e20000000800 */
[----:B---3--:R-:W-:-:S07]  /*137e0*/  FFMA.FTZ R0, R21, c[0x0][0x2d0], -R4 ;  /* 0x0000b40015007a23 */ /* 0x008fce0000010804 */
[----:B------:R3:W-:Y:S01]  /*137f0*/  MUFU.EX2 R112, R0 ;  /* 0x0000000000707308 */ /* 0x0007e20000000800 */
[----:B-1----:R-:W-:-:S07]  /*13800*/  FFMA.FTZ R8, R37, c[0x0][0x2d0], -R2 ;  /* 0x0000b40025087a23 */ /* 0x002fce0000010802 */
[----:B------:R-:W-:Y:S01]  /*13810*/  MUFU.EX2 R130, R8 ;  /* 0x0000000800827308 */ /* 0x000fe20000000800 */
[----:B---3--:R-:W-:-:S07]  /*13820*/  FFMA.FTZ R0, R24, c[0x0][0x2d0], -R4 ;  /* 0x0000b40018007a23 */ /* 0x008fce0000010804 */
[----:B------:R1:W-:Y:S02]  /*13830*/  MUFU.EX2 R123, R0 ;  /* 0x00000000007b7308 */ /* 0x0003e40000000800 */
[----:B-1----:R-:W-:-:S06]  /*13840*/  FFMA.FTZ R0, R27, c[0x0][0x2d0], -R4 ;  /* 0x0000b4001b007a23 */ /* 0x002fcc0000010804 */
[----:B------:R1:W-:Y:S02]  /*13850*/  MUFU.EX2 R128, R0 ;  /* 0x0000000000807308 */ /* 0x0003e40000000800 */
[----:B-1----:R-:W-:-:S06]  /*13860*/  FFMA.FTZ R0, R30, c[0x0][0x2d0], -R4 ;  /* 0x0000b4001e007a23 */ /* 0x002fcc0000010804 */
[----:B------:R1:W-:Y:S02]  /*13870*/  MUFU.EX2 R131, R0 ;  /* 0x0000000000837308 */ /* 0x0003e40000000800 */
[----:B-1----:R-:W-:-:S06]  /*13880*/  FFMA.FTZ R0, R35, c[0x0][0x2d0], -R4 ;  /* 0x0000b40023007a23 */ /* 0x002fcc0000010804 */
[----:B------:R1:W3:Y:S02]  /*13890*/  MUFU.EX2 R147, R0 ;  /* 0x0000000000937308 */ /* 0x0002e40000000800 */
[----:B-1----:R-:W-:Y:S01]  /*138a0*/  FFMA.FTZ R0, R13, c[0x0][0x2d0], -R3 ;  /* 0x0000b4000d007a23 */ /* 0x002fe20000010803 */
[----:B---3--:R-:W-:-:S05]  /*138b0*/  F2FP.PACK_AB R14, R147, R146 ;  /* 0x00000092930e723e */ /* 0x008fca00000000ff */
[----:B------:R1:W-:Y:S02]  /*138c0*/  MUFU.EX2 R101, R0 ;  /* 0x0000000000657308 */ /* 0x0003e40000000800 */
[----:B-1----:R-:W-:-:S06]  /*138d0*/  FFMA.FTZ R0, R16, c[0x0][0x2d0], -R3 ;  /* 0x0000b40010007a23 */ /* 0x002fcc0000010803 */
[----:B------:R1:W3:Y:S02]  /*138e0*/  MUFU.EX2 R100, R0 ;  /* 0x0000000000647308 */ /* 0x0002e40000000800 */
[----:B-1----:R-:W-:Y:S01]  /*138f0*/  FFMA.FTZ R0, R20, c[0x0][0x2d0], -R3 ;  /* 0x0000b40014007a23 */ /* 0x002fe20000010803 */
[----:B------:R-:W-:Y:S02]  /*13900*/  F2FP.PACK_AB R20, R107, R108 ;  /* 0x0000006c6b14723e */ /* 0x000fe400000000ff */
[----:B---3--:R-:W-:-:S03]  /*13910*/  F2FP.PACK_AB R21, R100, R101 ;  /* 0x000000656415723e */ /* 0x008fc600000000ff */
        /* <DEDUP_REMOVED lines=9> */
[----:B---3--:R-:W-:-:S05]  /*139b0*/  F2FP.PACK_AB R13, R122, R114 ;  /* 0x000000727a0d723e */ /* 0x008fca00000000ff */
[----:B------:R1:W3:Y:S02]  /*139c0*/  MUFU.EX2 R145, R0 ;  /* 0x0000000000917308 */ /* 0x0002e40000000800 */
[----:B-1----:R-:W-:Y:S01]  /*139d0*/  FFMA.FTZ R0, R12, c[0x0][0x2d0], -R2 ;  /* 0x0000b4000c007a23 */ /* 0x002fe20000010802 */
[----:B------:R-:W-:-:S05]  /*139e0*/  F2FP.PACK_AB R12, R131, R128 ;  /* 0x00000080830c723e */ /* 0x000fca00000000ff */
[----:B------:R1:W-:Y:S02]  /*139f0*/  MUFU.EX2 R96, R0 ;  /* 0x0000000000607308 */ /* 0x0003e40000000800 */
[----:B-1----:R-:W-:Y:S01]  /*13a00*/  FFMA.FTZ R0, R15, c[0x0][0x2d0], -R2 ;  /* 0x0000b4000f007a23 */ /* 0x002fe20000010802 */
[----:B---3--:R-:W-:-:S05]  /*13a10*/  F2FP.PACK_AB R15, R145, R144 ;  /* 0x00000090910f723e */ /* 0x008fca00000000ff */
[----:B------:R1:W3:Y:S02]  /*13a20*/  MUFU.EX2 R95, R0 ;  /* 0x00000000005f7308 */ /* 0x0002e40000000800 */
[----:B-1----:R-:W-:Y:S01]  /*13a30*/  FFMA.FTZ R0, R19, c[0x0][0x2d0], -R2 ;  /* 0x0000b40013007a23 */ /* 0x002fe20000010802 */
[----:B---3--:R-:W-:-:S05]  /*13a40*/  F2FP.PACK_AB R16, R95, R96 ;  /* 0x000000605f10723e */ /* 0x008fca00000000ff */
[----:B------:R1:W-:Y:S02]  /*13a50*/  MUFU.EX2 R98, R0 ;  /* 0x0000000000627308 */ /* 0x0003e40000000800 */
[----:B-1----:R-:W-:Y:S01]  /*13a60*/  FFMA.FTZ R0, R22, c[0x0][0x2d0], -R2 ;  /* 0x0000b40016007a23 */ /* 0x002fe20000010802 */
[----:B------:R-:W-:-:S05]  /*13a70*/  F2FP.PACK_AB R22, R123, R112 ;  /* 0x000000707b16723e */ /* 0x000fca00000000ff */
[----:B------:R1:W3:Y:S02]  /*13a80*/  MUFU.EX2 R102, R0 ;  /* 0x0000000000667308 */ /* 0x0002e40000000800 */
[C---:B-----5:R-:W-:Y:S08]  /*13a90*/  HMMA.16816.F32 R36, R20.reuse, R68, RZ ;  /* 0x000000441424723c */ /* 0x060ff000000018ff */
[----:B------:R-:W-:Y:S01]  /*13aa0*/  HMMA.16816.F32 R72, R20, R64, RZ ;  /* 0x000000401448723c */ /* 0x000fe200000018ff */
[----:B-1----:R-:W-:-:S04]  /*13ab0*/  FFMA.FTZ R0, R25, c[0x0][0x2d0], -R2 ;  /* 0x0000b40019007a23 */ /* 0x002fc80000010802 */
[----:B------:R1:W-:Y:S11]  /*13ac0*/  MUFU.EX2 R106, R0 ;  /* 0x00000000006a7308 */ /* 0x0003f60000000800 */
[----:B------:R-:W-:Y:S01]  /*13ad0*/  HMMA.16816.F32 R140, R12, R52, R36 ;  /* 0x000000340c8c723c */ /* 0x000fe20000001824 */
[----:B------:R-:W-:Y:S01]  /*13ae0*/  LDSM.16.MT88.4 R36, [R196+0x1800] ;  /* 0x00180000c424783b */ /* 0x000fe20000004200 */
[----:B-1----:R-:W-:-:S06]  /*13af0*/  FFMA.FTZ R0, R28, c[0x0][0x2d0], -R2 ;  /* 0x0000b4001c007a23 */ /* 0x002fcc0000010802 */
[----:B------:R-:W-:Y:S01]  /*13b00*/  HMMA.16816.F32 R148, R12, R48, R72 ;  /* 0x000000300c94723c */ /* 0x000fe20000001848 */
[----:B------:R1:W-:Y:S02]  /*13b10*/  MUFU.EX2 R109, R0 ;  /* 0x00000000006d7308 */ /* 0x0003e40000000800 */
[----:B-1----:R-:W-:-:S05]  /*13b20*/  FMUL.FTZ R0, R5, c[0x0][0x2d0] ;  /* 0x0000b40005007a20 */ /* 0x002fca0000410000 */
[----:B------:R-:W-:-:S05]  /*13b30*/  FSEL R0, R0, RZ, P0 ;  /* 0x000000ff00007208 */ /* 0x000fca0000000000 */
[----:B------:R-:W-:Y:S01]  /*13b40*/  FFMA.FTZ R8, R10, c[0x0][0x2d0], -R0 ;  /* 0x0000b4000a087a23 */ /* 0x000fe20000010800 */
[----:B------:R-:W-:-:S03]  /*13b50*/  F2FP.PACK_AB R10, R130, R129 ;  /* 0x00000081820a723e */ /* 0x000fc600000000ff */
[----:B------:R1:W-:Y:S02]  /*13b60*/  MUFU.EX2 R93, R8 ;  /* 0x00000008005d7308 */ /* 0x0003e40000000800 */
[----:B-1----:R-:W-:-:S06]  /*13b70*/  FFMA.FTZ R8, R11, c[0x0][0x2d0], -R0 ;  /* 0x0000b4000b087a23 */ /* 0x002fcc0000010800 */
[----:B------:R1:W4:Y:S02]  /*13b80*/  MUFU.EX2 R92, R8 ;  /* 0x00000008005c7308 */ /* 0x0003240000000800 */
[----:B-1----:R-:W-:Y:S01]  /*13b90*/  FFMA.FTZ R8, R18, c[0x0][0x2d0], -R0 ;  /* 0x0000b40012087a23 */ /* 0x002fe20000010800 */
[----:B---3--:R-:W-:Y:S02]  /*13ba0*/  F2FP.PACK_AB R18, R102, R98 ;  /* 0x000000626612723e */ /* 0x008fe400000000ff */
[----:B----4-:R-:W-:-:S03]  /*13bb0*/  F2FP.PACK_AB R17, R92, R93 ;  /* 0x0000005d5c11723e */ /* 0x010fc600000000ff */
[----:B------:R1:W-:Y:S02]  /*13bc0*/  MUFU.EX2 R94, R8 ;  /* 0x00000008005e7308 */ /* 0x0003e40000000800 */
[----:B-1----:R-:W-:-:S06]  /*13bd0*/  FFMA.FTZ R8, R31, c[0x0][0x2d0], -R0 ;  /* 0x0000b4001f087a23 */ /* 0x002fcc0000010800 */
[----:B------:R1:W3:Y:S02]  /*13be0*/  MUFU.EX2 R97, R8 ;  /* 0x0000000800617308 */ /* 0x0002e40000000800 */
[----:B-1----:R-:W-:Y:S01]  /*13bf0*/  FFMA.FTZ R8, R40, c[0x0][0x2d0], -R0 ;  /* 0x0000b40028087a23 */ /* 0x002fe20000010800 */
[----:B---3--:R-:W-:-:S05]  /*13c00*/  F2FP.PACK_AB R19, R97, R94 ;  /* 0x0000005e6113723e */ /* 0x008fca00000000ff */
[----:B------:R1:W-:Y:S02]  /*13c10*/  MUFU.EX2 R99, R8 ;  /* 0x0000000800637308 */ /* 0x0003e40000000800 */
[C---:B------:R-:W-:Y:S07]  /*13c20*/  HMMA.16816.F32 R28, R16.reuse, R64, RZ ;  /* 0x00000040101c723c */ /* 0x040fee00000018ff */
[--C-:B------:R-:W-:Y:S01]  /*13c30*/  FFMA.FTZ R64, R78, c[0x0][0x2d0], -R0.reuse ;  /* 0x0000b4004e407a23 */ /* 0x100fe20000010800 */
[----:B------:R-:W-:Y:S01]  /*13c40*/  HMMA.16816.F32 R24, R16, R60, RZ ;  /* 0x0000003c1018723c */ /* 0x000fe200000018ff */
[----:B------:R-:W-:-:S02]  /*13c50*/  FFMA.FTZ R65, R79, c[0x0][0x2d0], -R0 ;  /* 0x0000b4004f417a23 */ /* 0x000fc40000010800 */
[----:B-1----:R-:W-:-:S04]  /*13c60*/  FFMA.FTZ R8, R41, c[0x0][0x2d0], -R0 ;  /* 0x0000b40029087a23 */ /* 0x002fc80000010800 */
[----:B------:R1:W3:Y:S01]  /*13c70*/  MUFU.EX2 R120, R8 ;  /* 0x0000000800787308 */ /* 0x0002e20000000800 */
[----:B------:R-:W-:Y:S07]  /*13c80*/  HMMA.16816.F32 R40, R20, R60, RZ ;  /* 0x0000003c1428723c */ /* 0x000fee00000018ff */
[--C-:B------:R-:W-:Y:S01]  /*13c90*/  FFMA.FTZ R61, R91, c[0x0][0x2d0], -R4.reuse ;  /* 0x0000b4005b3d7a23 */ /* 0x100fe20000010804 */
[----:B------:R-:W-:Y:S01]  /*13ca0*/  HMMA.16816.F32 R32, R16, R68, RZ ;  /* 0x000000441020723c */ /* 0x000fe200000018ff */
[----:B------:R-:W-:-:S02]  /*13cb0*/  FFMA.FTZ R60, R90, c[0x0][0x2d0], -R4 ;  /* 0x0000b4005a3c7a23 */ /* 0x000fc40000010804 */
[----:B-1----:R-:W-:Y:S01]  /*13cc0*/  FFMA.FTZ R8, R56, c[0x0][0x2d0], -R0 ;  /* 0x0000b40038087a23 */ /* 0x002fe20000010800 */
[----:B---3--:R-:W-:-:S03]  /*13cd0*/  F2FP.PACK_AB R9, R120, R99 ;  /* 0x000000637809723e */ /* 0x008fc600000000ff */
[--C-:B------:R-:W-:Y:S01]  /*13ce0*/  FFMA.FTZ R68, R76, c[0x0][0x2d0], -R0.reuse ;  /* 0x0000b4004c447a23 */ /* 0x100fe20000010800 */
[----:B------:R1:W-:Y:S01]  /*13cf0*/  MUFU.EX2 R115, R8 ;  /* 0x0000000800737308 */ /* 0x0003e20000000800 */
[----:B------:R-:W-:-:S07]  /*13d00*/  FFMA.FTZ R69, R77, c[0x0][0x2d0], -R0 ;  /* 0x0000b4004d457a23 */ /* 0x000fce0000010800 */
[----:B------:R-:W-:Y:S01]  /*13d10*/  HMMA.16816.F32 R156, R12, R44, R40 ;  /* 0x0000002c0c9c723c */ /* 0x000fe20000001828 */
[----:B------:R-:W-:Y:S01]  /*13d20*/  LDSM.16.MT88.4 R40, [R197+0x1000] ;  /* 0x00100000c528783b */ /* 0x000fe20000004200 */
[----:B-1----:R-:W-:-:S03]  /*13d30*/  FFMA.FTZ R8, R57, c[0x0][0x2d0], -R0 ;  /* 0x0000b40039087a23 */ /* 0x002fc60000010800 */
[----:B------:R-:W1:Y:S01]  /*13d40*/  LDSM.16.MT88.4 R56, [R197+0xc00] ;  /* 0x000c0000c538783b */ /* 0x000e620000004200 */
[----:B------:R-:W-:Y:S01]  /*13d50*/  FADD.FTZ R0, R96, R95 ;  /* 0x0000005f60007221 */ /* 0x000fe20000010000 */
[----:B------:R3:W4:Y:S03]  /*13d60*/  MUFU.EX2 R121, R8 ;  /* 0x0000000800797308 */ /* 0x0007260000000800 */
[----:B------:R-:W-:-:S04]  /*13d70*/  FADD.FTZ R0, R98, R0 ;  /* 0x0000000062007221 */ /* 0x000fc80000010000 */
[----:B------:R-:W-:-:S04]  /*13d80*/  FADD.FTZ R0, R102, R0 ;  /* 0x0000000066007221 */ /* 0x000fc80000010000 */
[----:B------:R-:W-:Y:S01]  /*13d90*/  FADD.FTZ R0, R106, R0 ;  /* 0x000000006a007221 */ /* 0x000fe20000010000 */
[----:B---3--:R-:W-:Y:S02]  /*13da0*/  F2FP.PACK_AB R8, R109, R106 ;  /* 0x0000006a6d08723e */ /* 0x008fe400000000ff */
[----:B----4-:R-:W-:-:S07]  /*13db0*/  F2FP.PACK_AB R11, R121, R115 ;  /* 0x00000073790b723e */ /* 0x010fce00000000ff */
[C---:B------:R-:W-:Y:S07]  /*13dc0*/  HMMA.16816.F32 R124, R8.reuse, R48, R28 ;  /* 0x00000030087c723c */ /* 0x040fee000000181c */
[--C-:B------:R-:W-:Y:S01]  /*13dd0*/  FFMA.FTZ R49, R85, c[0x0][0x2d0], -R3.reuse ;  /* 0x0000b40055317a23 */ /* 0x100fe20000010803 */
[----:B------:R-:W-:Y:S01]  /*13de0*/  HMMA.16816.F32 R116, R8, R44, R24 ;  /* 0x0000002c0874723c */ /* 0x000fe20000001818 */
[----:B------:R-:W-:-:S04]  /*13df0*/  FFMA.FTZ R48, R84, c[0x0][0x2d0], -R3 ;  /* 0x0000b40054307a23 */ /* 0x000fc80000010803 */
[----:B------:R-:W-:Y:S02]  /*13e00*/  MUFU.EX2 R49, R49 ;  /* 0x0000003100317308 */ /* 0x000fe40000000800 */
[--C-:B------:R-:W-:Y:S01]  /*13e10*/  FFMA.FTZ R45, R83, c[0x0][0x2d0], -R2.reuse ;  /* 0x0000b400532d7a23 */ /* 0x100fe20000010802 */
[----:B-1----:R-:W-:Y:S01]  /*13e20*/  HMMA.16816.F32 R28, R20, R56, RZ ;  /* 0x00000038141c723c */ /* 0x002fe200000018ff */
[----:B------:R-:W-:-:S04]  /*13e30*/  FFMA.FTZ R44, R82, c[0x0][0x2d0], -R2 ;  /* 0x0000b400522c7a23 */ /* 0x000fc80000010802 */
[----:B------:R-:W-:Y:S03]  /*13e40*/  MUFU.EX2 R45, R45 ;  /* 0x0000002d002d7308 */ /* 0x000fe60000000800 */
[----:B------:R-:W-:Y:S05]  /*13e50*/  HMMA.16816.F32 R132, R8, R52, R32 ;  /* 0x000000340884723c */ /* 0x000fea0000001820 */
[----:B------:R-:W-:Y:S02]  /*13e60*/  MUFU.EX2 R48, R48 ;  /* 0x0000003000307308 */ /* 0x000fe40000000800 */
[--C-:B------:R-:W-:Y:S01]  /*13e70*/  FFMA.FTZ R53, R87, c[0x0][0x2d0], -R3.reuse ;  /* 0x0000b40057357a23 */ /* 0x100fe20000010803 */
[----:B------:R-:W-:Y:S01]  /*13e80*/  HMMA.16816.F32 R24, R16, R56, RZ ;  /* 0x000000381018723c */ /* 0x000fe200000018ff */
[----:B------:R-:W-:-:S02]  /*13e90*/  FFMA.FTZ R52, R86, c[0x0][0x2d0], -R3 ;  /* 0x0000b40056347a23 */ /* 0x000fc40000010803 */
[----:B------:R-:W-:Y:S02]  /*13ea0*/  FADD.FTZ R3, R108, R107 ;  /* 0x0000006b6c037221 */ /* 0x000fe40000010000 */
[----:B------:R-:W1:Y:S02]  /*13eb0*/  MUFU.EX2 R44, R44 ;  /* 0x0000002c002c7308 */ /* 0x000e640000000800 */
[----:B------:R-:W-:Y:S01]  /*13ec0*/  FADD.FTZ R3, R112, R3 ;  /* 0x0000000370037221 */ /* 0x000fe20000010000 */
[----:B------:R-:W-:Y:S01]  /*13ed0*/  HMMA.16816.F32 R192, R12, R40, R28 ;  /* 0x000000280cc0723c */ /* 0x000fe2000000181c */
[----:B------:R-:W3:Y:S01]  /*13ee0*/  LDSM.16.MT88.4 R28, [R196+0x1c00] ;  /* 0x001c0000c41c783b */ /* 0x000ee20000004200 */
[--C-:B------:R-:W-:Y:S02]  /*13ef0*/  FFMA.FTZ R57, R89, c[0x0][0x2d0], -R4.reuse ;  /* 0x0000b40059397a23 */ /* 0x100fe40000010804 */
[----:B------:R-:W-:Y:S02]  /*13f00*/  FFMA.FTZ R56, R88, c[0x0][0x2d0], -R4 ;  /* 0x0000b40058387a23 */ /* 0x000fe40000010804 */
[----:B------:R-:W-:-:S02]  /*13f10*/  FADD.FTZ R4, R93, R92 ;  /* 0x0000005c5d047221 */ /* 0x000fc40000010000 */
[----:B------:R-:W-:Y:S01]  /*13f20*/  HMMA.16816.F32 R32, R20, R36, RZ ;  /* 0x000000241420723c */ /* 0x000fe200000018ff */
[----:B------:R-:W-:Y:S01]  /*13f30*/  FADD.FTZ R3, R123, R3 ;  /* 0x000000037b037221 */ /* 0x000fe20000010000 */
[----:B------:R-:W-:Y:S01]  /*13f40*/  MUFU.EX2 R57, R57 ;  /* 0x0000003900397308 */ /* 0x000fe20000000800 */
[----:B------:R-:W-:Y:S02]  /*13f50*/  FADD.FTZ R4, R94, R4 ;  /* 0x000000045e047221 */ /* 0x000fe40000010000 */
[----:B------:R-:W-:Y:S01]  /*13f60*/  FADD.FTZ R3, R128, R3 ;  /* 0x0000000380037221 */ /* 0x000fe20000010000 */
[----:B-1----:R-:W-:Y:S02]  /*13f70*/  F2FP.PACK_AB R96, R44, R45 ;  /* 0x0000002d2c60723e */ /* 0x002fe400000000ff */
[----:B------:R-:W-:Y:S02]  /*13f80*/  HMMA.16816.F32 R188, R8, R40, R24 ;  /* 0x0000002808bc723c */ /* 0x000fe40000001818 */
[----:B------:R-:W1:Y:S05]  /*13f90*/  MUFU.EX2 R56, R56 ;  /* 0x0000003800387308 */ /* 0x000e6a0000000800 */
[--C-:B------:R-:W-:Y:S01]  /*13fa0*/  FFMA.FTZ R41, R81, c[0x0][0x2d0], -R2.reuse ;  /* 0x0000b40051297a23 */ /* 0x100fe20000010802 */
[----:B------:R-:W-:Y:S01]  /*13fb0*/  HMMA.16816.F32 R24, R16, R36, RZ ;  /* 0x000000241018723c */ /* 0x000fe200000018ff */
[----:B------:R-:W-:Y:S01]  /*13fc0*/  FFMA.FTZ R40, R80, c[0x0][0x2d0], -R2 ;  /* 0x0000b40050287a23 */ /* 0x000fe20000010802 */
[----:B------:R-:W-:Y:S01]  /*13fd0*/  MUFU.EX2 R37, R61 ;  /* 0x0000003d00257308 */ /* 0x000fe20000000800 */
[----:B------:R-:W-:-:S04]  /*13fe0*/  FADD.FTZ R2, R101, R100 ;  /* 0x0000006465027221 */ /* 0x000fc80000010000 */
[----:B------:R-:W-:Y:S01]  /*13ff0*/  FADD.FTZ R2, R103, R2 ;  /* 0x0000000267027221 */ /* 0x000fe20000010000 */
[----:B------:R-:W-:Y:S01]  /*14000*/  HMMA.16816.F32 R84, R16, R66, RZ ;  /* 0x000000421054723c */ /* 0x000fe200000018ff */
[----:B------:R-:W-:Y:S01]  /*14010*/  F2FP.PACK_AB R103, R48, R49 ;  /* 0x000000313067723e */ /* 0x000fe200000000ff */
[----:B------:R-:W4:Y:S01]  /*14020*/  MUFU.EX2 R36, R60 ;  /* 0x0000003c00247308 */ /* 0x000f220000000800 */
[----:B------:R-:W-:Y:S01]  /*14030*/  FADD.FTZ R2, R113, R2 ;  /* 0x0000000271027221 */ /* 0x000fe20000010000 */
[----:B-1----:R-:W-:-:S03]  /*14040*/  F2FP.PACK_AB R102, R56, R57 ;  /* 0x000000393866723e */ /* 0x002fc600000000ff */
[----:B------:R-:W-:Y:S01]  /*14050*/  FADD.FTZ R2, R114, R2 ;  /* 0x0000000272027221 */ /* 0x000fe20000010000 */
[----:B------:R-:W-:Y:S02]  /*14060*/  HMMA.16816.F32 R80, R16, R62, RZ ;  /* 0x0000003e1050723c */ /* 0x000fe400000018ff */
[----:B------:R-:W-:Y:S06]  /*14070*/  MUFU.EX2 R41, R41 ;  /* 0x0000002900297308 */ /* 0x000fec0000000800 */
[----:B---3--:R-:W-:Y:S01]  /*14080*/  HMMA.16816.F32 R180, R12, R28, R32 ;  /* 0x0000001c0cb4723c */ /* 0x008fe20000001820 */
[----:B------:R-:W1:Y:S01]  /*14090*/  LDSM.16.MT88.4 R32, [R197+0x1800] ;  /* 0x00180000c520783b */ /* 0x000e620000004200 */
[----:B----4-:R-:W-:-:S06]  /*140a0*/  F2FP.PACK_AB R100, R36, R37 ;  /* 0x000000252464723e */ /* 0x010fcc00000000ff */
[----:B------:R-:W-:Y:S01]  /*140b0*/  HMMA.16816.F32 R184, R8, R28, R24 ;  /* 0x0000001c08b8723c */ /* 0x000fe20000001818 */
[----:B------:R-:W3:Y:S06]  /*140c0*/  LDSM.16.MT88.4 R24, [R197+0x1c00] ;  /* 0x001c0000c518783b */ /* 0x000eec0000004200 */
[----:B------:R-:W-:Y:S01]  /*140d0*/  FADD.FTZ R29, R97, R4 ;  /* 0x00000004611d7221 */ /* 0x000fe20000010000 */
[----:B------:R-:W-:Y:S01]  /*140e0*/  HMMA.16816.F32 R60, R20, R62, RZ ;  /* 0x0000003e143c723c */ /* 0x000fe200000018ff */
[----:B------:R-:W-:Y:S02]  /*140f0*/  FADD.FTZ R28, R131, R3 ;  /* 0x00000003831c7221 */ /* 0x000fe40000010000 */
[----:B------:R-:W-:-:S02]  /*14100*/  FADD.FTZ R4, R122, R2 ;  /* 0x000000027a047221 */ /* 0x000fc40000010000 */
[----:B------:R-:W-:Y:S02]  /*14110*/  FADD.FTZ R2, R99, R29 ;  /* 0x0000001d63027221 */ /* 0x000fe40000010000 */
[----:B------:R-:W-:Y:S01]  /*14120*/  FADD.FTZ R3, R109, R0 ;  /* 0x000000006d037221 */ /* 0x000fe20000010000 */
[----:B------:R-:W4:Y:S01]  /*14130*/  MUFU.EX2 R29, R40 ;  /* 0x00000028001d7308 */ /* 0x000f220000000800 */
[----:B------:R-:W-:Y:S01]  /*14140*/  FADD.FTZ R0, R146, R28 ;  /* 0x0000001c92007221 */ /* 0x000fe20000010000 */
[----:B------:R-:W-:Y:S01]  /*14150*/  HMMA.16816.F32 R80, R8, R46, R80 ;  /* 0x0000002e0850723c */ /* 0x000fe20000001850 */
[----:B------:R-:W-:Y:S02]  /*14160*/  FADD.FTZ R2, R120, R2 ;  /* 0x0000000278027221 */ /* 0x000fe40000010000 */
[----:B------:R-:W-:Y:S02]  /*14170*/  FADD.FTZ R0, R147, R0 ;  /* 0x0000000093007221 */ /* 0x000fe40000010000 */
[----:B------:R-:W-:Y:S01]  /*14180*/  FADD.FTZ R4, R144, R4 ;  /* 0x0000000490047221 */ /* 0x000fe20000010000 */
[----:B------:R-:W-:Y:S01]  /*14190*/  MUFU.EX2 R28, R64 ;  /* 0x00000040001c7308 */ /* 0x000fe20000000800 */
[----:B------:R-:W-:Y:S01]  /*141a0*/  FADD.FTZ R0, R37, R0 ;  /* 0x0000000025007221 */ /* 0x000fe20000010000 */
[----:B------:R-:W-:Y:S03]  /*141b0*/  HMMA.16816.F32 R88, R16, R70, RZ ;  /* 0x000000461058723c */ /* 0x000fe600000018ff */
[----:B------:R-:W-:Y:S01]  /*141c0*/  FADD.FTZ R0, R36, R0 ;  /* 0x0000000024007221 */ /* 0x000fe20000010000 */
[----:B----4-:R-:W-:-:S03]  /*141d0*/  F2FP.PACK_AB R98, R29, R41 ;  /* 0x000000291d62723e */ /* 0x010fc600000000ff */
[----:B------:R-:W-:Y:S01]  /*141e0*/  FADD.FTZ R0, R57, R0 ;  /* 0x0000000039007221 */ /* 0x000fe20000010000 */
[----:B-1----:R-:W-:Y:S03]  /*141f0*/  HMMA.16816.F32 R76, R20, R32, RZ ;  /* 0x00000020144c723c */ /* 0x002fe600000018ff */
[----:B------:R-:W-:-:S05]  /*14200*/  FADD.FTZ R248, R56, R0 ;  /* 0x0000000038f87221 */ /* 0x000fca0000010000 */
[----:B------:R-:W-:Y:S01]  /*14210*/  HMMA.16816.F32 R72, R16, R32, RZ ;  /* 0x000000201048723c */ /* 0x000fe200000018ff */
[----:B------:R-:W-:Y:S07]  /*14220*/  MUFU.EX2 R33, R53 ;  /* 0x0000003500217308 */ /* 0x000fee0000000800 */
[C---:B------:R-:W-:Y:S01]  /*14230*/  HMMA.16816.F32 R60, R12.reuse, R46, R60 ;  /* 0x0000002e0c3c723c */ /* 0x040fe2000000183c */
[----:B------:R-:W1:Y:S07]  /*14240*/  MUFU.EX2 R32, R52 ;  /* 0x0000003400207308 */ /* 0x000e6e0000000800 */
[-C--:B---3--:R-:W-:Y:S08]  /*14250*/  HMMA.16816.F32 R172, R12, R24.reuse, R76 ;  /* 0x000000180cac723c */ /* 0x088ff0000000184c */
[----:B------:R-:W-:Y:S01]  /*14260*/  HMMA.16816.F32 R176, R8, R24, R72 ;  /* 0x0000001808b0723c */ /* 0x000fe20000001848 */
[----:B------:R3:W4:Y:S01]  /*14270*/  MUFU.EX2 R25, R65 ;  /* 0x0000004100197308 */ /* 0x0007220000000800 */
[----:B-1----:R-:W-:-:S05]  /*14280*/  F2FP.PACK_AB R101, R32, R33 ;  /* 0x000000212065723e */ /* 0x002fca00000000ff */
[----:B------:R-:W-:Y:S01]  /*14290*/  FADD.FTZ R24, R129, R3 ;  /* 0x0000000381187221 */ /* 0x000fe20000010000 */
[----:B------:R-:W-:Y:S01]  /*142a0*/  HMMA.16816.F32 R76, R16, R58, RZ ;  /* 0x0000003a104c723c */ /* 0x000fe200000018ff */
[----:B------:R-:W-:Y:S02]  /*142b0*/  FADD.FTZ R3, R115, R2 ;  /* 0x0000000273037221 */ /* 0x000fe40000010000 */
[----:B------:R-:W-:Y:S01]  /*142c0*/  LDSM.16.MT88.4 R112, [R196+0x1400] ;  /* 0x00140000c470783b */ /* 0x000fe20000004200 */
[----:B------:R-:W-:Y:S02]  /*142d0*/  FADD.FTZ R2, R145, R4 ;  /* 0x0000000491027221 */ /* 0x000fe40000010000 */
[----:B------:R-:W-:Y:S02]  /*142e0*/  FADD.FTZ R3, R121, R3 ;  /* 0x0000000379037221 */ /* 0x000fe40000010000 */
[----:B------:R-:W1:Y:S01]  /*142f0*/  LDSM.16.MT88.4 R120, [R197+0x800] ;  /* 0x00080000c578783b */ /* 0x000e620000004200 */
[----:B---3--:R-:W-:Y:S01]  /*14300*/  HMMA.16816.F32 R64, R20, R66, RZ ;  /* 0x000000421440723c */ /* 0x008fe200000018ff */
[----:B------:R-:W-:Y:S01]  /*14310*/  FADD.FTZ R4, R130, R24 ;  /* 0x0000001882047221 */ /* 0x000fe20000010000 */
[----:B----4-:R-:W-:Y:S01]  /*14320*/  F2FP.PACK_AB R97, R25, R28 ;  /* 0x0000001c1961723e */ /* 0x010fe200000000ff */
[----:B------:R-:W-:Y:S01]  /*14330*/  MUFU.EX2 R24, R68 ;  /* 0x0000004400187308 */ /* 0x000fe20000000800 */
[----:B------:R-:W3:Y:S01]  /*14340*/  LDSM.16.MT88.4 R128, [R196+0x800] ;  /* 0x00080000c480783b */ /* 0x000ee20000004200 */
[----:B------:R-:W-:-:S02]  /*14350*/  FADD.FTZ R0, R45, R4 ;  /* 0x000000042d007221 */ /* 0x000fc40000010000 */
[----:B------:R-:W-:Y:S01]  /*14360*/  FADD.FTZ R2, R33, R2 ;  /* 0x0000000221027221 */ /* 0x000fe20000010000 */
[C---:B------:R-:W-:Y:S01]  /*14370*/  HMMA.16816.F32 R72, R16.reuse, R38, RZ ;  /* 0x000000261048723c */ /* 0x040fe200000018ff */
[----:B------:R-:W-:Y:S02]  /*14380*/  FADD.FTZ R0, R44, R0 ;  /* 0x000000002c007221 */ /* 0x000fe40000010000 */
[----:B------:R-:W4:Y:S01]  /*14390*/  MUFU.EX2 R4, R69 ;  /* 0x0000004500047308 */ /* 0x000f220000000800 */
[----:B------:R-:W-:Y:S02]  /*143a0*/  FADD.FTZ R2, R32, R2 ;  /* 0x0000000220027221 */ /* 0x000fe40000010000 */
[----:B------:R-:W-:Y:S02]  /*143b0*/  FADD.FTZ R0, R41, R0 ;  /* 0x0000000029007221 */ /* 0x000fe40000010000 */
[----:B------:R-:W-:Y:S01]  /*143c0*/  HMMA.16816.F32 R16, R16, R34, RZ ;  /* 0x000000221010723c */ /* 0x000fe200000018ff */
[----:B------:R-:W-:-:S02]  /*143d0*/  FADD.FTZ R2, R49, R2 ;  /* 0x0000000231027221 */ /* 0x000fc40000010000 */
[----:B------:R-:W-:Y:S02]  /*143e0*/  FADD.FTZ R238, R29, R0 ;  /* 0x000000001dee7221 */ /* 0x000fe40000010000 */
[----:B------:R-:W-:Y:S02]  /*143f0*/  FADD.FTZ R237, R48, R2 ;  /* 0x0000000230ed7221 */ /* 0x000fe40000010000 */
[----:B------:R-:W-:Y:S01]  /*14400*/  FADD.FTZ R2, R28, R3 ;  /* 0x000000031c027221 */ /* 0x000fe20000010000 */
[----:B------:R-:W-:Y:S01]  /*14410*/  HMMA.16816.F32 R64, R12, R50, R64 ;  /* 0x000000320c40723c */ /* 0x000fe20000001840 */
[----:B----4-:R-:W-:Y:S02]  /*14420*/  F2FP.PACK_AB R99, R4, R24 ;  /* 0x000000180463723e */ /* 0x010fe400000000ff */
[----:B------:R-:W-:-:S05]  /*14430*/  FADD.FTZ R2, R25, R2 ;  /* 0x0000000219027221 */ /* 0x000fca0000010000 */
[----:B------:R-:W-:Y:S01]  /*14440*/  HMMA.16816.F32 R68, R20, R70, RZ ;  /* 0x000000461444723c */ /* 0x000fe200000018ff */
[----:B------:R-:W-:Y:S02]  /*14450*/  FADD.FTZ R0, R24, R2 ;  /* 0x0000000218007221 */ /* 0x000fe40000010000 */
[----:B--2---:R-:W-:-:S04]  /*14460*/  @P1 IMAD.HI.U32 R2, R213, c[0x0][0x2c8], RZ ;  /* 0x0000b200d5021a27 */ /* 0x004fc800078e00ff */
[----:B------:R-:W-:Y:S01]  /*14470*/  FADD.FTZ R239, R4, R0 ;  /* 0x0000000004ef7221 */ /* 0x000fe20000010000 */
[C---:B------:R-:W-:Y:S01]  /*14480*/  HMMA.16816.F32 R56, R20.reuse, R58, RZ ;  /* 0x0000003a1438723c */ /* 0x040fe200000018ff */
[----:B------:R-:W-:Y:S02]  /*14490*/  MOV R0, R213 ;  /* 0x000000d500007202 */ /* 0x000fe40000000f00 */
[----:B------:R-:W-:Y:S02]  /*144a0*/  @P1 SHF.R.U32.HI R0, RZ, c[0x0][0x2cc], R2 ;  /* 0x0000b300ff001a19 */ /* 0x000fe40000011602 */
[----:B------:R-:W-:Y:S02]  /*144b0*/  ISETP.GE.AND P1, PT, R212, 0x1, PT ;  /* 0x00000001d400780c */ /* 0x000fe40003f26270 */
[----:B------:R-:W-:Y:S01]  /*144c0*/  IADD3 R0, R211, R0, RZ ;  /* 0x00000000d3007210 */ /* 0x000fe20007ffe0ff */
[----:B------:R-:W-:Y:S03]  /*144d0*/  HMMA.16816.F32 R36, R20, R38, RZ ;  /* 0x000000261424723c */ /* 0x000fe600000018ff */
[----:B------:R-:W-:-:S05]  /*144e0*/  IADD3 R3, R0, c[0x0][0x328], RZ ;  /* 0x0000ca0000037a10 */ /* 0x000fca0007ffe0ff */
[----:B------:R-:W-:Y:S08]  /*144f0*/  HMMA.16816.F32 R20, R20, R34, RZ ;  /* 0x000000221414723c */ /* 0x000ff000000018ff */
[C---:B-1----:R-:W-:Y:S01]  /*14500*/  HMMA.16816.F32 R152, R100.reuse, R122, R64 ;  /* 0x0000007a6498723c */ /* 0x042fe20000001840 */
[----:B------:R-:W1:Y:S07]  /*14510*/  LDSM.16.MT88.4 R64, [R197+0x1400] ;  /* 0x00140000c540783b */ /* 0x000e6e0000004200 */
[-C--:B------:R-:W-:Y:S08]  /*14520*/  HMMA.16816.F32 R156, R100, R112.reuse, R156 ;  /* 0x00000070649c723c */ /* 0x080ff0000000189c */
[----:B------:R-:W-:Y:S08]  /*14530*/  HMMA.16816.F32 R116, R96, R112, R116 ;  /* 0x000000706074723c */ /* 0x000ff00000001874 */
[-C--:B------:R-:W-:Y:S08]  /*14540*/  HMMA.16816.F32 R160, R100, R114.reuse, R60 ;  /* 0x0000007264a0723c */ /* 0x080ff0000000183c */
[----:B------:R-:W-:Y:S01]  /*14550*/  HMMA.16816.F32 R112, R96, R114, R80 ;  /* 0x000000726070723c */ /* 0x000fe20000001850 */
[----:B------:R-:W2:Y:S07]  /*14560*/  LDSM.16.MT88.4 R80, [R196+0x2000] ;  /* 0x00200000c450783b */ /* 0x000eae0000004200 */
[C---:B------:R-:W-:Y:S08]  /*14570*/  HMMA.16816.F32 R88, R8.reuse, R54, R88 ;  /* 0x000000360858723c */ /* 0x040ff00000001858 */
[C---:B------:R-:W-:Y:S08]  /*14580*/  HMMA.16816.F32 R84, R8.reuse, R50, R84 ;  /* 0x000000320854723c */ /* 0x040ff00000001854 */
[C---:B------:R-:W-:Y:S08]  /*14590*/  HMMA.16816.F32 R76, R8.reuse, R42, R76 ;  /* 0x0000002a084c723c */ /* 0x040ff0000000184c */
[C---:B------:R-:W-:Y:S08]  /*145a0*/  HMMA.16816.F32 R92, R8.reuse, R30, R72 ;  /* 0x0000001e085c723c */ /* 0x040ff00000001848 */
[----:B------:R-:W-:Y:S01]  /*145b0*/  HMMA.16816.F32 R16, R8, R26, R16 ;  /* 0x0000001a0810723c */ /* 0x000fe20000001810 */
[----:B------:R-:W4:Y:S07]  /*145c0*/  LDSM.16.MT88.4 R8, [R197+0x2000] ;  /* 0x00200000c508783b */ /* 0x000f2e0000004200 */
[C---:B------:R-:W-:Y:S08]  /*145d0*/  HMMA.16816.F32 R68, R12.reuse, R54, R68 ;  /* 0x000000360c44723c */ /* 0x040ff00000001844 */
[C---:B------:R-:W-:Y:S08]  /*145e0*/  HMMA.16816.F32 R40, R12.reuse, R42, R56 ;  /* 0x0000002a0c28723c */ /* 0x040ff00000001838 */
[C---:B------:R-:W-:Y:S08]  /*145f0*/  HMMA.16816.F32 R36, R12.reuse, R30, R36 ;  /* 0x0000001e0c24723c */ /* 0x040ff00000001824 */
[----:B------:R-:W-:Y:S08]  /*14600*/  HMMA.16816.F32 R20, R12, R26, R20 ;  /* 0x0000001a0c14723c */ /* 0x000ff00000001814 */
[C---:B---3--:R-:W-:Y:S08]  /*14610*/  HMMA.16816.F32 R144, R100.reuse, R130, R68 ;  /* 0x000000826490723c */ /* 0x048ff00000001844 */
[-C--:B------:R-:W-:Y:S08]  /*14620*/  HMMA.16816.F32 R148, R100, R120.reuse, R148 ;  /* 0x000000786494723c */ /* 0x080ff00000001894 */
[----:B------:R-:W-:Y:S08]  /*14630*/  HMMA.16816.F32 R124, R96, R120, R124 ;  /* 0x00000078607c723c */ /* 0x000ff0000000187c */
[-C--:B-1----:R-:W-:Y:S08]  /*14640*/  HMMA.16816.F32 R56, R100, R64.reuse, R192 ;  /* 0x000000406438723c */ /* 0x082ff000000018c0 */
[----:B------:R-:W-:Y:S08]  /*14650*/  HMMA.16816.F32 R60, R96, R64, R188 ;  /* 0x00000040603c723c */ /* 0x000ff000000018bc */
[----:B------:R-:W-:Y:S08]  /*14660*/  HMMA.16816.F32 R68, R100, R66, R40 ;  /* 0x000000426444723c */ /* 0x000ff00000001828 */
[C---:B------:R-:W-:Y:S08]  /*14670*/  HMMA.16816.F32 R120, R96.reuse, R122, R84 ;  /* 0x0000007a6078723c */ /* 0x040ff00000001854 */
[----:B------:R-:W-:Y:S08]  /*14680*/  HMMA.16816.F32 R64, R96, R66, R76 ;  /* 0x000000426040723c */ /* 0x000ff0000000184c */
[-C--:B------:R-:W-:Y:S08]  /*14690*/  HMMA.16816.F32 R140, R100, R128.reuse, R140 ;  /* 0x00000080648c723c */ /* 0x080ff0000000188c */
[----:B------:R-:W-:Y:S08]  /*146a0*/  HMMA.16816.F32 R132, R96, R128, R132 ;  /* 0x000000806084723c */ /* 0x000ff00000001884 */
[C---:B--2---:R-:W-:Y:S08]  /*146b0*/  HMMA.16816.F32 R72, R100.reuse, R80, R180 ;  /* 0x000000506448723c */ /* 0x044ff000000018b4 */
[----:B------:R-:W-:Y:S08]  /*146c0*/  HMMA.16816.F32 R84, R100, R82, R36 ;  /* 0x000000526454723c */ /* 0x000ff00000001824 */
[C---:B------:R-:W-:Y:S08]  /*146d0*/  HMMA.16816.F32 R76, R96.reuse, R80, R184 ;  /* 0x00000050604c723c */ /* 0x040ff000000018b8 */
[C---:B------:R-:W-:Y:S08]  /*146e0*/  HMMA.16816.F32 R128, R96.reuse, R130, R88 ;  /* 0x000000826080723c */ /* 0x040ff00000001858 */
[----:B------:R-:W-:Y:S08]  /*146f0*/  HMMA.16816.F32 R80, R96, R82, R92 ;  /* 0x000000526050723c */ /* 0x000ff0000000185c */
[-C--:B----4-:R-:W-:Y:S08]  /*14700*/  HMMA.16816.F32 R88, R100, R8.reuse, R172 ;  /* 0x000000086458723c */ /* 0x090ff000000018ac */
[----:B------:R-:W-:Y:S08]  /*14710*/  HMMA.16816.F32 R92, R96, R8, R176 ;  /* 0x00000008605c723c */ /* 0x000ff000000018b0 */
[-C--:B------:R-:W-:Y:S08]  /*14720*/  HMMA.16816.F32 R100, R100, R10.reuse, R20 ;  /* 0x0000000a6464723c */ /* 0x080ff00000001814 */
[----:B------:R-:W-:Y:S01]  /*14730*/  HMMA.16816.F32 R96, R96, R10, R16 ;  /* 0x0000000a6060723c */ /* 0x000fe20000001810 */
[----:B------:R-:W-:Y:S07]  /*14740*/  @!P1 BRA `(.L_x_1011) ;  /* 0x0000013000009947 */ /* 0x000fee0003800000 */
[C---:B------:R-:W-:Y:S01]  /*14750*/  ISETP.GT.AND P0, PT, R0.reuse, RZ, PT ;  /* 0x000000ff0000720c */ /* 0x040fe20003f04270 */
[----:B------:R-:W-:Y:S01]  /*14760*/  BSSY B0, `(.L_x_1012) ;  /* 0x000000e000007945 */ /* 0x000fe20003800000 */
[----:B------:R-:W-:-:S11]  /*14770*/  IADD3 R2, R0, -0x1, RZ ;  /* 0xffffffff00027810 */ /* 0x000fd60007ffe0ff */
[----:B------:R-:W-:Y:S05]  /*14780*/  @P0 BRA `(.L_x_1013) ;  /* 0x0000007000000947 */ /* 0x000fea0003800000 */
[----:B------:R-:W-:Y:S02]  /*14790*/  IMAD.MOV.U32 R2, RZ, RZ, 0x1 ;  /* 0x00000001ff027424 */ /* 0x000fe400078e00ff */
[----:B------:R-:W-:-:S03]  /*147a0*/  IMAD.MOV R0, RZ, RZ, -R0 ;  /* 0x000000ffff007224 */ /* 0x000fc600078e0a00 */
[----:B------:R-:W-:-:S13]  /*147b0*/  ISETP.NE.AND P0, PT, R2, c[0x0][0x32c], PT ;  /* 0x0000cb0002007a0c */ /* 0x000fda0003f05270 */
[----:B------:R-:W-:-:S05]  /*147c0*/  @P0 IMAD.HI.U32 R2, R0, c[0x0][0x330], RZ ;  /* 0x0000cc0000020a27 */ /* 0x000fca00078e00ff */
[----:B------:R-:W-:-:S04]  /*147d0*/  @P0 SHF.R.U32.HI R0, RZ, c[0x0][0x334], R2 ;  /* 0x0000cd00ff000a19 */ /* 0x000fc80000011602 */
[----:B------:R-:W-:Y:S01]  /*147e0*/  LOP3.LUT R2, RZ, R0, RZ, 0x33, !PT ;  /* 0x00000000ff027212 */ /* 0x000fe200078e33ff */
[----:B------:R-:W-:Y:S05]  /*147f0*/  BRA `(.L_x_1014) ;  /* 0x0000004000007947 */ /* 0x000fea0003800000 */
.L_x_1013:
[----:B------:R-:W-:-:S04]  /*14800*/  MOV R0, 0x1 ;  /* 0x0000000100007802 */ /* 0x000fc80000000f00 */
[----:B------:R-:W-:-:S13]  /*14810*/  ISETP.NE.AND P0, PT, R0, c[0x0][0x32c], PT ;  /* 0x0000cb0000007a0c */ /* 0x000fda0003f05270 */
[----:B------:R-:W-:-:S05]  /*14820*/  @P0 IMAD.HI.U32 R0, R2, c[0x0][0x330], RZ ;  /* 0x0000cc0002000a27 */ /* 0x000fca00078e00ff */
[----:B------:R-:W-:Y:S02]  /*14830*/  @P0 SHF.R.U32.HI R2, RZ, c[0x0][0x334], R0 ;  /* 0x0000cd00ff020a19 */ /* 0x000fe40000011600 */
.L_x_1014:
[----:B------:R-:W-:Y:S05]  /*14840*/  BSYNC B0 ;  /* 0x0000000000007941 */ /* 0x000fea0003800000 */
.L_x_1012:
[----:B------:R-:W-:-:S05]  /*14850*/  MOV R0, c[0x0][0x32c] ;  /* 0x0000cb0000007a02 */ /* 0x000fca0000000f00 */
[----:B------:R-:W-:-:S05]  /*14860*/  IMAD R2, R2, R0, c[0x0][0x32c] ;  /* 0x0000cb0002027624 */ /* 0x000fca00078e0200 */
[----:B------:R-:W-:-:S04]  /*14870*/  IMNMX R3, R3, R2, PT ;  /* 0x0000000203037217 */ /* 0x000fc80003800200 */
.L_x_1011:
[----:B------:R-:W2:Y:S01]  /*14880*/  LDL R2, [R1+0x20] ;  /* 0x0000200001027983 */ /* 0x000ea20000100800 */
[----:B------:R-:W-:-:S05]  /*14890*/  IMAD.HI R3, R3, 0x2aaaaaab, RZ ;  /* 0x2aaaaaab03037827 */ /* 0x000fca00078e02ff */
[----:B------:R-:W-:-:S04]  /*148a0*/  SHF.R.U32.HI R0, RZ, 0x1f, R3 ;  /* 0x0000001fff007819 */ /* 0x000fc80000011603 */
[----:B------:R-:W-:-:S04]  /*148b0*/  LEA.HI.SX32 R3, R3, R0, 0x1d ;  /* 0x0000000003037211 */ /* 0x000fc800078feaff */
[----:B--2---:R-:W-:-:S04]  /*148c0*/  IMNMX R2, R2, R3, !PT ;  /* 0x0000000302027217 */ /* 0x004fc80007800200 */
[----:B------:R-:W-:Y:S01]  /*148d0*/  ISETP.GE.AND P0, PT, R221, R2, PT ;  /* 0x00000002dd00720c */ /* 0x000fe20003f06270 */
[----:B------:R1:W-:-:S12]  /*148e0*/  STL [R1+0x28], R2 ;  /* 0x0000280201007387 */ /* 0x0003d80000100800 */
[----:B------:R-:W-:Y:S05]  /*148f0*/  @!P0 BRA `(.L_x_1015) ;  /* 0x000047e000008947 */ /* 0x000fea0003800000 */
[----:B------:R-:W-:Y:S01]  /*14900*/  IMAD.MOV.U32 R107, RZ, RZ, R104 ;  /* 0x000000ffff6b7224 */ /* 0x000fe200078e0068 */
[----:B------:R-:W-:Y:S01]  /*14910*/  MOV R109, R5 ;  /* 0x00000005006d7202 */ /* 0x000fe20000000f00 */
[----:B------:R-:W-:Y:S01]  /*14920*/  IMAD.MOV.U32 R106, RZ, RZ, R105 ;  /* 0x000000ffff6a7224 */ /* 0x000fe200078e0069 */
[----:B------:R-:W-:Y:S02]  /*14930*/  MOV R108, R6 ;  /* 0x00000006006c7202 */ /* 0x000fe40000000f00 */
.L_x_1048:
[----:B------:R-:W2:Y:S01]  /*14940*/  LDL R0, [R1+0x20] ;  /* 0x0000200001007983 */ /* 0x000ea20000100800 */
[----:B------:R-:W-:Y:S04]  /*14950*/  DEPBAR.LE SB0, 0x0 ;  /* 0x000080000000791a */ /* 0x000fe80000000000 */
[----:B------:R-:W-:Y:S01]  /*14960*/  WARPSYNC 0xffffffff ;  /* 0xffffffff00007948 */ /* 0x000fe20003800000 */
[----:B------:R-:W-:Y:S06]  /*14970*/  BAR.SYNC.DEFER_BLOCKING 0x0 ;  /* 0x0000000000007b1d */ /* 0x000fec0000010000 */
[----:B------:R3:W4:Y:S01]  /*14980*/  LDSM.16.M88.4 R52, [R198] ;  /* 0x00000000c634783b */ /* 0x0007220000000200 */
[----:B------:R-:W-:Y:S03]  /*14990*/  BSSY B0, `(.L_x_1016) ;  /* 0x0000043000007945 */ /* 0x000fe60003800000 */
        /* <DEDUP_REMOVED lines=9> */
[----:B--2---:R-:W-:Y:S11]  /*14a30*/  ISETP.GT.AND P0, PT, R0, R221, PT ;  /* 0x000000dd0000720c */ /* 0x004ff60003f04270 */
[----:B------:R-:W-:Y:S02]  /*14a40*/  @!UPT UIADD3 URZ, URZ, URZ, URZ ;  /* 0x0000003f3f3ff290 */ /* 0x000fe4000fffe03f */
[----:B------:R-:W-:-:S05]  /*14a50*/  @P0 BRA `(.L_x_1017) ;  /* 0x0000036000000947 */ /* 0x000fca0003800000 */
[----:B-1-34-:R-:W-:Y:S01]  /*14a60*/  IMAD.WIDE.U32 R2, R222, c[0x0][0x208], RZ ;  /* 0x00008200de027a25 */ /* 0x01afe200078e00ff */
[----:B------:R-:W-:Y:S01]  /*14a70*/  SHF.R.S32.HI R0, RZ, 0x1f, R222 ;  /* 0x0000001fff007819 */ /* 0x000fe200000114de */
[----:B------:R-:W2:Y:S04]  /*14a80*/  LDL.64 R8, [R1+0x30] ;  /* 0x0000300001087983 */ /* 0x000ea80000100a00 */
[----:B------:R-:W-:Y:S02]  /*14a90*/  IMAD R0, R0, c[0x0][0x208], RZ ;  /* 0x0000820000007a24 */ /* 0x000fe400078e02ff */
[----:B------:R-:W3:Y:S02]  /*14aa0*/  LDL R5, [R1+0x38] ;  /* 0x0000380001057983 */ /* 0x000ee40000100800 */
[----:B------:R-:W-:Y:S05]  /*14ab0*/  IMAD R0, R222, c[0x0][0x20c], R0 ;  /* 0x00008300de007a24 */ /* 0x000fea00078e0200 */
[----:B------:R-:W-:Y:S02]  /*14ac0*/  IADD3 R3, R3, R0, RZ ;  /* 0x0000000003037210 */ /* 0x000fe40007ffe0ff */
[----:B------:R-:W-:Y:S03]  /*14ad0*/  SHF.R.S32.HI R0, RZ, 0x1f, R220 ;  /* 0x0000001fff007819 */ /* 0x000fe600000114dc */
[----:B------:R-:W-:Y:S04]  /*14ae0*/  IMAD.WIDE.U32 R2, R220, c[0x0][0x218], R2 ;  /* 0x00008600dc027a25 */ /* 0x000fe800078e0002 */
[----:B------:R-:W-:Y:S04]  /*14af0*/  IMAD R4, R0, c[0x0][0x218], RZ ;  /* 0x0000860000047a24 */ /* 0x000fe800078e02ff */
[----:B------:R-:W-:Y:S01]  /*14b00*/  IMAD R4, R220, c[0x0][0x21c], R4 ;  /* 0x00008700dc047a24 */ /* 0x000fe200078e0204 */
[----:B--2---:R-:W-:Y:S04]  /*14b10*/  IADD3 R0, P0, R8, R2, RZ ;  /* 0x0000000208007210 */ /* 0x004fe80007f1e0ff */
[----:B---3--:R-:W-:Y:S02]  /*14b20*/  IADD3.X R2, R5, R3, R4, P0, !PT ;  /* 0x0000000305027210 */ /* 0x008fe400007fe404 */
[C---:B------:R-:W-:Y:S04]  /*14b30*/  LEA R6, P0, R0.reuse, c[0x0][0x1f8], 0x1 ;  /* 0x00007e0000067a11 */ /* 0x040fe800078008ff */
[----:B------:R-:W-:Y:S01]  /*14b40*/  LEA.HI.X R5, R0, c[0x0][0x1fc], R2, 0x1, P0 ;  /* 0x00007f0000057a11 */ /* 0x000fe200000f0c02 */
[----:B------:R-:W-:-:S06]  /*14b50*/  BRA.DIV ~URZ, `(.L_x_1018) ;  /* 0x000127b27f007947 */ /* 0x000fcc000b800000 */
[----:B------:R1:W2:Y:S02]  /*14b60*/  SHFL.IDX PT, R4, R5, RZ, 0x1c1f ;  /* 0x001c1fff05047589 */ /* 0x0002a400000e0000 */
.L_x_1190:
[----:B------:R-:W-:-:S05]  /*14b70*/  BRA.DIV ~URZ, `(.L_x_1019) ;  /* 0x000128027f007947 */ /* 0x000fca000b800000 */
[----:B------:R3:W4:Y:S02]  /*14b80*/  SHFL.IDX PT, R0, R6, RZ, 0x1c1f ;  /* 0x001c1fff06007589 */ /* 0x00072400000e0000 */
.L_x_1191:
[----:B------:R-:W5:Y:S01]  /*14b90*/  LDL.64 R2, [R1] ;  /* 0x0000000001027983 */ /* 0x000f620000100a00 */
[----:B------:R-:W-:Y:S03]  /*14ba0*/  ISETP.GE.AND P2, PT, R252, c[0x0][0x1d4], PT ;  /* 0x00007500fc007a0c */ /* 0x000fe60003f46270 */
[----:B---3--:R-:W3:Y:S04]  /*14bb0*/  LDL R8, [R1+0x8] ;  /* 0x0000080001087983 */ /* 0x008ee80000100800 */
[----:B------:R-:W1:Y:S01]  /*14bc0*/  S2R R9, SR_TID.X ;  /* 0x0000000000097919 */ /* 0x000e620000002100 */
[----:B---3--:R-:W-:Y:S02]  /*14bd0*/  ISETP.GE.AND P1, PT, R8, c[0x0][0x1d4], PT ;  /* 0x0000750008007a0c */ /* 0x008fe40003f26270 */
[----:B-----5:R-:W-:Y:S02]  /*14be0*/  ISETP.GE.AND P3, PT, R2, c[0x0][0x1d4], PT ;  /* 0x0000750002007a0c */ /* 0x020fe40003f66270 */
[----:B----4-:R-:W-:Y:S02]  /*14bf0*/  IADD3 R2, P0, R0, R234, RZ ;  /* 0x000000ea00027210 */ /* 0x010fe40007f1e0ff */
[----:B-1----:R-:W-:Y:S03]  /*14c00*/  ISETP.GT.AND P4, PT, R9, 0x3f, PT ;  /* 0x0000003f0900780c */ /* 0x002fe60003f84270 */
[----:B--2---:R-:W-:Y:S06]  /*14c10*/  IMAD.X R3, R4, 0x1, R233, P0 ;  /* 0x0000000104037824 */ /* 0x004fec00000e06e9 */
[----:B------:R-:W-:Y:S01]  /*14c20*/  @!PT LDS RZ, [RZ] ;  /* 0x00000000fffff984 */ /* 0x000fe20000000800 */
[----:B------:R-:W-:Y:S01]  /*14c30*/  @!PT LDS RZ, [RZ] ;  /* 0x00000000fffff984 */ /* 0x000fe20000000800 */
[----:B------:R-:W-:Y:S01]  /*14c40*/  @!PT LDS RZ, [RZ] ;  /* 0x00000000fffff984 */ /* 0x000fe20000000800 */
[----:B------:R1:W-:Y:S02]  /*14c50*/  LDGSTS.E.BYPASS.LTC128B.128 [R210+0x1880], [R2.64], !P3 ;  /* 0x0188000002d27fae */ /* 0x0003e4000d901d48 */
[----:B-1----:R-:W-:Y:S05]  /*14c60*/  IADD3 R2, P0, R0, R236, RZ ;  /* 0x000000ec00027210 */ /* 0x002fea0007f1e0ff */
[----:B------:R-:W-:Y:S05]  /*14c70*/  IMAD.X R3, R4, 0x1, R235, P0 ;  /* 0x0000000104037824 */ /* 0x000fea00000e06eb */
[----:B------:R1:W-:Y:S02]  /*14c80*/  LDGSTS.E.BYPASS.LTC128B.128 [R210+0x2480], [R2.64], !P2 ;  /* 0x0248000002d27fae */ /* 0x0003e4000d101d48 */
[----:B-1----:R-:W-:Y:S05]  /*14c90*/  IADD3 R2, P0, R0, R232, RZ ;  /* 0x000000e800027210 */ /* 0x002fea0007f1e0ff */
[----:B------:R-:W-:Y:S05]  /*14ca0*/  IMAD.X R3, R4, 0x1, R231, P0 ;  /* 0x0000000104037824 */ /* 0x000fea00000e06e7 */
[----:B------:R1:W-:Y:S01]  /*14cb0*/  LDGSTS.E.BYPASS.LTC128B.128 [R210+0x3080], [R2.64], !P1 ;  /* 0x0308000002d27fae */ /* 0x0003e2000c901d48 */
[----:B------:R-:W-:-:S05]  /*14cc0*/  @P4 BRA `(.L_x_1017) ;  /* 0x000000f000004947 */ /* 0x000fca0003800000 */
[----:B------:R-:W-:-:S05]  /*14cd0*/  BRA.DIV ~URZ, `(.L_x_1020) ;  /* 0x000127127f007947 */ /* 0x000fca000b800000 */
[----:B------:R2:W3:Y:S04]  /*14ce0*/  SHFL.IDX PT, R4, R5, 0x1, 0x1c1f ;  /* 0x003c1f0005047f89 */ /* 0x0004e800000e0000 */
[----:B------:R2:W4:Y:S02]  /*14cf0*/  SHFL.IDX PT, R0, R6, 0x1, 0x1c1f ;  /* 0x003c1f0006007f89 */ /* 0x00052400000e0000 */
.L_x_1192:
[----:B-1--4-:R-:W-:Y:S05]  /*14d00*/  IADD3 R2, P0, R0, R234, RZ ;  /* 0x000000ea00027210 */ /* 0x012fea0007f1e0ff */
[----:B---3--:R-:W-:Y:S05]  /*14d10*/  IMAD.X R3, R4, 0x1, R233, P0 ;  /* 0x0000000104037824 */ /* 0x008fea00000e06e9 */
        /* <DEDUP_REMOVED lines=9> */
[----:B------:R1:W-:Y:S03]  /*14db0*/  LDGSTS.E.BYPASS.LTC128B.128 [R210+0x3880], [R2.64], !P1 ;  /* 0x0388000002d27fae */ /* 0x0003e6000c901d48 */
.L_x_1017:
[----:B-1-34-:R-:W-:Y:S05]  /*14dc0*/  BSYNC B0 ;  /* 0x0000000000007941 */ /* 0x01afea0003800000 */
.L_x_1016:
[----:B------:R-:W0:Y:S01]  /*14dd0*/  LDGDEPBAR ;  /* 0x00000000000079af */ /* 0x000e220000000000 */
[----:B------:R-:W-:Y:S01]  /*14de0*/  WARPSYNC 0xffffffff ;  /* 0xffffffff00007948 */ /* 0x000fe20003800000 */
[-C--:B------:R-:W-:Y:S01]  /*14df0*/  HMMA.16816.F32 R8, R52, R20.reuse, RZ ;  /* 0x000000143408723c */ /* 0x080fe200000018ff */
[----:B------:R-:W-:Y:S05]  /*14e00*/  BSSY B0, `(.L_x_1021) ;  /* 0x000011c000007945 */ /* 0x000fea0003800000 */
[----:B------:R-:W3:Y:S02]  /*14e10*/  LDL R4, [R1+0x20] ;  /* 0x0000200001047983 */ /* 0x000ee40000100800 */
        /* <DEDUP_REMOVED lines=25> */
[----:B------:R-:W4:Y:S07]  /*14fb0*/  LDSM.16.M88.4 R184, [R198+0x3000] ;  /* 0x00300000c6b8783b */ /* 0x000f2e0000000200 */
[----:B------:R-:W-:Y:S01]  /*14fc0*/  HMMA.16816.F32 R52, R176, R194, R52 ;  /* 0x000000c2b034723c */ /* 0x000fe20000001834 */
[----:B------:R-:W5:Y:S03]  /*14fd0*/  LDSM.16.M88.4 R176, [R171+0x1000] ;  /* 0x00100000abb0783b */ /* 0x000f660000000200 */
[----:B---3--:R-:W-:Y:S04]  /*14fe0*/  ISETP.GT.AND P0, PT, R221, R4, PT ;  /* 0x00000004dd00720c */ /* 0x008fe80003f04270 */
[-C--:B-1----:R-:W-:Y:S08]  /*14ff0*/  HMMA.16816.F32 R8, R172, R180.reuse, R8 ;  /* 0x000000b4ac08723c */ /* 0x082ff00000001808 */
[C---:B----4-:R-:W-:Y:S08]  /*15000*/  HMMA.16816.F32 R12, R184.reuse, R180, R12 ;  /* 0x000000b4b80c723c */ /* 0x050ff0000000180c */
[-C--:B------:R-:W-:Y:S08]  /*15010*/  HMMA.16816.F32 R16, R184, R182.reuse, R16 ;  /* 0x000000b6b810723c */ /* 0x080ff00000001810 */
[C---:B------:R-:W-:Y:S01]  /*15020*/  HMMA.16816.F32 R20, R172.reuse, R182, R20 ;  /* 0x000000b6ac14723c */ /* 0x040fe20000001814 */
[----:B------:R-:W-:Y:S07]  /*15030*/  LDSM.16.M88.4 R180, [R206] ;  /* 0x00000000ceb4783b */ /* 0x000fee0000000200 */
[-C--:B-----5:R-:W-:Y:S08]  /*15040*/  HMMA.16816.F32 R24, R172, R176.reuse, R24 ;  /* 0x000000b0ac18723c */ /* 0x0a0ff00000001818 */
[C---:B------:R-:W-:Y:S08]  /*15050*/  HMMA.16816.F32 R28, R184.reuse, R176, R28 ;  /* 0x000000b0b81c723c */ /* 0x040ff0000000181c */
[-C--:B------:R-:W-:Y:S08]  /*15060*/  HMMA.16816.F32 R32, R184, R178.reuse, R32 ;  /* 0x000000b2b820723c */ /* 0x080ff00000001820 */
[C---:B------:R-:W-:Y:S01]  /*15070*/  HMMA.16816.F32 R36, R172.reuse, R178, R36 ;  /* 0x000000b2ac24723c */ /* 0x040fe20000001824 */
[----:B------:R-:W1:Y:S07]  /*15080*/  LDSM.16.M88.4 R176, [R199+0x2000] ;  /* 0x00200000c7b0783b */ /* 0x000e6e0000000200 */
[-C--:B------:R-:W-:Y:S08]  /*15090*/  HMMA.16816.F32 R40, R172, R188.reuse, R40 ;  /* 0x000000bcac28723c */ /* 0x080ff00000001828 */
[C---:B------:R-:W-:Y:S08]  /*150a0*/  HMMA.16816.F32 R44, R184.reuse, R188, R44 ;  /* 0x000000bcb82c723c */ /* 0x040ff0000000182c */
[-C--:B------:R-:W-:Y:S01]  /*150b0*/  HMMA.16816.F32 R48, R184, R190.reuse, R48 ;  /* 0x000000beb830723c */ /* 0x080fe20000001830 */
[----:B------:R-:W3:Y:S07]  /*150c0*/  LDSM.16.M88.4 R184, [R199+0x3000] ;  /* 0x00300000c7b8783b */ /* 0x000eee0000000200 */
[----:B------:R-:W-:Y:S01]  /*150d0*/  HMMA.16816.F32 R52, R172, R190, R52 ;  /* 0x000000beac34723c */ /* 0x000fe20000001834 */
[----:B------:R-:W4:Y:S07]  /*150e0*/  LDSM.16.M88.4 R172, [R205] ;  /* 0x00000000cdac783b */ /* 0x000f2e0000000200 */
[-C--:B-1----:R-:W-:Y:S01]  /*150f0*/  HMMA.16816.F32 R8, R176, R180.reuse, R8 ;  /* 0x000000b4b008723c */ /* 0x082fe20000001808 */
[----:B------:R-:W1:Y:S07]  /*15100*/  LDSM.16.M88.4 R188, [R204] ;  /* 0x00000000ccbc783b */ /* 0x000e6e0000000200 */
        /* <DEDUP_REMOVED lines=8> */
[----:B------:R-:W3:Y:S07]  /*15190*/  LDSM.16.M88.4 R172, [R198+0x4000] ;  /* 0x00400000c6ac783b */ /* 0x000eee0000000200 */
[-C--:B-1----:R-:W-:Y:S08]  /*151a0*/  HMMA.16816.F32 R40, R176, R188.reuse, R40 ;  /* 0x000000bcb028723c */ /* 0x082ff00000001828 */
[C---:B------:R-:W-:Y:S08]  /*151b0*/  HMMA.16816.F32 R44, R184.reuse, R188, R44 ;  /* 0x000000bcb82c723c */ /* 0x040ff0000000182c */
[-C--:B------:R-:W-:Y:S01]  /*151c0*/  HMMA.16816.F32 R48, R184, R190.reuse, R48 ;  /* 0x000000beb830723c */ /* 0x080fe20000001830 */
[----:B------:R-:W1:Y:S07]  /*151d0*/  LDSM.16.M88.4 R184, [R198+0x5000] ;  /* 0x00500000c6b8783b */ /* 0x000e6e0000000200 */
[----:B------:R-:W-:Y:S01]  /*151e0*/  HMMA.16816.F32 R52, R176, R190, R52 ;  /* 0x000000beb034723c */ /* 0x000fe20000001834 */
[----:B------:R-:W4:Y:S07]  /*151f0*/  LDSM.16.M88.4 R176, [R171+0x1c00] ;  /* 0x001c0000abb0783b */ /* 0x000f2e0000000200 */
[-C--:B---3--:R-:W-:Y:S01]  /*15200*/  HMMA.16816.F32 R8, R172, R180.reuse, R8 ;  /* 0x000000b4ac08723c */ /* 0x088fe20000001808 */
[----:B------:R-:W3:Y:S07]  /*15210*/  LDSM.16.M88.4 R188, [R171+0x2000] ;  /* 0x00200000abbc783b */ /* 0x000eee0000000200 */
[C---:B-1----:R-:W-:Y:S08]  /*15220*/  HMMA.16816.F32 R12, R184.reuse, R180, R12 ;  /* 0x000000b4b80c723c */ /* 0x042ff0000000180c */
[-C--:B------:R-:W-:Y:S08]  /*15230*/  HMMA.16816.F32 R16, R184, R182.reuse, R16 ;  /* 0x000000b6b810723c */ /* 0x080ff00000001810 */
[C---:B------:R-:W-:Y:S01]  /*15240*/  HMMA.16816.F32 R20, R172.reuse, R182, R20 ;  /* 0x000000b6ac14723c */ /* 0x040fe20000001814 */
[----:B------:R-:W-:Y:S07]  /*15250*/  LDSM.16.M88.4 R180, [R203] ;  /* 0x00000000cbb4783b */ /* 0x000fee0000000200 */
[-C--:B----4-:R-:W-:Y:S08]  /*15260*/  HMMA.16816.F32 R24, R172, R176.reuse, R24 ;  /* 0x000000b0ac18723c */ /* 0x090ff00000001818 */
[C---:B------:R-:W-:Y:S08]  /*15270*/  HMMA.16816.F32 R28, R184.reuse, R176, R28 ;  /* 0x000000b0b81c723c */ /* 0x040ff0000000181c */
[-C--:B------:R-:W-:Y:S08]  /*15280*/  HMMA.16816.F32 R32, R184, R178.reuse, R32 ;  /* 0x000000b2b820723c */ /* 0x080ff00000001820 */
[C---:B------:R-:W-:Y:S01]  /*15290*/  HMMA.16816.F32 R36, R172.reuse, R178, R36 ;  /* 0x000000b2ac24723c */ /* 0x040fe20000001824 */
[----:B------:R-:W1:Y:S07]  /*152a0*/  LDSM.16.M88.4 R176, [R199+0x4000] ;  /* 0x00400000c7b0783b */ /* 0x000e6e0000000200 */
[-C--:B---3--:R-:W-:Y:S08]  /*152b0*/  HMMA.16816.F32 R40, R172, R188.reuse, R40 ;  /* 0x000000bcac28723c */ /* 0x088ff00000001828 */
[C---:B------:R-:W-:Y:S08]  /*152c0*/  HMMA.16816.F32 R44, R184.reuse, R188, R44 ;  /* 0x000000bcb82c723c */ /* 0x040ff0000000182c */
[-C--:B------:R-:W-:Y:S01]  /*152d0*/  HMMA.16816.F32 R48, R184, R190.reuse, R48 ;  /* 0x000000beb830723c */ /* 0x080fe20000001830 */
[----:B------:R-:W3:Y:S07]  /*152e0*/  LDSM.16.M88.4 R184, [R199+0x5000] ;  /* 0x00500000c7b8783b */ /* 0x000eee0000000200 */
[----:B------:R-:W-:Y:S08]  /*152f0*/  HMMA.16816.F32 R52, R172, R190, R52 ;  /* 0x000000beac34723c */ /* 0x000ff00000001834 */
[-C--:B-1----:R-:W-:Y:S11]  /*15300*/  HMMA.16816.F32 R8, R176, R180.reuse, R8 ;  /* 0x000000b4b008723c */ /* 0x082ff60000001808 */
[----:B------:R-:W-:Y:S11]  /*15310*/  @!UPT UIADD3 URZ, URZ, URZ, URZ ;  /* 0x0000003f3f3ff290 */ /* 0x000ff6000fffe03f */
[----:B------:R-:W-:Y:S02]  /*15320*/  @!UPT UIADD3 URZ, URZ, URZ, URZ ;  /* 0x0000003f3f3ff290 */ /* 0x000fe4000fffe03f */
[----:B------:R-:W-:Y:S01]  /*15330*/  FMUL.FTZ R0, R8, c[0x0][0x320] ;  /* 0x0000c80008007a20 */ /* 0x000fe20000410000 */
[C---:B---3--:R-:W-:Y:S03]  /*15340*/  HMMA.16816.F32 R12, R184.reuse, R180, R12 ;  /* 0x000000b4b80c723c */ /* 0x048fe6000000180c */
[----:B------:R1:W3:Y:S05]  /*15350*/  MUFU.TANH R211, R0 ;  /* 0x0000000000d37308 */ /* 0x0002ea0000002400 */
[-C--:B------:R-:W-:Y:S08]  /*15360*/  HMMA.16816.F32 R16, R184, R182.reuse, R16 ;  /* 0x000000b6b810723c */ /* 0x080ff00000001810 */
[C---:B------:R-:W-:Y:S08]  /*15370*/  HMMA.16816.F32 R20, R176.reuse, R182, R20 ;  /* 0x000000b6b014723c */ /* 0x040ff00000001814 */
[----:B------:R-:W-:Y:S04]  /*15380*/  FMUL.FTZ R3, R14, c[0x0][0x320] ;  /* 0x0000c8000e037a20 */ /* 0x000fe80000410000 */
[----:B------:R-:W4:Y:S01]  /*15390*/  MUFU.TANH R226, R3 ;  /* 0x0000000300e27308 */ /* 0x000f220000002400 */
[----:B-1----:R-:W-:Y:S02]  /*153a0*/  FMUL.FTZ R0, R9, c[0x0][0x320] ;  /* 0x0000c80009007a20 */ /* 0x002fe40000410000 */
[----:B------:R-:W-:Y:S07]  /*153b0*/  FMUL.FTZ R2, R15, c[0x0][0x320] ;  /* 0x0000c8000f027a20 */ /* 0x000fee0000410000 */
[----:B------:R1:W2:Y:S10]  /*153c0*/  MUFU.TANH R195, R0 ;  /* 0x0000000000c37308 */ /* 0x0002b40000002400 */
        /* <DEDUP_REMOVED lines=102> */
[----:B--234-:R-:W2:Y:S01]  /*15a30*/  LDL R227, [R1+0x5c] ;  /* 0x00005c0001e37983 */ /* 0x01cea20000100800 */
[----:B------:R-:W-:Y:S02]  /*15a40*/  IMAD.MOV.U32 R230, RZ, RZ, c[0x0][0x2b8] ;  /* 0x0000ae00ffe67624 */ /* 0x000fe400078e00ff */
[----:B------:R-:W-:Y:S01]  /*15a50*/  IMAD.MOV.U32 R220, RZ, RZ, RZ ;  /* 0x000000ffffdc7224 */ /* 0x000fe200078e00ff */
[----:B------:R-:W3:Y:S02]  /*15a60*/  LDL R4, [R1+0x24] ;  /* 0x0000240001047983 */ /* 0x000ee40000100800 */
[----:B------:R-:W-:Y:S02]  /*15a70*/  ISETP.NE.AND P2, PT, R230, 0x1, PT ;  /* 0x00000001e600780c */ /* 0x000fe40003f45270 */
[----:B------:R-:W4:Y:S04]  /*15a80*/  LDL.64 R240, [R1+0x48] ;  /* 0x0000480001f07983 */ /* 0x000f280000100a00 */
[----:B------:R-:W5:Y:S04]  /*15a90*/  LDL R5, [R1+0x54] ;  /* 0x0000540001057983 */ /* 0x000f680000100800 */
[----:B------:R-:W4:Y:S04]  /*15aa0*/  LDL.64 R228, [R1+0x40] ;  /* 0x0000400001e47983 */ /* 0x000f280000100a00 */
[----:B------:R-:W4:Y:S04]  /*15ab0*/  LDL R6, [R1+0x50] ;  /* 0x0000500001067983 */ /* 0x000f280000100800 */
[----:B------:R-:W1:Y:S01]  /*15ac0*/  S2R R8, SR_TID.X ;  /* 0x0000000000087919 */ /* 0x000e620000002100 */
[----:B---3--:R-:W-:Y:S01]  /*15ad0*/  ISETP.GT.AND P1, PT, R4, 0x2f, PT ;  /* 0x0000002f0400780c */ /* 0x008fe20003f24270 */
[----:B--2---:R-:W-:Y:S05]  /*15ae0*/  IMAD R2, R221, 0x30, R227 ;  /* 0x00000030dd027824 */ /* 0x004fea00078e02e3 */
[----:B------:R-:W-:Y:S05]  /*15af0*/  IADD3 R2, R2, -0x30, R4 ;  /* 0xffffffd002027810 */ /* 0x000fea0007ffe004 */
[----:B------:R-:W-:Y:S04]  /*15b00*/  @P2 IMAD.HI.U32 R3, R2, c[0x0][0x2bc], RZ ;  /* 0x0000af0002032a27 */ /* 0x000fe800078e00ff */
[----:B-1----:R-:W-:Y:S01]  /*15b10*/  IMAD.MOV.U32 R0, RZ, RZ, R2 ;  /* 0x000000ffff007224 */ /* 0x002fe200078e0002 */
[----:B------:R-:W-:Y:S04]  /*15b20*/  @P2 SHF.R.U32.HI R0, RZ, c[0x0][0x2c0], R3 ;  /* 0x0000b000ff002a19 */ /* 0x000fe80000011603 */
[C---:B----4-:R-:W-:Y:S01]  /*15b30*/  @!P1 IADD3 R3, P0, R0.reuse, R240, RZ ;  /* 0x000000f000039210 */ /* 0x050fe20007f1e0ff */
[----:B------:R-:W-:Y:S03]  /*15b40*/  IMAD.MOV R4, RZ, RZ, -R0 ;  /* 0x000000ffff047224 */ /* 0x000fe600078e0a00 */
[----:B-----5:R-:W-:Y:S01]  /*15b50*/  @!P1 LEA.HI.X.SX32 R0, R0, R5, 0x1, P0 ;  /* 0x0000000500009211 */ /* 0x020fe200000f0eff */
[----:B------:R-:W-:Y:S01]  /*15b60*/  IMAD R222, R4, c[0x0][0x2b8], R2 ;  /* 0x0000ae0004de7a24 */ /* 0x000fe200078e0202 */
[C---:B------:R-:W-:Y:S02]  /*15b70*/  @!P1 LEA R2, P0, R3.reuse, c[0x0][0x2a0], 0x2 ;  /* 0x0000a80003029a11 */ /* 0x040fe400078010ff */
[----:B------:R-:W-:Y:S02]  /*15b80*/  SHF.R.S32.HI R5, RZ, 0x1f, R8 ;  /* 0x0000001fff057819 */ /* 0x000fe40000011408 */
[----:B------:R-:W-:Y:S02]  /*15b90*/  @!P1 LEA.HI.X R3, R3, c[0x0][0x2a4], R0, 0x2, P0 ;  /* 0x0000a90003039a11 */ /* 0x000fe400000f1400 */
[----:B------:R-:W-:Y:S02]  /*15ba0*/  SHF.R.S32.HI R0, RZ, 0x1f, R222 ;  /* 0x0000001fff007819 */ /* 0x000fe400000114de */
[----:B------:R-:W-:Y:S01]  /*15bb0*/  LEA.HI R5, R5, R8, RZ, 0x2 ;  /* 0x0000000805057211 */ /* 0x000fe200078f10ff */
[----:B------:R1:W2:Y:S02]  /*15bc0*/  @!P1 LDG.E R220, [R2.64] ;  /* 0x0000000802dc9981 */ /* 0x0002a4000c1e1900 */
[----:B------:R-:W-:Y:S01]  /*15bd0*/  IMAD R0, R0, c[0x0][0x1e0], RZ ;  /* 0x0000780000007a24 */ /* 0x000fe200078e02ff */
[----:B------:R-:W-:Y:S03]  /*15be0*/  SHF.R.S32.HI R5, RZ, 0x2, R5 ;  /* 0x00000002ff057819 */ /* 0x000fe60000011405 */
[C---:B------:R-:W-:Y:S01]  /*15bf0*/  IMAD R0, R222.reuse, c[0x0][0x1e4], R0 ;  /* 0x00007900de007a24 */ /* 0x040fe200078e0200 */
[----:B------:R-:W-:Y:S01]  /*15c00*/  IADD3 R5, -R5, 0x30, RZ ;  /* 0x0000003005057810 */ /* 0x000fe20007ffe1ff */
[----:B-1----:R-:W-:Y:S04]  /*15c10*/  IMAD.WIDE.U32 R2, R222, c[0x0][0x1e0], RZ ;  /* 0x00007800de027a25 */ /* 0x002fe800078e00ff */
[----:B------:R-:W-:Y:S01]  /*15c20*/  IMAD.IADD R3, R3, 0x1, R0 ;  /* 0x0000000103037824 */ /* 0x000fe200078e0200 */
[----:B--2---:R-:W-:Y:S03]  /*15c30*/  SHF.R.S32.HI R0, RZ, 0x1f, R220 ;  /* 0x0000001fff007819 */ /* 0x004fe600000114dc */
[----:B------:R-:W-:Y:S04]  /*15c40*/  IMAD.WIDE.U32 R2, R220, c[0x0][0x1f0], R2 ;  /* 0x00007c00dc027a25 */ /* 0x000fe800078e0002 */
        /* <DEDUP_REMOVED lines=9> */
.L_x_1193:
[----:B------:R-:W-:-:S05]  /*15ce0*/  BRA.DIV ~URZ, `(.L_x_1024) ;  /* 0x000118427f007947 */ /* 0x000fca000b800000 */
[----:B------:R3:W4:Y:S02]  /*15cf0*/  SHFL.IDX PT, R0, R8, RZ, 0x1c1f ;  /* 0x001c1fff08007589 */ /* 0x00072400000e0000 */
.L_x_1194:
[----:B------:R-:W5:Y:S01]  /*15d00*/  LDL.64 R28, [R1] ;  /* 0x00000000011c7983 */ /* 0x000f620000100a00 */
[----:B----4-:R-:W-:Y:S03]  /*15d10*/  @P0 IADD3 R2, P1, R0, R234, RZ ;  /* 0x000000ea00020210 */ /* 0x010fe60007f3e0ff */
[----:B------:R-:W4:Y:S02]  /*15d20*/  LDL R9, [R1+0x8] ;  /* 0x0000080001097983 */ /* 0x000f240000100800 */
[----:B--2---:R-:W-:Y:S01]  /*15d30*/  @P0 IMAD.X R3, R4, 0x1, R233, P1 ;  /* 0x0000000104030824 */ /* 0x004fe200008e06e9 */
[----:B-----5:R-:W-:Y:S11]  /*15d40*/  @P0 ISETP.GE.AND P1, PT, R28, c[0x0][0x1d4], PT ;  /* 0x000075001c000a0c */ /* 0x020ff60003f26270 */
[----:B------:R-:W-:Y:S02]  /*15d50*/  @!UPT UIADD3 URZ, URZ, URZ, URZ ;  /* 0x0000003f3f3ff290 */ /* 0x000fe4000fffe03f */
[----:B------:R-:W-:Y:S01]  /*15d60*/  @!PT LDS RZ, [RZ] ;  /* 0x00000000fffff984 */ /* 0x000fe20000000800 */
[----:B------:R-:W-:Y:S01]  /*15d70*/  @!PT LDS RZ, [RZ] ;  /* 0x00000000fffff984 */ /* 0x000fe20000000800 */
[----:B------:R-:W-:Y:S01]  /*15d80*/  @!PT LDS RZ, [RZ] ;  /* 0x00000000fffff984 */ /* 0x000fe20000000800 */
[----:B------:R2:W-:Y:S02]  /*15d90*/  @P0 LDGSTS.E.BYPASS.LTC128B.128 [R210+0x3c80], [R2.64], !P1 ;  /* 0x03c8000002d20fae */ /* 0x0005e4000c901d48 */
[----:B--2---:R-:W-:Y:S05]  /*15da0*/  @P0 IADD3 R2, P1, R0, R236, RZ ;  /* 0x000000ec00020210 */ /* 0x004fea0007f3e0ff */
[----:B------:R-:W-:Y:S01]  /*15db0*/  @P0 IMAD.X R3, R4, 0x1, R235, P1 ;  /* 0x0000000104030824 */ /* 0x000fe200008e06eb */
[----:B------:R-:W-:Y:S11]  /*15dc0*/  @P0 ISETP.GE.AND P1, PT, R252, c[0x0][0x1d4], PT ;  /* 0x00007500fc000a0c */ /* 0x000ff60003f26270 */
[----:B------:R-:W-:Y:S02]  /*15dd0*/  @!UPT UIADD3 URZ, URZ, URZ, URZ ;  /* 0x0000003f3f3ff290 */ /* 0x000fe4000fffe03f */
[----:B------:R2:W-:Y:S02]  /*15de0*/  @P0 LDGSTS.E.BYPASS.LTC128B.128 [R210+0x4880], [R2.64], !P1 ;  /* 0x0488000002d20fae */ /* 0x0005e4000c901d48 */
[----:B--2---:R-:W-:Y:S05]  /*15df0*/  @P0 IADD3 R2, P1, R0, R232, RZ ;  /* 0x000000e800020210 */ /* 0x004fea0007f3e0ff */
[----:B------:R-:W-:Y:S01]  /*15e00*/  @P0 IMAD.X R3, R4, 0x1, R231, P1 ;  /* 0x0000000104030824 */ /* 0x000fe200008e06e7 */
[----:B----4-:R-:W-:Y:S11]  /*15e10*/  @P0 ISETP.GE.AND P1, PT, R9, c[0x0][0x1d4], PT ;  /* 0x0000750009000a0c */ /* 0x010ff60003f26270 */
[----:B------:R-:W-:Y:S02]  /*15e20*/  @!UPT UIADD3 URZ, URZ, URZ, URZ ;  /* 0x0000003f3f3ff290 */ /* 0x000fe4000fffe03f */
[----:B------:R2:W-:Y:S01]  /*15e30*/  @P0 LDGSTS.E.BYPASS.LTC128B.128 [R210+0x5480], [R2.64], !P1 ;  /* 0x0548000002d20fae */ /* 0x0005e2000c901d48 */
[----:B------:R-:W-:Y:S01]  /*15e40*/  ISETP.GE.AND P0, PT, R5, 0x21, PT ;  /* 0x000000210500780c */ /* 0x000fe20003f06270 */
[----:B------:R-:W-:-:S06]  /*15e50*/  BRA.DIV ~URZ, `(.L_x_1025) ;  /* 0x000117427f007947 */ /* 0x000fcc000b800000 */
[----:B------:R4:W1:Y:S04]  /*15e60*/  SHFL.IDX PT, R4, R6, 0x1, 0x1c1f ;  /* 0x003c1f0006047f89 */ /* 0x00086800000e0000 */
[----:B------:R4:W2:Y:S02]  /*15e70*/  SHFL.IDX PT, R0, R8, 0x1, 0x1c1f ;  /* 0x003c1f0008007f89 */ /* 0x0008a400000e0000 */
.L_x_1195:
[----:B---34-:R-:W3:Y:S01]  /*15e80*/  LDL.64 R8, [R1] ;  /* 0x0000000001087983 */ /* 0x018ee20000100a00 */
[----:B--2---:R-:W-:Y:S03]  /*15e90*/  @P0 IADD3 R2, P1, R0, R234, RZ ;  /* 0x000000ea00020210 */ /* 0x004fe60007f3e0ff */
[----:B------:R-:W2:Y:S02]  /*15ea0*/  LDL R5, [R1+0x8] ;  /* 0x0000080001057983 */ /* 0x000ea40000100800 */
[----:B-1----:R-:W-:Y:S01]  /*15eb0*/  @P0 IMAD.X R3, R4, 0x1, R233, P1 ;  /* 0x0000000104030824 */ /* 0x002fe200008e06e9 */
[----:B---3--:R-:W-:Y:S11]  /*15ec0*/  @P0 ISETP.GE.AND P1, PT, R8, c[0x0][0x1d4], PT ;  /* 0x0000750008000a0c */ /* 0x008ff60003f26270 */
[----:B------:R-:W-:Y:S02]  /*15ed0*/  @!UPT UIADD3 URZ, URZ, URZ, URZ ;  /* 0x0000003f3f3ff290 */ /* 0x000fe4000fffe03f */
[----:B------:R-:W-:Y:S01]  /*15ee0*/  @!PT LDS RZ, [RZ] ;  /* 0x00000000fffff984 */ /* 0x000fe20000000800 */
[----:B------:R-:W-:Y:S01]  /*15ef0*/  @!PT LDS RZ, [RZ] ;  /* 0x00000000fffff984 */ /* 0x000fe20000000800 */
[----:B------:R-:W-:Y:S01]  /*15f00*/  @!PT LDS RZ, [RZ] ;  /* 0x00000000fffff984 */ /* 0x000fe20000000800 */
[----:B------:R1:W-:Y:S02]  /*15f10*/  @P0 LDGSTS.E.BYPASS.LTC128B.128 [R210+0x4480], [R2.64], !P1 ;  /* 0x0448000002d20fae */ /* 0x0003e4000c901d48 */
[----:B-1----:R-:W-:Y:S05]  /*15f20*/  @P0 IADD3 R2, P1, R0, R236, RZ ;  /* 0x000000ec00020210 */ /* 0x002fea0007f3e0ff */
[----:B------:R-:W-:Y:S01]  /*15f30*/  @P0 IMAD.X R3, R4, 0x1, R235, P1 ;  /* 0x0000000104030824 */ /* 0x000fe200008e06eb */
[----:B------:R-:W-:Y:S11]  /*15f40*/  @P0 ISETP.GE.AND P1, PT, R252, c[0x0][0x1d4], PT ;  /* 0x00007500fc000a0c */ /* 0x000ff60003f26270 */
[----:B------:R-:W-:Y:S02]  /*15f50*/  @!UPT UIADD3 URZ, URZ, URZ, URZ ;  /* 0x0000003f3f3ff290 */ /* 0x000fe4000fffe03f */
[----:B------:R1:W-:Y:S02]  /*15f60*/  @P0 LDGSTS.E.BYPASS.LTC128B.128 [R210+0x5080], [R2.64], !P1 ;  /* 0x0508000002d20fae */ /* 0x0003e4000c901d48 */
[----:B-1----:R-:W-:Y:S05]  /*15f70*/  @P0 IADD3 R2, P1, R0, R232, RZ ;  /* 0x000000e800020210 */ /* 0x002fea0007f3e0ff */
[----:B------:R-:W-:Y:S01]  /*15f80*/  @P0 IMAD.X R3, R4, 0x1, R231, P1 ;  /* 0x0000000104030824 */ /* 0x000fe200008e06e7 */
[----:B--2---:R-:W-:Y:S11]  /*15f90*/  @P0 ISETP.GE.AND P1, PT, R5, c[0x0][0x1d4], PT ;  /* 0x0000750005000a0c */ /* 0x004ff60003f26270 */
[----:B------:R-:W-:Y:S02]  /*15fa0*/  @!UPT UIADD3 URZ, URZ, URZ, URZ ;  /* 0x0000003f3f3ff290 */ /* 0x000fe4000fffe03f */
[----:B------:R1:W-:Y:S02]  /*15fb0*/  @P0 LDGSTS.E.BYPASS.LTC128B.128 [R210+0x5c80], [R2.64], !P1 ;  /* 0x05c8000002d20fae */ /* 0x0003e4000c901d48 */
.L_x_1022:
[----:B--234-:R-:W-:Y:S05]  /*15fc0*/  BSYNC B0 ;  /* 0x0000000000007941 */ /* 0x01cfea0003800000 */
.L_x_1021:
[----:B------:R-:W-:Y:S01]  /*15fd0*/  LOP3.LUT R9, RZ, c[0x0][0x324], RZ, 0x33, !PT ;  /* 0x0000c900ff097a12 */ /* 0x000fe200078e33ff */
[----:B-1----:R-:W2:Y:S01]  /*15fe0*/  LDL R2, [R1+0x58] ;  /* 0x0000580001027983 */ /* 0x002ea20000100800 */
[----:B------:R-:W-:Y:S03]  /*15ff0*/  IMAD.MOV.U32 R3, RZ, RZ, c[0x0][0x2c4] ;  /* 0x0000b100ff037624 */ /* 0x000fe600078e00ff */
[----:B------:R-:W2:Y:S02]  /*16000*/  LDL R0, [R1+0x7c] ;  /* 0x00007c0001007983 */ /* 0x000ea40000100800 */
[----:B------:R-:W-:Y:S02]  /*16010*/  ISETP.NE.AND P0, PT, R3, 0x1, PT ;  /* 0x000000010300780c */ /* 0x000fe40003f05270 */
[----:B------:R-:W0:Y:S01]  /*16020*/  LDGDEPBAR ;  /* 0x00000000000079af */ /* 0x000e220000000000 */
[----:B--2---:R-:W-:Y:S10]  /*16030*/  IMAD.IADD R5, R0, 0x1, R2 ;  /* 0x0000000100057824 */ /* 0x004ff400078e0202 */
[----:B------:R-:W-:Y:S05]  /*16040*/  @P0 IMAD.HI.U32 R0, R5, c[0x0][0x2c8], RZ ;  /* 0x0000b20005000a27 */ /* 0x000fea00078e00ff */
[----:B------:R-:W-:Y:S01]  /*16050*/  @P0 SHF.R.U32.HI R5, RZ, c[0x0][0x2cc], R0 ;  /* 0x0000b300ff050a19 */ /* 0x000fe20000011600 */
[----:B------:R-:W-:Y:S05]  /*16060*/  IMAD R0, R221, -0x30, RZ ;  /* 0xffffffd0dd007824 */ /* 0x000fea00078e02ff */
[----:B------:R-:W-:Y:S04]  /*16070*/  IADD3 R2, -R251, 0x1, R0 ;  /* 0x00000001fb027810 */ /* 0x000fe80007ffe100 */
[----:B------:R-:W-:Y:S04]  /*16080*/  IADD3 R8, -R249, R2, R250 ;  /* 0x00000002f9087210 */ /* 0x000fe80007ffe1fa */
[----:B------:R-:W-:Y:S01]  /*16090*/  IADD3 R6, R8, c[0x0][0x328], RZ ;  /* 0x0000ca0008067a10 */ /* 0x000fe20007ffe0ff */
[----:B------:R-:W-:-:S05]  /*160a0*/  BRA.DIV ~URZ, `(.L_x_1026) ;  /* 0x000115c27f007947 */ /* 0x000fca000b800000 */
[----:B------:R1:W2:Y:S02]  /*160b0*/  SHFL.IDX PT, R4, R5, RZ, 0x1c1f ;  /* 0x001c1fff05047589 */ /* 0x0002a400000e0000 */
.L_x_1196:
        /* <DEDUP_REMOVED lines=19> */
.L_x_1029:
[----:B------:R-:W-:Y:S04]  /*161f0*/  MOV R9, c[0x0][0x32c] ;  /* 0x0000cb0000097a02 */ /* 0x000fe80000000f00 */
[----:B------:R-:W-:Y:S11]  /*16200*/  ISETP.NE.AND P0, PT, R9, 0x1, PT ;  /* 0x000000010900780c */ /* 0x000ff60003f05270 */
[----:B------:R-:W-:Y:S02]  /*16210*/  @!UPT UIADD3 URZ, URZ, URZ, URZ ;  /* 0x0000003f3f3ff290 */ /* 0x000fe4000fffe03f */
[----:B------:R-:W-:Y:S05]  /*16220*/  @P0 IMAD.HI.U32 R9, R4, c[0x0][0x330], RZ ;  /* 0x0000cc0004090a27 */ /* 0x000fea00078e00ff */
[----:B------:R-:W-:Y:S02]  /*16230*/  @P0 SHF.R.U32.HI R4, RZ, c[0x0][0x334], R9 ;  /* 0x0000cd00ff040a19 */ /* 0x000fe40000011609 */
.L_x_1030:
[----:B------:R-:W-:Y:S05]  /*16240*/  BSYNC B0 ;  /* 0x0000000000007941 */ /* 0x000fea0003800000 */
.L_x_1028:
[----:B------:R-:W-:Y:S04]  /*16250*/  IMAD.IADD R9, R0, 0x1, -R251 ;  /* 0x0000000100097824 */ /* 0x000fe800078e0afb */
[----:B------:R-:W-:Y:S05]  /*16260*/  IMAD R4, R4, c[0x0][0x32c], R9 ;  /* 0x0000cb0004047a24 */ /* 0x000fea00078e0209 */
[----:B------:R-:W-:Y:S02]  /*16270*/  IMNMX R2, R2, R4, !PT ;  /* 0x0000000402027217 */ /* 0x000fe40007800200 */
[----:B------:R-:W-:Y:S04]  /*16280*/  IADD3 R4, R4, c[0x0][0x32c], RZ ;  /* 0x0000cb0004047a10 */ /* 0x000fe80007ffe0ff */
[----:B------:R-:W-:Y:S02]  /*16290*/  IMNMX R3, R3, R4, PT ;  /* 0x0000000403037217 */ /* 0x000fe40003800200 */
.L_x_1027:
[C---:B------:R-:W-:Y:S02]  /*162a0*/  ISETP.GE.AND P0, PT, R0.reuse, 0x1, PT ;  /* 0x000000010000780c */ /* 0x040fe40003f06270 */
[C---:B------:R-:W-:Y:S02]  /*162b0*/  ISETP.GE.AND P1, PT, R0.reuse, 0x2, PT ;  /* 0x000000020000780c */ /* 0x040fe40003f26270 */
[----:B------:R-:W-:Y:S02]  /*162c0*/  LOP3.LUT R209, R209, 0xffffffef, RZ, 0xc0, !PT ;  /* 0xffffffefd1d17812 */ /* 0x000fe400078ec0ff */
[C---:B------:R-:W-:Y:S02]  /*162d0*/  ISETP.GE.AND P6, PT, R0.reuse, 0x12, PT ;  /* 0x000000120000780c */ /* 0x040fe40003fc6270 */
[C---:B------:R-:W-:Y:S02]  /*162e0*/  ISETP.GE.AND P5, PT, R0.reuse, 0x19, PT ;  /* 0x000000190000780c */ /* 0x040fe40003fa6270 */
[C---:B------:R-:W-:Y:S02]  /*162f0*/  ISETP.GE.AND P4, PT, R0.reuse, 0x1a, PT ;  /* 0x0000001a0000780c */ /* 0x040fe40003f86270 */
[----:B------:R-:W-:Y:S02]  /*16300*/  ISETP.GE.AND P3, PT, R0, 0x21, PT ;  /* 0x000000210000780c */ /* 0x000fe40003f66270 */
[----:B------:R-:W-:Y:S02]  /*16310*/  @P0 LOP3.LUT R209, R209, 0x10, RZ, 0xfc, !PT ;  /* 0x00000010d1d10812 */ /* 0x000fe400078efcff */
[C---:B------:R-:W-:Y:S02]  /*16320*/  ISETP.GT.AND P0, PT, R2.reuse, RZ, !P0 ;  /* 0x000000ff0200720c */ /* 0x040fe40004704270 */
[----:B------:R-:W-:Y:S02]  /*16330*/  LOP3.LUT R209, R209, 0xfffffff7, RZ, 0xc0, !PT ;  /* 0xfffffff7d1d17812 */ /* 0x000fe400078ec0ff */
[----:B------:R-:W-:Y:S02]  /*16340*/  ISETP.LT.OR P0, PT, R3, 0x1, P0 ;  /* 0x000000010300780c */ /* 0x000fe40000701670 */
        /* <DEDUP_REMOVED lines=8> */
[C---:B------:R-:W-:Y:S02]  /*163d0*/  ISETP.GE.AND P2, PT, R0.reuse, 0x22, PT ;  /* 0x000000220000780c */ /* 0x040fe40003f46270 */
[----:B------:R-:W-:Y:S02]  /*163e0*/  ISETP.LT.OR P0, PT, R3, 0x9, P0 ;  /* 0x000000090300780c */ /* 0x000fe40000701670 */
[----:B------:R-:W-:Y:S02]  /*163f0*/  @P1 LOP3.LUT R209, R209, 0x4, RZ, 0xfc, !PT ;  /* 0x00000004d1d11812 */ /* 0x000fe400078efcff */
[----:B------:R-:W-:Y:S02]  /*16400*/  ISETP.GE.AND P1, PT, R0, 0xa, PT ;  /* 0x0000000a0000780c */ /* 0x000fe40003f26270 */
[----:B------:R-:W-:Y:S02]  /*16410*/  FSEL R39, R181, -INF , !P0 ;  /* 0xff800000b5277808 */ /* 0x000fe40004000000 */
[----:B------:R-:W-:Y:S02]  /*16420*/  LOP3.LUT R209, R209, 0xfffffffd, RZ, 0xc0, !PT ;  /* 0xfffffffdd1d17812 */ /* 0x000fe400078ec0ff */
[----:B------:R-:W-:Y:S04]  /*16430*/  ISETP.GT.AND P0, PT, R2, 0x9, !P1 ;  /* 0x000000090200780c */ /* 0x000fe80004f04270 */
[----:B------:R-:W-:Y:S03]  /*16440*/  ISETP.LT.OR P0, PT, R3, 0xa, P0 ;  /* 0x0000000a0300780c */ /* 0x000fe60000701670 */
[----:B------:R-:W-:Y:S02]  /*16450*/  @P1 LOP3.LUT R209, R209, 0x2, RZ, 0xfc, !PT ;  /* 0x00000002d1d11812 */ /* 0x000fe400078efcff */
[----:B------:R-:W-:Y:S02]  /*16460*/  ISETP.GE.AND P1, PT, R0, 0x11, PT ;  /* 0x000000110000780c */ /* 0x000fe40003f26270 */
[----:B------:R-:W-:Y:S02]  /*16470*/  FSEL R38, R175, -INF , !P0 ;  /* 0xff800000af267808 */ /* 0x000fe40004000000 */
[C---:B------:R-:W-:Y:S02]  /*16480*/  ISETP.GT.AND P0, PT, R2.reuse, 0x10, !P1 ;  /* 0x000000100200780c */ /* 0x040fe40004f04270 */
[----:B------:R-:W-:Y:S02]  /*16490*/  LOP3.LUT R209, R209, 0xfffffffe, RZ, 0xc0, !PT ;  /* 0xfffffffed1d17812 */ /* 0x000fe400078ec0ff */
[----:B------:R-:W-:Y:S04]  /*164a0*/  ISETP.LT.OR P0, PT, R3, 0x11, P0 ;  /* 0x000000110300780c */ /* 0x000fe80000701670 */
[----:B------:R-:W-:Y:S02]  /*164b0*/  FSEL R37, R173, -INF , !P0 ;  /* 0xff800000ad257808 */ /* 0x000fe40004000000 */
[----:B------:R-:W-:Y:S02]  /*164c0*/  ISETP.GT.AND P0, PT, R2, 0x11, !P6 ;  /* 0x000000110200780c */ /* 0x000fe40007704270 */
[----:B------:R-:W-:Y:S02]  /*164d0*/  @P1 LOP3.LUT R209, R209, 0x1, RZ, 0xfc, !PT ;  /* 0x00000001d1d11812 */ /* 0x000fe400078efcff */
[----:B------:R-:W-:Y:S02]  /*164e0*/  ISETP.LT.OR P0, PT, R3, 0x12, P0 ;  /* 0x000000120300780c */ /* 0x000fe40000701670 */
[----:B------:R-:W-:Y:S02]  /*164f0*/  ISETP.GE.AND P1, PT, R0, 0x29, PT ;  /* 0x000000290000780c */ /* 0x000fe40003f26270 */
[----:B------:R-:W-:Y:S02]  /*16500*/  FSEL R36, R24, -INF , !P0 ;  /* 0xff80000018247808 */ /* 0x000fe40004000000 */
[C---:B------:R-:W-:Y:S02]  /*16510*/  ISETP.GT.AND P0, PT, R2.reuse, 0x18, !P5 ;  /* 0x000000180200780c */ /* 0x040fe40006f04270 */
        /* <DEDUP_REMOVED lines=23> */
.L_x_1197:
        /* <DEDUP_REMOVED lines=19> */
.L_x_1034:
[----:B------:R-:W-:Y:S04]  /*167c0*/  MOV R9, c[0x0][0x32c] ;  /* 0x0000cb0000097a02 */ /* 0x000fe80000000f00 */
[----:B------:R-:W-:Y:S11]  /*167d0*/  ISETP.NE.AND P0, PT, R9, 0x1, PT ;  /* 0x000000010900780c */ /* 0x000ff60003f05270 */
[----:B------:R-:W-:Y:S02]  /*167e0*/  @!UPT UIADD3 URZ, URZ, URZ, URZ ;  /* 0x0000003f3f3ff290 */ /* 0x000fe4000fffe03f */
[----:B------:R-:W-:Y:S05]  /*167f0*/  @P0 IMAD.HI.U32 R9, R4, c[0x0][0x330], RZ ;  /* 0x0000cc0004090a27 */ /* 0x000fea00078e00ff */
[----:B------:R-:W-:Y:S02]  /*16800*/  @P0 SHF.R.U32.HI R4, RZ, c[0x0][0x334], R9 ;  /* 0x0000cd00ff040a19 */ /* 0x000fe40000011609 */
.L_x_1035:
[----:B------:R-:W-:Y:S05]  /*16810*/  BSYNC B0 ;  /* 0x0000000000007941 */ /* 0x000fea0003800000 */
.L_x_1033:
[----:B------:R-:W-:Y:S04]  /*16820*/  IMAD.IADD R9, R0, 0x1, -R251 ;  /* 0x0000000100097824 */ /* 0x000fe800078e0afb */
[----:B------:R-:W-:Y:S05]  /*16830*/  IMAD R4, R4, c[0x0][0x32c], R9 ;  /* 0x0000cb0004047a24 */ /* 0x000fea00078e0209 */
[----:B------:R-:W-:Y:S02]  /*16840*/  IMNMX R2, R2, R4, !PT ;  /* 0x0000000402027217 */ /* 0x000fe40007800200 */
[----:B------:R-:W-:Y:S04]  /*16850*/  IADD3 R4, R4, c[0x0][0x32c], RZ ;  /* 0x0000cb0004047a10 */ /* 0x000fe80007ffe0ff */
[----:B------:R-:W-:Y:S02]  /*16860*/  IMNMX R3, R3, R4, PT ;  /* 0x0000000403037217 */ /* 0x000fe40003800200 */
.L_x_1032:
        /* <DEDUP_REMOVED lines=12> */
[----:B------:R-:W-:Y:S04]  /*16930*/  LOP3.LUT P0, RZ, R209, 0x1, RZ, 0xc0, !PT ;  /* 0x00000001d1ff7812 */ /* 0x000fe8000780c0ff */
        /* <DEDUP_REMOVED lines=22> */
[C---:B------:R-:W-:Y:S04]  /*16aa0*/  ISETP.GT.AND P0, PT, R2.reuse, RZ, !P0 ;  /* 0x000000ff0200720c */ /* 0x040fe80004704270 */
[----:B------:R-:W-:Y:S04]  /*16ab0*/  ISETP.LT.OR P0, PT, R3, 0x1, P0 ;  /* 0x000000010300780c */ /* 0x000fe80000701670 */
[----:B------:R-:W-:Y:S02]  /*16ac0*/  FSEL R22, R217, -INF , !P0 ;  /* 0xff800000d9167808 */ /* 0x000fe40004000000 */
[----:B------:R-:W-:Y:S04]  /*16ad0*/  LOP3.LUT P0, RZ, R209, 0x20, RZ, 0xc0, !PT ;  /* 0x00000020d1ff7812 */ /* 0x000fe8000780c0ff */
[----:B------:R-:W-:Y:S04]  /*16ae0*/  ISETP.GT.AND P0, PT, R2, 0x29, !P0 ;  /* 0x000000290200780c */ /* 0x000fe80004704270 */
[----:B------:R-:W-:Y:S04]  /*16af0*/  ISETP.LT.OR P0, PT, R3, 0x2a, P0 ;  /* 0x0000002a0300780c */ /* 0x000fe80000701670 */
[----:B------:R-:W-:Y:S01]  /*16b00*/  FSEL R26, R13, -INF , !P0 ;  /* 0xff8000000d1a7808 */ /* 0x000fe20004000000 */
[----:B------:R-:W-:-:S06]  /*16b10*/  BRA.DIV ~URZ, `(.L_x_1036) ;  /* 0x00010c327f007947 */ /* 0x000fcc000b800000 */
[----:B------:R3:W4:Y:S02]  /*16b20*/  SHFL.IDX PT, R4, R5, 0x2, 0x1c1f ;  /* 0x005c1f0005047f89 */ /* 0x00072400000e0000 */
.L_x_1198:
        /* <DEDUP_REMOVED lines=19> */
.L_x_1039:
[----:B------:R-:W-:Y:S04]  /*16c60*/  MOV R9, c[0x0][0x32c] ;  /* 0x0000cb0000097a02 */ /* 0x000fe80000000f00 */
[----:B------:R-:W-:Y:S11]  /*16c70*/  ISETP.NE.AND P0, PT, R9, 0x1, PT ;  /* 0x000000010900780c */ /* 0x000ff60003f05270 */
[----:B------:R-:W-:Y:S02]  /*16c80*/  @!UPT UIADD3 URZ, URZ, URZ, URZ ;  /* 0x0000003f3f3ff290 */ /* 0x000fe4000fffe03f */
[----:B------:R-:W-:Y:S05]  /*16c90*/  @P0 IMAD.HI.U32 R9, R4, c[0x0][0x330], RZ ;  /* 0x0000cc0004090a27 */ /* 0x000fea00078e00ff */
[----:B------:R-:W-:Y:S02]  /*16ca0*/  @P0 SHF.R.U32.HI R4, RZ, c[0x0][0x334], R9 ;  /* 0x0000cd00ff040a19 */ /* 0x000fe40000011609 */
.L_x_1040:
[----:B------:R-:W-:Y:S05]  /*16cb0*/  BSYNC B0 ;  /* 0x0000000000007941 */ /* 0x000fea0003800000 */
.L_x_1038:
[----:B------:R-:W-:Y:S04]  /*16cc0*/  IMAD.IADD R9, R0, 0x1, -R251 ;  /* 0x0000000100097824 */ /* 0x000fe800078e0afb */
[----:B------:R-:W-:Y:S05]  /*16cd0*/  IMAD R4, R4, c[0x0][0x32c], R9 ;  /* 0x0000cb0004047a24 */ /* 0x000fea00078e0209 */
[----:B------:R-:W-:Y:S02]  /*16ce0*/  IMNMX R2, R2, R4, !PT ;  /* 0x0000000402027217 */ /* 0x000fe40007800200 */
[----:B------:R-:W-:Y:S04]  /*16cf0*/  IADD3 R4, R4, c[0x0][0x32c], RZ ;  /* 0x0000cb0004047a10 */ /* 0x000fe80007ffe0ff */
[----:B------:R-:W-:Y:S02]  /*16d00*/  IMNMX R3, R3, R4, PT ;  /* 0x0000000403037217 */ /* 0x000fe40003800200 */
.L_x_1037:
        /* <DEDUP_REMOVED lines=34> */
[----:B------:R-:W-:Y:S04]  /*16f30*/  LOP3.LUT P0, RZ, R209, 0x10, RZ, 0xc0, !PT ;  /* 0x00000010d1ff7812 */ /* 0x000fe8000780c0ff */
[----:B------:R-:W-:Y:S04]  /*16f40*/  ISETP.GT.AND P0, PT, R2, RZ, !P0 ;  /* 0x000000ff0200720c */ /* 0x000fe80004704270 */
[----:B------:R-:W-:Y:S04]  /*16f50*/  ISETP.LT.OR P0, PT, R3, 0x1, P0 ;  /* 0x000000010300780c */ /* 0x000fe80000701670 */
[----:B------:R-:W-:Y:S02]  /*16f60*/  FSEL R9, R224, -INF , !P0 ;  /* 0xff800000e0097808 */ /* 0x000fe40004000000 */
[----:B------:R-:W-:Y:S04]  /*16f70*/  LOP3.LUT P0, RZ, R209, 0x20, RZ, 0xc0, !PT ;  /* 0x00000020d1ff7812 */ /* 0x000fe8000780c0ff */
[----:B------:R-:W-:Y:S04]  /*16f80*/  ISETP.GT.AND P0, PT, R2, 0x29, !P0 ;  /* 0x000000290200780c */ /* 0x000fe80004704270 */
[----:B------:R-:W-:Y:S04]  /*16f90*/  ISETP.LT.OR P0, PT, R3, 0x2a, P0 ;  /* 0x0000002a0300780c */ /* 0x000fe80000701670 */
[----:B------:R-:W-:Y:S01]  /*16fa0*/  FSEL R25, R14, -INF , !P0 ;  /* 0xff8000000e197808 */ /* 0x000fe20004000000 */
[----:B------:R-:W-:-:S06]  /*16fb0*/  BRA.DIV ~URZ, `(.L_x_1041) ;  /* 0x000108027f007947 */ /* 0x000fcc000b800000 */
[----:B------:R4:W1:Y:S02]  /*16fc0*/  SHFL.IDX PT, R4, R5, 0x3, 0x1c1f ;  /* 0x007c1f0005047f89 */ /* 0x00086400000e0000 */
.L_x_1199:
        /* <DEDUP_REMOVED lines=19> */
.L_x_1044:
[----:B--234-:R-:W-:Y:S04]  /*17100*/  MOV R5, c[0x0][0x32c] ;  /* 0x0000cb0000057a02 */ /* 0x01cfe80000000f00 */
[----:B------:R-:W-:Y:S11]  /*17110*/  ISETP.NE.AND P0, PT, R5, 0x1, PT ;  /* 0x000000010500780c */ /* 0x000ff60003f05270 */
[----:B------:R-:W-:Y:S02]  /*17120*/  @!UPT UIADD3 URZ, URZ, URZ, URZ ;  /* 0x0000003f3f3ff290 */ /* 0x000fe4000fffe03f */
[----:B------:R-:W-:Y:S05]  /*17130*/  @P0 IMAD.HI.U32 R5, R4, c[0x0][0x330], RZ ;  /* 0x0000cc0004050a27 */ /* 0x000fea00078e00ff */
[----:B------:R-:W-:Y:S02]  /*17140*/  @P0 SHF.R.U32.HI R4, RZ, c[0x0][0x334], R5 ;  /* 0x0000cd00ff040a19 */ /* 0x000fe40000011605 */
.L_x_1045:
[----:B------:R-:W-:Y:S05]  /*17150*/  BSYNC B0 ;  /* 0x0000000000007941 */ /* 0x000fea0003800000 */
.L_x_1043:
[----:B------:R-:W-:Y:S04]  /*17160*/  IMAD.IADD R0, R0, 0x1, -R251 ;  /* 0x0000000100007824 */ /* 0x000fe800078e0afb */
[----:B------:R-:W-:Y:S05]  /*17170*/  IMAD R0, R4, c[0x0][0x32c], R0 ;  /* 0x0000cb0004007a24 */ /* 0x000fea00078e0200 */
[----:B------:R-:W-:Y:S02]  /*17180*/  IMNMX R2, R2, R0, !PT ;  /* 0x0000000002027217 */ /* 0x000fe40007800200 */
[----:B------:R-:W-:Y:S04]  /*17190*/  IADD3 R0, R0, c[0x0][0x32c], RZ ;  /* 0x0000cb0000007a10 */ /* 0x000fe80007ffe0ff */
[----:B------:R-:W-:Y:S02]  /*171a0*/  IMNMX R3, R3, R0, PT ;  /* 0x0000000003037217 */ /* 0x000fe40003800200 */
.L_x_1042:
        /* <DEDUP_REMOVED lines=92> */
.L_x_1200:
        /* <DEDUP_REMOVED lines=15> */
.L_x_1201:
[C---:B------:R-:W-:Y:S01]  /*17860*/  FSETP.NEU.FTZ.AND P0, PT, R105.reuse, -INF , PT ;  /* 0xff8000006900780b */ /* 0x040fe20003f1d000 */
[C---:B------:R-:W-:Y:S01]  /*17870*/  FMUL.FTZ R2, R105.reuse, c[0x0][0x2d0] ;  /* 0x0000b40069027a20 */ /* 0x040fe20000410000 */
[----:B--2---:R-:W-:Y:S01]  /*17880*/  FMNMX.FTZ R5, R0, R4, !PT ;  /* 0x0000000400057209 */ /* 0x004fe20007810000 */
[----:B------:R-:W-:Y:S01]  /*17890*/  WARPSYNC 0xffffffff ;  /* 0xffffffff00007948 */ /* 0x000fe20003800000 */
[----:B------:R-:W-:Y:S02]  /*178a0*/  FSEL R0, R105, RZ, P0 ;  /* 0x000000ff69007208 */ /* 0x000fe40000000000 */
[----:B------:R-:W-:Y:S02]  /*178b0*/  FSEL R2, R2, RZ, P0 ;  /* 0x000000ff02027208 */ /* 0x000fe40000000000 */
[----:B------:R-:W-:Y:S01]  /*178c0*/  FSETP.NEU.FTZ.AND P0, PT, R104, -INF , PT ;  /* 0xff8000006800780b */ /* 0x000fe20003f1d000 */
[----:B------:R-:W-:Y:S02]  /*178d0*/  FADD.FTZ R0, -R0, R106 ;  /* 0x0000006a00007221 */ /* 0x000fe40000010100 */
[--C-:B------:R-:W-:Y:S02]  /*178e0*/  FFMA.FTZ R3, R23, c[0x0][0x2d0], -R2.reuse ;  /* 0x0000b40017037a23 */ /* 0x100fe40000010802 */
[----:B------:R-:W-:Y:S02]  /*178f0*/  FMUL.FTZ R0, R0, c[0x0][0x2d0] ;  /* 0x0000b40000007a20 */ /* 0x000fe40000410000 */
[--C-:B------:R-:W-:Y:S02]  /*17900*/  FFMA.FTZ R8, R28, c[0x0][0x2d0], -R2.reuse ;  /* 0x0000b4001c087a23 */ /* 0x100fe40000010802 */
[----:B-1----:R-:W-:Y:S01]  /*17910*/  MUFU.EX2 R4, R0 ;  /* 0x0000000000047308 */ /* 0x002fe20000000800 */
        /* <DEDUP_REMOVED lines=10> */
[----:B------:R-:W-:Y:S02]  /*179c0*/  FFMA.FTZ R191, R36, c[0x0][0x2d0], -R2 ;  /* 0x0000b40024bf7a23 */ /* 0x000fe40000010802 */
[----:B------:R-:W1:Y:S02]  /*179d0*/  MUFU.EX2 R2, R8 ;  /* 0x0000000800027308 */ /* 0x000e640000000800 */
[----:B-1----:R-:W-:Y:S01]  /*179e0*/  F2FP.PACK_AB R172, R2, R3 ;  /* 0x0000000302ac723e */ /* 0x002fe200000000ff */
[C---:B------:R-:W-:Y:S02]  /*179f0*/  FFMA.FTZ R0, R4.reuse, R248, R3 ;  /* 0x000000f804007223 */ /* 0x040fe40000010003 */
[----:B------:R-:W-:Y:S02]  /*17a00*/  FMUL.FTZ R56, R4, R56 ;  /* 0x0000003804387220 */ /* 0x000fe40000410000 */
[----:B------:R-:W-:Y:S01]  /*17a10*/  FADD.FTZ R24, R2, R0 ;  /* 0x0000000002187221 */ /* 0x000fe20000010000 */
[C---:B------:R-:W-:Y:S01]  /*17a20*/  FSEL R0, R104.reuse, RZ, P0 ;  /* 0x000000ff68007208 */ /* 0x040fe20000000000 */
[----:B------:R-:W-:Y:S02]  /*17a30*/  FMUL.FTZ R2, R104, c[0x0][0x2d0] ;  /* 0x0000b40068027a20 */ /* 0x000fe40000410000 */
[----:B------:R-:W-:Y:S02]  /*17a40*/  FMUL.FTZ R57, R4, R57 ;  /* 0x0000003904397220 */ /* 0x000fe40000410000 */
[----:B------:R-:W-:Y:S01]  /*17a50*/  FADD.FTZ R0, -R0, R107 ;  /* 0x0000006b00007221 */ /* 0x000fe20000010100 */
[----:B------:R-:W-:Y:S01]  /*17a60*/  FSEL R2, R2, RZ, P0 ;  /* 0x000000ff02027208 */ /* 0x000fe20000000000 */
[----:B------:R-:W-:Y:S01]  /*17a70*/  FMUL.FTZ R68, R4, R68 ;  /* 0x0000004404447220 */ /* 0x000fe20000410000 */
[----:B------:R-:W-:Y:S01]  /*17a80*/  FSETP.NEU.FTZ.AND P0, PT, R6, -INF , PT ;  /* 0xff8000000600780b */ /* 0x000fe20003f1d000 */
[----:B------:R-:W-:Y:S01]  /*17a90*/  FMUL.FTZ R0, R0, c[0x0][0x2d0] ;  /* 0x0000b40000007a20 */ /* 0x000fe20000410000 */
        /* <DEDUP_REMOVED lines=12> */
[----:B------:R-:W1:Y:S01]  /*17b60*/  MUFU.EX2 R3, R0 ;  /* 0x0000000000037308 */ /* 0x000e620000000800 */
[--C-:B------:R-:W-:Y:S02]  /*17b70*/  FFMA.FTZ R218, R50, c[0x0][0x2d0], -R2.reuse ;  /* 0x0000b40032da7a23 */ /* 0x100fe40000010802 */
[----:B------:R-:W-:Y:S02]  /*17b80*/  FFMA.FTZ R217, R49, c[0x0][0x2d0], -R2 ;  /* 0x0000b40031d97a23 */ /* 0x000fe40000010802 */
[C---:B------:R-:W-:Y:S02]  /*17b90*/  FMUL.FTZ R52, R4.reuse, R160 ;  /* 0x000000a004347220 */ /* 0x040fe40000410000 */
[C---:B------:R-:W-:Y:S02]  /*17ba0*/  FMUL.FTZ R53, R4.reuse, R161 ;  /* 0x000000a104357220 */ /* 0x040fe40000410000 */
[C---:B------:R-:W-:Y:S01]  /*17bb0*/  FMUL.FTZ R69, R4.reuse, R69 ;  /* 0x0000004504457220 */ /* 0x040fe20000410000 */
[----:B------:R-:W2:Y:S01]  /*17bc0*/  MUFU.EX2 R2, R8 ;  /* 0x0000000800027308 */ /* 0x000ea20000000800 */
        /* <DEDUP_REMOVED lines=8> */
[C---:B-1----:R-:W-:Y:S02]  /*17c50*/  FFMA.FTZ R0, R3.reuse, R237, R26 ;  /* 0x000000ed03007223 */ /* 0x042fe4000001001a */
[C---:B------:R-:W-:Y:S02]  /*17c60*/  FMUL.FTZ R54, R3.reuse, R162 ;  /* 0x000000a203367220 */ /* 0x040fe40000410000 */
[C---:B------:R-:W-:Y:S01]  /*17c70*/  FMUL.FTZ R55, R3.reuse, R163 ;  /* 0x000000a303377220 */ /* 0x040fe20000410000 */
[----:B------:R-:W-:Y:S01]  /*17c80*/  MUFU.EX2 R22, R22 ;  /* 0x0000001600167308 */ /* 0x000fe20000000800 */
[----:B------:R-:W-:Y:S01]  /*17c90*/  LDSM.16.MT88.4 R160, [R196+0x1400] ;  /* 0x00140000c4a0783b */ /* 0x000fe20000004200 */
[C---:B------:R-:W-:Y:S02]  /*17ca0*/  FMUL.FTZ R58, R3.reuse, R58 ;  /* 0x0000003a033a7220 */ /* 0x040fe40000410000 */
[C---:B--2---:R-:W-:Y:S01]  /*17cb0*/  FADD.FTZ R39, R2.reuse, R0 ;  /* 0x0000000002277221 */ /* 0x044fe20000010000 */
[----:B------:R-:W-:Y:S01]  /*17cc0*/  F2FP.PACK_AB R173, R2, R26 ;  /* 0x0000001a02ad723e */ /* 0x000fe200000000ff */
[C---:B------:R-:W-:Y:S01]  /*17cd0*/  FMUL.FTZ R2, R6.reuse, c[0x0][0x2d0] ;  /* 0x0000b40006027a20 */ /* 0x040fe20000410000 */
[----:B------:R-:W-:Y:S01]  /*17ce0*/  FSEL R0, R6, RZ, P0 ;  /* 0x000000ff06007208 */ /* 0x000fe20000000000 */
[----:B------:R-:W-:Y:S02]  /*17cf0*/  FMUL.FTZ R59, R3, R59 ;  /* 0x0000003b033b7220 */ /* 0x000fe40000410000 */
[----:B------:R-:W1:Y:S01]  /*17d00*/  MUFU.EX2 R26, R28 ;  /* 0x0000001c001a7308 */ /* 0x000e620000000800 */
[----:B------:R-:W-:Y:S01]  /*17d10*/  FSEL R2, R2, RZ, P0 ;  /* 0x000000ff02027208 */ /* 0x000fe20000000000 */
[----:B------:R-:W-:Y:S01]  /*17d20*/  FADD.FTZ R0, -R0, R108 ;  /* 0x0000006c00007221 */ /* 0x000fe20000010100 */
[----:B------:R-:W-:Y:S01]  /*17d30*/  FSETP.NEU.FTZ.AND P0, PT, R5, -INF , PT ;  /* 0xff8000000500780b */ /* 0x000fe20003f1d000 */
[----:B------:R-:W-:Y:S02]  /*17d40*/  FMUL.FTZ R70, R3, R70 ;  /* 0x0000004603467220 */ /* 0x000fe40000410000 */
[--C-:B------:R-:W-:Y:S02]  /*17d50*/  FFMA.FTZ R8, R9, c[0x0][0x2d0], -R2.reuse ;  /* 0x0000b40009087a23 */ /* 0x100fe40000010802 */
[--C-:B------:R-:W-:Y:S02]  /*17d60*/  FFMA.FTZ R193, R40, c[0x0][0x2d0], -R2.reuse ;  /* 0x0000b40028c17a23 */ /* 0x100fe40000010802 */
[----:B------:R2:W-:Y:S01]  /*17d70*/  MUFU.EX2 R40, R8 ;  /* 0x0000000800287308 */ /* 0x0005e20000000800 */
[----:B------:R-:W-:Y:S02]  /*17d80*/  FMUL.FTZ R0, R0, c[0x0][0x2d0] ;  /* 0x0000b40000007a20 */ /* 0x000fe40000410000 */
[--C-:B------:R-:W-:Y:S02]  /*17d90*/  FFMA.FTZ R9, R29, c[0x0][0x2d0], -R2.reuse ;  /* 0x0000b4001d097a23 */ /* 0x100fe40000010802 */
[--C-:B------:R-:W-:Y:S02]  /*17da0*/  FFMA.FTZ R213, R25, c[0x0][0x2d0], -R2.reuse ;  /* 0x0000b40019d57a23 */ /* 0x100fe40000010802 */
[--C-:B------:R-:W-:Y:S02]  /*17db0*/  FFMA.FTZ R38, R48, c[0x0][0x2d0], -R2.reuse ;  /* 0x0000b40030267a23 */ /* 0x100fe40000010802 */
[--C-:B------:R-:W-:Y:S01]  /*17dc0*/  FFMA.FTZ R177, R43, c[0x0][0x2d0], -R2.reuse ;  /* 0x0000b4002bb17a23 */ /* 0x100fe20000010802 */
[----:B------:R3:W-:Y:S01]  /*17dd0*/  MUFU.EX2 R25, R9 ;  /* 0x0000000900197308 */ /* 0x0007e20000000800 */
[--C-:B------:R-:W-:Y:S02]  /*17de0*/  FFMA.FTZ R211, R42, c[0x0][0x2d0], -R2.reuse ;  /* 0x0000b4002ad37a23 */ /* 0x100fe40000010802 */
[--C-:B------:R-:W-:Y:S01]  /*17df0*/  FFMA.FTZ R195, R41, c[0x0][0x2d0], -R2.reuse ;  /* 0x0000b40029c37a23 */ /* 0x100fe20000010802 */
[----:B-1----:R-:W-:Y:S01]  /*17e00*/  F2FP.PACK_AB R174, R26, R27 ;  /* 0x0000001b1aae723e */ /* 0x002fe200000000ff */
[--C-:B------:R-:W-:Y:S02]  /*17e10*/  FFMA.FTZ R37, R47, c[0x0][0x2d0], -R2.reuse ;  /* 0x0000b4002f257a23 */ /* 0x100fe40000010802 */
[--C-:B------:R-:W-:Y:S02]  /*17e20*/  FFMA.FTZ R182, R46, c[0x0][0x2d0], -R2.reuse ;  /* 0x0000b4002eb67a23 */ /* 0x100fe40000010802 */
[--C-:B------:R-:W-:Y:S01]  /*17e30*/  FFMA.FTZ R180, R45, c[0x0][0x2d0], -R2.reuse ;  /* 0x0000b4002db47a23 */ /* 0x100fe20000010802 */
[----:B------:R-:W-:Y:S01]  /*17e40*/  MUFU.EX2 R0, R0 ;  /* 0x0000000000007308 */ /* 0x000fe20000000800 */
[----:B------:R-:W-:Y:S01]  /*17e50*/  FFMA.FTZ R179, R44, c[0x0][0x2d0], -R2 ;  /* 0x0000b4002cb37a23 */ /* 0x000fe20000010802 */
[----:B------:R-:W-:Y:S01]  /*17e60*/  FSEL R2, R5, RZ, P0 ;  /* 0x000000ff05027208 */ /* 0x000fe20000000000 */
[----:B------:R-:W-:Y:S02]  /*17e70*/  FMUL.FTZ R71, R3, R71 ;  /* 0x0000004703477220 */ /* 0x000fe40000410000 */
[----:B--2---:R-:W-:Y:S02]  /*17e80*/  FMUL.FTZ R8, R5, c[0x0][0x2d0] ;  /* 0x0000b40005087a20 */ /* 0x004fe40000410000 */
[----:B------:R-:W-:Y:S02]  /*17e90*/  FADD.FTZ R2, -R2, R109 ;  /* 0x0000006d02027221 */ /* 0x000fe40000010100 */
[----:B------:R-:W-:Y:S01]  /*17ea0*/  FADD.FTZ R109, R22, R39 ;  /* 0x00000027166d7221 */ /* 0x000fe20000010000 */
[----:B------:R-:W-:Y:S01]  /*17eb0*/  FSEL R8, R8, RZ, P0 ;  /* 0x000000ff08087208 */ /* 0x000fe20000000000 */
[----:B------:R-:W1:Y:S01]  /*17ec0*/  MUFU.EX2 R230, R106 ;  /* 0x0000006a00e67308 */ /* 0x000e620000000800 */
[----:B------:R-:W-:Y:S02]  /*17ed0*/  FMUL.FTZ R2, R2, c[0x0][0x2d0] ;  /* 0x0000b40002027a20 */ /* 0x000fe40000410000 */
[----:B---3--:R-:W-:Y:S02]  /*17ee0*/  FADD.FTZ R9, R27, R24 ;  /* 0x000000181b097221 */ /* 0x008fe40000010000 */
[--C-:B------:R-:W-:Y:S02]  /*17ef0*/  FFMA.FTZ R23, R12, c[0x0][0x2d0], -R8.reuse ;  /* 0x0000b4000c177a23 */ /* 0x100fe40000010808 */
[--C-:B------:R-:W-:Y:S02]  /*17f00*/  FFMA.FTZ R36, R21, c[0x0][0x2d0], -R8.reuse ;  /* 0x0000b40015247a23 */ /* 0x100fe40000010808 */
[--C-:B------:R-:W-:Y:S01]  /*17f10*/  FFMA.FTZ R21, R20, c[0x0][0x2d0], -R8.reuse ;  /* 0x0000b40014157a23 */ /* 0x100fe20000010808 */
[----:B------:R-:W2:Y:S01]  /*17f20*/  MUFU.EX2 R2, R2 ;  /* 0x0000000200027308 */ /* 0x000ea20000000800 */
[--C-:B------:R-:W-:Y:S02]  /*17f30*/  FFMA.FTZ R20, R19, c[0x0][0x2d0], -R8.reuse ;  /* 0x0000b40013147a23 */ /* 0x100fe40000010808 */
[--C-:B------:R-:W-:Y:S02]  /*17f40*/  FFMA.FTZ R176, R18, c[0x0][0x2d0], -R8.reuse ;  /* 0x0000b40012b07a23 */ /* 0x100fe40000010808 */
[--C-:B------:R-:W-:Y:S02]  /*17f50*/  FFMA.FTZ R178, R17, c[0x0][0x2d0], -R8.reuse ;  /* 0x0000b40011b27a23 */ /* 0x100fe40000010808 */
[--C-:B------:R-:W-:Y:S02]  /*17f60*/  FFMA.FTZ R183, R16, c[0x0][0x2d0], -R8.reuse ;  /* 0x0000b40010b77a23 */ /* 0x100fe40000010808 */
[--C-:B------:R-:W-:Y:S01]  /*17f70*/  FFMA.FTZ R184, R15, c[0x0][0x2d0], -R8.reuse ;  /* 0x0000b4000fb87a23 */ /* 0x100fe20000010808 */
[----:B------:R-:W-:Y:S01]  /*17f80*/  MUFU.EX2 R227, R36 ;  /* 0x0000002400e37308 */ /* 0x000fe20000000800 */
[--C-:B------:R-:W-:Y:S02]  /*17f90*/  FFMA.FTZ R194, R14, c[0x0][0x2d0], -R8.reuse ;  /* 0x0000b4000ec27a23 */ /* 0x100fe40000010808 */
[--C-:B------:R-:W-:Y:S01]  /*17fa0*/  FFMA.FTZ R212, R13, c[0x0][0x2d0], -R8.reuse ;  /* 0x0000b4000dd47a23 */ /* 0x100fe20000010808 */
[----:B-1----:R-:W-:Y:S01]  /*17fb0*/  F2FP.PACK_AB R175, R230, R22 ;  /* 0x00000016e6af723e */ /* 0x002fe200000000ff */
[--C-:B------:R-:W-:Y:S02]  /*17fc0*/  FFMA.FTZ R214, R10, c[0x0][0x2d0], -R8.reuse ;  /* 0x0000b4000ad67a23 */ /* 0x100fe40000010808 */
[----:B------:R-:W-:Y:S02]  /*17fd0*/  FFMA.FTZ R215, R11, c[0x0][0x2d0], -R8 ;  /* 0x0000b4000bd77a23 */ /* 0x000fe40000010808 */
[----:B------:R-:W-:Y:S01]  /*17fe0*/  FFMA.FTZ R8, R0, R238, R40 ;  /* 0x000000ee00087223 */ /* 0x000fe20000010028 */
[----:B------:R-:W-:Y:S01]  /*17ff0*/  MUFU.EX2 R229, R38 ;  /* 0x0000002600e57308 */ /* 0x000fe20000000800 */
[----:B------:R-:W-:Y:S02]  /*18000*/  FADD.FTZ R181, R26, R9 ;  /* 0x000000091ab57221 */ /* 0x000fe40000010000 */
[C---:B------:R-:W-:Y:S02]  /*18010*/  FMUL.FTZ R13, R0.reuse, R133 ;  /* 0x00000085000d7220 */ /* 0x040fe40000410000 */
[C---:B------:R-:W-:Y:S02]  /*18020*/  FADD.FTZ R133, R25.reuse, R8 ;  /* 0x0000000819857221 */ /* 0x040fe40000010000 */
[C---:B------:R-:W-:Y:S01]  /*18030*/  FMUL.FTZ R48, R0.reuse, R112 ;  /* 0x0000007000307220 */ /* 0x040fe20000410000 */
[----:B------:R-:W-:Y:S01]  /*18040*/  F2FP.PACK_AB R112, R25, R40 ;  /* 0x000000281970723e */ /* 0x000fe200000000ff */
[C---:B------:R-:W-:Y:S01]  /*18050*/  FMUL.FTZ R16, R0.reuse, R128 ;  /* 0x0000008000107220 */ /* 0x040fe20000410000 */
[----:B------:R-:W1:Y:S01]  /*18060*/  LDSM.16.MT88.4 R24, [R196] ;  /* 0x00000000c418783b */ /* 0x000e620000004200 */
[C---:B------:R-:W-:Y:S01]  /*18070*/  FMUL.FTZ R17, R0.reuse, R129 ;  /* 0x0000008100117220 */ /* 0x040fe20000410000 */
[----:B------:R-:W3:Y:S01]  /*18080*/  MUFU.EX2 R246, R37 ;  /* 0x0000002500f67308 */ /* 0x000ee20000000800 */
[C---:B------:R-:W-:Y:S02]  /*18090*/  FMUL.FTZ R28, R0.reuse, R124 ;  /* 0x0000007c001c7220 */ /* 0x040fe40000410000 */
[C---:B------:R-:W-:Y:S02]  /*180a0*/  FMUL.FTZ R29, R0.reuse, R125 ;  /* 0x0000007d001d7220 */ /* 0x040fe40000410000 */
[C---:B------:R-:W-:Y:S01]  /*180b0*/  FMUL.FTZ R32, R0.reuse, R120 ;  /* 0x0000007800207220 */ /* 0x040fe20000410000 */
[----:B------:R-:W4:Y:S01]  /*180c0*/  LDSM.16.MT88.4 R40, [R197] ;  /* 0x00000000c528783b */ /* 0x000f220000004200 */
        /* <DEDUP_REMOVED lines=8> */
[----:B------:R-:W5:Y:S01]  /*18150*/  MUFU.EX2 R247, R20 ;  /* 0x0000001400f77308 */ /* 0x000f620000000800 */
        /* <DEDUP_REMOVED lines=11> */
[----:B------:R-:W-:Y:S01]  /*18210*/  MUFU.EX2 R108, R190 ;  /* 0x000000be006c7308 */ /* 0x000fe20000000800 */
[C---:B------:R-:W-:Y:S02]  /*18220*/  FMUL.FTZ R8, R4.reuse, R140 ;  /* 0x0000008c04087220 */ /* 0x040fe40000410000 */
[----:B------:R-:W-:Y:S02]  /*18230*/  FMUL.FTZ R9, R4, R141 ;  /* 0x0000008d04097220 */ /* 0x000fe40000410000 */
[C---:B------:R-:W-:Y:S02]  /*18240*/  FMUL.FTZ R10, R3.reuse, R142 ;  /* 0x0000008e030a7220 */ /* 0x040fe40000410000 */
[----:B------:R-:W-:Y:S02]  /*18250*/  FMUL.FTZ R11, R3, R143 ;  /* 0x0000008f030b7220 */ /* 0x000fe40000410000 */
[C---:B--2---:R-:W-:Y:S01]  /*18260*/  FMUL.FTZ R18, R2.reuse, R130 ;  /* 0x0000008202127220 */ /* 0x044fe20000410000 */
[----:B------:R-:W2:Y:S01]  /*18270*/  MUFU.EX2 R0, R23 ;  /* 0x0000001700007308 */ /* 0x000ea20000000800 */
[C---:B------:R-:W-:Y:S02]  /*18280*/  FMUL.FTZ R19, R2.reuse, R131 ;  /* 0x0000008302137220 */ /* 0x040fe40000410000 */
[----:B------:R-:W-:Y:S01]  /*18290*/  LDSM.16.MT88.4 R128, [R196+0x1000] ;  /* 0x00100000c480783b */ /* 0x000fe20000004200 */
[-C--:B-1----:R-:W-:Y:S05]  /*182a0*/  HMMA.16816.F32 R8, R172, R24.reuse, R8 ;  /* 0x00000018ac08723c */ /* 0x082fea0000001808 */
[----:B------:R-:W-:Y:S01]  /*182b0*/  FMUL.FTZ R50, R2, R114 ;  /* 0x0000007202327220 */ /* 0x000fe20000410000 */
[----:B---3--:R-:W-:Y:S01]  /*182c0*/  F2FP.PACK_AB R114, R246, R229 ;  /* 0x000000e5f672723e */ /* 0x008fe200000000ff */
[C---:B------:R-:W-:Y:S01]  /*182d0*/  FMUL.FTZ R51, R2.reuse, R115 ;  /* 0x0000007302337220 */ /* 0x040fe20000410000 */
[----:B-----5:R-:W-:Y:S01]  /*182e0*/  F2FP.PACK_AB R115, R247, R228 ;  /* 0x000000e4f773723e */ /* 0x020fe200000000ff */
[C---:B------:R-:W-:Y:S01]  /*182f0*/  FMUL.FTZ R14, R2.reuse, R134 ;  /* 0x00000086020e7220 */ /* 0x040fe20000410000 */
[----:B------:R-:W-:Y:S02]  /*18300*/  MUFU.EX2 R240, R187 ;  /* 0x000000bb00f07308 */ /* 0x000fe40000000800 */
[----:B------:R-:W-:Y:S02]  /*18310*/  FMUL.FTZ R15, R2, R135 ;  /* 0x00000087020f7220 */ /* 0x000fe40000410000 */
[C---:B------:R-:W-:Y:S02]  /*18320*/  FMUL.FTZ R20, R4.reuse, R144 ;  /* 0x0000009004147220 */ /* 0x040fe40000410000 */
[----:B------:R-:W-:Y:S02]  /*18330*/  FMUL.FTZ R21, R4, R145 ;  /* 0x0000009104157220 */ /* 0x000fe40000410000 */
[----:B------:R-:W-:Y:S01]  /*18340*/  FMUL.FTZ R22, R3, R146 ;  /* 0x0000009203167220 */ /* 0x000fe20000410000 */
[----:B--2---:R-:W-:Y:S01]  /*18350*/  F2FP.PACK_AB R113, R227, R0 ;  /* 0x00000000e371723e */ /* 0x004fe200000000ff */
[C---:B------:R-:W-:Y:S01]  /*18360*/  FMUL.FTZ R23, R3.reuse, R147 ;  /* 0x0000009303177220 */ /* 0x040fe20000410000 */
[----:B------:R-:W-:Y:S01]  /*18370*/  MUFU.EX2 R135, R188 ;  /* 0x000000bc00877308 */ /* 0x000fe20000000800 */
[----:B------:R-:W-:Y:S01]  /*18380*/  LDSM.16.MT88.4 R144, [R196+0x800] ;  /* 0x00080000c490783b */ /* 0x000fe20000004200 */
[C---:B------:R-:W-:Y:S02]  /*18390*/  FMUL.FTZ R46, R2.reuse, R118 ;  /* 0x00000076022e7220 */ /* 0x040fe40000410000 */
[C---:B------:R-:W-:Y:S01]  /*183a0*/  FMUL.FTZ R47, R2.reuse, R119 ;  /* 0x00000077022f7220 */ /* 0x040fe20000410000 */
[C---:B------:R-:W-:Y:S04]  /*183b0*/  HMMA.16816.F32 R12, R112.reuse, R24, R12 ;  /* 0x00000018700c723c */ /* 0x040fe8000000180c */
[----:B------:R-:W1:Y:S01]  /*183c0*/  LDSM.16.MT88.4 R116, [R196+0xc00] ;  /* 0x000c0000c474783b */ /* 0x000e620000004200 */
[C---:B------:R-:W-:Y:S01]  /*183d0*/  FMUL.FTZ R30, R2.reuse, R126 ;  /* 0x0000007e021e7220 */ /* 0x040fe20000410000 */
[----:B------:R-:W-:Y:S01]  /*183e0*/  MUFU.EX2 R134, R182 ;  /* 0x000000b600867308 */ /* 0x000fe20000000800 */
[C---:B------:R-:W-:Y:S01]  /*183f0*/  FMUL.FTZ R31, R2.reuse, R127 ;  /* 0x0000007f021f7220 */ /* 0x040fe20000410000 */
[-C--:B------:R-:W-:Y:S04]  /*18400*/  HMMA.16816.F32 R16, R112, R26.reuse, R16 ;  /* 0x0000001a7010723c */ /* 0x080fe80000001810 */
[----:B------:R-:W-:Y:S01]  /*18410*/  LDSM.16.MT88.4 R124, [R197+0x400] ;  /* 0x00040000c57c783b */ /* 0x000fe20000004200 */
[C---:B------:R-:W-:Y:S02]  /*18420*/  FMUL.FTZ R34, R2.reuse, R122 ;  /* 0x0000007a02227220 */ /* 0x040fe40000410000 */
[----:B------:R-:W-:Y:S01]  /*18430*/  FMUL.FTZ R35, R2, R123 ;  /* 0x0000007b02237220 */ /* 0x000fe20000410000 */
[C---:B------:R-:W-:Y:S01]  /*18440*/  HMMA.16816.F32 R20, R172.reuse, R26, R20 ;  /* 0x0000001aac14723c */ /* 0x040fe20000001814 */
[----:B------:R-:W-:Y:S03]  /*18450*/  MUFU.EX2 R243, R186 ;  /* 0x000000ba00f37308 */ /* 0x000fe60000000800 */
[C---:B------:R-:W-:Y:S01]  /*18460*/  FMUL.FTZ R24, R4.reuse, R148 ;  /* 0x0000009404187220 */ /* 0x040fe20000410000 */
[----:B------:R-:W-:Y:S01]  /*18470*/  LDSM.16.MT88.4 R120, [R196+0x400] ;  /* 0x00040000c478783b */ /* 0x000fe20000004200 */
[C---:B------:R-:W-:Y:S02]  /*18480*/  FMUL.FTZ R25, R4.reuse, R149 ;  /* 0x0000009504197220 */ /* 0x040fe40000410000 */
[C---:B------:R-:W-:Y:S03]  /*18490*/  FMUL.FTZ R26, R3.reuse, R150 ;  /* 0x00000096031a7220 */ /* 0x040fe60000410000 */
[----:B------:R-:W-:Y:S01]  /*184a0*/  MUFU.EX2 R244, R185 ;  /* 0x000000b900f47308 */ /* 0x000fe20000000800 */
[C---:B------:R-:W-:Y:S02]  /*184b0*/  FMUL.FTZ R27, R3.reuse, R151 ;  /* 0x00000097031b7220 */ /* 0x040fe40000410000 */
[C---:B------:R-:W-:Y:S02]  /*184c0*/  FMUL.FTZ R36, R4.reuse, R152 ;  /* 0x0000009804247220 */ /* 0x040fe40000410000 */
[----:B------:R-:W-:Y:S02]  /*184d0*/  FMUL.FTZ R37, R4, R153 ;  /* 0x0000009904257220 */ /* 0x000fe40000410000 */
[C---:B------:R-:W-:Y:S01]  /*184e0*/  FMUL.FTZ R38, R3.reuse, R154 ;  /* 0x0000009a03267220 */ /* 0x040fe20000410000 */
[-C--:B----4-:R-:W-:Y:S02]  /*184f0*/  HMMA.16816.F32 R24, R172, R40.reuse, R24 ;  /* 0x00000028ac18723c */ /* 0x090fe40000001818 */
[----:B------:R-:W-:Y:S01]  /*18500*/  MUFU.EX2 R241, R180 ;  /* 0x000000b400f17308 */ /* 0x000fe20000000800 */
[C---:B------:R-:W-:Y:S02]  /*18510*/  FMUL.FTZ R39, R3.reuse, R155 ;  /* 0x0000009b03277220 */ /* 0x040fe40000410000 */
[----:B------:R-:W-:Y:S01]  /*18520*/  LDSM.16.MT88.4 R152, [R197+0x800] ;  /* 0x00080000c598783b */ /* 0x000fe20000004200 */
[C---:B------:R-:W-:Y:S02]  /*18530*/  FMUL.FTZ R62, R2.reuse, R62 ;  /* 0x0000003e023e7220 */ /* 0x040fe40000410000 */
[C---:B------:R-:W-:Y:S04]  /*18540*/  HMMA.16816.F32 R28, R112.reuse, R40, R28 ;  /* 0x00000028701c723c */ /* 0x040fe8000000181c */
[C---:B------:R-:W-:Y:S01]  /*18550*/  FMUL.FTZ R63, R2.reuse, R63 ;  /* 0x0000003f023f7220 */ /* 0x040fe20000410000 */
[----:B------:R-:W-:Y:S01]  /*18560*/  MUFU.EX2 R242, R179 ;  /* 0x000000b300f27308 */ /* 0x000fe20000000800 */
[----:B------:R-:W-:Y:S02]  /*18570*/  FMUL.FTZ R66, R2, R66 ;  /* 0x0000004202427220 */ /* 0x000fe40000410000 */
[-C--:B------:R-:W-:Y:S04]  /*18580*/  HMMA.16816.F32 R32, R112, R42.reuse, R32 ;  /* 0x0000002a7020723c */ /* 0x080fe80000001820 */
[C---:B------:R-:W-:Y:S02]  /*18590*/  FMUL.FTZ R40, R4.reuse, R156 ;  /* 0x0000009c04287220 */ /* 0x040fe40000410000 */
[----:B------:R-:W-:Y:S01]  /*185a0*/  FMUL.FTZ R41, R4, R157 ;  /* 0x0000009d04297220 */ /* 0x000fe20000410000 */
[----:B------:R-:W-:Y:S01]  /*185b0*/  MUFU.EX2 R245, R177 ;  /* 0x000000b100f57308 */ /* 0x000fe20000000800 */
[C---:B------:R-:W-:Y:S04]  /*185c0*/  HMMA.16816.F32 R36, R172.reuse, R42, R36 ;  /* 0x0000002aac24723c */ /* 0x040fe80000001824 */
[C---:B------:R-:W-:Y:S02]  /*185d0*/  FMUL.FTZ R67, R2.reuse, R67 ;  /* 0x0000004302437220 */ /* 0x040fe40000410000 */
[C---:B------:R-:W-:Y:S02]  /*185e0*/  FMUL.FTZ R74, R3.reuse, R74 ;  /* 0x0000004a034a7220 */ /* 0x040fe40000410000 */
[C---:B------:R-:W-:Y:S01]  /*185f0*/  FMUL.FTZ R42, R3.reuse, R158 ;  /* 0x0000009e032a7220 */ /* 0x040fe20000410000 */
[----:B------:R-:W-:Y:S03]  /*18600*/  MUFU.EX2 R238, R178 ;  /* 0x000000b200ee7308 */ /* 0x000fe60000000800 */
[C---:B------:R-:W-:Y:S02]  /*18610*/  FMUL.FTZ R43, R3.reuse, R159 ;  /* 0x0000009f032b7220 */ /* 0x040fe40000410000 */
[C---:B------:R-:W-:Y:S02]  /*18620*/  FMUL.FTZ R75, R3.reuse, R75 ;  /* 0x0000004b034b7220 */ /* 0x040fe40000410000 */
[C---:B------:R-:W-:Y:S02]  /*18630*/  FMUL.FTZ R78, R2.reuse, R78 ;  /* 0x0000004e024e7220 */ /* 0x040fe40000410000 */
[C---:B------:R-:W-:Y:S01]  /*18640*/  FMUL.FTZ R79, R2.reuse, R79 ;  /* 0x0000004f024f7220 */ /* 0x040fe20000410000 */
[-C--:B-1----:R-:W-:Y:S01]  /*18650*/  HMMA.16816.F32 R40, R172, R116.reuse, R40 ;  /* 0x00000074ac28723c */ /* 0x082fe20000001828 */
[----:B------:R-:W-:Y:S02]  /*18660*/  MUFU.EX2 R237, R183 ;  /* 0x000000b700ed7308 */ /* 0x000fe40000000800 */
[C---:B------:R-:W-:Y:S02]  /*18670*/  FMUL.FTZ R82, R2.reuse, R82 ;  /* 0x0000005202527220 */ /* 0x040fe40000410000 */
[C---:B------:R-:W-:Y:S02]  /*18680*/  FMUL.FTZ R83, R2.reuse, R83 ;  /* 0x0000005302537220 */ /* 0x040fe40000410000 */
[C---:B------:R-:W-:Y:S01]  /*18690*/  FMUL.FTZ R86, R3.reuse, R86 ;  /* 0x0000005603567220 */ /* 0x040fe20000410000 */
[C---:B------:R-:W-:Y:S03]  /*186a0*/  HMMA.16816.F32 R44, R112.reuse, R116, R44 ;  /* 0x00000074702c723c */ /* 0x040fe6000000182c */
[----:B------:R-:W-:Y:S01]  /*186b0*/  MUFU.EX2 R192, R184 ;  /* 0x000000b800c07308 */ /* 0x000fe20000000800 */
[C---:B------:R-:W-:Y:S02]  /*186c0*/  FMUL.FTZ R87, R3.reuse, R87 ;  /* 0x0000005703577220 */ /* 0x040fe40000410000 */
[----:B------:R-:W-:Y:S02]  /*186d0*/  FFMA.FTZ R132, R2, R239, R0 ;  /* 0x000000ef02847223 */ /* 0x000fe40000010000 */
[-C--:B------:R-:W-:Y:S04]  /*186e0*/  HMMA.16816.F32 R48, R112, R118.reuse, R48 ;  /* 0x000000767030723c */ /* 0x080fe80000001830 */
[C---:B------:R-:W-:Y:S01]  /*186f0*/  FMUL.FTZ R90, R3.reuse, R90 ;  /* 0x0000005a035a7220 */ /* 0x040fe20000410000 */
[----:B------:R-:W-:Y:S01]  /*18700*/  MUFU.EX2 R239, R176 ;  /* 0x000000b000ef7308 */ /* 0x000fe20000000800 */
[C---:B------:R-:W-:Y:S02]  /*18710*/  FMUL.FTZ R91, R3.reuse, R91 ;  /* 0x0000005b035b7220 */ /* 0x040fe40000410000 */
[C---:B------:R-:W-:Y:S01]  /*18720*/  HMMA.16816.F32 R52, R172.reuse, R118, R52 ;  /* 0x00000076ac34723c */ /* 0x040fe20000001834 */
[----:B------:R-:W1:Y:S03]  /*18730*/  LDSM.16.MT88.4 R116, [R197+0xc00] ;  /* 0x000c0000c574783b */ /* 0x000e660000004200 */
[C---:B------:R-:W-:Y:S02]  /*18740*/  FMUL.FTZ R102, R3.reuse, R102 ;  /* 0x0000006603667220 */ /* 0x040fe40000410000 */
[----:B------:R-:W-:Y:S01]  /*18750*/  FMUL.FTZ R103, R3, R103 ;  /* 0x0000006703677220 */ /* 0x000fe20000410000 */
[----:B------:R-:W-:Y:S01]  /*18760*/  MUFU.EX2 R186, R219 ;  /* 0x000000db00ba7308 */ /* 0x000fe20000000800 */
[----:B------:R-:W-:Y:S04]  /*18770*/  FADD.FTZ R3, R229, R133 ;  /* 0x00000085e5037221 */ /* 0x000fe80000010000 */
[----:B------:R-:W-:Y:S02]  /*18780*/  FMUL.FTZ R89, R4, R89 ;  /* 0x0000005904597220 */ /* 0x000fe40000410000 */
[----:B------:R-:W-:Y:S02]  /*18790*/  FADD.FTZ R4, R230, R109 ;  /* 0x0000006de6047221 */ /* 0x000fe40000010000 */
[C---:B------:R-:W-:Y:S01]  /*187a0*/  FMUL.FTZ R94, R2.reuse, R94 ;  /* 0x0000005e025e7220 */ /* 0x040fe20000410000 */
[----:B------:R-:W-:Y:S01]  /*187b0*/  MUFU.EX2 R109, R223 ;  /* 0x000000df006d7308 */ /* 0x000fe20000000800 */
[C---:B------:R-:W-:Y:S02]  /*187c0*/  FMUL.FTZ R95, R2.reuse, R95 ;  /* 0x0000005f025f7220 */ /* 0x040fe40000410000 */
[C---:B------:R-:W-:Y:S02]  /*187d0*/  FMUL.FTZ R98, R2.reuse, R98 ;  /* 0x0000006202627220 */ /* 0x040fe40000410000 */
[----:B------:R-:W-:Y:S02]  /*187e0*/  FMUL.FTZ R99, R2, R99 ;  /* 0x0000006302637220 */ /* 0x000fe40000410000 */
[----:B------:R-:W-:Y:S03]  /*187f0*/  FADD.FTZ R0, R106, R181 ;  /* 0x000000b56a007221 */ /* 0x000fe60000010000 */
[----:B------:R-:W2:Y:S10]  /*18800*/  MUFU.EX2 R2, R191 ;  /* 0x000000bf00027308 */ /* 0x000eb40000000800 */
[----:B------:R-:W-:Y:S01]  /*18810*/  MUFU.EX2 R187, R218 ;  /* 0x000000da00bb7308 */ /* 0x000fe20000000800 */
[-C--:B-1----:R-:W-:Y:S09]  /*18820*/  HMMA.16816.F32 R56, R172, R116.reuse, R56 ;  /* 0x00000074ac38723c */ /* 0x082ff20000001838 */
[----:B------:R-:W-:Y:S01]  /*18830*/  MUFU.EX2 R190, R217 ;  /* 0x000000d900be7308 */ /* 0x000fe20000000800 */
[C---:B------:R-:W-:Y:S04]  /*18840*/  HMMA.16816.F32 R60, R112.reuse, R116, R60 ;  /* 0x00000074703c723c */ /* 0x040fe8000000183c */
[----:B--2---:R-:W-:Y:S04]  /*18850*/  FADD.FTZ R0, R2, R0 ;  /* 0x0000000002007221 */ /* 0x004fe80000010000 */
[-C--:B------:R-:W-:Y:S01]  /*18860*/  HMMA.16816.F32 R64, R112, R118.reuse, R64 ;  /* 0x000000767040723c */ /* 0x080fe20000001840 */
[----:B------:R-:W-:Y:S03]  /*18870*/  MUFU.EX2 R191, R216 ;  /* 0x000000d800bf7308 */ /* 0x000fe60000000800 */
[----:B------:R-:W-:Y:S04]  /*18880*/  FADD.FTZ R0, R108, R0 ;  /* 0x000000006c007221 */ /* 0x000fe80000010000 */
[C---:B------:R-:W-:Y:S01]  /*18890*/  HMMA.16816.F32 R68, R172.reuse, R118, R68 ;  /* 0x00000076ac44723c */ /* 0x040fe20000001844 */
[----:B------:R-:W1:Y:S02]  /*188a0*/  LDSM.16.MT88.4 R116, [R196+0x1800] ;  /* 0x00180000c474783b */ /* 0x000e640000004200 */
[----:B------:R-:W-:Y:S10]  /*188b0*/  MUFU.EX2 R185, R211 ;  /* 0x000000d300b97308 */ /* 0x000ff40000000800 */
[----:B------:R-:W2:Y:S10]  /*188c0*/  MUFU.EX2 R188, R195 ;  /* 0x000000c300bc7308 */ /* 0x000eb40000000800 */
[----:B------:R-:W-:Y:S10]  /*188d0*/  MUFU.EX2 R189, R193 ;  /* 0x000000c100bd7308 */ /* 0x000ff40000000800 */
[----:B------:R-:W3:Y:S01]  /*188e0*/  MUFU.EX2 R184, R213 ;  /* 0x000000d500b87308 */ /* 0x000ee20000000800 */
[----:B--2---:R-:W-:Y:S01]  /*188f0*/  F2FP.PACK_AB R176, R188, R185 ;  /* 0x000000b9bcb0723e */ /* 0x004fe200000000ff */
[-C--:B-1----:R-:W-:Y:S08]  /*18900*/  HMMA.16816.F32 R72, R172, R116.reuse, R72 ;  /* 0x00000074ac48723c */ /* 0x082ff00000001848 */
[----:B------:R-:W-:Y:S01]  /*18910*/  MUFU.EX2 R183, R194 ;  /* 0x000000c200b77308 */ /* 0x000fe20000000800 */
[C---:B------:R-:W-:Y:S09]  /*18920*/  HMMA.16816.F32 R76, R112.reuse, R116, R76 ;  /* 0x00000074704c723c */ /* 0x040ff2000000184c */
[----:B------:R-:W1:Y:S01]  /*18930*/  MUFU.EX2 R182, R212 ;  /* 0x000000d400b67308 */ /* 0x000e620000000800 */
[-C--:B------:R-:W-:Y:S03]  /*18940*/  HMMA.16816.F32 R80, R112, R118.reuse, R80 ;  /* 0x000000767050723c */ /* 0x080fe60000001850 */
[----:B---3--:R-:W-:Y:S06]  /*18950*/  F2FP.PACK_AB R178, R184, R189 ;  /* 0x000000bdb8b2723e */ /* 0x008fec00000000ff */
[----:B------:R-:W-:Y:S01]  /*18960*/  MUFU.EX2 R181, R214 ;  /* 0x000000d600b57308 */ /* 0x000fe20000000800 */
[C---:B------:R-:W-:Y:S01]  /*18970*/  HMMA.16816.F32 R84, R172.reuse, R118, R84 ;  /* 0x00000076ac54723c */ /* 0x040fe20000001854 */
[----:B------:R-:W2:Y:S08]  /*18980*/  LDSM.16.MT88.4 R116, [R197+0x1800] ;  /* 0x00180000c574783b */ /* 0x000eb00000004200 */
[----:B------:R-:W3:Y:S03]  /*18990*/  MUFU.EX2 R180, R215 ;  /* 0x000000d700b47308 */ /* 0x000ee60000000800 */
[----:B-1----:R-:W-:Y:S02]  /*189a0*/  F2FP.PACK_AB R177, R182, R183 ;  /* 0x000000b7b6b1723e */ /* 0x002fe400000000ff */
[----:B---3--:R-:W-:Y:S01]  /*189b0*/  F2FP.PACK_AB R179, R180, R181 ;  /* 0x000000b5b4b3723e */ /* 0x008fe200000000ff */
[-C--:B--2---:R-:W-:Y:S08]  /*189c0*/  HMMA.16816.F32 R88, R172, R116.reuse, R88 ;  /* 0x00000074ac58723c */ /* 0x084ff00000001858 */
        /* <DEDUP_REMOVED lines=9> */
[----:B------:R-:W-:Y:S01]  /*18a60*/  FADD.FTZ R0, R227, R132 ;  /* 0x00000084e3007221 */ /* 0x000fe20000010000 */
[----:B------:R-:W-:Y:S01]  /*18a70*/  F2FP.PACK_AB R115, R244, R243 ;  /* 0x000000f3f473723e */ /* 0x000fe200000000ff */
[----:B------:R-:W2:Y:S01]  /*18a80*/  LDL R227, [R1+0x28] ;  /* 0x0000280001e37983 */ /* 0x000ea20000100800 */
[----:B------:R-:W1:Y:S02]  /*18a90*/  MUFU.EX2 R132, R224 ;  /* 0x000000e000847308 */ /* 0x000e640000000800 */
[----:B------:R-:W-:Y:S01]  /*18aa0*/  F2FP.PACK_AB R118, R245, R242 ;  /* 0x000000f2f576723e */ /* 0x000fe200000000ff */
[----:B------:R-:W-:Y:S01]  /*18ab0*/  FADD.FTZ R106, R228, R0 ;  /* 0x00000000e46a7221 */ /* 0x000fe20000010000 */
[----:B------:R-:W-:Y:S01]  /*18ac0*/  F2FP.PACK_AB R119, R192, R237 ;  /* 0x000000edc077723e */ /* 0x000fe200000000ff */
[-C--:B------:R-:W-:Y:S05]  /*18ad0*/  HMMA.16816.F32 R8, R112, R120.reuse, R8 ;  /* 0x000000787008723c */ /* 0x080fea0000001808 */
[----:B------:R-:W-:Y:S01]  /*18ae0*/  F2FP.PACK_AB R173, R187, R186 ;  /* 0x000000babbad723e */ /* 0x000fe200000000ff */
[----:B------:R-:W3:Y:S01]  /*18af0*/  MUFU.EX2 R108, R226 ;  /* 0x000000e2006c7308 */ /* 0x000ee20000000800 */
[----:B------:R-:W-:Y:S01]  /*18b00*/  F2FP.PACK_AB R175, R191, R190 ;  /* 0x000000bebfaf723e */ /* 0x000fe200000000ff */
[C---:B------:R-:W-:Y:S08]  /*18b10*/  HMMA.16816.F32 R12, R116.reuse, R120, R12 ;  /* 0x00000078740c723c */ /* 0x040ff0000000180c */
[-C--:B------:R-:W-:Y:S01]  /*18b20*/  HMMA.16816.F32 R16, R116, R122.reuse, R16 ;  /* 0x0000007a7410723c */ /* 0x080fe20000001810 */
[----:B------:R-:W4:Y:S03]  /*18b30*/  MUFU.EX2 R107, R225 ;  /* 0x000000e1006b7308 */ /* 0x000f260000000800 */
[----:B-1----:R-:W-:Y:S04]  /*18b40*/  F2FP.PACK_AB R174, R109, R132 ;  /* 0x000000846dae723e */ /* 0x002fe800000000ff */
[C---:B------:R-:W-:Y:S01]  /*18b50*/  HMMA.16816.F32 R20, R112.reuse, R122, R20 ;  /* 0x0000007a7014723c */ /* 0x040fe20000001814 */
[----:B------:R-:W1:Y:S03]  /*18b60*/  LDSM.16.MT88.4 R120, [R197+0x1000] ;  /* 0x00100000c578783b */ /* 0x000e660000004200 */
[----:B---3--:R-:W-:Y:S04]  /*18b70*/  FADD.FTZ R0, R108, R2 ;  /* 0x000000026c007221 */ /* 0x008fe80000010000 */
[-C--:B------:R-:W-:Y:S04]  /*18b80*/  HMMA.16816.F32 R24, R112, R124.reuse, R24 ;  /* 0x0000007c7018723c */ /* 0x080fe80000001818 */
[----:B------:R-:W-:Y:S01]  /*18b90*/  FADD.FTZ R2, R247, R106 ;  /* 0x0000006af7027221 */ /* 0x000fe20000010000 */
[----:B------:R-:W-:Y:S03]  /*18ba0*/  MOV R106, R105 ;  /* 0x00000069006a7202 */ /* 0x000fe60000000f00 */
[C---:B------:R-:W-:Y:S04]  /*18bb0*/  HMMA.16816.F32 R28, R116.reuse, R124, R28 ;  /* 0x0000007c741c723c */ /* 0x040fe8000000181c */
[C---:B----4-:R-:W-:Y:S01]  /*18bc0*/  F2FP.PACK_AB R172, R107.reuse, R108 ;  /* 0x0000006c6bac723e */ /* 0x050fe200000000ff */
[----:B------:R-:W-:Y:S01]  /*18bd0*/  FADD.FTZ R0, R107, R0 ;  /* 0x000000006b007221 */ /* 0x000fe20000010000 */
[----:B------:R-:W-:Y:S01]  /*18be0*/  MOV R107, R104 ;  /* 0x00000068006b7202 */ /* 0x000fe20000000f00 */
[----:B------:R-:W-:Y:S01]  /*18bf0*/  FADD.FTZ R2, R239, R2 ;  /* 0x00000002ef027221 */ /* 0x000fe20000010000 */
[-C--:B------:R-:W-:Y:S04]  /*18c00*/  HMMA.16816.F32 R32, R116, R126.reuse, R32 ;  /* 0x0000007e7420723c */ /* 0x080fe80000001820 */
[----:B------:R-:W-:Y:S01]  /*18c10*/  FADD.FTZ R0, R132, R0 ;  /* 0x0000000084007221 */ /* 0x000fe20000010000 */
[----:B------:R-:W-:Y:S01]  /*18c20*/  MOV R108, R6 ;  /* 0x00000006006c7202 */ /* 0x000fe20000000f00 */
[----:B------:R-:W-:Y:S02]  /*18c30*/  FADD.FTZ R2, R238, R2 ;  /* 0x00000002ee027221 */ /* 0x000fe40000010000 */
[C---:B------:R-:W-:Y:S01]  /*18c40*/  HMMA.16816.F32 R36, R112.reuse, R126, R36 ;  /* 0x0000007e7024723c */ /* 0x040fe20000001824 */
[----:B------:R-:W3:Y:S03]  /*18c50*/  LDSM.16.MT88.4 R124, [R196+0x1c00] ;  /* 0x001c0000c47c783b */ /* 0x000ee60000004200 */
[----:B------:R-:W-:Y:S01]  /*18c60*/  FADD.FTZ R248, R109, R0 ;  /* 0x000000006df87221 */ /* 0x000fe20000010000 */
[----:B------:R-:W-:Y:S01]  /*18c70*/  MOV R109, R5 ;  /* 0x00000005006d7202 */ /* 0x000fe20000000f00 */
        /* <DEDUP_REMOVED lines=11> */
[----:B------:R-:W4:Y:S03]  /*18d30*/  LDSM.16.MT88.4 R128, [R197+0x1c00] ;  /* 0x001c0000c580783b */ /* 0x000f260000004200 */
        /* <DEDUP_REMOVED lines=23> */
[C---:B------:R-:W-:Y:S08]  /*18eb0*/  HMMA.16816.F32 R84, R112.reuse, R126, R84 ;  /* 0x0000007e7054723c */ /* 0x040ff00000001854 */
[-C--:B----4-:R-:W-:Y:S08]  /*18ec0*/  HMMA.16816.F32 R88, R112, R128.reuse, R88 ;  /* 0x000000807058723c */ /* 0x090ff00000001858 */
[C---:B------:R-:W-:Y:S08]  /*18ed0*/  HMMA.16816.F32 R92, R116.reuse, R128, R92 ;  /* 0x00000080745c723c */ /* 0x040ff0000000185c */
[-C--:B------:R-:W-:Y:S08]  /*18ee0*/  HMMA.16816.F32 R96, R116, R130.reuse, R96 ;  /* 0x000000827460723c */ /* 0x080ff00000001860 */
[----:B------:R-:W-:Y:S08]  /*18ef0*/  HMMA.16816.F32 R100, R112, R130, R100 ;  /* 0x000000827064723c */ /* 0x000ff00000001864 */
[-C--:B------:R-:W-:Y:S01]  /*18f00*/  HMMA.16816.F32 R140, R172, R144.reuse, R8 ;  /* 0x00000090ac8c723c */ /* 0x080fe20000001808 */
[----:B------:R-:W1:Y:S07]  /*18f10*/  LDSM.16.MT88.4 R8, [R197+0x1400] ;  /* 0x00140000c508783b */ /* 0x000e6e0000004200 */
[C---:B------:R-:W-:Y:S01]  /*18f20*/  HMMA.16816.F32 R132, R176.reuse, R144, R12 ;  /* 0x00000090b084723c */ /* 0x040fe2000000180c */
[----:B------:R-:W3:Y:S07]  /*18f30*/  LDSM.16.MT88.4 R12, [R196+0x2000] ;  /* 0x00200000c40c783b */ /* 0x000eee0000004200 */
[-C--:B------:R-:W-:Y:S01]  /*18f40*/  HMMA.16816.F32 R128, R176, R146.reuse, R16 ;  /* 0x00000092b080723c */ /* 0x080fe20000001810 */
[----:B------:R-:W4:Y:S07]  /*18f50*/  LDSM.16.MT88.4 R16, [R197+0x2000] ;  /* 0x00200000c510783b */ /* 0x000f2e0000004200 */
        /* <DEDUP_REMOVED lines=9> */
[-C--:B-1----:R-:W-:Y:S03]  /*18ff0*/  HMMA.16816.F32 R56, R172, R8.reuse, R56 ;  /* 0x00000008ac38723c */ /* 0x082fe60000001838 */
[C---:B--2---:R-:W-:Y:S05]  /*19000*/  ISETP.GT.AND P0, PT, R221.reuse, R227, PT ;  /* 0x000000e3dd00720c */ /* 0x044fea0003f04270 */
[C---:B------:R-:W-:Y:S04]  /*19010*/  HMMA.16816.F32 R60, R176.reuse, R8, R60 ;  /* 0x00000008b03c723c */ /* 0x040fe8000000183c */
[----:B------:R-:W-:Y:S04]  /*19020*/  IADD3 R221, R221, -0x1, RZ ;  /* 0xffffffffdddd7810 */ /* 0x000fe80007ffe0ff */
[-C--:B------:R-:W-:Y:S08]  /*19030*/  HMMA.16816.F32 R64, R176, R10.reuse, R64 ;  /* 0x0000000ab040723c */ /* 0x080ff00000001840 */
[C---:B------:R-:W-:Y:S08]  /*19040*/  HMMA.16816.F32 R68, R172.reuse, R10, R68 ;  /* 0x0000000aac44723c */ /* 0x040ff00000001844 */
[-C--:B---3--:R-:W-:Y:S08]  /*19050*/  HMMA.16816.F32 R72, R172, R12.reuse, R72 ;  /* 0x0000000cac48723c */ /* 0x088ff00000001848 */
[C---:B------:R-:W-:Y:S08]  /*19060*/  HMMA.16816.F32 R76, R176.reuse, R12, R76 ;  /* 0x0000000cb04c723c */ /* 0x040ff0000000184c */
[-C--:B------:R-:W-:Y:S08]  /*19070*/  HMMA.16816.F32 R80, R176, R14.reuse, R80 ;  /* 0x0000000eb050723c */ /* 0x080ff00000001850 */
[C---:B------:R-:W-:Y:S08]  /*19080*/  HMMA.16816.F32 R84, R172.reuse, R14, R84 ;  /* 0x0000000eac54723c */ /* 0x040ff00000001854 */
[-C--:B----4-:R-:W-:Y:S08]  /*19090*/  HMMA.16816.F32 R88, R172, R16.reuse, R88 ;  /* 0x00000010ac58723c */ /* 0x090ff00000001858 */
[C---:B------:R-:W-:Y:S08]  /*190a0*/  HMMA.16816.F32 R92, R176.reuse, R16, R92 ;  /* 0x00000010b05c723c */ /* 0x040ff0000000185c */
[-C--:B------:R-:W-:Y:S08]  /*190b0*/  HMMA.16816.F32 R96, R176, R18.reuse, R96 ;  /* 0x00000012b060723c */ /* 0x080ff00000001860 */
[----:B------:R-:W-:Y:S01]  /*190c0*/  HMMA.16816.F32 R100, R172, R18, R100 ;  /* 0x00000012ac64723c */ /* 0x000fe20000001864 */
[----:B------:R-:W-:-:S07]  /*190d0*/  @P0 BRA `(.L_x_1048) ;  /* 0xffffb86000000947 */ /* 0x000fce000383ffff */
.L_x_1015:
[----:B------:R-:W2:Y:S01]  /*190e0*/  LDL R0, [R1+0x58] ;  /* 0x0000580001007983 */ /* 0x000ea20000100800 */
[----:B-1----:R-:W-:-:S05]  /*190f0*/  IMAD.MOV.U32 R2, RZ, RZ, c[0x0][0x2c4] ;  /* 0x0000b100ff027624 */ /* 0x002fca00078e00ff */
[----:B------:R-:W-:Y:S01]  /*19100*/  ISETP.NE.AND P0, PT, R2, 0x1, PT ;  /* 0x000000010200780c */ /* 0x000fe20003f05270 */
[----:B------:R-:W-:Y:S01]  /*19110*/  IMAD.MOV.U32 R3, RZ, RZ, c[0x0][0x32c] ;  /* 0x0000cb00ff037624 */ /* 0x000fe200078e00ff */
[----:B--2---:R-:W-:-:S11]  /*19120*/  IADD3 R0, R0, 0x7f, RZ ;  /* 0x0000007f00007810 */ /* 0x004fd60007ffe0ff */
[----:B------:R-:W-:-:S05]  /*19130*/  @P0 IMAD.HI.U32 R2, R0, c[0x0][0x2c8], RZ ;  /* 0x0000b20000020a27 */ /* 0x000fca00078e00ff */
[----:B------:R-:W-:Y:S02]  /*19140*/  @P0 SHF.R.U32.HI R0, RZ, c[0x0][0x2cc], R2 ;  /* 0x0000b300ff000a19 */ /* 0x000fe40000011602 */
[----:B------:R-:W-:Y:S02]  /*19150*/  ISETP.GE.AND P0, PT, R3, 0x1, PT ;  /* 0x000000010300780c */ /* 0x000fe40003f06270 */
[----:B------:R-:W-:-:S05]  /*19160*/  IADD3 R2, R250, 0x1, -R249 ;  /* 0x00000001fa027810 */ /* 0x000fca0007ffe8f9 */
        /* <DEDUP_REMOVED lines=13> */
.L_x_1051:
[----:B------:R-:W-:-:S04]  /*19240*/  MOV R3, 0x1 ;  /* 0x0000000100037802 */ /* 0x000fc80000000f00 */
[----:B------:R-:W-:-:S13]  /*19250*/  ISETP.NE.AND P0, PT, R3, c[0x0][0x32c], PT ;  /* 0x0000cb0003007a0c */ /* 0x000fda0003f05270 */
[----:B------:R-:W-:-:S05]  /*19260*/  @P0 IMAD.HI.U32 R3, R0, c[0x0][0x330], RZ ;  /* 0x0000cc0000030a27 */ /* 0x000fca00078e00ff */
[----:B------:R-:W-:Y:S02]  /*19270*/  @P0 SHF.R.U32.HI R0, RZ, c[0x0][0x334], R3 ;  /* 0x0000cd00ff000a19 */ /* 0x000fe40000011603 */
.L_x_1052:
[----:B------:R-:W-:Y:S05]  /*19280*/  BSYNC B0 ;  /* 0x0000000000007941 */ /* 0x000fea0003800000 */
.L_x_1050:
[----:B------:R-:W-:-:S05]  /*19290*/  IMAD R0, R0, c[0x0][0x32c], RZ ;  /* 0x0000cb0000007a24 */ /* 0x000fca00078e02ff */
[----:B------:R-:W-:-:S03]  /*192a0*/  IMNMX R2, R2, R0, !PT ;  /* 0x0000000002027217 */ /* 0x000fc60007800200 */
.L_x_1049:
[----:B------:R-:W2:Y:S01]  /*192b0*/  LDL R3, [R1+0x20] ;  /* 0x0000200001037983 */ /* 0x000ea20000100800 */
[----:B------:R-:W-:-:S05]  /*192c0*/  IADD3 R2, R2, 0x2f, RZ ;  /* 0x0000002f02027810 */ /* 0x000fca0007ffe0ff */
[----:B------:R-:W-:-:S05]  /*192d0*/  IMAD.HI R2, R2, 0x2aaaaaab, RZ ;  /* 0x2aaaaaab02027827 */ /* 0x000fca00078e02ff */
[----:B------:R-:W-:-:S04]  /*192e0*/  SHF.R.U32.HI R0, RZ, 0x1f, R2 ;  /* 0x0000001fff007819 */ /* 0x000fc80000011602 */
[----:B------:R-:W-:-:S04]  /*192f0*/  LEA.HI.SX32 R0, R2, R0, 0x1d ;  /* 0x0000000002007211 */ /* 0x000fc800078feaff */
[----:B--2---:R-:W-:-:S04]  /*19300*/  IMNMX R246, R3, R0, !PT ;  /* 0x0000000003f67217 */ /* 0x004fc80007800200 */
[----:B------:R-:W-:-:S13]  /*19310*/  ISETP.GE.AND P0, PT, R221, R246, PT ;  /* 0x000000f6dd00720c */ /* 0x000fda0003f06270 */
[----:B------:R-:W-:Y:S05]  /*19320*/  @!P0 BRA `(.L_x_1053) ;  /* 0x0000328000008947 */ /* 0x000fea0003800000 */
.L_x_1066:
[----:B------:R-:W2:Y:S01]  /*19330*/  LDL R0, [R1+0x20] ;  /* 0x0000200001007983 */ /* 0x000ea20000100800 */
[----:B------:R-:W-:Y:S04]  /*19340*/  DEPBAR.LE SB0, 0x0 ;  /* 0x000080000000791a */ /* 0x000fe80000000000 */
[----:B------:R-:W-:Y:S01]  /*19350*/  WARPSYNC 0xffffffff ;  /* 0xffffffff00007948 */ /* 0x000fe20003800000 */
[----:B------:R-:W-:Y:S01]  /*19360*/  BAR.SYNC.DEFER_BLOCKING 0x0 ;  /* 0x0000000000007b1d */ /* 0x000fe20000010000 */
[----:B------:R-:W-:Y:S01]  /*19370*/  IMAD.MOV.U32 R107, RZ, RZ, R105 ;  /* 0x000000ffff6b7224 */ /* 0x000fe200078e0069 */
[----:B------:R-:W-:Y:S01]  /*19380*/  MOV R108, R104 ;  /* 0x00000068006c7202 */ /* 0x000fe20000000f00 */
[----:B------:R-:W-:Y:S03]  /*19390*/  IMAD.MOV.U32 R109, RZ, RZ, R6 ;  /* 0x000000ffff6d7224 */ /* 0x000fe600078e0006 */
[----:B------:R1:W3:Y:S01]  /*193a0*/  LDSM.16.M88.4 R52, [R198] ;  /* 0x00000000c634783b */ /* 0x0002e20000000200 */
[----:B------:R-:W-:Y:S03]  /*193b0*/  BSSY B0, `(.L_x_1054) ;  /* 0x0000043000007945 */ /* 0x000fe60003800000 */
[----:B------:R1:W4:Y:S04]  /*193c0*/  LDSM.16.M88.4 R48, [R198+0x1000] ;  /* 0x00100000c630783b */ /* 0x0003280000000200 */
        /* <DEDUP_REMOVED lines=28> */
.L_x_1202:
[----:B------:R-:W-:-:S05]  /*19590*/  BRA.DIV ~URZ, `(.L_x_1057) ;  /* 0x0000e5327f007947 */ /* 0x000fca000b800000 */
[----:B------:R3:W4:Y:S02]  /*195a0*/  SHFL.IDX PT, R0, R9, RZ, 0x1c1f ;  /* 0x001c1fff09007589 */ /* 0x00072400000e0000 */
.L_x_1203:
        /* <DEDUP_REMOVED lines=23> */
.L_x_1204:
        /* <DEDUP_REMOVED lines=12> */
.L_x_1055:
[----:B-1-34-:R-:W-:Y:S05]  /*197e0*/  BSYNC B0 ;  /* 0x0000000000007941 */ /* 0x01afea0003800000 */
.L_x_1054:
[----:B------:R-:W0:Y:S01]  /*197f0*/  LDGDEPBAR ;  /* 0x00000000000079af */ /* 0x000e220000000000 */
[----:B------:R-:W-:Y:S01]  /*19800*/  WARPSYNC 0xffffffff ;  /* 0xffffffff00007948 */ /* 0x000fe20003800000 */
[-C--:B--2---:R-:W-:Y:S01]  /*19810*/  HMMA.16816.F32 R8, R52, R20.reuse, RZ ;  /* 0x000000143408723c */ /* 0x084fe200000018ff */
[----:B------:R-:W-:Y:S05]  /*19820*/  BSSY B0, `(.L_x_1059) ;  /* 0x000011d000007945 */ /* 0x000fea0003800000 */
[----:B------:R-:W2:Y:S02]  /*19830*/  LDL R106, [R1+0x20] ;  /* 0x00002000016a7983 */ /* 0x000ea40000100800 */
        /* <DEDUP_REMOVED lines=25> */
[----:B------:R-:W3:Y:S07]  /*199d0*/  LDSM.16.M88.4 R184, [R198+0x3000] ;  /* 0x00300000c6b8783b */ /* 0x000eee0000000200 */
[----:B------:R-:W-:Y:S01]  /*199e0*/  HMMA.16816.F32 R52, R176, R194, R52 ;  /* 0x000000c2b034723c */ /* 0x000fe20000001834 */
[----:B------:R-:W4:Y:S03]  /*199f0*/  LDSM.16.M88.4 R176, [R171+0x1000] ;  /* 0x00100000abb0783b */ /* 0x000f260000000200 */
[----:B--2---:R-:W-:Y:S04]  /*19a00*/  ISETP.GT.AND P0, PT, R221, R106, PT ;  /* 0x0000006add00720c */ /* 0x004fe80003f04270 */
[-C--:B-1----:R-:W-:Y:S08]  /*19a10*/  HMMA.16816.F32 R8, R172, R180.reuse, R8 ;  /* 0x000000b4ac08723c */ /* 0x082ff00000001808 */
[C---:B---3--:R-:W-:Y:S08]  /*19a20*/  HMMA.16816.F32 R12, R184.reuse, R180, R12 ;  /* 0x000000b4b80c723c */ /* 0x048ff0000000180c */
        /* <DEDUP_REMOVED lines=172> */
[----:B------:R-:W1:Y:S02]  /*1a4f0*/  S2R R10, SR_TID.X ;  /* 0x00000000000a7919 */ /* 0x000e640000002100 */
[----:B-1----:R-:W-:Y:S04]  /*1a500*/  SHF.R.S32.HI R8, RZ, 0x1f, R10 ;  /* 0x0000001fff087819 */ /* 0x002fe8000001140a */
[----:B------:R-:W-:Y:S04]  /*1a510*/  LEA.HI R8, R8, R10, RZ, 0x2 ;  /* 0x0000000a08087211 */ /* 0x000fe800078f10ff */
[----:B------:R-:W-:Y:S04]  /*1a520*/  SHF.R.S32.HI R8, RZ, 0x2, R8 ;  /* 0x00000002ff087819 */ /* 0x000fe80000011408 */
[----:B------:R-:W-:Y:S01]  /*1a530*/  IADD3 R8, -R8, 0x30, RZ ;  /* 0x0000003008087810 */ /* 0x000fe20007ffe1ff */
[----:B--2---:R-:W-:Y:S01]  /*1a540*/  IMAD R2, R221, 0x30, R228 ;  /* 0x00000030dd027824 */ /* 0x004fe200078e02e4 */
[----:B---3--:R-:W-:Y:S04]  /*1a550*/  ISETP.GT.AND P1, PT, R223, 0x2f, PT ;  /* 0x0000002fdf00780c */ /* 0x008fe80003f24270 */
[----:B------:R-:W-:Y:S05]  /*1a560*/  IADD3 R2, R2, -0x30, R223 ;  /* 0xffffffd002027810 */ /* 0x000fea0007ffe0df */
[----:B------:R-:W-:Y:S04]  /*1a570*/  @P2 IMAD.HI.U32 R3, R2, c[0x0][0x2bc], RZ ;  /* 0x0000af0002032a27 */ /* 0x000fe800078e00ff */
[----:B------:R-:W-:Y:S01]  /*1a580*/  IMAD.MOV.U32 R0, RZ, RZ, R2 ;  /* 0x000000ffff007224 */ /* 0x000fe200078e0002 */
[----:B------:R-:W-:Y:S04]  /*1a590*/  @P2 SHF.R.U32.HI R0, RZ, c[0x0][0x2c0], R3 ;  /* 0x0000b000ff002a19 */ /* 0x000fe80000011603 */
[C---:B----4-:R-:W-:Y:S01]  /*1a5a0*/  @!P1 IADD3 R3, P0, R0.reuse, R226, RZ ;  /* 0x000000e200039210 */ /* 0x050fe20007f1e0ff */
[----:B------:R-:W-:Y:S03]  /*1a5b0*/  IMAD.MOV R4, RZ, RZ, -R0 ;  /* 0x000000ffff047224 */ /* 0x000fe600078e0a00 */
[----:B-----5:R-:W-:Y:S01]  /*1a5c0*/  @!P1 LEA.HI.X.SX32 R0, R0, R106, 0x1, P0 ;  /* 0x0000006a00009211 */ /* 0x020fe200000f0eff */
        /* <DEDUP_REMOVED lines=20> */
.L_x_1205:
[----:B------:R-:W-:-:S05]  /*1a710*/  BRA.DIV ~URZ, `(.L_x_1062) ;  /* 0x0000d5627f007947 */ /* 0x000fca000b800000 */
[----:B------:R3:W4:Y:S02]  /*1a720*/  SHFL.IDX PT, R0, R10, RZ, 0x1c1f ;  /* 0x001c1fff0a007589 */ /* 0x00072400000e0000 */
.L_x_1206:
        /* <DEDUP_REMOVED lines=24> */
.L_x_1207:
        /* <DEDUP_REMOVED lines=20> */
.L_x_1060:
[----:B--234-:R-:W-:Y:S05]  /*1a9f0*/  BSYNC B0 ;  /* 0x0000000000007941 */ /* 0x01cfea0003800000 */
.L_x_1059:
        /* <DEDUP_REMOVED lines=51> */
.L_x_1208:
        /* <DEDUP_REMOVED lines=15> */
.L_x_1209:
        /* <DEDUP_REMOVED lines=26> */
[C---:B--2---:R-:W-:Y:S01]  /*1afc0*/  F2FP.PACK_AB R172, R3.reuse, R2 ;  /* 0x0000000203ac723e */ /* 0x044fe200000000ff */
[----:B------:R-:W-:Y:S02]  /*1afd0*/  FFMA.FTZ R0, R4, R248, R2 ;  /* 0x000000f804007223 */ /* 0x000fe40000010002 */
[C---:B------:R-:W-:Y:S02]  /*1afe0*/  FMUL.FTZ R2, R104.reuse, c[0x0][0x2d0] ;  /* 0x0000b40068027a20 */ /* 0x040fe40000410000 */
        /* <DEDUP_REMOVED lines=55> */
[----:B-1----:R-:W-:Y:S01]  /*1b360*/  F2FP.PACK_AB R174, R13, R14 ;  /* 0x0000000e0dae723e */ /* 0x002fe200000000ff */
[----:B------:R-:W-:Y:S02]  /*1b370*/  FFMA.FTZ R191, R22, c[0x0][0x2d0], -R8 ;  /* 0x0000b40016bf7a23 */ /* 0x000fe40000010808 */
[C---:B------:R-:W-:Y:S02]  /*1b380*/  FMUL.FTZ R73, R4.reuse, R73 ;  /* 0x0000004904497220 */ /* 0x040fe40000410000 */
[C---:B------:R-:W-:Y:S02]  /*1b390*/  FMUL.FTZ R74, R3.reuse, R74 ;  /* 0x0000004a034a7220 */ /* 0x040fe40000410000 */
[----:B------:R-:W-:Y:S01]  /*1b3a0*/  FMUL.FTZ R75, R3, R75 ;  /* 0x0000004b034b7220 */ /* 0x000fe20000410000 */
[----:B------:R-:W1:Y:S01]  /*1b3b0*/  MUFU.EX2 R22, R10 ;  /* 0x0000000a00167308 */ /* 0x000e620000000800 */
[C---:B------:R-:W-:Y:S02]  /*1b3c0*/  FMUL.FTZ R84, R4.reuse, R84 ;  /* 0x0000005404547220 */ /* 0x040fe40000410000 */
[----:B------:R-:W-:Y:S02]  /*1b3d0*/  FMUL.FTZ R85, R4, R85 ;  /* 0x0000005504557220 */ /* 0x000fe40000410000 */
[C---:B--2---:R-:W-:Y:S02]  /*1b3e0*/  FADD.FTZ R0, -R106.reuse, R5 ;  /* 0x000000056a007221 */ /* 0x044fe40000010100 */
[----:B------:R-:W-:Y:S02]  /*1b3f0*/  FMUL.FTZ R5, R106, c[0x0][0x2d0] ;  /* 0x0000b4006a057a20 */ /* 0x000fe40000410000 */
[----:B------:R-:W-:Y:S01]  /*1b400*/  FMUL.FTZ R0, R0, c[0x0][0x2d0] ;  /* 0x0000b40000007a20 */ /* 0x000fe20000410000 */
[----:B------:R-:W-:Y:S01]  /*1b410*/  MUFU.EX2 R217, R36 ;  /* 0x0000002400d97308 */ /* 0x000fe20000000800 */
[--C-:B------:R-:W-:Y:S02]  /*1b420*/  FFMA.FTZ R8, R214, c[0x0][0x2d0], -R5.reuse ;  /* 0x0000b400d6087a23 */ /* 0x100fe40000010805 */
[----:B---3--:R-:W-:Y:S02]  /*1b430*/  FMUL.FTZ R16, R2, R128 ;  /* 0x0000008002107220 */ /* 0x008fe40000410000 */
[----:B----4-:R-:W-:Y:S02]  /*1b440*/  FADD.FTZ R9, R14, R12 ;  /* 0x0000000c0e097221 */ /* 0x010fe40000010000 */
[C---:B------:R-:W-:Y:S02]  /*1b450*/  FMUL.FTZ R17, R2.reuse, R129 ;  /* 0x0000008102117220 */ /* 0x040fe40000410000 */
[C---:B------:R-:W-:Y:S01]  /*1b460*/  FMUL.FTZ R28, R2.reuse, R124 ;  /* 0x0000007c021c7220 */ /* 0x040fe20000410000 */
[----:B------:R-:W2:Y:S01]  /*1b470*/  MUFU.EX2 R0, R0 ;  /* 0x0000000000007308 */ /* 0x000ea20000000800 */
[C---:B------:R-:W-:Y:S02]  /*1b480*/  FMUL.FTZ R29, R2.reuse, R125 ;  /* 0x0000007d021d7220 */ /* 0x040fe40000410000 */
[C---:B------:R-:W-:Y:S02]  /*1b490*/  FMUL.FTZ R32, R2.reuse, R120 ;  /* 0x0000007802207220 */ /* 0x040fe40000410000 */
[C---:B------:R-:W-:Y:S02]  /*1b4a0*/  FMUL.FTZ R44, R2.reuse, R116 ;  /* 0x00000074022c7220 */ /* 0x040fe40000410000 */
[C---:B------:R-:W-:Y:S02]  /*1b4b0*/  FMUL.FTZ R45, R2.reuse, R117 ;  /* 0x00000075022d7220 */ /* 0x040fe40000410000 */
[----:B------:R-:W-:Y:S01]  /*1b4c0*/  FFMA.FTZ R183, R33, c[0x0][0x2d0], -R5 ;  /* 0x0000b40021b77a23 */ /* 0x000fe20000010805 */
[----:B------:R-:W-:Y:S01]  /*1b4d0*/  MUFU.EX2 R244, R21 ;  /* 0x0000001500f47308 */ /* 0x000fe20000000800 */
[C---:B------:R-:W-:Y:S02]  /*1b4e0*/  FMUL.FTZ R33, R2.reuse, R121 ;  /* 0x0000007902217220 */ /* 0x040fe40000410000 */
[----:B------:R-:W-:Y:S02]  /*1b4f0*/  FADD.FTZ R188, R13, R9 ;  /* 0x000000090dbc7221 */ /* 0x000fe40000010000 */
[C---:B-----5:R-:W-:Y:S02]  /*1b500*/  FFMA.FTZ R9, R2.reuse, R238, R24 ;  /* 0x000000ee02097223 */ /* 0x060fe40000010018 */
[----:B------:R-:W-:Y:S01]  /*1b510*/  FMUL.FTZ R48, R2, R112 ;  /* 0x0000007002307220 */ /* 0x000fe20000410000 */
[----:B-1----:R-:W-:Y:S01]  /*1b520*/  F2FP.PACK_AB R112, R22, R24 ;  /* 0x000000181670723e */ /* 0x002fe200000000ff */
        /* <DEDUP_REMOVED lines=18> */
[C---:B--2---:R-:W-:Y:S01]  /*1b650*/  FMUL.FTZ R30, R0.reuse, R126 ;  /* 0x0000007e001e7220 */ /* 0x044fe20000410000 */
[----:B------:R-:W-:Y:S01]  /*1b660*/  MUFU.EX2 R2, R8 ;  /* 0x0000000800027308 */ /* 0x000fe20000000800 */
[C---:B------:R-:W-:Y:S02]  /*1b670*/  FMUL.FTZ R31, R0.reuse, R127 ;  /* 0x0000007f001f7220 */ /* 0x040fe40000410000 */
[C---:B------:R-:W-:Y:S01]  /*1b680*/  FMUL.FTZ R35, R0.reuse, R123 ;  /* 0x0000007b00237220 */ /* 0x040fe20000410000 */
[----:B------:R-:W-:Y:S01]  /*1b690*/  LDSM.16.MT88.4 R124, [R197+0x400] ;  /* 0x00040000c57c783b */ /* 0x000fe20000004200 */
[C---:B------:R-:W-:Y:S02]  /*1b6a0*/  FMUL.FTZ R46, R0.reuse, R118 ;  /* 0x00000076002e7220 */ /* 0x040fe40000410000 */
[----:B------:R-:W-:Y:S02]  /*1b6b0*/  FMUL.FTZ R47, R0, R119 ;  /* 0x00000077002f7220 */ /* 0x000fe40000410000 */
[--C-:B------:R-:W-:Y:S01]  /*1b6c0*/  FFMA.FTZ R20, R219, c[0x0][0x2d0], -R5.reuse ;  /* 0x0000b400db147a23 */ /* 0x100fe20000010805 */
[----:B------:R-:W-:Y:S01]  /*1b6d0*/  MUFU.EX2 R242, R177 ;  /* 0x000000b100f27308 */ /* 0x000fe20000000800 */
[--C-:B------:R-:W-:Y:S01]  /*1b6e0*/  FFMA.FTZ R176, R192, c[0x0][0x2d0], -R5.reuse ;  /* 0x0000b400c0b07a23 */ /* 0x100fe20000010805 */
[----:B------:R-:W-:Y:S01]  /*1b6f0*/  LDSM.16.MT88.4 R116, [R196+0xc00] ;  /* 0x000c0000c474783b */ /* 0x000fe20000004200 */
[--C-:B------:R-:W-:Y:S02]  /*1b700*/  FFMA.FTZ R192, R25, c[0x0][0x2d0], -R5.reuse ;  /* 0x0000b40019c07a23 */ /* 0x100fe40000010805 */
[--C-:B------:R-:W-:Y:S02]  /*1b710*/  FFMA.FTZ R181, R189, c[0x0][0x2d0], -R5.reuse ;  /* 0x0000b400bdb57a23 */ /* 0x100fe40000010805 */
[--C-:B------:R-:W-:Y:S02]  /*1b720*/  FFMA.FTZ R189, R26, c[0x0][0x2d0], -R5.reuse ;  /* 0x0000b4001abd7a23 */ /* 0x100fe40000010805 */
[--C-:B------:R-:W-:Y:S01]  /*1b730*/  FFMA.FTZ R182, R34, c[0x0][0x2d0], -R5.reuse ;  /* 0x0000b40022b67a23 */ /* 0x100fe20000010805 */
[----:B------:R-:W1:Y:S01]  /*1b740*/  MUFU.EX2 R214, R20 ;  /* 0x0000001400d67308 */ /* 0x000e620000000800 */
[C---:B------:R-:W-:Y:S02]  /*1b750*/  FMUL.FTZ R34, R0.reuse, R122 ;  /* 0x0000007a00227220 */ /* 0x040fe40000410000 */
[--C-:B------:R-:W-:Y:S01]  /*1b760*/  FFMA.FTZ R212, R19, c[0x0][0x2d0], -R5.reuse ;  /* 0x0000b40013d47a23 */ /* 0x100fe20000010805 */
[----:B------:R-:W-:Y:S01]  /*1b770*/  LDSM.16.MT88.4 R120, [R196+0x400] ;  /* 0x00040000c478783b */ /* 0x000fe20000004200 */
        /* <DEDUP_REMOVED lines=21> */
[----:B------:R-:W-:Y:S01]  /*1b8d0*/  FFMA.FTZ R132, R0, R239, R2 ;  /* 0x000000ef00847223 */ /* 0x000fe20000010002 */
[----:B------:R-:W-:Y:S01]  /*1b8e0*/  MUFU.EX2 R218, R183 ;  /* 0x000000b700da7308 */ /* 0x000fe20000000800 */
[--C-:B------:R-:W-:Y:S02]  /*1b8f0*/  FFMA.FTZ R11, R216, c[0x0][0x2d0], -R5.reuse ;  /* 0x0000b400d80b7a23 */ /* 0x100fe40000010805 */
[--C-:B------:R-:W-:Y:S02]  /*1b900*/  FFMA.FTZ R10, R215, c[0x0][0x2d0], -R5.reuse ;  /* 0x0000b400d70a7a23 */ /* 0x100fe40000010805 */
[----:B------:R-:W-:Y:S02]  /*1b910*/  FFMA.FTZ R5, R18, c[0x0][0x2d0], -R5 ;  /* 0x0000b40012057a23 */ /* 0x000fe40000010805 */
[----:B------:R-:W-:Y:S02]  /*1b920*/  FMUL.FTZ R18, R0, R130 ;  /* 0x0000008200127220 */ /* 0x000fe40000410000 */
[----:B------:R-:W-:Y:S01]  /*1b930*/  FADD.FTZ R134, R22, R9 ;  /* 0x0000000916867221 */ /* 0x000fe20000010000 */
[----:B------:R1:W2:Y:S01]  /*1b940*/  MUFU.EX2 R0, R27 ;  /* 0x0000001b00007308 */ /* 0x0002a20000000800 */
[C---:B------:R-:W-:Y:S01]  /*1b950*/  FMUL.FTZ R9, R4.reuse, R141 ;  /* 0x0000008d04097220 */ /* 0x040fe20000410000 */
[----:B------:R-:W-:Y:S01]  /*1b960*/  LDSM.16.MT88.4 R128, [R196+0x1000] ;  /* 0x00100000c480783b */ /* 0x000fe20000004200 */
[C---:B------:R-:W-:Y:S02]  /*1b970*/  FMUL.FTZ R8, R4.reuse, R140 ;  /* 0x0000008c04087220 */ /* 0x040fe40000410000 */
        /* <DEDUP_REMOVED lines=8> */
[----:B------:R-:W-:Y:S01]  /*1ba00*/  FMUL.FTZ R101, R4, R101 ;  /* 0x0000006504657220 */ /* 0x000fe20000410000 */
[----:B------:R4:W5:Y:S01]  /*1ba10*/  MUFU.EX2 R245, R10 ;  /* 0x0000000a00f57308 */ /* 0x0009620000000800 */
[C---:B------:R-:W-:Y:S02]  /*1ba20*/  FMUL.FTZ R102, R3.reuse, R102 ;  /* 0x0000006603667220 */ /* 0x040fe40000410000 */
[----:B------:R-:W-:Y:S01]  /*1ba30*/  FMUL.FTZ R103, R3, R103 ;  /* 0x0000006703677220 */ /* 0x000fe20000410000 */
[----:B-1----:R-:W1:Y:S01]  /*1ba40*/  LDSM.16.MT88.4 R24, [R196] ;  /* 0x00000000c418783b */ /* 0x002e620000004200 */
[----:B--2---:R-:W-:Y:S01]  /*1ba50*/  F2FP.PACK_AB R175, R217, R0 ;  /* 0x00000000d9af723e */ /* 0x004fe200000000ff */
[----:B------:R-:W-:Y:S02]  /*1ba60*/  FADD.FTZ R133, R0, R37 ;  /* 0x0000002500857221 */ /* 0x000fe40000010000 */
[C---:B------:R-:W-:Y:S02]  /*1ba70*/  FMUL.FTZ R37, R4.reuse, R153 ;  /* 0x0000009904257220 */ /* 0x040fe40000410000 */
[----:B------:R2:W2:Y:S01]  /*1ba80*/  MUFU.EX2 R216, R23 ;  /* 0x0000001700d87308 */ /* 0x0004a20000000800 */
[----:B------:R-:W-:Y:S01]  /*1ba90*/  FADD.FTZ R0, R107, R188 ;  /* 0x000000bc6b007221 */ /* 0x000fe20000010000 */
[----:B------:R-:W-:Y:S01]  /*1baa0*/  LDSM.16.MT88.4 R152, [R197+0x800] ;  /* 0x00080000c598783b */ /* 0x000fe20000004200 */
[C---:B------:R-:W-:Y:S02]  /*1bab0*/  FMUL.FTZ R88, R4.reuse, R88 ;  /* 0x0000005804587220 */ /* 0x040fe40000410000 */
[C---:B---3--:R-:W-:Y:S02]  /*1bac0*/  FMUL.FTZ R11, R3.reuse, R143 ;  /* 0x0000008f030b7220 */ /* 0x048fe40000410000 */
[----:B------:R-:W-:Y:S02]  /*1bad0*/  FMUL.FTZ R89, R4, R89 ;  /* 0x0000005904597220 */ /* 0x000fe40000410000 */
[C---:B------:R-:W-:Y:S01]  /*1bae0*/  FMUL.FTZ R90, R3.reuse, R90 ;  /* 0x0000005a035a7220 */ /* 0x040fe20000410000 */
[----:B------:R-:W-:Y:S01]  /*1baf0*/  MUFU.EX2 R140, R187 ;  /* 0x000000bb008c7308 */ /* 0x000fe20000000800 */
[C---:B------:R-:W-:Y:S02]  /*1bb00*/  FMUL.FTZ R91, R3.reuse, R91 ;  /* 0x0000005b035b7220 */ /* 0x040fe40000410000 */
[----:B----4-:R-:W-:Y:S01]  /*1bb10*/  FMUL.FTZ R10, R3, R142 ;  /* 0x0000008e030a7220 */ /* 0x010fe20000410000 */
[----:B-----5:R-:W-:Y:S06]  /*1bb20*/  F2FP.PACK_AB R115, R245, R215 ;  /* 0x000000d7f573723e */ /* 0x020fec00000000ff */
[----:B------:R-:W3:Y:S01]  /*1bb30*/  MUFU.EX2 R2, R223 ;  /* 0x000000df00027308 */ /* 0x000ee20000000800 */
[----:B--2---:R-:W-:Y:S01]  /*1bb40*/  FMUL.FTZ R23, R3, R147 ;  /* 0x0000009303177220 */ /* 0x004fe20000410000 */
[----:B------:R-:W-:Y:S01]  /*1bb50*/  F2FP.PACK_AB R114, R244, R216 ;  /* 0x000000d8f472723e */ /* 0x000fe200000000ff */
[----:B------:R-:W-:Y:S07]  /*1bb60*/  LDSM.16.MT88.4 R144, [R196+0x800] ;  /* 0x00080000c490783b */ /* 0x000fee0000004200 */
[----:B------:R-:W-:Y:S01]  /*1bb70*/  MUFU.EX2 R239, R186 ;  /* 0x000000ba00ef7308 */ /* 0x000fe20000000800 */
[-C--:B-1----:R-:W-:Y:S09]  /*1bb80*/  HMMA.16816.F32 R8, R172, R24.reuse, R8 ;  /* 0x00000018ac08723c */ /* 0x082ff20000001808 */
[----:B------:R-:W-:Y:S01]  /*1bb90*/  MUFU.EX2 R223, R181 ;  /* 0x000000b500df7308 */ /* 0x000fe20000000800 */
[C---:B------:R-:W-:Y:S04]  /*1bba0*/  HMMA.16816.F32 R12, R112.reuse, R24, R12 ;  /* 0x00000018700c723c */ /* 0x040fe8000000180c */
[----:B---3--:R-:W-:Y:S03]  /*1bbb0*/  FADD.FTZ R0, R2, R0 ;  /* 0x0000000002007221 */ /* 0x008fe60000010000 */
[C---:B------:R-:W-:Y:S01]  /*1bbc0*/  FMUL.FTZ R24, R4.reuse, R148 ;  /* 0x0000009404187220 */ /* 0x040fe20000410000 */
[-C--:B------:R-:W-:Y:S01]  /*1bbd0*/  HMMA.16816.F32 R16, R112, R26.reuse, R16 ;  /* 0x0000001a7010723c */ /* 0x080fe20000001810 */
[----:B------:R-:W-:Y:S03]  /*1bbe0*/  MUFU.EX2 R184, R226 ;  /* 0x000000e200b87308 */ /* 0x000fe60000000800 */
[C---:B------:R-:W-:Y:S02]  /*1bbf0*/  FMUL.FTZ R25, R4.reuse, R149 ;  /* 0x0000009504197220 */ /* 0x040fe40000410000 */
[----:B------:R-:W-:Y:S02]  /*1bc00*/  FADD.FTZ R0, R109, R0 ;  /* 0x000000006d007221 */ /* 0x000fe40000010000 */
        /* <DEDUP_REMOVED lines=50> */
[----:B------:R-:W-:Y:S01]  /*1bf30*/  F2FP.PACK_AB R114, R108, R109 ;  /* 0x0000006d6c72723e */ /* 0x000fe200000000ff */
        /* <DEDUP_REMOVED lines=102> */
[----:B------:R-:W-:-:S07]  /*1c5a0*/  @P0 BRA `(.L_x_1066) ;  /* 0xffffcd8000000947 */ /* 0x000fce000383ffff */
.L_x_1053:
[----:B------:R-:W2:Y:S02]  /*1c5b0*/  LDL R0, [R1+0x20] ;  /* 0x0000200001007983 */ /* 0x000ea40000100800 */
[----:B--2---:R-:W-:-:S13]  /*1c5c0*/  ISETP.GE.AND P0, PT, R221, R0, PT ;  /* 0x00000000dd00720c */ /* 0x004fda0003f06270 */
[----:B------:R-:W-:Y:S05]  /*1c5d0*/  @!P0 BRA `(.L_x_1067) ;  /* 0x000046a000008947 */ /* 0x000fea0003800000 */
[----:B------:R-:W-:Y:S01]  /*1c5e0*/  IMAD.MOV.U32 R107, RZ, RZ, R104 ;  /* 0x000000ffff6b7224 */ /* 0x000fe200078e0068 */
[----:B------:R-:W-:Y:S01]  /*1c5f0*/  MOV R109, R5 ;  /* 0x00000005006d7202 */ /* 0x000fe20000000f00 */
[----:B------:R-:W-:Y:S01]  /*1c600*/  IMAD.MOV.U32 R106, RZ, RZ, R105 ;  /* 0x000000ffff6a7224 */ /* 0x000fe200078e0069 */
[----:B------:R-:W-:Y:S02]  /*1c610*/  MOV R108, R6 ;  /* 0x00000006006c7202 */ /* 0x000fe40000000f00 */
.L_x_1099:
[----:B------:R-:W2:Y:S01]  /*1c620*/  LDL.64 R8, [R1+0x30] ;  /* 0x0000300001087983 */ /* 0x000ea20000100a00 */
[----:B------:R-:W-:Y:S04]  /*1c630*/  DEPBAR.LE SB0, 0x0 ;  /* 0x000080000000791a */ /* 0x000fe80000000000 */
[----:B------:R-:W3:Y:S01]  /*1c640*/  LDL R5, [R1+0x38] ;  /* 0x0000380001057983 */ /* 0x000ee20000100800 */
[----:B------:R-:W-:Y:S01]  /*1c650*/  WARPSYNC 0xffffffff ;  /* 0xffffffff00007948 */ /* 0x000fe20003800000 */
[----:B------:R-:W-:Y:S01]  /*1c660*/  SHF.R.S32.HI R0, RZ, 0x1f, R222 ;  /* 0x0000001fff007819 */ /* 0x000fe200000114de */
[----:B------:R-:W-:Y:S01]  /*1c670*/  IMAD.WIDE.U32 R2, R222, c[0x0][0x208], RZ ;  /* 0x00008200de027a25 */ /* 0x000fe200078e00ff */
[----:B------:R-:W-:Y:S01]  /*1c680*/  BAR.SYNC.DEFER_BLOCKING 0x0 ;  /* 0x0000000000007b1d */ /* 0x000fe20000010000 */
[----:B------:R-:W-:Y:S02]  /*1c690*/  SHF.R.S32.HI R4, RZ, 0x1f, R220 ;  /* 0x0000001fff047819 */ /* 0x000fe400000114dc */
[----:B------:R-:W-:Y:S03]  /*1c6a0*/  IMAD R0, R0, c[0x0][0x208], RZ ;  /* 0x0000820000007a24 */ /* 0x000fe600078e02ff */
[----:B------:R-:W-:Y:S02]  /*1c6b0*/  IMAD R4, R4, c[0x0][0x218], RZ ;  /* 0x0000860004047a24 */ /* 0x000fe400078e02ff */
[----:B------:R-:W-:Y:S02]  /*1c6c0*/  IMAD R0, R222, c[0x0][0x20c], R0 ;  /* 0x00008300de007a24 */ /* 0x000fe400078e0200 */
[C---:B------:R-:W-:Y:S03]  /*1c6d0*/  IMAD R4, R220.reuse, c[0x0][0x21c], R4 ;  /* 0x00008700dc047a24 */ /* 0x040fe600078e0204 */
[----:B------:R-:W-:Y:S05]  /*1c6e0*/  IADD3 R3, R3, R0, RZ ;  /* 0x0000000003037210 */ /* 0x000fea0007ffe0ff */
        /* <DEDUP_REMOVED lines=17> */
.L_x_1210:
[----:B------:R-:W3:Y:S01]  /*1c800*/  LDL.64 R4, [R1] ;  /* 0x0000000001047983 */ /* 0x000ee20000100a00 */
[----:B------:R-:W-:Y:S01]  /*1c810*/  ISETP.GE.AND P3, PT, R252, c[0x0][0x1d4], PT ;  /* 0x00007500fc007a0c */ /* 0x000fe20003f66270 */
[----:B------:R-:W-:Y:S02]  /*1c820*/  BSSY B0, `(.L_x_1069) ;  /* 0x0000022000007945 */ /* 0x000fe40003800000 */
[----:B------:R-:W4:Y:S04]  /*1c830*/  LDL R9, [R1+0x8] ;  /* 0x0000080001097983 */ /* 0x000f280000100800 */
[----:B------:R-:W5:Y:S04]  /*1c840*/  SHFL.IDX PT, R2, R8, RZ, 0x1c1f ;  /* 0x001c1fff08027589 */ /* 0x000f6800000e0000 */
[----:B------:R-:W1:Y:S01]  /*1c850*/  S2R R10, SR_TID.X ;  /* 0x00000000000a7919 */ /* 0x000e620000002100 */
[----:B----4-:R-:W-:Y:S02]  /*1c860*/  ISETP.GE.AND P2, PT, R9, c[0x0][0x1d4], PT ;  /* 0x0000750009007a0c */ /* 0x010fe40003f46270 */
[----:B---3--:R-:W-:Y:S02]  /*1c870*/  ISETP.GE.AND P4, PT, R4, c[0x0][0x1d4], PT ;  /* 0x0000750004007a0c */ /* 0x008fe40003f86270 */
[----:B-----5:R-:W-:Y:S02]  /*1c880*/  IADD3 R4, P0, R2, R234, RZ ;  /* 0x000000ea02047210 */ /* 0x020fe40007f1e0ff */
[----:B-1----:R-:W-:Y:S03]  /*1c890*/  ISETP.GT.AND P1, PT, R10, 0x3f, PT ;  /* 0x0000003f0a00780c */ /* 0x002fe60003f24270 */
[----:B--2---:R-:W-:Y:S06]  /*1c8a0*/  IMAD.X R5, R0, 0x1, R233, P0 ;  /* 0x0000000100057824 */ /* 0x004fec00000e06e9 */
[----:B------:R-:W-:Y:S01]  /*1c8b0*/  @!PT LDS RZ, [RZ] ;  /* 0x00000000fffff984 */ /* 0x000fe20000000800 */
[----:B------:R-:W-:Y:S01]  /*1c8c0*/  @!PT LDS RZ, [RZ] ;  /* 0x00000000fffff984 */ /* 0x000fe20000000800 */
[----:B------:R1:W-:Y:S02]  /*1c8d0*/  LDGSTS.E.BYPASS.LTC128B.128 [R210+0x1880], [R4.64], !P4 ;  /* 0x0188000004d27fae */ /* 0x0003e4000e101d48 */
[----:B-1----:R-:W-:Y:S05]  /*1c8e0*/  IADD3 R4, P0, R2, R236, RZ ;  /* 0x000000ec02047210 */ /* 0x002fea0007f1e0ff */
[----:B------:R-:W-:Y:S01]  /*1c8f0*/  IMAD.X R5, R0, 0x1, R235, P0 ;  /* 0x0000000100057824 */ /* 0x000fe200000e06eb */
[----:B------:R-:W-:Y:S04]  /*1c900*/  IADD3 R2, P0, R2, R232, RZ ;  /* 0x000000e802027210 */ /* 0x000fe80007f1e0ff */
[----:B------:R1:W-:Y:S01]  /*1c910*/  LDGSTS.E.BYPASS.LTC128B.128 [R210+0x2480], [R4.64], !P3 ;  /* 0x0248000004d27fae */ /* 0x0003e2000d901d48 */
[----:B------:R-:W-:Y:S05]  /*1c920*/  IMAD.X R3, R0, 0x1, R231, P0 ;  /* 0x0000000100037824 */ /* 0x000fea00000e06e7 */
[----:B------:R1:W-:Y:S01]  /*1c930*/  LDGSTS.E.BYPASS.LTC128B.128 [R210+0x3080], [R2.64], !P2 ;  /* 0x0308000002d27fae */ /* 0x0003e2000d101d48 */
[----:B------:R-:W-:-:S05]  /*1c940*/  @P1 BRA `(.L_x_1070) ;  /* 0x000000f000001947 */ /* 0x000fca0003800000 */
[----:B------:R-:W-:-:S05]  /*1c950*/  BRA.DIV ~URZ, `(.L_x_1071) ;  /* 0x0000b7027f007947 */ /* 0x000fca000b800000 */
[----:B-1----:R1:W2:Y:S04]  /*1c960*/  SHFL.IDX PT, R4, R6, 0x1, 0x1c1f ;  /* 0x003c1f0006047f89 */ /* 0x0022a800000e0000 */
[----:B------:R1:W3:Y:S02]  /*1c970*/  SHFL.IDX PT, R0, R8, 0x1, 0x1c1f ;  /* 0x003c1f0008007f89 */ /* 0x0002e400000e0000 */
.L_x_1211:
[----:B---3--:R-:W-:Y:S05]  /*1c980*/  IADD3 R2, P0, R0, R234, RZ ;  /* 0x000000ea00027210 */ /* 0x008fea0007f1e0ff */
[----:B--2---:R-:W-:Y:S05]  /*1c990*/  IMAD.X R3, R4, 0x1, R233, P0 ;  /* 0x0000000104037824 */ /* 0x004fea00000e06e9 */
[----:B------:R-:W-:Y:S01]  /*1c9a0*/  @!PT LDS RZ, [RZ] ;  /* 0x00000000fffff984 */ /* 0x000fe20000000800 */
[----:B------:R-:W-:Y:S01]  /*1c9b0*/  @!PT LDS RZ, [RZ] ;  /* 0x00000000fffff984 */ /* 0x000fe20000000800 */
[----:B------:R-:W-:Y:S01]  /*1c9c0*/  @!PT LDS RZ, [RZ] ;  /* 0x00000000fffff984 */ /* 0x000fe20000000800 */
[----:B------:R2:W-:Y:S02]  /*1c9d0*/  LDGSTS.E.BYPASS.LTC128B.128 [R210+0x2080], [R2.64], !P4 ;  /* 0x0208000002d27fae */ /* 0x0005e4000e101d48 */
[----:B--2---:R-:W-:Y:S05]  /*1c9e0*/  IADD3 R2, P0, R0, R236, RZ ;  /* 0x000000ec00027210 */ /* 0x004fea0007f1e0ff */
[----:B------:R-:W-:Y:S05]  /*1c9f0*/  IMAD.X R3, R4, 0x1, R235, P0 ;  /* 0x0000000104037824 */ /* 0x000fea00000e06eb */
[----:B------:R2:W-:Y:S02]  /*1ca00*/  LDGSTS.E.BYPASS.LTC128B.128 [R210+0x2c80], [R2.64], !P3 ;  /* 0x02c8000002d27fae */ /* 0x0005e4000d901d48 */
[----:B--2---:R-:W-:Y:S05]  /*1ca10*/  IADD3 R2, P0, R0, R232, RZ ;  /* 0x000000e800027210 */ /* 0x004fea0007f1e0ff */
[----:B------:R-:W-:Y:S05]  /*1ca20*/  IMAD.X R3, R4, 0x1, R231, P0 ;  /* 0x0000000104037824 */ /* 0x000fea00000e06e7 */
[----:B------:R2:W-:Y:S03]  /*1ca30*/  LDGSTS.E.BYPASS.LTC128B.128 [R210+0x3880], [R2.64], !P2 ;  /* 0x0388000002d27fae */ /* 0x0005e6000d101d48 */
.L_x_1070:
[----:B------:R-:W-:Y:S05]  /*1ca40*/  BSYNC B0 ;  /* 0x0000000000007941 */ /* 0x000fea0003800000 */
.L_x_1069:
[----:B------:R-:W0:Y:S01]  /*1ca50*/  LDGDEPBAR ;  /* 0x00000000000079af */ /* 0x000e220000000000 */
[----:B------:R-:W-:Y:S01]  /*1ca60*/  WARPSYNC 0xffffffff ;  /* 0xffffffff00007948 */ /* 0x000fe20003800000 */
[-C--:B-1----:R-:W-:Y:S01]  /*1ca70*/  HMMA.16816.F32 R8, R52, R20.reuse, RZ ;  /* 0x000000143408723c */ /* 0x082fe200000018ff */
        /* <DEDUP_REMOVED lines=88> */
[----:B--2---:R-:W-:Y:S04]  /*1d000*/  FMUL.FTZ R3, R14, c[0x0][0x320] ;  /* 0x0000c8000e037a20 */ /* 0x004fe80000410000 */
[----:B------:R-:W2:Y:S01]  /*1d010*/  MUFU.TANH R226, R3 ;  /* 0x0000000300e27308 */ /* 0x000ea20000002400 */
        /* <DEDUP_REMOVED lines=117> */
[----:B------:R-:W-:Y:S01]  /*1d770*/  SHF.R.S32.HI R9, RZ, 0x2, R9 ;  /* 0x00000002ff097819 */ /* 0x000fe20000011409 */
[----:B--2---:R-:W-:Y:S01]  /*1d780*/  IMAD R2, R221, 0x30, R227 ;  /* 0x00000030dd027824 */ /* 0x004fe200078e02e3 */
[----:B---3--:R-:W-:Y:S04]  /*1d790*/  ISETP.GT.AND P1, PT, R5, 0x2f, PT ;  /* 0x0000002f0500780c */ /* 0x008fe80003f24270 */
[----:B------:R-:W-:Y:S05]  /*1d7a0*/  IADD3 R2, R2, -0x30, R5 ;  /* 0xffffffd002027810 */ /* 0x000fea0007ffe005 */
        /* <DEDUP_REMOVED lines=8> */
[----:B------:R-:W-:Y:S03]  /*1d830*/  @!P1 LEA.HI.X R5, R3, c[0x0][0x2a4], R5, 0x2, P0 ;  /* 0x0000a90003059a11 */ /* 0x000fe600000f1405 */
[----:B------:R-:W-:Y:S01]  /*1d840*/  IMAD.WIDE.U32 R2, R222, c[0x0][0x1e0], RZ ;  /* 0x00007800de027a25 */ /* 0x000fe200078e00ff */
[----:B------:R-:W-:Y:S01]  /*1d850*/  SHF.R.S32.HI R0, RZ, 0x1f, R222 ;  /* 0x0000001fff007819 */ /* 0x000fe200000114de */
[----:B------:R1:W2:Y:S04]  /*1d860*/  @!P1 LDG.E R220, [R4.64] ;  /* 0x0000000804dc9981 */ /* 0x0002a8000c1e1900 */
[----:B------:R-:W-:Y:S04]  /*1d870*/  IMAD R0, R0, c[0x0][0x1e0], RZ ;  /* 0x0000780000007a24 */ /* 0x000fe800078e02ff */
[----:B------:R-:W-:Y:S04]  /*1d880*/  IMAD R0, R222, c[0x0][0x1e4], R0 ;  /* 0x00007900de007a24 */ /* 0x000fe800078e0200 */
[----:B------:R-:W-:Y:S01]  /*1d890*/  IMAD.IADD R3, R3, 0x1, R0 ;  /* 0x0000000103037824 */ /* 0x000fe200078e0200 */
[----:B-1----:R-:W-:Y:S02]  /*1d8a0*/  IADD3 R5, -R9, 0x30, RZ ;  /* 0x0000003009057810 */ /* 0x002fe40007ffe1ff */
[----:B--2---:R-:W-:Y:S01]  /*1d8b0*/  SHF.R.S32.HI R0, RZ, 0x1f, R220 ;  /* 0x0000001fff007819 */ /* 0x004fe200000114dc */
        /* <DEDUP_REMOVED lines=10> */
.L_x_1212:
[----:B------:R-:W-:-:S05]  /*1d960*/  BRA.DIV ~URZ, `(.L_x_1075) ;  /* 0x0000a8327f007947 */ /* 0x000fca000b800000 */
[----:B------:R3:W4:Y:S02]  /*1d970*/  SHFL.IDX PT, R0, R8, RZ, 0x1c1f ;  /* 0x001c1fff08007589 */ /* 0x00072400000e0000 */
.L_x_1213:
        /* <DEDUP_REMOVED lines=9> */
[----:B--2---:R-:W-:Y:S05]  /*1da10*/  @P0 IADD3 R2, P1, R0, R232, RZ ;  /* 0x000000e800020210 */ /* 0x004fea0007f3e0ff */
[----:B------:R-:W-:Y:S05]  /*1da20*/  @P0 IMAD.X R3, R4, 0x1, R231, P1 ;  /* 0x0000000104030824 */ /* 0x000fea00008e06e7 */
[----:B------:R2:W-:Y:S01]  /*1da30*/  @P0 LDGSTS.E.BYPASS.LTC128B.128 [R210+0x5480], [R2.64], !P2 ;  /* 0x0548000002d20fae */ /* 0x0005e2000d101d48 */
[----:B------:R-:W-:Y:S01]  /*1da40*/  ISETP.GE.AND P0, PT, R5, 0x21, PT ;  /* 0x000000210500780c */ /* 0x000fe20003f06270 */
[----:B------:R-:W-:-:S06]  /*1da50*/  BRA.DIV ~URZ, `(.L_x_1076) ;  /* 0x0000a7b27f007947 */ /* 0x000fcc000b800000 */
[----:B------:R4:W1:Y:S04]  /*1da60*/  SHFL.IDX PT, R4, R6, 0x1, 0x1c1f ;  /* 0x003c1f0006047f89 */ /* 0x00086800000e0000 */
[----:B------:R4:W2:Y:S02]  /*1da70*/  SHFL.IDX PT, R0, R8, 0x1, 0x1c1f ;  /* 0x003c1f0008007f89 */ /* 0x0008a400000e0000 */
.L_x_1214:
[----:B--2---:R-:W-:Y:S05]  /*1da80*/  @P0 IADD3 R2, P1, R0, R234, RZ ;  /* 0x000000ea00020210 */ /* 0x004fea0007f3e0ff */
[----:B-1----:R-:W-:Y:S05]  /*1da90*/  @P0 IMAD.X R3, R4, 0x1, R233, P1 ;  /* 0x0000000104030824 */ /* 0x002fea00008e06e9 */
[----:B------:R-:W-:Y:S01]  /*1daa0*/  @!PT LDS RZ, [RZ] ;  /* 0x00000000fffff984 */ /* 0x000fe20000000800 */
[----:B------:R-:W-:Y:S01]  /*1dab0*/  @!PT LDS RZ, [RZ] ;  /* 0x00000000fffff984 */ /* 0x000fe20000000800 */
[----:B------:R-:W-:Y:S01]  /*1dac0*/  @!PT LDS RZ, [RZ] ;  /* 0x00000000fffff984 */ /* 0x000fe20000000800 */
[----:B------:R1:W-:Y:S02]  /*1dad0*/  @P0 LDGSTS.E.BYPASS.LTC128B.128 [R210+0x4480], [R2.64], !P4 ;  /* 0x0448000002d20fae */ /* 0x0003e4000e101d48 */
[----:B-1----:R-:W-:Y:S05]  /*1dae0*/  @P0 IADD3 R2, P1, R0, R236, RZ ;  /* 0x000000ec00020210 */ /* 0x002fea0007f3e0ff */
[----:B------:R-:W-:Y:S05]  /*1daf0*/  @P0 IMAD.X R3, R4, 0x1, R235, P1 ;  /* 0x0000000104030824 */ /* 0x000fea00008e06eb */
[----:B------:R1:W-:Y:S02]  /*1db00*/  @P0 LDGSTS.E.BYPASS.LTC128B.128 [R210+0x5080], [R2.64], !P3 ;  /* 0x0508000002d20fae */ /* 0x0003e4000d901d48 */
[----:B-1----:R-:W-:Y:S05]  /*1db10*/  @P0 IADD3 R2, P1, R0, R232, RZ ;  /* 0x000000e800020210 */ /* 0x002fea0007f3e0ff */
[----:B------:R-:W-:Y:S05]  /*1db20*/  @P0 IMAD.X R3, R4, 0x1, R231, P1 ;  /* 0x0000000104030824 */ /* 0x000fea00008e06e7 */
[----:B------:R1:W-:Y:S03]  /*1db30*/  @P0 LDGSTS.E.BYPASS.LTC128B.128 [R210+0x5c80], [R2.64], !P2 ;  /* 0x05c8000002d20fae */ /* 0x0003e6000d101d48 */
.L_x_1073:
[----:B--234-:R-:W-:Y:S05]  /*1db40*/  BSYNC B0 ;  /* 0x0000000000007941 */ /* 0x01cfea0003800000 */
.L_x_1072:
        /* <DEDUP_REMOVED lines=15> */
.L_x_1215:
        /* <DEDUP_REMOVED lines=19> */
.L_x_1080:
[----:B------:R-:W-:Y:S04]  /*1dd70*/  MOV R9, 0x1 ;  /* 0x0000000100097802 */ /* 0x000fe80000000f00 */
[----:B------:R-:W-:Y:S11]  /*1dd80*/  ISETP.NE.AND P0, PT, R9, c[0x0][0x32c], PT ;  /* 0x0000cb0009007a0c */ /* 0x000ff60003f05270 */
[----:B------:R-:W-:Y:S02]  /*1dd90*/  @!UPT UIADD3 URZ, URZ, URZ, URZ ;  /* 0x0000003f3f3ff290 */ /* 0x000fe4000fffe03f */
[----:B------:R-:W-:Y:S05]  /*1dda0*/  @P0 IMAD.HI.U32 R9, R4, c[0x0][0x330], RZ ;  /* 0x0000cc0004090a27 */ /* 0x000fea00078e00ff */
[----:B------:R-:W-:Y:S02]  /*1ddb0*/  @P0 SHF.R.U32.HI R4, RZ, c[0x0][0x334], R9 ;  /* 0x0000cd00ff040a19 */ /* 0x000fe40000011609 */
.L_x_1081:
[----:B------:R-:W-:Y:S05]  /*1ddc0*/  BSYNC B0 ;  /* 0x0000000000007941 */ /* 0x000fea0003800000 */
.L_x_1079:
[----:B------:R-:W-:Y:S04]  /*1ddd0*/  IMAD.IADD R9, R0, 0x1, -R251 ;  /* 0x0000000100097824 */ /* 0x000fe800078e0afb */
[----:B------:R-:W-:Y:S05]  /*1dde0*/  IMAD R4, R4, c[0x0][0x32c], R9 ;  /* 0x0000cb0004047a24 */ /* 0x000fea00078e0209 */
[----:B------:R-:W-:Y:S02]  /*1ddf0*/  IMNMX R2, R2, R4, !PT ;  /* 0x0000000402027217 */ /* 0x000fe40007800200 */
[----:B------:R-:W-:Y:S04]  /*1de00*/  IADD3 R4, R4, c[0x0][0x32c], RZ ;  /* 0x0000cb0004047a10 */ /* 0x000fe80007ffe0ff */
[----:B------:R-:W-:Y:S02]  /*1de10*/  IMNMX R3, R3, R4, PT ;  /* 0x0000000403037217 */ /* 0x000fe40003800200 */
.L_x_1078:
        /* <DEDUP_REMOVED lines=63> */
.L_x_1216:
        /* <DEDUP_REMOVED lines=19> */
.L_x_1085:
[----:B------:R-:W-:Y:S04]  /*1e340*/  MOV R9, 0x1 ;  /* 0x0000000100097802 */ /* 0x000fe80000000f00 */
[----:B------:R-:W-:Y:S11]  /*1e350*/  ISETP.NE.AND P0, PT, R9, c[0x0][0x32c], PT ;  /* 0x0000cb0009007a0c */ /* 0x000ff60003f05270 */
[----:B------:R-:W-:Y:S02]  /*1e360*/  @!UPT UIADD3 URZ, URZ, URZ, URZ ;  /* 0x0000003f3f3ff290 */ /* 0x000fe4000fffe03f */
[----:B------:R-:W-:Y:S05]  /*1e370*/  @P0 IMAD.HI.U32 R9, R4, c[0x0][0x330], RZ ;  /* 0x0000cc0004090a27 */ /* 0x000fea00078e00ff */
[----:B------:R-:W-:Y:S02]  /*1e380*/  @P0 SHF.R.U32.HI R4, RZ, c[0x0][0x334], R9 ;  /* 0x0000cd00ff040a19 */ /* 0x000fe40000011609 */
.L_x_1086:
[----:B------:R-:W-:Y:S05]  /*1e390*/  BSYNC B0 ;  /* 0x0000000000007941 */ /* 0x000fea0003800000 */
.L_x_1084:
[----:B------:R-:W-:Y:S04]  /*1e3a0*/  IMAD.IADD R9, R0, 0x1, -R251 ;  /* 0x0000000100097824 */ /* 0x000fe800078e0afb */
[----:B------:R-:W-:Y:S05]  /*1e3b0*/  IMAD R4, R4, c[0x0][0x32c], R9 ;  /* 0x0000cb0004047a24 */ /* 0x000fea00078e0209 */
[----:B------:R-:W-:Y:S02]  /*1e3c0*/  IMNMX R2, R2, R4, !PT ;  /* 0x0000000402027217 */ /* 0x000fe40007800200 */
[----:B------:R-:W-:Y:S04]  /*1e3d0*/  IADD3 R4, R4, c[0x0][0x32c], RZ ;  /* 0x0000cb0004047a10 */ /* 0x000fe80007ffe0ff */
[----:B------:R-:W-:Y:S02]  /*1e3e0*/  IMNMX R3, R3, R4, PT ;  /* 0x0000000403037217 */ /* 0x000fe40003800200 */
.L_x_1083:
        /* <DEDUP_REMOVED lines=44> */
.L_x_1217:
        /* <DEDUP_REMOVED lines=19> */
.L_x_1090:
[----:B------:R-:W-:Y:S04]  /*1e7e0*/  MOV R9, 0x1 ;  /* 0x0000000100097802 */ /* 0x000fe80000000f00 */
[----:B------:R-:W-:Y:S11]  /*1e7f0*/  ISETP.NE.AND P0, PT, R9, c[0x0][0x32c], PT ;  /* 0x0000cb0009007a0c */ /* 0x000ff60003f05270 */
[----:B------:R-:W-:Y:S02]  /*1e800*/  @!UPT UIADD3 URZ, URZ, URZ, URZ ;  /* 0x0000003f3f3ff290 */ /* 0x000fe4000fffe03f */
[----:B------:R-:W-:Y:S05]  /*1e810*/  @P0 IMAD.HI.U32 R9, R4, c[0x0][0x330], RZ ;  /* 0x0000cc0004090a27 */ /* 0x000fea00078e00ff */
[----:B------:R-:W-:Y:S02]  /*1e820*/  @P0 SHF.R.U32.HI R4, RZ, c[0x0][0x334], R9 ;  /* 0x0000cd00ff040a19 */ /* 0x000fe40000011609 */
.L_x_1091:
[----:B------:R-:W-:Y:S05]  /*1e830*/  BSYNC B0 ;  /* 0x0000000000007941 */ /* 0x000fea0003800000 */
.L_x_1089:
[----:B------:R-:W-:Y:S04]  /*1e840*/  IMAD.IADD R9, R0, 0x1, -R251 ;  /* 0x0000000100097824 */ /* 0x000fe800078e0afb */
[----:B------:R-:W-:Y:S05]  /*1e850*/  IMAD R4, R4, c[0x0][0x32c], R9 ;  /* 0x0000cb0004047a24 */ /* 0x000fea00078e0209 */
[----:B------:R-:W-:Y:S02]  /*1e860*/  IMNMX R2, R2, R4, !PT ;  /* 0x0000000402027217 */ /* 0x000fe40007800200 */
[----:B------:R-:W-:Y:S04]  /*1e870*/  IADD3 R4, R4, c[0x0][0x32c], RZ ;  /* 0x0000cb0004047a10 */ /* 0x000fe80007ffe0ff */
[----:B------:R-:W-:Y:S02]  /*1e880*/  IMNMX R3, R3, R4, PT ;  /* 0x0000000403037217 */ /* 0x000fe40003800200 */
.L_x_1088:
        /* <DEDUP_REMOVED lines=44> */
.L_x_1218:
        /* <DEDUP_REMOVED lines=19> */
.L_x_1095:
[----:B--234-:R-:W-:Y:S04]  /*1ec80*/  MOV R5, 0x1 ;  /* 0x0000000100057802 */ /* 0x01cfe80000000f00 */
[----:B------:R-:W-:Y:S11]  /*1ec90*/  ISETP.NE.AND P0, PT, R5, c[0x0][0x32c], PT ;  /* 0x0000cb0005007a0c */ /* 0x000ff60003f05270 */
[----:B------:R-:W-:Y:S02]  /*1eca0*/  @!UPT UIADD3 URZ, URZ, URZ, URZ ;  /* 0x0000003f3f3ff290 */ /* 0x000fe4000fffe03f */
[----:B------:R-:W-:Y:S05]  /*1ecb0*/  @P0 IMAD.HI.U32 R5, R4, c[0x0][0x330], RZ ;  /* 0x0000cc0004050a27 */ /* 0x000fea00078e00ff */
[----:B------:R-:W-:Y:S02]  /*1ecc0*/  @P0 SHF.R.U32.HI R4, RZ, c[0x0][0x334], R5 ;  /* 0x0000cd00ff040a19 */ /* 0x000fe40000011605 */
.L_x_1096:
[----:B------:R-:W-:Y:S05]  /*1ecd0*/  BSYNC B0 ;  /* 0x0000000000007941 */ /* 0x000fea0003800000 */
.L_x_1094:
[----:B------:R-:W-:Y:S04]  /*1ece0*/  IMAD.IADD R0, R0, 0x1, -R251 ;  /* 0x0000000100007824 */ /* 0x000fe800078e0afb */
[----:B------:R-:W-:Y:S05]  /*1ecf0*/  IMAD R0, R4, c[0x0][0x32c], R0 ;  /* 0x0000cb0004007a24 */ /* 0x000fea00078e0200 */
[----:B------:R-:W-:Y:S02]  /*1ed00*/  IMNMX R2, R2, R0, !PT ;  /* 0x0000000002027217 */ /* 0x000fe40007800200 */
[----:B------:R-:W-:Y:S04]  /*1ed10*/  IADD3 R0, R0, c[0x0][0x32c], RZ ;  /* 0x0000cb0000007a10 */ /* 0x000fe80007ffe0ff */
[----:B------:R-:W-:Y:S02]  /*1ed20*/  IMNMX R3, R3, R0, PT ;  /* 0x0000000003037217 */ /* 0x000fe40003800200 */
.L_x_1093:
        /* <DEDUP_REMOVED lines=92> */
.L_x_1219:
        /* <DEDUP_REMOVED lines=15> */
.L_x_1220:
        /* <DEDUP_REMOVED lines=368> */
[----:B--2---:R-:W-:Y:S05]  /*20ae0*/  ISETP.GT.AND P0, PT, R221, R227, PT ;  /* 0x000000e3dd00720c */ /* 0x004fea0003f04270 */
        /* <DEDUP_REMOVED lines=10> */
[----:B------:R-:W-:Y:S01]  /*20b90*/  FADD.FTZ R2, R181, R0 ;  /* 0x00000000b5027221 */ /* 0x000fe20000010000 */
[----:B------:R-:W-:Y:S01]  /*20ba0*/  IADD3 R0, R221, -0x1, RZ ;  /* 0xffffffffdd007810 */ /* 0x000fe20007ffe0ff */
[C---:B------:R-:W-:Y:S04]  /*20bb0*/  HMMA.16816.F32 R76, R176.reuse, R12, R76 ;  /* 0x0000000cb04c723c */ /* 0x040fe8000000184c */
[----:B------:R-:W-:Y:S01]  /*20bc0*/  FADD.FTZ R237, R191, R4 ;  /* 0x00000004bfed7221 */ /* 0x000fe20000010000 */
[----:B------:R-:W-:Y:S01]  /*20bd0*/  MOV R221, R0 ;  /* 0x0000000000dd7202 */ /* 0x000fe20000000f00 */
[----:B------:R-:W-:Y:S02]  /*20be0*/  FADD.FTZ R238, R184, R3 ;  /* 0x00000003b8ee7221 */ /* 0x000fe40000010000 */
[-C--:B------:R-:W-:Y:S04]  /*20bf0*/  HMMA.16816.F32 R80, R176, R14.reuse, R80 ;  /* 0x0000000eb050723c */ /* 0x080fe80000001850 */
[----:B------:R-:W-:Y:S04]  /*20c00*/  FADD.FTZ R239, R180, R2 ;  /* 0x00000002b4ef7221 */ /* 0x000fe80000010000 */
[C---:B------:R-:W-:Y:S08]  /*20c10*/  HMMA.16816.F32 R84, R172.reuse, R14, R84 ;  /* 0x0000000eac54723c */ /* 0x040ff00000001854 */
[-C--:B----4-:R-:W-:Y:S08]  /*20c20*/  HMMA.16816.F32 R88, R172, R16.reuse, R88 ;  /* 0x00000010ac58723c */ /* 0x090ff00000001858 */
[C---:B------:R-:W-:Y:S08]  /*20c30*/  HMMA.16816.F32 R92, R176.reuse, R16, R92 ;  /* 0x00000010b05c723c */ /* 0x040ff0000000185c */
[-C--:B------:R-:W-:Y:S08]  /*20c40*/  HMMA.16816.F32 R96, R176, R18.reuse, R96 ;  /* 0x00000012b060723c */ /* 0x080ff00000001860 */
[----:B------:R-:W-:Y:S01]  /*20c50*/  HMMA.16816.F32 R100, R172, R18, R100 ;  /* 0x00000012ac64723c */ /* 0x000fe20000001864 */
[----:B------:R-:W-:Y:S07]  /*20c60*/  @!UPT UIADD3 URZ, URZ, URZ, URZ ;  /* 0x0000003f3f3ff290 */ /* 0x000fee000fffe03f */
[----:B------:R-:W-:-:S11]  /*20c70*/  @P0 BRA `(.L_x_1099) ;  /* 0xffffb9a000000947 */ /* 0x000fd6000383ffff */
.L_x_1067:
[----:B------:R-:W-:Y:S05]  /*20c80*/  BRA.DIV ~URZ, `(.L_x_1100) ;  /* 0x00007a427f007947 */ /* 0x000fea000b800000 */
[----:B------:R1:W2:Y:S02]  /*20c90*/  SHFL.BFLY PT, R0, R248, 0x2, 0x1f ;  /* 0x0c401f00f8007f89 */ /* 0x0002a400000e0000 */
.L_x_1221:
        /* <DEDUP_REMOVED lines=15> */
.L_x_1222:
[----:B------:R-:W-:Y:S01]  /*20d90*/  FSETP.NE.FTZ.AND P3, PT, R10, RZ, PT ;  /* 0x000000ff0a00720b */ /* 0x000fe20003f75000 */
[----:B------:R-:W-:Y:S01]  /*20da0*/  CS2R R2, SRZ ;  /* 0x0000000000027805 */ /* 0x000fe2000001ff00 */
[----:B------:R-:W-:Y:S01]  /*20db0*/  MOV R0, RZ ;  /* 0x000000ff00007202 */ /* 0x000fe20000000f00 */
[----:B-1----:R-:W-:Y:S01]  /*20dc0*/  FADD.FTZ R4, R12, R11 ;  /* 0x0000000b0c047221 */ /* 0x002fe20000010000 */
        /* <DEDUP_REMOVED lines=38> */
[----:B-1--4-:R-:W-:-:S02]  /*21030*/  @P2 FMUL.FTZ R11, R9, 0.69314718246459960938 ;  /* 0x3f317218090b2820 */ /* 0x012fc40000410000 */
        /* <DEDUP_REMOVED lines=17> */
[----:B------:R-:W-:Y:S02]  /*21150*/  FMUL.FTZ R45, R2, R61 ;  /* 0x0000003d022d7220 */ /* 0x000fe40000410000 */
        /* <DEDUP_REMOVED lines=11> */
[----:B------:R-:W-:Y:S01]  /*21210*/  FMUL.FTZ R75, R3, R103 ;  /* 0x00000067034b7220 */ /* 0x000fe20000410000 */
[----:B------:R-:W-:Y:S01]  /*21220*/  @P3 MOV R3, 0x3f317218 ;  /* 0x3f31721800033802 */ /* 0x000fe20000000f00 */
        /* <DEDUP_REMOVED lines=60> */
.L_x_922:
[----:B------:R2:W5:Y:S04]  /*215f0*/  LDL R6, [R1+0x80] ;  /* 0x0000800001067983 */ /* 0x0005680000100800 */
[----:B------:R-:W3:Y:S01]  /*21600*/  S2R R2, SR_TID.X ;  /* 0x0000000000027919 */ /* 0x000ee20000002100 */
[----:B------:R-:W-:Y:S01]  /*21610*/  BSSY B0, `(.L_x_1102) ;  /* 0x0000011000007945 */ /* 0x000fe20003800000 */
[----:B---3--:R-:W-:-:S13]  /*21620*/  LOP3.LUT P0, RZ, R2, 0x7f, RZ, 0xc0, !PT ;  /* 0x0000007f02ff7812 */ /* 0x008fda000780c0ff */
[----:B------:R-:W-:Y:S05]  /*21630*/  @P0 BRA `(.L_x_1103) ;  /* 0x000000e000000947 */ /* 0x000fea0003800000 */
[----:B--2---:R-:W2:Y:S01]  /*21640*/  S2R R4, SR_LANEID ;  /* 0x0000000000047919 */ /* 0x004ea20000000000 */
[----:B------:R-:W-:Y:S01]  /*21650*/  VOTEU.ANY UR4, UPT, PT ;  /* 0x0000000000047886 */ /* 0x000fe200038e0100 */
[----:B------:R-:W-:Y:S01]  /*21660*/  IMAD.MOV.U32 R5, RZ, RZ, c[0x0][0x564] ;  /* 0x00015900ff057624 */ /* 0x000fe200078e00ff */
[----:B-1----:R-:W2:Y:S08]  /*21670*/  FLO.U32 R3, UR4 ;  /* 0x0000000400037d00 */ /* 0x002eb000080e0000 */
        /* <DEDUP_REMOVED lines=9> */
[----:B------:R1:W-:Y:S02]  /*21710*/  STL [R1+0x80], R6 ;  /* 0x0000800601007387 */ /* 0x0003e40000100800 */
.L_x_1103:
[----:B--2---:R-:W-:Y:S05]  /*21720*/  BSYNC B0 ;  /* 0x0000000000007941 */ /* 0x004fea0003800000 */
.L_x_1102:
[----:B------:R-:W-:Y:S01]  /*21730*/  PRMT R0, R0, 0x9910, RZ ;  /* 0x0000991000007816 */ /* 0x000fe200000000ff */
[----:B------:R-:W-:Y:S01]  /*21740*/  BSSY B1, `(.L_x_1104) ;  /* 0x00003cc000017945 */ /* 0x000fe20003800000 */
[----:B-----5:R-:W-:Y:S02]  /*21750*/  IMAD.MOV.U32 R76, RZ, RZ, R6 ;  /* 0x000000ffff4c7224 */ /* 0x020fe400078e0006 */
[----:B------:R-:W-:-:S13]  /*21760*/  ISETP.NE.AND P0, PT, R0, RZ, PT ;  /* 0x000000ff0000720c */ /* 0x000fda0003f05270 */
[----:B------:R-:W-:Y:S05]  /*21770*/  @!P0 BRA `(.L_x_1105) ;  /* 0x00002ef000008947 */ /* 0x000fea0003800000 */
[----:B------:R-:W2:Y:S04]  /*21780*/  LDL R10, [R1+0x98] ;  /* 0x00009800010a7983 */ /* 0x000ea80000100800 */
[----:B------:R-:W3:Y:S04]  /*21790*/  LDL R9, [R1+0x9c] ;  /* 0x00009c0001097983 */ /* 0x000ee80000100800 */
[----:B------:R-:W4:Y:S04]  /*217a0*/  LDL R8, [R1+0xa4] ;  /* 0x0000a40001087983 */ /* 0x000f280000100800 */
[----:B------:R-:W4:Y:S04]  /*217b0*/  LDL R11, [R1+0xa0] ;  /* 0x0000a000010b7983 */ /* 0x000f280000100800 */
[----:B-1----:R-:W4:Y:S01]  /*217c0*/  LDL R6, [R1+0x8c] ;  /* 0x00008c0001067983 */ /* 0x002f220000100800 */
        /* <DEDUP_REMOVED lines=12> */
[----:B--2---:R1:W-:Y:S04]  /*21890*/  STS [R10+0x80], R0 ;  /* 0x000080000a007388 */ /* 0x0043e80000000800 */
[----:B------:R2:W-:Y:S04]  /*218a0*/  STS [R10+0x280], R3 ;  /* 0x000280030a007388 */ /* 0x0005e80000000800 */
[----:B---3--:R3:W-:Y:S01]  /*218b0*/  STS [R9], R2 ;  /* 0x0000000209007388 */ /* 0x0087e20000000800 */
[----:B-1----:R-:W-:-:S02]  /*218c0*/  F2FP.PACK_AB R0, R147, R146 ;  /* 0x000000929300723e */ /* 0x002fc400000000ff */
[----:B--2---:R-:W-:-:S03]  /*218d0*/  F2FP.PACK_AB R3, R35, R34 ;  /* 0x000000222303723e */ /* 0x004fc600000000ff */
[----:B------:R1:W-:Y:S01]  /*218e0*/  STS [R9+0x200], R0 ;  /* 0x0002000009007388 */ /* 0x0003e20000000800 */
[----:B---3--:R-:W-:-:S03]  /*218f0*/  F2FP.PACK_AB R2, R53, R52 ;  /* 0x000000343502723e */ /* 0x008fc600000000ff */
[----:B------:R2:W-:Y:S04]  /*21900*/  STS [R10+0x1080], R3 ;  /* 0x001080030a007388 */ /* 0x0005e80000000800 */
[----:B------:R3:W-:Y:S01]  /*21910*/  STS [R10+0x1280], R2 ;  /* 0x001280020a007388 */ /* 0x0007e20000000800 */
[----:B-1----:R-:W-:Y:S02]  /*21920*/  F2FP.PACK_AB R0, R37, R36 ;  /* 0x000000242500723e */ /* 0x002fe400000000ff */
[----:B--2---:R-:W-:-:S03]  /*21930*/  F2FP.PACK_AB R3, R149, R148 ;  /* 0x000000949503723e */ /* 0x004fc600000000ff */
[----:B------:R1:W-:Y:S01]  /*21940*/  STS [R9+0x1000], R0 ;  /* 0x0010000009007388 */ /* 0x0003e20000000800 */
[----:B---3--:R-:W-:-:S03]  /*21950*/  F2FP.PACK_AB R2, R151, R150 ;  /* 0x000000969702723e */ /* 0x008fc600000000ff */
[----:B------:R2:W-:Y:S04]  /*21960*/  STS [R9+0x1200], R4 ;  /* 0x0012000409007388 */ /* 0x0005e80000000800 */
[----:B----4-:R3:W-:Y:S04]  /*21970*/  STS [R8+0x80], R3 ;  /* 0x0000800308007388 */ /* 0x0107e80000000800 */
[----:B------:R4:W-:Y:S01]  /*21980*/  STS [R8+0x280], R2 ;  /* 0x0002800208007388 */ /* 0x0009e20000000800 */
[----:B-1----:R-:W-:Y:S02]  /*21990*/  F2FP.PACK_AB R0, R153, R152 ;  /* 0x000000989900723e */ /* 0x002fe400000000ff */
[----:B--2---:R-:W-:-:S03]  /*219a0*/  F2FP.PACK_AB R4, R39, R38 ;  /* 0x000000262704723e */ /* 0x004fc600000000ff */
[----:B------:R1:W-:Y:S01]  /*219b0*/  STS [R11], R0 ;  /* 0x000000000b007388 */ /* 0x0003e20000000800 */
        /* <DEDUP_REMOVED lines=69> */
[----:B-1----:R-:W-:-:S02]  /*21e10*/  F2FP.PACK_AB R2, R27, R26 ;  /* 0x0000001a1b02723e */ /* 0x002fc400000000ff */
[----:B--2---:R-:W-:-:S03]  /*21e20*/  F2FP.PACK_AB R0, R33, R32 ;  /* 0x000000202100723e */ /* 0x004fc600000000ff */
[----:B------:R-:W-:Y:S01]  /*21e30*/  STS [R11+0x5000], R2 ;  /* 0x005000020b007388 */ /* 0x000fe20000000800 */
[----:B---3--:R-:W-:-:S03]  /*21e40*/  IMAD.MOV.U32 R4, RZ, RZ, 0x4 ;  /* 0x00000004ff047424 */ /* 0x008fc600078e00ff */
[----:B------:R1:W-:Y:S01]  /*21e50*/  STS [R11+0x5200], R0 ;  /* 0x005200000b007388 */ /* 0x0003e20000000800 */
[----:B------:R-:W-:Y:S02]  /*21e60*/  IMAD.MOV.U32 R3, RZ, RZ, RZ ;  /* 0x000000ffff037224 */ /* 0x000fe400078e00ff */
[CC--:B------:R-:W-:Y:S01]  /*21e70*/  @P1 IMAD.WIDE R8, R6.reuse, R4.reuse, c[0x0][0x508] ;  /* 0x0001420006081625 */ /* 0x0c0fe200078e0204 */
[----:B------:R-:W-:Y:S03]  /*21e80*/  BAR.SYNC.DEFER_BLOCKING 0x1, 0x80 ;  /* 0x0042000000007b1d */ /* 0x000fe60000010000 */
[----:B------:R-:W-:-:S03]  /*21e90*/  IMAD.WIDE R4, R6, R4, c[0x0][0x500] ;  /* 0x0001400006047625 */ /* 0x000fc600078e0204 */
[----:B------:R2:W5:Y:S04]  /*21ea0*/  @P1 LDG.E R12, [R8.64] ;  /* 0x00000008080c1981 */ /* 0x000568000c1e1900 */
[----:B------:R2:W5:Y:S01]  /*21eb0*/  @P2 LDG.E R3, [R4.64] ;  /* 0x0000000804032981 */ /* 0x000562000c1e1900 */
[----:B----4-:R-:W-:-:S04]  /*21ec0*/  ISETP.NE.AND P0, PT, R10, RZ, PT ;  /* 0x000000ff0a00720c */ /* 0x010fc80003f05270 */
[----:B-1----:R-:W-:Y:S01]  /*21ed0*/  SEL R0, R10, c[0x0][0x3d4], P0 ;  /* 0x0000f5000a007a07 */ /* 0x002fe20000000000 */
[----:B------:R-:W-:Y:S05]  /*21ee0*/  @P1 BRA `(.L_x_1106) ;  /* 0x0000004000001947 */ /* 0x000fea0003800000 */
[----:B--2---:R-:W-:Y:S05]  /*21ef0*/  @!P2 BRA `(.L_x_1106) ;  /* 0x000000300000a947 */ /* 0x004fea0003800000 */
[----:B-----5:R1:W2:Y:S04]  /*21f00*/  LDG.E R12, [R4.64] ;  /* 0x00000008040c7981 */ /* 0x0202a8000c1e1900 */
[----:B-1----:R-:W2:Y:S02]  /*21f10*/  LDG.E R4, [R4.64+0x4] ;  /* 0x0000040804047981 */ /* 0x002ea4000c1e1900 */
[----:B--2---:R-:W-:Y:S02]  /*21f20*/  IADD3 R12, -R12, R4, RZ ;  /* 0x000000040c0c7210 */ /* 0x004fe40007ffe1ff */
.L_x_1106:
[----:B--2---:R-:W2:Y:S04]  /*21f30*/  LDL R4, [R1+0x7c] ;  /* 0x00007c0001047983 */ /* 0x004ea80000100800 */
[----:B------:R-:W3:Y:S04]  /*21f40*/  LDL.LU R5, [R1+0x88] ;  /* 0x0000880001057983 */ /* 0x000ee80000300800 */
[----:B------:R-:W2:Y:S04]  /*21f50*/  LDL R77, [R1+0x58] ;  /* 0x00005800014d7983 */ /* 0x000ea80000100800 */
[----:B------:R-:W4:Y:S04]  /*21f60*/  LDL R15, [R1+0xa8] ;  /* 0x0000a800010f7983 */ /* 0x000f280000100800 */
[----:B------:R-:W4:Y:S01]  /*21f70*/  LDL R78, [R1+0xe8] ;  /* 0x0000e800014e7983 */ /* 0x000f220000100800 */
[----:B------:R-:W-:Y:S01]  /*21f80*/  IMAD.MOV.U32 R13, RZ, RZ, 0x368 ;  /* 0x00000368ff0d7424 */ /* 0x000fe200078e00ff */
[----:B------:R-:W-:-:S04]  /*21f90*/  ISETP.GT.AND P2, PT, R0, 0x1, PT ;  /* 0x000000010000780c */ /* 0x000fc80003f44270 */
[----:B------:R-:W-:-:S04]  /*21fa0*/  SEL R13, R13, 0x328, P2 ;  /* 0x000003280d0d7807 */ /* 0x000fc80001000000 */
[----:B------:R-:W1:Y:S08]  /*21fb0*/  LDC.64 R8, c[0x0][R13+0x170] ;  /* 0x00005c000d087b82 */ /* 0x000e700000000a00 */
[----:B------:R-:W2:Y:S08]  /*21fc0*/  LDC.64 R16, c[0x0][R13+0x168] ;  /* 0x00005a000d107b82 */ /* 0x000eb00000000a00 */
[----:B------:R1:W2:Y:S08]  /*21fd0*/  LDC.64 R20, c[0x0][R13+0x178] ;  /* 0x00005e000d147b82 */ /* 0x0002b00000000a00 */
[----:B------:R1:W2:Y:S01]  /*21fe0*/  LDC.64 R18, c[0x0][R13+0x160] ;  /* 0x000058000d127b82 */ /* 0x0002a20000000a00 */
[----:B------:R-:W-:Y:S01]  /*21ff0*/  ISETP.NE.U32.AND P0, PT, RZ, c[0x0][0x500], PT ;  /* 0x00014000ff007a0c */ /* 0x000fe20003f05070 */
[----:B------:R-:W-:-:S03]  /*22000*/  IMAD.MOV.U32 R0, RZ, RZ, c[0x0][0x4e8] ;  /* 0x00013a00ff007624 */ /* 0x000fc600078e00ff */
[----:B------:R-:W-:Y:S02]  /*22010*/  ISETP.NE.AND.EX P0, PT, RZ, c[0x0][0x504], PT, P0 ;  /* 0x00014100ff007a0c */ /* 0x000fe40003f05300 */
[----:B------:R-:W-:Y:S02]  /*22020*/  ISETP.NE.AND P5, PT, R0, 0x1, PT ;  /* 0x000000010000780c */ /* 0x000fe40003fa5270 */
[----:B------:R-:W-:Y:S02]  /*22030*/  SHF.R.S32.HI R0, RZ, 0x1f, R6 ;  /* 0x0000001fff007819 */ /* 0x000fe40000011406 */
[----:B------:R-:W-:Y:S02]  /*22040*/  SEL R2, R6, RZ, !P0 ;  /* 0x000000ff06027207 */ /* 0x000fe40004000000 */
[----:B------:R-:W-:Y:S01]  /*22050*/  SEL R6, R0, RZ, !P0 ;  /* 0x000000ff00067207 */ /* 0x000fe20004000000 */
[----:B------:R-:W2:Y:S02]  /*22060*/  S2R R79, SR_TID.X ;  /* 0x00000000004f7919 */ /* 0x000ea40000002100 */
[----:B-1----:R-:W-:-:S04]  /*22070*/  IMAD R0, R9, R2, RZ ;  /* 0x0000000209007224 */ /* 0x002fc800078e02ff */
[C---:B------:R-:W-:Y:S02]  /*22080*/  IMAD R14, R8.reuse, R6, R0 ;  /* 0x00000006080e7224 */ /* 0x040fe400078e0200 */
[----:B------:R-:W-:-:S04]  /*22090*/  IMAD.WIDE.U32 R8, R8, R2, RZ ;  /* 0x0000000208087225 */ /* 0x000fc800078e00ff */
[----:B------:R-:W-:Y:S01]  /*220a0*/  IMAD.IADD R14, R9, 0x1, R14 ;  /* 0x00000001090e7824 */ /* 0x000fe200078e020e */
[----:B------:R-:W-:-:S04]  /*220b0*/  LOP3.LUT R209, R209, 0xfffffffd, RZ, 0xc0, !PT ;  /* 0xfffffffdd1d17812 */ /* 0x000fc800078ec0ff */
[----:B------:R-:W-:Y:S02]  /*220c0*/  LOP3.LUT R209, R209, 0xfffffffe, RZ, 0xc0, !PT ;  /* 0xfffffffed1d17812 */ /* 0x000fe400078ec0ff */
[----:B---3--:R-:W-:Y:S01]  /*220d0*/  LOP3.LUT R5, R5, 0xffff, RZ, 0xc0, !PT ;  /* 0x0000ffff05057812 */ /* 0x008fe200078ec0ff */
[----:B--2---:R-:W-:-:S04]  /*220e0*/  IMAD.IADD R4, R4, 0x1, R77 ;  /* 0x0000000104047824 */ /* 0x004fc800078e024d */
[----:B------:R-:W-:-:S04]  /*220f0*/  IMAD.WIDE.U32 R10, R16, R5, RZ ;  /* 0x00000005100a7225 */ /* 0x000fc800078e00ff */
[----:B------:R-:W-:-:S04]  /*22100*/  @P5 IMAD.HI.U32 R6, R4, c[0x0][0x4ec], RZ ;  /* 0x00013b0004065a27 */ /* 0x000fc800078e00ff */
[----:B------:R-:W-:Y:S01]  /*22110*/  IMAD.MOV.U32 R0, RZ, RZ, R4 ;  /* 0x000000ffff007224 */ /* 0x000fe200078e0004 */
[----:B------:R-:W-:Y:S01]  /*22120*/  @P5 SHF.R.U32.HI R0, RZ, c[0x0][0x4f0], R6 ;  /* 0x00013c00ff005a19 */ /* 0x000fe20000011606 */
[----:B------:R-:W-:Y:S01]  /*22130*/  IMAD R13, R17, R5, RZ ;  /* 0x00000005110d7224 */ /* 0x000fe200078e02ff */
[----:B----4-:R-:W-:Y:S02]  /*22140*/  SEL R6, R15, RZ, P2 ;  /* 0x000000ff0f067207 */ /* 0x010fe40001000000 */
[----:B-----5:R-:W-:Y:S01]  /*22150*/  IADD3 R15, P1, P0, R8, R10, R3 ;  /* 0x0000000a080f7210 */ /* 0x020fe2000783e003 */
        /* <DEDUP_REMOVED lines=36> */
[----:B---3--:R-:W-:-:S05]  /*223a0*/  IMAD.IADD R6, R78, 0x1, R77 ;  /* 0x000000014e067824 */ /* 0x008fca00078e024d */
        /* <DEDUP_REMOVED lines=18> */
[----:B------:R-:W2:Y:S04]  /*224d0*/  LDL R78, [R1+0x24] ;  /* 0x00002400014e7983 */ /* 0x000ea80000100800 */
[----:B------:R-:W3:Y:S01]  /*224e0*/  LDL R20, [R1+0x3c] ;  /* 0x00003c0001147983 */ /* 0x000ee20000100800 */
[----:B------:R-:W-:Y:S01]  /*224f0*/  IMAD R16, R16, c[0x0][0x3a0], RZ ;  /* 0x0000e80010107a24 */ /* 0x000fe200078e02ff */
[----:B------:R-:W-:Y:S01]  /*22500*/  SHF.R.S32.HI R4, RZ, 0x1f, R2 ;  /* 0x0000001fff047819 */ /* 0x000fe20000011402 */
[C---:B-1----:R-:W-:Y:S01]  /*22510*/  IMAD.WIDE.U32 R8, R3.reuse, c[0x0][0x3a0], RZ ;  /* 0x0000e80003087a25 */ /* 0x042fe200078e00ff */
[----:B------:R-:W1:Y:S03]  /*22520*/  S2R R12, SR_TID.X ;  /* 0x00000000000c7919 */ /* 0x000e660000002100 */
[----:B------:R-:W-:-:S02]  /*22530*/  IMAD R3, R3, c[0x0][0x3a4], R16 ;  /* 0x0000e90003037a24 */ /* 0x000fc400078e0210 */
[----:B------:R-:W-:-:S03]  /*22540*/  IMAD R10, R4, c[0x0][0x3f0], RZ ;  /* 0x0000fc00040a7a24 */ /* 0x000fc600078e02ff */
[----:B------:R-:W-:Y:S01]  /*22550*/  IADD3 R9, R9, R3, RZ ;  /* 0x0000000309097210 */ /* 0x000fe20007ffe0ff */
[----:B------:R-:W-:-:S04]  /*22560*/  IMAD R10, R2, c[0x0][0x3f4], R10 ;  /* 0x0000fd00020a7a24 */ /* 0x000fc800078e020a */
[----:B------:R-:W-:-:S04]  /*22570*/  IMAD.WIDE.U32 R8, R5, c[0x0][0x3e8], R8 ;  /* 0x0000fa0005087a25 */ /* 0x000fc800078e0008 */
[----:B------:R-:W-:Y:S01]  /*22580*/  IMAD R5, R5, c[0x0][0x3ec], R9 ;  /* 0x0000fb0005057a24 */ /* 0x000fe200078e0209 */
[----:B------:R-:W-:-:S05]  /*22590*/  MOV R4, R8 ;  /* 0x0000000800047202 */ /* 0x000fca0000000f00 */
[----:B------:R-:W-:Y:S01]  /*225a0*/  IMAD.WIDE.U32 R4, R2, c[0x0][0x3f0], R4 ;  /* 0x0000fc0002047a25 */ /* 0x000fe200078e0004 */
[----:B-1----:R-:W-:-:S04]  /*225b0*/  SHF.R.S32.HI R13, RZ, 0x1f, R12 ;  /* 0x0000001fff0d7819 */ /* 0x002fc8000001140c */
[----:B------:R-:W-:Y:S02]  /*225c0*/  IADD3 R5, R5, R10, RZ ;  /* 0x0000000a05057210 */ /* 0x000fe40007ffe0ff */
[----:B------:R-:W-:-:S04]  /*225d0*/  LEA.HI R13, R13, R12, RZ, 0x2 ;  /* 0x0000000c0d0d7211 */ /* 0x000fc800078f10ff */
[----:B------:R-:W-:Y:S02]  /*225e0*/  SHF.R.S32.HI R13, RZ, 0x2, R13 ;  /* 0x00000002ff0d7819 */ /* 0x000fe4000001140d */
[----:B--2---:R-:W-:Y:S02]  /*225f0*/  IADD3 R6, R78, R77, RZ ;  /* 0x0000004d4e067210 */ /* 0x004fe40007ffe0ff */
[----:B---3--:R-:W-:-:S03]  /*22600*/  SHF.L.U32 R9, R20, 0x1, RZ ;  /* 0x0000000114097819 */ /* 0x008fc600000006ff */
[----:B------:R-:W-:Y:S01]  /*22610*/  @P5 IMAD.HI.U32 R11, R6, c[0x0][0x4ec], RZ ;  /* 0x00013b00060b5a27 */ /* 0x000fe200078e00ff */
[----:B------:R-:W-:Y:S01]  /*22620*/  MOV R3, R6 ;  /* 0x0000000600037202 */ /* 0x000fe20000000f00 */
[----:B------:R1:W2:Y:S03]  /*22630*/  LDS.128 R24, [R9+0x80] ;  /* 0x0000800009187984 */ /* 0x0002a60000000c00 */
[----:B------:R-:W-:Y:S01]  /*22640*/  @P5 SHF.R.U32.HI R3, RZ, c[0x0][0x4f0], R11 ;  /* 0x00013c00ff035a19 */ /* 0x000fe2000001160b */
[----:B------:R1:W3:Y:S03]  /*22650*/  LDS.128 R36, [R9+0x880] ;  /* 0x0008800009247984 */ /* 0x0002e60000000c00 */
[----:B------:R-:W-:Y:S02]  /*22660*/  SHF.R.S32.HI R8, RZ, 0x1f, R3 ;  /* 0x0000001fff087819 */ /* 0x000fe40000011403 */
[----:B------:R-:W-:Y:S01]  /*22670*/  IADD3 R2, -R3, RZ, RZ ;  /* 0x000000ff03027210 */ /* 0x000fe20007ffe1ff */
[----:B------:R1:W4:Y:S02]  /*22680*/  LDS.128 R48, [R9+0x1080] ;  /* 0x0010800009307984 */ /* 0x0003240000000c00 */
[----:B------:R-:W-:-:S02]  /*22690*/  IMAD R8, R8, c[0x0][0x3e0], RZ ;  /* 0x0000f80008087a24 */ /* 0x000fc400078e02ff */
[----:B------:R1:W1:Y:S01]  /*226a0*/  LDS.128 R60, [R9+0x1880] ;  /* 0x00188000093c7984 */ /* 0x0002620000000c00 */
[----:B------:R-:W-:Y:S02]  /*226b0*/  IMAD R6, R2, c[0x0][0x4e8], R6 ;  /* 0x00013a0002067a24 */ /* 0x000fe400078e0206 */
[C---:B------:R-:W-:Y:S01]  /*226c0*/  IMAD R8, R3.reuse, c[0x0][0x3e4], R8 ;  /* 0x0000f90003087a24 */ /* 0x040fe200078e0208 */
[----:B------:R1:W1:Y:S01]  /*226d0*/  LDS.128 R20, [R9+0x2080] ;  /* 0x0020800009147984 */ /* 0x0002620000000c00 */
[----:B------:R-:W-:Y:S01]  /*226e0*/  IMAD.WIDE.U32 R2, R3, c[0x0][0x3e0], R4 ;  /* 0x0000f80003027a25 */ /* 0x000fe200078e0004 */
[----:B------:R-:W-:Y:S02]  /*226f0*/  SHF.R.S32.HI R4, RZ, 0x1f, R6 ;  /* 0x0000001fff047819 */ /* 0x000fe40000011406 */
[----:B------:R1:W1:Y:S02]  /*22700*/  LDS.128 R32, [R9+0x2880] ;  /* 0x0028800009207984 */ /* 0x0002640000000c00 */
[----:B------:R-:W-:Y:S01]  /*22710*/  IADD3 R3, R3, R8, RZ ;  /* 0x0000000803037210 */ /* 0x000fe20007ffe0ff */
[----:B------:R-:W-:Y:S01]  /*22720*/  IMAD R4, R4, c[0x0][0x3d8], RZ ;  /* 0x0000f60004047a24 */ /* 0x000fe200078e02ff */
[----:B------:R1:W1:Y:S03]  /*22730*/  LDS.128 R44, [R9+0x3080] ;  /* 0x00308000092c7984 */ /* 0x0002660000000c00 */
[C---:B------:R-:W-:Y:S01]  /*22740*/  IMAD.WIDE.U32 R2, R6.reuse, c[0x0][0x3d8], R2 ;  /* 0x0000f60006027a25 */ /* 0x040fe200078e0002 */
[----:B------:R1:W1:Y:S03]  /*22750*/  LDS.128 R56, [R9+0x3880] ;  /* 0x0038800009387984 */ /* 0x0002660000000c00 */
[----:B------:R-:W-:Y:S01]  /*22760*/  IMAD R6, R6, c[0x0][0x3dc], R4 ;  /* 0x0000f70006067a24 */ /* 0x000fe200078e0204 */
[----:B------:R1:W1:Y:S01]  /*22770*/  LDS.128 R16, [R9+0x4080] ;  /* 0x0040800009107984 */ /* 0x0002620000000c00 */
[----:B------:R-:W-:-:S02]  /*22780*/  LEA R12, P0, R2, c[0x0][0x380], 0x1 ;  /* 0x0000e000020c7a11 */ /* 0x000fc400078008ff */
[----:B------:R-:W-:Y:S01]  /*22790*/  IADD3 R4, R13, R77, RZ ;  /* 0x0000004d0d047210 */ /* 0x000fe20007ffe0ff */
[----:B------:R1:W1:Y:S01]  /*227a0*/  LDS.128 R28, [R9+0x4880] ;  /* 0x00488000091c7984 */ /* 0x0002620000000c00 */
[----:B------:R-:W-:-:S03]  /*227b0*/  IADD3 R3, R3, R6, RZ ;  /* 0x0000000603037210 */ /* 0x000fc60007ffe0ff */
[----:B------:R1:W1:Y:S01]  /*227c0*/  LDS.128 R40, [R9+0x5080] ;  /* 0x0050800009287984 */ /* 0x0002620000000c00 */
[----:B------:R-:W-:-:S03]  /*227d0*/  LEA.HI.X R5, R2, c[0x0][0x384], R3, 0x1, P0 ;  /* 0x0000e10002057a11 */ /* 0x000fc600000f0c03 */
[----:B------:R1:W1:Y:S01]  /*227e0*/  LDS.128 R52, [R9+0x5880] ;  /* 0x0058800009347984 */ /* 0x0002620000000c00 */
[----:B------:R-:W-:Y:S05]  /*227f0*/  BRA.DIV ~URZ, `(.L_x_1108) ;  /* 0x000061427f007947 */ /* 0x000fea000b800000 */
[----:B--23--:R2:W3:Y:S02]  /*22800*/  SHFL.IDX PT, R6, R5, RZ, 0x1c1f ;  /* 0x001c1fff05067589 */ /* 0x00c4e400000e0000 */
.L_x_1223:
[----:B------:R-:W-:Y:S05]  /*22810*/  BRA.DIV ~URZ, `(.L_x_1109) ;  /* 0x000061927f007947 */ /* 0x000fea000b800000 */
[----:B------:R2:W4:Y:S02]  /*22820*/  SHFL.IDX PT, R2, R12, RZ, 0x1c1f ;  /* 0x001c1fff0c027589 */ /* 0x00052400000e0000 */
.L_x_1224:
[----:B------:R-:W-:Y:S01]  /*22830*/  ISETP.GE.AND P0, PT, R4, R0, PT ;  /* 0x000000000400720c */ /* 0x000fe20003f06270 */
[----:B------:R-:W-:-:S12]  /*22840*/  BSSY B0, `(.L_x_1110) ;  /* 0x0000012000007945 */ /* 0x000fd80003800000 */
[----:B------:R-:W-:Y:S05]  /*22850*/  @P0 BRA `(.L_x_1111) ;  /* 0x0000010000000947 */ /* 0x000fea0003800000 */
[----:B------:R-:W5:Y:S04]  /*22860*/  LDL.64 R64, [R1] ;  /* 0x0000000001407983 */ /* 0x000f680000100a00 */
[----:B--2---:R-:W2:Y:S04]  /*22870*/  LDL R13, [R1+0x8] ;  /* 0x00000800010d7983 */ /* 0x004ea80000100800 */
[----:B----4-:R-:W4:Y:S04]  /*22880*/  LDL R15, [R1+0x94] ;  /* 0x00009400010f7983 */ /* 0x010f280000100800 */
[----:B---3--:R-:W3:Y:S01]  /*22890*/  LDL R14, [R1+0x90] ;  /* 0x00009000010e7983 */ /* 0x008ee20000100800 */
[----:B------:R-:W-:-:S13]  /*228a0*/  ISETP.GE.AND P1, PT, R252, c[0x0][0x3c8], PT ;  /* 0x0000f200fc007a0c */ /* 0x000fda0003f26270 */
[----:B------:R-:W-:Y:S02]  /*228b0*/  @!P1 LEA R8, P4, R252, R2, 0x1 ;  /* 0x00000002fc089211 */ /* 0x000fe400078808ff */
[----:B-----5:R-:W-:Y:S02]  /*228c0*/  ISETP.GE.AND P2, PT, R64, c[0x0][0x3c8], PT ;  /* 0x0000f20040007a0c */ /* 0x020fe40003f46270 */
[----:B--2---:R-:W-:Y:S02]  /*228d0*/  ISETP.GE.AND P0, PT, R13, c[0x0][0x3c8], PT ;  /* 0x0000f2000d007a0c */ /* 0x004fe40003f06270 */
[----:B-1--4-:R-:W-:-:S09]  /*228e0*/  @!P1 LEA.HI.X R9, R252, R6, R15, 0x1, P4 ;  /* 0x00000006fc099211 */ /* 0x012fd200020f0c0f */
[CC--:B------:R-:W-:Y:S02]  /*228f0*/  @!P2 LEA R10, P5, R64.reuse, R2.reuse, 0x1 ;  /* 0x00000002400aa211 */ /* 0x0c0fe400078a08ff */
[C---:B------:R-:W-:Y:S02]  /*22900*/  @!P0 LEA R2, P3, R13.reuse, R2, 0x1 ;  /* 0x000000020d028211 */ /* 0x040fe400078608ff */
[-C--:B------:R-:W-:Y:S02]  /*22910*/  @!P2 LEA.HI.X R11, R64, R6.reuse, R65, 0x1, P5 ;  /* 0x00000006400ba211 */ /* 0x080fe400028f0c41 */
[----:B---3--:R-:W-:-:S03]  /*22920*/  @!P0 LEA.HI.X R3, R13, R6, R14, 0x1, P3 ;  /* 0x000000060d038211 */ /* 0x008fc600018f0c0e */
[----:B------:R1:W-:Y:S04]  /*22930*/  @!P2 ST.E.128 [R10.64], R24 ;  /* 0x000000180a00a985 */ /* 0x0003e8000c101d08 */
[----:B------:R1:W-:Y:S04]  /*22940*/  @!P1 ST.E.128 [R8.64], R20 ;  /* 0x0000001408009985 */ /* 0x0003e8000c101d08 */
[----:B------:R1:W-:Y:S02]  /*22950*/  @!P0 ST.E.128 [R2.64], R16 ;  /* 0x0000001002008985 */ /* 0x0003e4000c101d08 */
.L_x_1111:
[----:B------:R-:W-:Y:S05]  /*22960*/  BSYNC B0 ;  /* 0x0000000000007941 */ /* 0x000fea0003800000 */
.L_x_1110:
[----:B------:R-:W-:Y:S05]  /*22970*/  BRA.DIV ~URZ, `(.L_x_1112) ;  /* 0x000060a27f007947 */ /* 0x000fea000b800000 */
[----:B---3--:R3:W2:Y:S04]  /*22980*/  SHFL.IDX PT, R6, R5, 0x1, 0x1c1f ;  /* 0x003c1f0005067f89 */ /* 0x0086a800000e0000 */
[----:B-1--4-:R3:W1:Y:S02]  /*22990*/  SHFL.IDX PT, R2, R12, 0x1, 0x1c1f ;  /* 0x003c1f000c027f89 */ /* 0x01266400000e0000 */
.L_x_1225:
[----:B------:R-:W-:Y:S01]  /*229a0*/  IADD3 R3, R4, 0x20, RZ ;  /* 0x0000002004037810 */ /* 0x000fe20007ffe0ff */
[----:B------:R-:W-:Y:S03]  /*229b0*/  BSSY B0, `(.L_x_1113) ;  /* 0x0000013000007945 */ /* 0x000fe60003800000 */
[----:B------:R-:W-:-:S13]  /*229c0*/  ISETP.GE.AND P0, PT, R3, R0, PT ;  /* 0x000000000300720c */ /* 0x000fda0003f06270 */
[----:B------:R-:W-:Y:S05]  /*229d0*/  @P0 BRA `(.L_x_1114) ;  /* 0x0000010000000947 */ /* 0x000fea0003800000 */
[----:B------:R-:W4:Y:S04]  /*229e0*/  LDL.64 R16, [R1] ;  /* 0x0000000001107983 */ /* 0x000f280000100a00 */
[----:B------:R-:W5:Y:S04]  /*229f0*/  LDL R13, [R1+0x8] ;  /* 0x00000800010d7983 */ /* 0x000f680000100800 */
[----:B---3--:R-:W3:Y:S04]  /*22a00*/  LDL R15, [R1+0x94] ;  /* 0x00009400010f7983 */ /* 0x008ee80000100800 */
[----:B--2---:R-:W2:Y:S01]  /*22a10*/  LDL R14, [R1+0x90] ;  /* 0x00009000010e7983 */ /* 0x004ea20000100800 */
[----:B------:R-:W-:-:S13]  /*22a20*/  ISETP.GE.AND P1, PT, R252, c[0x0][0x3c8], PT ;  /* 0x0000f200fc007a0c */ /* 0x000fda0003f26270 */
[----:B-1----:R-:W-:Y:S02]  /*22a30*/  @!P1 LEA R8, P4, R252, R2, 0x1 ;  /* 0x00000002fc089211 */ /* 0x002fe400078808ff */
[----:B----4-:R-:W-:Y:S02]  /*22a40*/  ISETP.GE.AND P2, PT, R16, c[0x0][0x3c8], PT ;  /* 0x0000f20010007a0c */ /* 0x010fe40003f46270 */
[----:B-----5:R-:W-:Y:S02]  /*22a50*/  ISETP.GE.AND P0, PT, R13, c[0x0][0x3c8], PT ;  /* 0x0000f2000d007a0c */ /* 0x020fe40003f06270 */
[----:B---3--:R-:W-:-:S09]  /*22a60*/  @!P1 LEA.HI.X R9, R252, R6, R15, 0x1, P4 ;  /* 0x00000006fc099211 */ /* 0x008fd200020f0c0f */
[CC--:B------:R-:W-:Y:S02]  /*22a70*/  @!P2 LEA R10, P5, R16.reuse, R2.reuse, 0x1 ;  /* 0x00000002100aa211 */ /* 0x0c0fe400078a08ff */
[C---:B------:R-:W-:Y:S02]  /*22a80*/  @!P0 LEA R2, P3, R13.reuse, R2, 0x1 ;  /* 0x000000020d028211 */ /* 0x040fe400078608ff */
[-C--:B------:R-:W-:Y:S02]  /*22a90*/  @!P2 LEA.HI.X R11, R16, R6.reuse, R17, 0x1, P5 ;  /* 0x00000006100ba211 */ /* 0x080fe400028f0c11 */
[----:B--2---:R-:W-:-:S03]  /*22aa0*/  @!P0 LEA.HI.X R3, R13, R6, R14, 0x1, P3 ;  /* 0x000000060d038211 */ /* 0x004fc600018f0c0e */
[----:B------:R1:W-:Y:S04]  /*22ab0*/  @!P2 ST.E.128 [R10.64], R36 ;  /* 0x000000240a00a985 */ /* 0x0003e8000c101d08 */
[----:B------:R1:W-:Y:S04]  /*22ac0*/  @!P1 ST.E.128 [R8.64], R32 ;  /* 0x0000002008009985 */ /* 0x0003e8000c101d08 */
[----:B------:R1:W-:Y:S02]  /*22ad0*/  @!P0 ST.E.128 [R2.64], R28 ;  /* 0x0000001c02008985 */ /* 0x0003e4000c101d08 */
.L_x_1114:
[----:B------:R-:W-:Y:S05]  /*22ae0*/  BSYNC B0 ;  /* 0x0000000000007941 */ /* 0x000fea0003800000 */
.L_x_1113:
[----:B------:R-:W-:Y:S05]  /*22af0*/  BRA.DIV ~URZ, `(.L_x_1115) ;  /* 0x00005ff27f007947 */ /* 0x000fea000b800000 */
[----:B--2---:R2:W4:Y:S02]  /*22b00*/  SHFL.IDX PT, R6, R5, 0x2, 0x1c1f ;  /* 0x005c1f0005067f89 */ /* 0x00452400000e0000 */
.L_x_1226:
[----:B------:R-:W-:Y:S05]  /*22b10*/  BRA.DIV ~URZ, `(.L_x_1116) ;  /* 0x000060427f007947 */ /* 0x000fea000b800000 */
[----:B-1----:R1:W2:Y:S02]  /*22b20*/  SHFL.IDX PT, R2, R12, 0x2, 0x1c1f ;  /* 0x005c1f000c027f89 */ /* 0x0022a400000e0000 */
.L_x_1227:
[----:B------:R-:W-:Y:S01]  /*22b30*/  IADD3 R3, R4, 0x40, RZ ;  /* 0x0000004004037810 */ /* 0x000fe20007ffe0ff */
[----:B------:R-:W-:Y:S03]  /*22b40*/  BSSY B0, `(.L_x_1117) ;  /* 0x0000013000007945 */ /* 0x000fe60003800000 */
[----:B------:R-:W-:-:S13]  /*22b50*/  ISETP.GE.AND P0, PT, R3, R0, PT ;  /* 0x000000000300720c */ /* 0x000fda0003f06270 */
[----:B------:R-:W-:Y:S05]  /*22b60*/  @P0 BRA `(.L_x_1118) ;  /* 0x0000010000000947 */ /* 0x000fea0003800000 */
[----:B------:R-:W5:Y:S04]  /*22b70*/  LDL.64 R16, [R1] ;  /* 0x0000000001107983 */ /* 0x000f680000100a00 */
[----:B---3--:R-:W3:Y:S04]  /*22b80*/  LDL R13, [R1+0x8] ;  /* 0x00000800010d7983 */ /* 0x008ee80000100800 */
[----:B----4-:R-:W4:Y:S04]  /*22b90*/  LDL R15, [R1+0x94] ;  /* 0x00009400010f7983 */ /* 0x010f280000100800 */
[----:B--2---:R-:W2:Y:S01]  /*22ba0*/  LDL R14, [R1+0x90] ;  /* 0x00009000010e7983 */ /* 0x004ea20000100800 */
[----:B------:R-:W-:-:S13]  /*22bb0*/  ISETP.GE.AND P1, PT, R252, c[0x0][0x3c8], PT ;  /* 0x0000f200fc007a0c */ /* 0x000fda0003f26270 */
[----:B------:R-:W-:Y:S02]  /*22bc0*/  @!P1 LEA R8, P4, R252, R2, 0x1 ;  /* 0x00000002fc089211 */ /* 0x000fe400078808ff */
[----:B-----5:R-:W-:Y:S02]  /*22bd0*/  ISETP.GE.AND P2, PT, R16, c[0x0][0x3c8], PT ;  /* 0x0000f20010007a0c */ /* 0x020fe40003f46270 */
[----:B---3--:R-:W-:Y:S02]  /*22be0*/  ISETP.GE.AND P0, PT, R13, c[0x0][0x3c8], PT ;  /* 0x0000f2000d007a0c */ /* 0x008fe40003f06270 */
[----:B----4-:R-:W-:-:S09]  /*22bf0*/  @!P1 LEA.HI.X R9, R252, R6, R15, 0x1, P4 ;  /* 0x00000006fc099211 */ /* 0x010fd200020f0c0f */
[CC--:B------:R-:W-:Y:S02]  /*22c00*/  @!P2 LEA R10, P5, R16.reuse, R2.reuse, 0x1 ;  /* 0x00000002100aa211 */ /* 0x0c0fe400078a08ff */
[C---:B------:R-:W-:Y:S02]  /*22c10*/  @!P0 LEA R2, P3, R13.reuse, R2, 0x1 ;  /* 0x000000020d028211 */ /* 0x040fe400078608ff */
[-C--:B------:R-:W-:Y:S02]  /*22c20*/  @!P2 LEA.HI.X R11, R16, R6.reuse, R17, 0x1, P5 ;  /* 0x00000006100ba211 */ /* 0x080fe400028f0c11 */
[----:B--2---:R-:W-:-:S03]  /*22c30*/  @!P0 LEA.HI.X R3, R13, R6, R14, 0x1, P3 ;  /* 0x000000060d038211 */ /* 0x004fc600018f0c0e */
[----:B------:R2:W-:Y:S04]  /*22c40*/  @!P2 ST.E.128 [R10.64], R48 ;  /* 0x000000300a00a985 */ /* 0x0005e8000c101d08 */
[----:B------:R2:W-:Y:S04]  /*22c50*/  @!P1 ST.E.128 [R8.64], R44 ;  /* 0x0000002c08009985 */ /* 0x0005e8000c101d08 */
[----:B------:R2:W-:Y:S02]  /*22c60*/  @!P0 ST.E.128 [R2.64], R40 ;  /* 0x0000002802008985 */ /* 0x0005e4000c101d08 */
.L_x_1118:
[----:B------:R-:W-:Y:S05]  /*22c70*/  BSYNC B0 ;  /* 0x0000000000007941 */ /* 0x000fea0003800000 */
.L_x_1117:
[----:B------:R-:W-:Y:S05]  /*22c80*/  BRA.DIV ~URZ, `(.L_x_1119) ;  /* 0x00005f427f007947 */ /* 0x000fea000b800000 */
[----:B--23--:R-:W2:Y:S04]  /*22c90*/  SHFL.IDX PT, R5, R5, 0x3, 0x1c1f ;  /* 0x007c1f0005057f89 */ /* 0x00cea800000e0000 */
[----:B------:R3:W1:Y:S02]  /*22ca0*/  SHFL.IDX PT, R2, R12, 0x3, 0x1c1f ;  /* 0x007c1f000c027f89 */ /* 0x00066400000e0000 */
.L_x_1228:
[----:B------:R-:W-:-:S04]  /*22cb0*/  IADD3 R3, R4, 0x60, RZ ;  /* 0x0000006004037810 */ /* 0x000fc80007ffe0ff */
[----:B------:R-:W-:-:S13]  /*22cc0*/  ISETP.GE.AND P0, PT, R3, R0, PT ;  /* 0x000000000300720c */ /* 0x000fda0003f06270 */
[----:B------:R-:W-:Y:S05]  /*22cd0*/  @P0 BRA `(.L_x_1120) ;  /* 0x0000272000000947 */ /* 0x000fea0003800000 */
[----:B------:R-:W5:Y:S04]  /*22ce0*/  LDL.64 R14, [R1] ;  /* 0x00000000010e7983 */ /* 0x000f680000100a00 */
[----:B-1-3--:R-:W3:Y:S04]  /*22cf0*/  LDL R12, [R1+0x94] ;  /* 0x00009400010c7983 */ /* 0x00aee80000100800 */
[----:B----4-:R-:W4:Y:S01]  /*22d00*/  LDL R6, [R1+0x8] ;  /* 0x0000080001067983 */ /* 0x010f220000100800 */
[----:B------:R-:W-:-:S13]  /*22d10*/  ISETP.GE.AND P0, PT, R252, c[0x0][0x3c8], PT ;  /* 0x0000f200fc007a0c */ /* 0x000fda0003f06270 */
[----:B------:R-:W-:Y:S02]  /*22d20*/  @!P0 LEA R8, P2, R252, R2, 0x1 ;  /* 0x00000002fc088211 */ /* 0x000fe400078408ff */
[----:B-----5:R-:W-:Y:S02]  /*22d30*/  ISETP.GE.AND P1, PT, R14, c[0x0][0x3c8], PT ;  /* 0x0000f2000e007a0c */ /* 0x020fe40003f26270 */
[----:B--23--:R-:W-:-:S11]  /*22d40*/  @!P0 LEA.HI.X R9, R252, R5, R12, 0x1, P2 ;  /* 0x00000005fc098211 */ /* 0x00cfd600010f0c0c */
[----:B------:R-:W-:-:S04]  /*22d50*/  @!P1 LEA R10, P3, R14, R2, 0x1 ;  /* 0x000000020e0a9211 */ /* 0x000fc800078608ff */
[----:B------:R-:W-:-:S05]  /*22d60*/  @!P1 LEA.HI.X R11, R14, R5, R15, 0x1, P3 ;  /* 0x000000050e0b9211 */ /* 0x000fca00018f0c0f */
[----:B------:R1:W-:Y:S04]  /*22d70*/  @!P1 ST.E.128 [R10.64], R60 ;  /* 0x0000003c0a009985 */ /* 0x0003e8000c101d08 */
[----:B------:R1:W-:Y:S01]  /*22d80*/  @!P0 ST.E.128 [R8.64], R56 ;  /* 0x0000003808008985 */ /* 0x0003e2000c101d08 */
[----:B----4-:R-:W-:-:S13]  /*22d90*/  ISETP.GE.AND P0, PT, R6, c[0x0][0x3c8], PT ;  /* 0x0000f20006007a0c */ /* 0x010fda0003f06270 */
[----:B------:R-:W-:Y:S05]  /*22da0*/  @P0 BRA `(.L_x_1120) ;  /* 0x0000265000000947 */ /* 0x000fea0003800000 */
[----:B------:R-:W2:Y:S01]  /*22db0*/  LDL R12, [R1+0x90] ;  /* 0x00009000010c7983 */ /* 0x000ea20000100800 */
[----:B------:R-:W-:-:S04]  /*22dc0*/  LEA R2, P0, R6, R2, 0x1 ;  /* 0x0000000206027211 */ /* 0x000fc800078008ff */
[----:B--2---:R-:W-:-:S05]  /*22dd0*/  LEA.HI.X R3, R6, R5, R12, 0x1, P0 ;  /* 0x0000000506037211 */ /* 0x004fca00000f0c0c */
[----:B------:R2:W-:Y:S01]  /*22de0*/  ST.E.128 [R2.64], R52 ;  /* 0x0000003402007985 */ /* 0x0005e2000c101d08 */
[----:B------:R-:W-:Y:S05]  /*22df0*/  BRA `(.L_x_1120) ;  /* 0x0000260000007947 */ /* 0x000fea0003800000 */
.L_x_1107:
[----:B-1----:R-:W2:Y:S01]  /*22e00*/  LDL.LU R10, [R1+0xa8] ;  /* 0x0000a800010a7983 */ /* 0x002ea20000300800 */
[----:B------:R-:W-:Y:S01]  /*22e10*/  IMAD R16, R16, c[0x0][0x408], RZ ;  /* 0x0001020010107a24 */ /* 0x000fe200078e02ff */
[----:B------:R-:W-:Y:S01]  /*22e20*/  SHF.R.S32.HI R0, RZ, 0x1f, R2 ;  /* 0x0000001fff007819 */ /* 0x000fe20000011402 */
[----:B------:R-:W-:-:S04]  /*22e30*/  IMAD.WIDE.U32 R8, R3, c[0x0][0x408], RZ ;  /* 0x0001020003087a25 */ /* 0x000fc800078e00ff */
[----:B------:R-:W-:Y:S02]  /*22e40*/  IMAD R3, R3, c[0x0][0x40c], R16 ;  /* 0x0001030003037a24 */ /* 0x000fe400078e0210 */
[----:B------:R-:W-:Y:S02]  /*22e50*/  IMAD R0, R0, c[0x0][0x440], RZ ;  /* 0x0001100000007a24 */ /* 0x000fe400078e02ff */
[----:B------:R-:W-:Y:S01]  /*22e60*/  @P5 IMAD.HI.U32 R6, R4, c[0x0][0x4ec], RZ ;  /* 0x00013b0004065a27 */ /* 0x000fe200078e00ff */
[----:B------:R-:W-:-:S05]  /*22e70*/  IADD3 R9, R9, R3, RZ ;  /* 0x0000000309097210 */ /* 0x000fca0007ffe0ff */
[----:B------:R-:W-:-:S04]  /*22e80*/  IMAD.WIDE.U32 R8, R5, c[0x0][0x438], R8 ;  /* 0x00010e0005087a25 */ /* 0x000fc800078e0008 */
        /* <DEDUP_REMOVED lines=24> */
.L_x_1229:
[----:B------:R-:W-:Y:S05]  /*23010*/  BRA.DIV ~URZ, `(.L_x_1122) ;  /* 0x00005cf27f007947 */ /* 0x000fea000b800000 */
[----:B------:R3:W4:Y:S02]  /*23020*/  SHFL.IDX PT, R0, R6, RZ, 0x1c1f ;  /* 0x001c1fff06007589 */ /* 0x00072400000e0000 */
.L_x_1230:
        /* <DEDUP_REMOVED lines=13> */
[----:B------:R-:W-:Y:S01]  /*23100*/  IADD3 R11, R251, 0x18, RZ ;  /* 0x00000018fb0b7810 */ /* 0x000fe20007ffe0ff */
        /* <DEDUP_REMOVED lines=14> */
[C---:B----4-:R-:W-:Y:S01]  /*231f0*/  @!P3 LEA R8, P0, R11.reuse, R0, 0x2 ;  /* 0x000000000b08b211 */ /* 0x050fe200078010ff */
        /* <DEDUP_REMOVED lines=55> */
.L_x_1124:
[----:B------:R-:W-:Y:S05]  /*23570*/  BSYNC B0 ;  /* 0x0000000000007941 */ /* 0x000fea0003800000 */
.L_x_1123:
[----:B------:R-:W-:Y:S05]  /*23580*/  BRA.DIV ~URZ, `(.L_x_1125) ;  /* 0x000057f27f007947 */ /* 0x000fea000b800000 */
[----:B--2---:R2:W1:Y:S04]  /*23590*/  SHFL.IDX PT, R4, R5, 0x1, 0x1c1f ;  /* 0x003c1f0005047f89 */ /* 0x00446800000e0000 */
[----:B----4-:R2:W4:Y:S02]  /*235a0*/  SHFL.IDX PT, R0, R6, 0x1, 0x1c1f ;  /* 0x003c1f0006007f89 */ /* 0x01052400000e0000 */
.L_x_1231:
        /* <DEDUP_REMOVED lines=34> */
[----:B------:R-:W-:Y:S02]  /*237d0*/  IADD3 R14, R251, 0x30, RZ ;  /* 0x00000030fb0e7810 */ /* 0x000fe40007ffe0ff */
[----:B----4-:R-:W-:Y:S01]  /*237e0*/  @!P5 LEA R8, P0, R11, R0, 0x2 ;  /* 0x000000000b08d211 */ /* 0x010fe200078010ff */
        /* <DEDUP_REMOVED lines=24> */
[C---:B------:R-:W-:Y:S01]  /*23970*/  IADD3 R16, R251.reuse, 0x50, RZ ;  /* 0x00000050fb107810 */ /* 0x040fe20007ffe0ff */
[----:B------:R5:W-:Y:S01]  /*23980*/  @!P0 ST.E.64 [R8.64], R140 ;  /* 0x0000008c08008985 */ /* 0x000be2000c101b08 */
[----:B------:R-:W-:Y:S02]  /*23990*/  IADD3 R14, R251, 0x58, RZ ;  /* 0x00000058fb0e7810 */ /* 0x000fe40007ffe0ff */
[----:B------:R-:W-:Y:S02]  /*239a0*/  ISETP.GE.AND P2, PT, R16, c[0x0][0x3c8], PT ;  /* 0x0000f20010007a0c */ /* 0x000fe40003f46270 */
[----:B-1----:R-:W-:-:S04]  /*239b0*/  @!P4 LEA R2, P1, R12, R0, 0x2 ;  /* 0x000000000c02c211 */ /* 0x002fc800078210ff */
[----:B------:R-:W-:Y:S02]  /*239c0*/  @!P4 LEA.HI.X R3, R12, R4, R13, 0x2, P1 ;  /* 0x000000040c03c211 */ /* 0x000fe400008f140d */
[----:B------:R-:W-:Y:S02]  /*239d0*/  @!P5 LEA R12, P0, R18, R0, 0x2 ;  /* 0x00000000120cd211 */ /* 0x000fe400078010ff */
[----:B------:R-:W-:Y:S01]  /*239e0*/  ISETP.GE.AND P1, PT, R14, c[0x0][0x3c8], PT ;  /* 0x0000f2000e007a0c */ /* 0x000fe20003f26270 */
[----:B------:R1:W-:Y:S01]  /*239f0*/  @!P4 ST.E.64 [R2.64], R142 ;  /* 0x0000008e0200c985 */ /* 0x0003e2000c101b08 */
[----:B------:R-:W-:Y:S02]  /*23a00*/  @!P5 LEA.HI.X R13, R18, R4, R19, 0x2, P0 ;  /* 0x00000004120dd211 */ /* 0x000fe400000f1413 */
[----:B----4-:R-:W-:-:S03]  /*23a10*/  @!P3 LEA R10, P0, R15, R0, 0x2 ;  /* 0x000000000f0ab211 */ /* 0x010fc600078010ff */
[----:B------:R4:W-:Y:S01]  /*23a20*/  @!P5 ST.E.64 [R12.64], R158 ;  /* 0x0000009e0c00d985 */ /* 0x0009e2000c101b08 */
[----:B------:R-:W-:Y:S02]  /*23a30*/  @!P3 LEA.HI.X R11, R15, R4, R17, 0x2, P0 ;  /* 0x000000040f0bb211 */ /* 0x000fe400000f1411 */
[C---:B------:R-:W-:Y:S02]  /*23a40*/  IADD3 R17, R251.reuse, 0x50, RZ ;  /* 0x00000050fb117810 */ /* 0x040fe40007ffe0ff */
[C---:B-----5:R-:W-:Y:S01]  /*23a50*/  @!P2 LEA R8, P0, R16.reuse, R0, 0x2 ;  /* 0x000000001008a211 */ /* 0x060fe200078010ff */
[----:B------:R4:W-:Y:S01]  /*23a60*/  @!P3 ST.E.64 [R10.64], R154 ;  /* 0x0000009a0a00b985 */ /* 0x0009e2000c101b08 */
[----:B------:R-:W-:Y:S02]  /*23a70*/  SHF.R.S32.HI R17, RZ, 0x1f, R17 ;  /* 0x0000001fff117819 */ /* 0x000fe40000011411 */
[----:B------:R-:W-:Y:S02]  /*23a80*/  IADD3 R15, R251, 0x58, RZ ;  /* 0x00000058fb0f7810 */ /* 0x000fe40007ffe0ff */
[----:B------:R-:W-:-:S02]  /*23a90*/  @!P2 LEA.HI.X R9, R16, R4, R17, 0x2, P0 ;  /* 0x000000041009a211 */ /* 0x000fc400000f1411 */
[----:B------:R-:W-:-:S03]  /*23aa0*/  SHF.R.S32.HI R15, RZ, 0x1f, R15 ;  /* 0x0000001fff0f7819 */ /* 0x000fc6000001140f */
[----:B------:R4:W-:Y:S01]  /*23ab0*/  @!P2 ST.E.64 [R8.64], R86 ;  /* 0x000000560800a985 */ /* 0x0009e2000c101b08 */
[----:B-1----:R-:W-:-:S04]  /*23ac0*/  @!P1 LEA R2, P0, R14, R0, 0x2 ;  /* 0x000000000e029211 */ /* 0x002fc800078010ff */
[----:B------:R-:W-:-:S05]  /*23ad0*/  @!P1 LEA.HI.X R3, R14, R4, R15, 0x2, P0 ;  /* 0x000000040e039211 */ /* 0x000fca00000f140f */
[----:B------:R4:W-:Y:S04]  /*23ae0*/  @!P1 ST.E.64 [R2.64], R74 ;  /* 0x0000004a02009985 */ /* 0x0009e8000c101b08 */
.L_x_1127:
[----:B------:R-:W-:Y:S05]  /*23af0*/  BSYNC B0 ;  /* 0x0000000000007941 */ /* 0x000fea0003800000 */
.L_x_1126:
[----:B------:R-:W-:Y:S05]  /*23b00*/  BRA.DIV ~URZ, `(.L_x_1128) ;  /* 0x000053427f007947 */ /* 0x000fea000b800000 */
[----:B-1----:R1:W2:Y:S02]  /*23b10*/  SHFL.IDX PT, R4, R5, 0x2, 0x1c1f ;  /* 0x005c1f0005047f89 */ /* 0x0022a400000e0000 */
.L_x_1232:
[----:B------:R-:W-:Y:S05]  /*23b20*/  BRA.DIV ~URZ, `(.L_x_1129) ;  /* 0x000053927f007947 */ /* 0x000fea000b800000 */
[----:B----4-:R4:W1:Y:S02]  /*23b30*/  SHFL.IDX PT, R0, R6, 0x2, 0x1c1f ;  /* 0x005c1f0006007f89 */ /* 0x01086400000e0000 */
.L_x_1233:
        /* <DEDUP_REMOVED lines=9> */
[C---:B------:R-:W-:Y:S02]  /*23bd0*/  IADD3 R9, R251.reuse, 0x8, RZ ;  /* 0x00000008fb097810 */ /* 0x040fe40007ffe0ff */
        /* <DEDUP_REMOVED lines=23> */
[C---:B------:R-:W-:Y:S02]  /*23d50*/  IADD3 R18, R251.reuse, 0x48, RZ ;  /* 0x00000048fb127810 */ /* 0x040fe40007ffe0ff */
        /* <DEDUP_REMOVED lines=51> */
.L_x_1131:
[----:B------:R-:W-:Y:S05]  /*24090*/  BSYNC B0 ;  /* 0x0000000000007941 */ /* 0x000fea0003800000 */
.L_x_1130:
[----:B------:R-:W-:Y:S05]  /*240a0*/  BRA.DIV ~URZ, `(.L_x_1132) ;  /* 0x00004e827f007947 */ /* 0x000fea000b800000 */
[----:B--2---:R2:W3:Y:S04]  /*240b0*/  SHFL.IDX PT, R4, R5, 0x3, 0x1c1f ;  /* 0x007c1f0005047f89 */ /* 0x0044e800000e0000 */
[----:B-1----:R2:W1:Y:S02]  /*240c0*/  SHFL.IDX PT, R0, R6, 0x3, 0x1c1f ;  /* 0x007c1f0006007f89 */ /* 0x00246400000e0000 */
.L_x_1234:
[----:B------:R-:W-:-:S13]  /*240d0*/  LOP3.LUT P0, RZ, R209, 0x2, RZ, 0xc0, !PT ;  /* 0x00000002d1ff7812 */ /* 0x000fda000780c0ff */
[----:B------:R-:W-:Y:S05]  /*240e0*/  @P0 BRA `(.L_x_1120) ;  /* 0x0000131000000947 */ /* 0x000fea0003800000 */
[C---:B------:R-:W-:Y:S02]  /*240f0*/  ISETP.GE.AND P4, PT, R251.reuse, c[0x0][0x3c8], PT ;  /* 0x0000f200fb007a0c */ /* 0x040fe40003f86270 */
[C---:B---3--:R-:W-:Y:S02]  /*24100*/  IADD3 R10, R251.reuse, 0x8, RZ ;  /* 0x00000008fb0a7810 */ /* 0x048fe40007ffe0ff */
[----:B------:R-:W-:Y:S02]  /*24110*/  IADD3 R13, R251, 0x18, RZ ;  /* 0x00000018fb0d7810 */ /* 0x000fe40007ffe0ff */
[----:B------:R-:W-:Y:S02]  /*24120*/  ISETP.GE.AND P3, PT, R10, c[0x0][0x3c8], PT ;  /* 0x0000f2000a007a0c */ /* 0x000fe40003f66270 */
[----:B------:R-:W-:Y:S02]  /*24130*/  ISETP.GE.AND P1, PT, R13, c[0x0][0x3c8], PT ;  /* 0x0000f2000d007a0c */ /* 0x000fe40003f26270 */
[----:B--2-4-:R-:W-:-:S02]  /*24140*/  IADD3 R6, R251, 0x10, RZ ;  /* 0x00000010fb067810 */ /* 0x014fc40007ffe0ff */
[----:B------:R-:W-:Y:S02]  /*24150*/  SHF.R.S32.HI R12, RZ, 0x1f, R251 ;  /* 0x0000001fff0c7819 */ /* 0x000fe400000114fb */
[C---:B-1----:R-:W-:Y:S02]  /*24160*/  @!P4 LEA R8, P6, R251.reuse, R0, 0x2 ;  /* 0x00000000fb08c211 */ /* 0x042fe400078c10ff */
[C---:B------:R-:W-:Y:S02]  /*24170*/  IADD3 R11, R251.reuse, 0x8, RZ ;  /* 0x00000008fb0b7810 */ /* 0x040fe40007ffe0ff */
[----:B------:R-:W-:Y:S02]  /*24180*/  ISETP.GE.AND P2, PT, R6, c[0x0][0x3c8], PT ;  /* 0x0000f20006007a0c */ /* 0x000fe40003f46270 */
[----:B------:R-:W-:Y:S02]  /*24190*/  @!P4 LEA.HI.X R9, R251, R4, R12, 0x2, P6 ;  /* 0x00000004fb09c211 */ /* 0x000fe400030f140c */
[----:B------:R-:W-:-:S02]  /*241a0*/  SHF.R.S32.HI R11, RZ, 0x1f, R11 ;  /* 0x0000001fff0b7819 */ /* 0x000fc4000001140b */
[C---:B------:R-:W-:Y:S01]  /*241b0*/  @!P3 LEA R2, P5, R10.reuse, R0, 0x2 ;  /* 0x000000000a02b211 */ /* 0x040fe200078a10ff */
[----:B------:R1:W-:Y:S01]  /*241c0*/  @!P4 ST.E.64 [R8.64], R52 ;  /* 0x000000340800c985 */ /* 0x0003e2000c101b08 */
[----:B------:R-:W-:Y:S02]  /*241d0*/  IADD3 R5, R251, 0x20, RZ ;  /* 0x00000020fb057810 */ /* 0x000fe40007ffe0ff */
[----:B------:R-:W-:Y:S02]  /*241e0*/  @!P3 LEA.HI.X R3, R10, R4, R11, 0x2, P5 ;  /* 0x000000040a03b211 */ /* 0x000fe400028f140b */
[----:B------:R-:W-:Y:S02]  /*241f0*/  ISETP.GE.AND P0, PT, R5, c[0x0][0x3c8], PT ;  /* 0x0000f20005007a0c */ /* 0x000fe40003f06270 */
[----:B------:R-:W-:Y:S01]  /*24200*/  IADD3 R14, R251, 0x10, RZ ;  /* 0x00000010fb0e7810 */ /* 0x000fe20007ffe0ff */
[----:B------:R2:W-:Y:S01]  /*24210*/  @!P3 ST.E.64 [R2.64], R28 ;  /* 0x0000001c0200b985 */ /* 0x0005e2000c101b08 */
[----:B------:R-:W-:-:S02]  /*24220*/  @!P2 LEA R10, P3, R6, R0, 0x2 ;  /* 0x00000000060aa211 */ /* 0x000fc400078610ff */
[----:B------:R-:W-:Y:S02]  /*24230*/  SHF.R.S32.HI R14, RZ, 0x1f, R14 ;  /* 0x0000001fff0e7819 */ /* 0x000fe4000001140e */
[C---:B------:R-:W-:Y:S02]  /*24240*/  IADD3 R15, R251.reuse, 0x28, RZ ;  /* 0x00000028fb0f7810 */ /* 0x040fe40007ffe0ff */
[----:B------:R-:W-:Y:S02]  /*24250*/  @!P2 LEA.HI.X R11, R6, R4, R14, 0x2, P3 ;  /* 0x00000004060ba211 */ /* 0x000fe400018f140e */
[C---:B------:R-:W-:Y:S02]  /*24260*/  IADD3 R6, R251.reuse, 0x20, RZ ;  /* 0x00000020fb067810 */ /* 0x040fe40007ffe0ff */
[----:B------:R-:W-:Y:S01]  /*24270*/  IADD3 R14, R251, 0x18, RZ ;  /* 0x00000018fb0e7810 */ /* 0x000fe20007ffe0ff */
[----:B------:R-:W-:Y:S01]  /*24280*/  @!P2 ST.E.64 [R10.64], R64 ;  /* 0x000000400a00a985 */ /* 0x000fe2000c101b08 */
[----:B------:R-:W-:-:S02]  /*24290*/  ISETP.GE.AND P5, PT, R15, c[0x0][0x3c8], PT ;  /* 0x0000f2000f007a0c */ /* 0x000fc40003fa6270 */
[----:B------:R-:W-:Y:S02]  /*242a0*/  IADD3 R12, R251, 0x30, RZ ;  /* 0x00000030fb0c7810 */ /* 0x000fe40007ffe0ff */
[----:B------:R-:W-:Y:S02]  /*242b0*/  SHF.R.S32.HI R6, RZ, 0x1f, R6 ;  /* 0x0000001fff067819 */ /* 0x000fe40000011406 */
[----:B------:R-:W-:Y:S02]  /*242c0*/  SHF.R.S32.HI R14, RZ, 0x1f, R14 ;  /* 0x0000001fff0e7819 */ /* 0x000fe4000001140e */
[----:B-1----:R-:W-:Y:S02]  /*242d0*/  @!P1 LEA R8, P4, R13, R0, 0x2 ;  /* 0x000000000d089211 */ /* 0x002fe400078810ff */
[C---:B------:R-:W-:Y:S02]  /*242e0*/  IADD3 R17, R251.reuse, 0x28, RZ ;  /* 0x00000028fb117810 */ /* 0x040fe40007ffe0ff */
[----:B------:R-:W-:-:S02]  /*242f0*/  IADD3 R16, R251, 0x40, RZ ;  /* 0x00000040fb107810 */ /* 0x000fc40007ffe0ff */
[----:B------:R-:W-:Y:S02]  /*24300*/  SHF.R.S32.HI R17, RZ, 0x1f, R17 ;  /* 0x0000001fff117819 */ /* 0x000fe40000011411 */
[----:B--2---:R-:W-:Y:S02]  /*24310*/  @!P0 LEA R2, P6, R5, R0, 0x2 ;  /* 0x0000000005028211 */ /* 0x004fe400078c10ff */
[----:B------:R-:W-:-:S03]  /*24320*/  ISETP.GE.AND P2, PT, R16, c[0x0][0x3c8], PT ;  /* 0x0000f20010007a0c */ /* 0x000fc60003f46270 */
[----:B------:R-:W-:Y:S02]  /*24330*/  P2R R3, PR, RZ, 0x10 ;  /* 0x00000010ff037803 */ /* 0x000fe40000000000 */
[----:B------:R-:W-:Y:S02]  /*24340*/  ISETP.GE.AND P4, PT, R12, c[0x0][0x3c8], PT ;  /* 0x0000f2000c007a0c */ /* 0x000fe40003f86270 */
[----:B------:R-:W-:Y:S02]  /*24350*/  ISETP.NE.AND P3, PT, R3, RZ, PT ;  /* 0x000000ff0300720c */ /* 0x000fe40003f65270 */
[-C--:B------:R-:W-:Y:S02]  /*24360*/  @!P0 LEA.HI.X R3, R5, R4.reuse, R6, 0x2, P6 ;  /* 0x0000000405038211 */ /* 0x080fe400030f1406 */
[----:B------:R-:W-:Y:S02]  /*24370*/  @!P1 LEA.HI.X R9, R13, R4, R14, 0x2, P3 ;  /* 0x000000040d099211 */ /* 0x000fe400018f140e */
[----:B------:R-:W-:-:S02]  /*24380*/  IADD3 R6, R251, 0x38, RZ ;  /* 0x00000038fb067810 */ /* 0x000fc40007ffe0ff */
[C---:B------:R-:W-:Y:S01]  /*24390*/  IADD3 R13, R251.reuse, 0x30, RZ ;  /* 0x00000030fb0d7810 */ /* 0x040fe20007ffe0ff */
[----:B------:R1:W-:Y:S01]  /*243a0*/  @!P1 ST.E.64 [R8.64], R58 ;  /* 0x0000003a08009985 */ /* 0x0003e2000c101b08 */
[----:B------:R-:W-:Y:S02]  /*243b0*/  ISETP.GE.AND P3, PT, R6, c[0x0][0x3c8], PT ;  /* 0x0000f20006007a0c */ /* 0x000fe40003f66270 */
[----:B------:R-:W-:Y:S01]  /*243c0*/  SHF.R.S32.HI R13, RZ, 0x1f, R13 ;  /* 0x0000001fff0d7819 */ /* 0x000fe2000001140d */
[----:B------:R2:W-:Y:S01]  /*243d0*/  @!P0 ST.E.64 [R2.64], R30 ;  /* 0x0000001e02008985 */ /* 0x0005e2000c101b08 */
[C---:B------:R-:W-:Y:S02]  /*243e0*/  IADD3 R14, R251.reuse, 0x48, RZ ;  /* 0x00000048fb0e7810 */ /* 0x040fe40007ffe0ff */
[----:B------:R-:W-:Y:S02]  /*243f0*/  IADD3 R5, R251, 0x50, RZ ;  /* 0x00000050fb057810 */ /* 0x000fe40007ffe0ff */
[----:B------:R-:W-:-:S02]  /*24400*/  ISETP.GE.AND P1, PT, R14, c[0x0][0x3c8], PT ;  /* 0x0000f2000e007a0c */ /* 0x000fc40003f26270 */
[----:B-1----:R-:W-:-:S04]  /*24410*/  @!P5 LEA R8, P0, R15, R0, 0x2 ;  /* 0x000000000f08d211 */ /* 0x002fc800078010ff */
[----:B------:R-:W-:Y:S02]  /*24420*/  @!P5 LEA.HI.X R9, R15, R4, R17, 0x2, P0 ;  /* 0x000000040f09d211 */ /* 0x000fe400000f1411 */
[C---:B--2---:R-:W-:Y:S02]  /*24430*/  @!P4 LEA R2, P6, R12.reuse, R0, 0x2 ;  /* 0x000000000c02c211 */ /* 0x044fe400078c10ff */
        /* <DEDUP_REMOVED lines=35> */
.L_x_1105:
[----:B------:R-:W2:Y:S04]  /*24670*/  LDL.LU R8, [R1+0x84] ;  /* 0x0000840001087983 */ /* 0x000ea80000300800 */
[----:B-1----:R-:W3:Y:S01]  /*24680*/  LDL R6, [R1+0x8c] ;  /* 0x00008c0001067983 */ /* 0x002ee20000100800 */
[----:B------:R-:W-:Y:S01]  /*24690*/  ISETP.NE.U32.AND P0, PT, RZ, c[0x0][0x508], PT ;  /* 0x00014200ff007a0c */ /* 0x000fe20003f05070 */
[----:B------:R-:W-:Y:S01]  /*246a0*/  IMAD.MOV.U32 R4, RZ, RZ, 0x4 ;  /* 0x00000004ff047424 */ /* 0x000fe200078e00ff */
[----:B------:R-:W-:Y:S01]  /*246b0*/  ISETP.NE.U32.AND P2, PT, RZ, c[0x0][0x500], PT ;  /* 0x00014000ff007a0c */ /* 0x000fe20003f45070 */
[----:B------:R-:W-:Y:S01]  /*246c0*/  IMAD.MOV.U32 R18, RZ, RZ, c[0x0][0x388] ;  /* 0x0000e200ff127624 */ /* 0x000fe200078e00ff */
[----:B------:R-:W-:Y:S01]  /*246d0*/  ISETP.NE.AND.EX P0, PT, RZ, c[0x0][0x50c], PT, P0 ;  /* 0x00014300ff007a0c */ /* 0x000fe20003f05300 */
[----:B------:R-:W-:Y:S01]  /*246e0*/  IMAD.MOV.U32 R0, RZ, RZ, RZ ;  /* 0x000000ffff007224 */ /* 0x000fe200078e00ff */
[----:B------:R-:W-:Y:S01]  /*246f0*/  ISETP.NE.AND.EX P2, PT, RZ, c[0x0][0x504], PT, P2 ;  /* 0x00014100ff007a0c */ /* 0x000fe20003f45320 */
[----:B---3--:R-:W-:-:S10]  /*24700*/  IMAD.WIDE R2, R6, R4, c[0x0][0x500] ;  /* 0x0001400006027625 */ /* 0x008fd400078e0204 */
[----:B------:R-:W-:Y:S02]  /*24710*/  @P0 IMAD.WIDE R4, R6, R4, c[0x0][0x508] ;  /* 0x0001420006040625 */ /* 0x000fe400078e0204 */
        /* <DEDUP_REMOVED lines=9> */
.L_x_1133:
        /* <DEDUP_REMOVED lines=10> */
[----:B------:R-:W2:Y:S01]  /*24850*/  LDL R4, [R1+0x58] ;  /* 0x0000580001047983 */ /* 0x000ea20000100800 */
[----:B------:R-:W-:Y:S01]  /*24860*/  IMAD R2, R18, c[0x0][0x4e8], RZ ;  /* 0x00013a0012027a24 */ /* 0x000fe200078e02ff */
[----:B--2---:R-:W-:-:S04]  /*24870*/  IADD3 R11, R4, R5, RZ ;  /* 0x00000005040b7210 */ /* 0x004fc80007ffe0ff */
        /* <DEDUP_REMOVED lines=23> */
[----:B------:R-:W-:-:S04]  /*249f0*/  IMAD.MOV R4, RZ, RZ, -R2 ;  /* 0x000000ffff047224 */ /* 0x000fc800078e0a02 */
[----:B------:R-:W-:Y:S01]  /*24a00*/  IMAD R4, R4, c[0x0][0x4e8], R11 ;  /* 0x00013a0004047a24 */ /* 0x000fe200078e020b */
[----:B------:R-:W-:Y:S02]  /*24a10*/  IADD3.X R11, R5, R13, R19, P1, P0 ;  /* 0x0000000d050b7210 */ /* 0x000fe40000fe0413 */
[----:B------:R-:W-:Y:S02]  /*24a20*/  SHF.R.S32.HI R5, RZ, 0x1f, R2 ;  /* 0x0000001fff057819 */ /* 0x000fe40000011402 */
[----:B--2---:R-:W-:-:S05]  /*24a30*/  SEL R6, R23, RZ, P2 ;  /* 0x000000ff17067207 */ /* 0x004fca0001000000 */
[-C--:B-----5:R-:W-:Y:S02]  /*24a40*/  IMAD R12, R17, R6.reuse, RZ ;  /* 0x00000006110c7224 */ /* 0x0a0fe400078e02ff */
[----:B------:R-:W-:Y:S01]  /*24a50*/  IMAD.WIDE.U32 R8, R16, R6, RZ ;  /* 0x0000000610087225 */ /* 0x000fe200078e00ff */
[----:B------:R-:W-:-:S04]  /*24a60*/  SHF.R.S32.HI R6, RZ, 0x1f, R4 ;  /* 0x0000001fff067819 */ /* 0x000fc80000011404 */
[----:B------:R-:W-:Y:S02]  /*24a70*/  IADD3 R9, R9, R12, RZ ;  /* 0x0000000c09097210 */ /* 0x000fe40007ffe0ff */
[----:B------:R-:W-:Y:S01]  /*24a80*/  IADD3 R8, P1, P0, R2, R21, R8 ;  /* 0x0000001502087210 */ /* 0x000fe2000783e008 */
[----:B------:R-:W-:-:S03]  /*24a90*/  IMAD R2, R15, R4, RZ ;  /* 0x000000040f027224 */ /* 0x000fc600078e02ff */
[----:B------:R-:W-:Y:S01]  /*24aa0*/  IADD3.X R9, R5, R11, R9, P1, P0 ;  /* 0x0000000b05097210 */ /* 0x000fe20000fe0409 */
[----:B------:R-:W-:Y:S02]  /*24ab0*/  IMAD.MOV.U32 R11, RZ, RZ, c[0x0][0x4a8] ;  /* 0x00012a00ff0b7624 */ /* 0x000fe400078e00ff */
[C---:B------:R-:W-:Y:S01]  /*24ac0*/  IMAD R2, R14.reuse, R6, R2 ;  /* 0x000000060e027224 */ /* 0x040fe200078e0202 */
[----:B------:R-:W-:Y:S01]  /*24ad0*/  MOV R6, c[0x0][0x4ac] ;  /* 0x00012b0000067a02 */ /* 0x000fe20000000f00 */
[----:B------:R-:W-:Y:S01]  /*24ae0*/  IMAD.WIDE.U32 R4, R14, R4, R8 ;  /* 0x000000040e047225 */ /* 0x000fe200078e0008 */
[----:B------:R-:W-:Y:S02]  /*24af0*/  SEL R8, R11, c[0x0][0x450], P2 ;  /* 0x000114000b087a07 */ /* 0x000fe40001000000 */
[----:B------:R-:W-:Y:S01]  /*24b00*/  SEL R6, R6, c[0x0][0x454], P2 ;  /* 0x0001150006067a07 */ /* 0x000fe20001000000 */
[----:B------:R-:W-:Y:S01]  /*24b10*/  IMAD.IADD R2, R5, 0x1, R2 ;  /* 0x0000000105027824 */ /* 0x000fe200078e0202 */
[----:B------:R-:W-:-:S04]  /*24b20*/  LEA R8, P0, R4, R8, 0x2 ;  /* 0x0000000804087211 */ /* 0x000fc800078010ff */
[----:B------:R-:W-:Y:S02]  /*24b30*/  LEA.HI.X R9, R4, R6, R2, 0x2, P0 ;  /* 0x0000000604097211 */ /* 0x000fe400000f1402 */
[----:B------:R-:W-:-:S05]  /*24b40*/  MOV R2, 0xff800000 ;  /* 0xff80000000027802 */ /* 0x000fca0000000f00 */
[----:B------:R1:W-:Y:S02]  /*24b50*/  STG.E [R8.64], R2 ;  /* 0x0000000208007986 */ /* 0x0003e4000c101908 */
.L_x_1135:
[----:B------:R-:W-:Y:S05]  /*24b60*/  BSYNC B0 ;  /* 0x0000000000007941 */ /* 0x000fea0003800000 */
.L_x_1134:
[----:B------:R-:W-:-:S13]  /*24b70*/  ISETP.GT.AND P0, PT, R20, 0x1, PT ;  /* 0x000000011400780c */ /* 0x000fda0003f04270 */
[----:B------:R-:W-:Y:S05]  /*24b80*/  @P0 BRA `(.L_x_1120) ;  /* 0x0000087000000947 */ /* 0x000fea0003800000 */
[----:B-1----:R-:W2:Y:S04]  /*24b90*/  LDL.LU R2, [R1+0x58] ;  /* 0x0000580001027983 */ /* 0x002ea80000300800 */
[----:B------:R-:W3:Y:S01]  /*24ba0*/  LDL R6, [R1+0x24] ;  /* 0x0000240001067983 */ /* 0x000ee20000100800 */
[----:B------:R-:W-:-:S03]  /*24bb0*/  MOV R4, c[0x0][0x4e8] ;  /* 0x00013a0000047a02 */ /* 0x000fc60000000f00 */
[----:B------:R-:W1:Y:S01]  /*24bc0*/  S2R R12, SR_TID.X ;  /* 0x00000000000c7919 */ /* 0x000e620000002100 */
[----:B------:R-:W-:Y:S01]  /*24bd0*/  ISETP.NE.AND P0, PT, R4, 0x1, PT ;  /* 0x000000010400780c */ /* 0x000fe20003f05270 */
[----:B------:R-:W-:Y:S01]  /*24be0*/  IMAD.WIDE.U32 R4, R0, c[0x0][0x3a0], RZ ;  /* 0x0000e80000047a25 */ /* 0x000fe200078e00ff */
[----:B-1----:R-:W-:-:S04]  /*24bf0*/  SHF.R.S32.HI R9, RZ, 0x1f, R12 ;  /* 0x0000001fff097819 */ /* 0x002fc8000001140c */
[----:B------:R-:W-:-:S04]  /*24c00*/  LEA.HI R9, R9, R12, RZ, 0x2 ;  /* 0x0000000c09097211 */ /* 0x000fc800078f10ff */
[----:B------:R-:W-:Y:S02]  /*24c10*/  SHF.R.S32.HI R9, RZ, 0x2, R9 ;  /* 0x00000002ff097819 */ /* 0x000fe40000011409 */
[----:B--2---:R-:W-:Y:S01]  /*24c20*/  MOV R11, R2 ;  /* 0x00000002000b7202 */ /* 0x004fe20000000f00 */
[----:B------:R-:W-:-:S03]  /*24c30*/  IMAD R2, R19, c[0x0][0x3a0], RZ ;  /* 0x0000e80013027a24 */ /* 0x000fc600078e02ff */
[-C--:B---3--:R-:W-:Y:S01]  /*24c40*/  IADD3 R6, R6, R11.reuse, RZ ;  /* 0x0000000b06067210 */ /* 0x088fe20007ffe0ff */
[----:B------:R-:W-:Y:S01]  /*24c50*/  IMAD R0, R0, c[0x0][0x3a4], R2 ;  /* 0x0000e90000007a24 */ /* 0x000fe200078e0202 */
[----:B------:R-:W-:Y:S01]  /*24c60*/  IADD3 R12, R9, R11, RZ ;  /* 0x0000000b090c7210 */ /* 0x000fe20007ffe0ff */
[----:B------:R-:W-:Y:S02]  /*24c70*/  IMAD R2, R22, c[0x0][0x3f0], RZ ;  /* 0x0000fc0016027a24 */ /* 0x000fe400078e02ff */
[----:B------:R-:W-:Y:S01]  /*24c80*/  @P0 IMAD.HI.U32 R8, R6, c[0x0][0x4ec], RZ ;  /* 0x00013b0006080a27 */ /* 0x000fe200078e00ff */
[----:B------:R-:W-:-:S03]  /*24c90*/  IADD3 R5, R5, R0, RZ ;  /* 0x0000000005057210 */ /* 0x000fc60007ffe0ff */
[----:B------:R-:W-:Y:S01]  /*24ca0*/  IMAD.MOV.U32 R0, RZ, RZ, R6 ;  /* 0x000000ffff007224 */ /* 0x000fe200078e0006 */
[----:B------:R-:W-:Y:S01]  /*24cb0*/  @P0 SHF.R.U32.HI R0, RZ, c[0x0][0x4f0], R8 ;  /* 0x00013c00ff000a19 */ /* 0x000fe20000011608 */
[----:B------:R-:W-:-:S04]  /*24cc0*/  IMAD.WIDE.U32 R4, R3, c[0x0][0x3e8], R4 ;  /* 0x0000fa0003047a25 */ /* 0x000fc800078e0004 */
[----:B------:R-:W-:Y:S01]  /*24cd0*/  IMAD R8, R10, c[0x0][0x3f4], R2 ;  /* 0x0000fd000a087a24 */ /* 0x000fe200078e0202 */
[----:B------:R-:W-:Y:S01]  /*24ce0*/  MOV R2, R4 ;  /* 0x0000000400027202 */ /* 0x000fe20000000f00 */
[----:B------:R-:W-:Y:S01]  /*24cf0*/  IMAD R3, R3, c[0x0][0x3ec], R5 ;  /* 0x0000fb0003037a24 */ /* 0x000fe200078e0205 */
[----:B------:R-:W-:Y:S02]  /*24d00*/  SHF.R.S32.HI R5, RZ, 0x1f, R0 ;  /* 0x0000001fff057819 */ /* 0x000fe40000011400 */
[----:B------:R-:W-:Y:S01]  /*24d10*/  IADD3 R4, -R0, RZ, RZ ;  /* 0x000000ff00047210 */ /* 0x000fe20007ffe1ff */
[----:B------:R-:W-:-:S04]  /*24d20*/  IMAD.WIDE.U32 R2, R10, c[0x0][0x3f0], R2 ;  /* 0x0000fc000a027a25 */ /* 0x000fc800078e0002 */
[----:B------:R-:W-:Y:S02]  /*24d30*/  IMAD R5, R5, c[0x0][0x3e0], RZ ;  /* 0x0000f80005057a24 */ /* 0x000fe400078e02ff */
[----:B------:R-:W-:Y:S02]  /*24d40*/  IMAD.IADD R3, R3, 0x1, R8 ;  /* 0x0000000103037824 */ /* 0x000fe400078e0208 */
        /* <DEDUP_REMOVED lines=13> */
.L_x_1235:
[----:B------:R-:W-:Y:S05]  /*24e20*/  BRA.DIV ~URZ, `(.L_x_1137) ;  /* 0x000042427f007947 */ /* 0x000fea000b800000 */
[----:B------:R3:W4:Y:S02]  /*24e30*/  SHFL.IDX PT, R0, R13, RZ, 0x1c1f ;  /* 0x001c1fff0d007589 */ /* 0x00072400000e0000 */
.L_x_1236:
[----:B------:R-:W-:Y:S01]  /*24e40*/  IMAD R6, R18, c[0x0][0x4e8], RZ ;  /* 0x00013a0012067a24 */ /* 0x000fe200078e02ff */
[----:B------:R-:W-:Y:S04]  /*24e50*/  BSSY B0, `(.L_x_1138) ;  /* 0x0000013000007945 */ /* 0x000fe80003800000 */
        /* <DEDUP_REMOVED lines=11> */
[-C--:B------:R-:W-:Y:S02]  /*24f10*/  @!P2 LEA R10, P5, R20, R0.reuse, 0x1 ;  /* 0x00000000140aa211 */ /* 0x080fe400078a08ff */
[----:B------:R-:W-:Y:S02]  /*24f20*/  @!P0 LEA R2, P3, R14, R0, 0x1 ;  /* 0x000000000e028211 */ /* 0x000fe400078608ff */
[-C--:B------:R-:W-:Y:S02]  /*24f30*/  @!P2 LEA.HI.X R11, R20, R4.reuse, R21, 0x1, P5 ;  /* 0x00000004140ba211 */ /* 0x080fe400028f0c15 */
[----:B--2---:R-:W-:-:S03]  /*24f40*/  @!P0 LEA.HI.X R3, R14, R4, R15, 0x1, P3 ;  /* 0x000000040e038211 */ /* 0x004fc600018f0c0f */
[----:B------:R2:W-:Y:S04]  /*24f50*/  @!P2 ST.E.128 [R10.64], RZ ;  /* 0x000000ff0a00a985 */ /* 0x0005e8000c101d08 */
[----:B------:R2:W-:Y:S04]  /*24f60*/  @!P1 ST.E.128 [R8.64], RZ ;  /* 0x000000ff08009985 */ /* 0x0005e8000c101d08 */
[----:B------:R2:W-:Y:S02]  /*24f70*/  @!P0 ST.E.128 [R2.64], RZ ;  /* 0x000000ff02008985 */ /* 0x0005e4000c101d08 */
.L_x_1139:
[----:B------:R-:W-:Y:S05]  /*24f80*/  BSYNC B0 ;  /* 0x0000000000007941 */ /* 0x000fea0003800000 */
.L_x_1138:
[----:B------:R-:W-:Y:S05]  /*24f90*/  BRA.DIV ~URZ, `(.L_x_1140) ;  /* 0x000041427f007947 */ /* 0x000fea000b800000 */
[----:B--2---:R2:W1:Y:S04]  /*24fa0*/  SHFL.IDX PT, R4, R5, 0x1, 0x1c1f ;  /* 0x003c1f0005047f89 */ /* 0x00446800000e0000 */
[----:B----4-:R2:W4:Y:S02]  /*24fb0*/  SHFL.IDX PT, R0, R13, 0x1, 0x1c1f ;  /* 0x003c1f000d007f89 */ /* 0x01052400000e0000 */
.L_x_1237:
[----:B------:R-:W-:Y:S01]  /*24fc0*/  IADD3 R2, R12, 0x20, RZ ;  /* 0x000000200c027810 */ /* 0x000fe20007ffe0ff */
[----:B------:R-:W-:Y:S03]  /*24fd0*/  BSSY B0, `(.L_x_1141) ;  /* 0x0000013000007945 */ /* 0x000fe60003800000 */
[----:B------:R-:W-:-:S13]  /*24fe0*/  ISETP.GE.AND P0, PT, R2, R6, PT ;  /* 0x000000060200720c */ /* 0x000fda0003f06270 */
[----:B------:R-:W-:Y:S05]  /*24ff0*/  @P0 BRA `(.L_x_1142) ;  /* 0x0000010000000947 */ /* 0x000fea0003800000 */
[----:B------:R-:W5:Y:S04]  /*25000*/  LDL.64 R18, [R1] ;  /* 0x0000000001127983 */ /* 0x000f680000100a00 */
[----:B--2---:R-:W2:Y:S04]  /*25010*/  LDL R14, [R1+0x8] ;  /* 0x00000800010e7983 */ /* 0x004ea80000100800 */
[----:B---3--:R-:W3:Y:S04]  /*25020*/  LDL R16, [R1+0x94] ;  /* 0x0000940001107983 */ /* 0x008ee80000100800 */
[----:B----4-:R-:W4:Y:S01]  /*25030*/  LDL R15, [R1+0x90] ;  /* 0x00009000010f7983 */ /* 0x010f220000100800 */
[----:B------:R-:W-:-:S13]  /*25040*/  ISETP.GE.AND P1, PT, R252, c[0x0][0x3c8], PT ;  /* 0x0000f200fc007a0c */ /* 0x000fda0003f26270 */
[----:B------:R-:W-:Y:S02]  /*25050*/  @!P1 LEA R8, P4, R252, R0, 0x1 ;  /* 0x00000000fc089211 */ /* 0x000fe400078808ff */
[----:B-----5:R-:W-:Y:S02]  /*25060*/  ISETP.GE.AND P2, PT, R18, c[0x0][0x3c8], PT ;  /* 0x0000f20012007a0c */ /* 0x020fe40003f46270 */
[----:B--2---:R-:W-:Y:S02]  /*25070*/  ISETP.GE.AND P0, PT, R14, c[0x0][0x3c8], PT ;  /* 0x0000f2000e007a0c */ /* 0x004fe40003f06270 */
[----:B-1-3--:R-:W-:-:S09]  /*25080*/  @!P1 LEA.HI.X R9, R252, R4, R16, 0x1, P4 ;  /* 0x00000004fc099211 */ /* 0x00afd200020f0c10 */
[-C--:B------:R-:W-:Y:S02]  /*25090*/  @!P2 LEA R10, P5, R18, R0.reuse, 0x1 ;  /* 0x00000000120aa211 */ /* 0x080fe400078a08ff */
[----:B------:R-:W-:Y:S02]  /*250a0*/  @!P0 LEA R2, P3, R14, R0, 0x1 ;  /* 0x000000000e028211 */ /* 0x000fe400078608ff */
[-C--:B------:R-:W-:Y:S02]  /*250b0*/  @!P2 LEA.HI.X R11, R18, R4.reuse, R19, 0x1, P5 ;  /* 0x00000004120ba211 */ /* 0x080fe400028f0c13 */
[----:B----4-:R-:W-:-:S03]  /*250c0*/  @!P0 LEA.HI.X R3, R14, R4, R15, 0x1, P3 ;  /* 0x000000040e038211 */ /* 0x010fc600018f0c0f */
[----:B------:R1:W-:Y:S04]  /*250d0*/  @!P2 ST.E.128 [R10.64], RZ ;  /* 0x000000ff0a00a985 */ /* 0x0003e8000c101d08 */
[----:B------:R1:W-:Y:S04]  /*250e0*/  @!P1 ST.E.128 [R8.64], RZ ;  /* 0x000000ff08009985 */ /* 0x0003e8000c101d08 */
[----:B------:R1:W-:Y:S02]  /*250f0*/  @!P0 ST.E.128 [R2.64], RZ ;  /* 0x000000ff02008985 */ /* 0x0003e4000c101d08 */
.L_x_1142:
[----:B------:R-:W-:Y:S05]  /*25100*/  BSYNC B0 ;  /* 0x0000000000007941 */ /* 0x000fea0003800000 */
.L_x_1141:
[----:B------:R-:W-:Y:S05]  /*25110*/  BRA.DIV ~URZ, `(.L_x_1143) ;  /* 0x000040927f007947 */ /* 0x000fea000b800000 */
[----:B-1----:R1:W2:Y:S02]  /*25120*/  SHFL.IDX PT, R4, R5, 0x2, 0x1c1f ;  /* 0x005c1f0005047f89 */ /* 0x0022a400000e0000 */
.L_x_1238:
[----:B------:R-:W-:Y:S05]  /*25130*/  BRA.DIV ~URZ, `(.L_x_1144) ;  /* 0x000040e27f007947 */ /* 0x000fea000b800000 */
[----:B----4-:R4:W1:Y:S02]  /*25140*/  SHFL.IDX PT, R0, R13, 0x2, 0x1c1f ;  /* 0x005c1f000d007f89 */ /* 0x01086400000e0000 */
.L_x_1239:
        /* <DEDUP_REMOVED lines=9> */
[----:B-1----:R-:W-:Y:S02]  /*251e0*/  @!P1 LEA R8, P4, R252, R0, 0x1 ;  /* 0x00000000fc089211 */ /* 0x002fe400078808ff */
        /* <DEDUP_REMOVED lines=10> */
.L_x_1146:
[----:B------:R-:W-:Y:S05]  /*25290*/  BSYNC B0 ;  /* 0x0000000000007941 */ /* 0x000fea0003800000 */
.L_x_1145:
[----:B------:R-:W-:Y:S05]  /*252a0*/  BRA.DIV ~URZ, `(.L_x_1147) ;  /* 0x00003fe27f007947 */ /* 0x000fea000b800000 */
[----:B--2---:R2:W3:Y:S04]  /*252b0*/  SHFL.IDX PT, R4, R5, 0x3, 0x1c1f ;  /* 0x007c1f0005047f89 */ /* 0x0044e800000e0000 */
[----:B-1----:R2:W1:Y:S02]  /*252c0*/  SHFL.IDX PT, R0, R13, 0x3, 0x1c1f ;  /* 0x007c1f000d007f89 */ /* 0x00246400000e0000 */
.L_x_1240:
[----:B------:R-:W-:-:S04]  /*252d0*/  IADD3 R12, R12, 0x60, RZ ;  /* 0x000000600c0c7810 */ /* 0x000fc80007ffe0ff */
[----:B------:R-:W-:-:S13]  /*252e0*/  ISETP.GE.AND P0, PT, R12, R6, PT ;  /* 0x000000060c00720c */ /* 0x000fda0003f06270 */
[----:B------:R-:W-:Y:S05]  /*252f0*/  @P0 BRA `(.L_x_1120) ;  /* 0x0000010000000947 */ /* 0x000fea0003800000 */
[----:B------:R-:W5:Y:S04]  /*25300*/  LDL.64 R16, [R1] ;  /* 0x0000000001107983 */ /* 0x000f680000100a00 */
[----:B--2---:R-:W2:Y:S04]  /*25310*/  LDL R5, [R1+0x8] ;  /* 0x0000080001057983 */ /* 0x004ea80000100800 */
[----:B----4-:R-:W4:Y:S04]  /*25320*/  LDL R14, [R1+0x94] ;  /* 0x00009400010e7983 */ /* 0x010f280000100800 */
[----:B---3--:R-:W3:Y:S01]  /*25330*/  LDL R13, [R1+0x90] ;  /* 0x00009000010d7983 */ /* 0x008ee20000100800 */
[----:B------:R-:W-:-:S13]  /*25340*/  ISETP.GE.AND P1, PT, R252, c[0x0][0x3c8], PT ;  /* 0x0000f200fc007a0c */ /* 0x000fda0003f26270 */
[----:B-1----:R-:W-:Y:S02]  /*25350*/  @!P1 LEA R8, P4, R252, R0, 0x1 ;  /* 0x00000000fc089211 */ /* 0x002fe400078808ff */
[----:B-----5:R-:W-:Y:S02]  /*25360*/  ISETP.GE.AND P2, PT, R16, c[0x0][0x3c8], PT ;  /* 0x0000f20010007a0c */ /* 0x020fe40003f46270 */
[----:B--2---:R-:W-:Y:S02]  /*25370*/  ISETP.GE.AND P0, PT, R5, c[0x0][0x3c8], PT ;  /* 0x0000f20005007a0c */ /* 0x004fe40003f06270 */
[----:B----4-:R-:W-:-:S09]  /*25380*/  @!P1 LEA.HI.X R9, R252, R4, R14, 0x1, P4 ;  /* 0x00000004fc099211 */ /* 0x010fd200020f0c0e */
[CC--:B------:R-:W-:Y:S02]  /*25390*/  @!P2 LEA R10, P5, R16.reuse, R0.reuse, 0x1 ;  /* 0x00000000100aa211 */ /* 0x0c0fe400078a08ff */
[C---:B------:R-:W-:Y:S02]  /*253a0*/  @!P0 LEA R2, P3, R5.reuse, R0, 0x1 ;  /* 0x0000000005028211 */ /* 0x040fe400078608ff */
[-C--:B------:R-:W-:Y:S02]  /*253b0*/  @!P2 LEA.HI.X R11, R16, R4.reuse, R17, 0x1, P5 ;  /* 0x00000004100ba211 */ /* 0x080fe400028f0c11 */
[----:B---3--:R-:W-:-:S03]  /*253c0*/  @!P0 LEA.HI.X R3, R5, R4, R13, 0x1, P3 ;  /* 0x0000000405038211 */ /* 0x008fc600018f0c0d */
[----:B------:R1:W-:Y:S04]  /*253d0*/  @!P2 ST.E.128 [R10.64], RZ ;  /* 0x000000ff0a00a985 */ /* 0x0003e8000c101d08 */
[----:B------:R1:W-:Y:S04]  /*253e0*/  @!P1 ST.E.128 [R8.64], RZ ;  /* 0x000000ff08009985 */ /* 0x0003e8000c101d08 */
[----:B------:R1:W-:Y:S02]  /*253f0*/  @!P0 ST.E.128 [R2.64], RZ ;  /* 0x000000ff02008985 */ /* 0x0003e4000c101d08 */
.L_x_1120:
[----:B------:R-:W-:Y:S05]  /*25400*/  BSYNC B1 ;  /* 0x0000000000017941 */ /* 0x000fea0003800000 */
.L_x_1104:
[----:B-1----:R-:W5:Y:S02]  /*25410*/  LDL R0, [R1+0xe4] ;  /* 0x0000e40001007983 */ /* 0x002f640000100800 */
[----:B-----5:R-:W-:-:S13]  /*25420*/  ISETP.NE.AND P0, PT, R0, RZ, PT ;  /* 0x000000ff0000720c */ /* 0x020fda0003f05270 */
[----:B------:R-:W-:Y:S01]  /*25430*/  @P0 WARPSYNC 0xffffffff ;  /* 0xffffffff00000948 */ /* 0x000fe20003800000 */
[----:B------:R-:W-:Y:S06]  /*25440*/  @P0 BAR.SYNC.DEFER_BLOCKING 0x5, 0x80 ;  /* 0x0142000000000b1d */ /* 0x000fec0000010000 */
[----:B---3--:R-:W1:Y:S04]  /*25450*/  @P0 LDS.128 R8, [0xc080] ;  /* 0x00c08000ff080984 */ /* 0x008e680000000c00 */
[----:B-1----:R1:W-:Y:S04]  /*25460*/  @P0 STL.64 [R1+0x80], R8 ;  /* 0x0000800801000387 */ /* 0x0023e80000100a00 */
[----:B------:R1:W-:Y:S04]  /*25470*/  @P0 STL.64 [R1+0x88], R10 ;  /* 0x0000880a01000387 */ /* 0x0003e80000100a00 */
[----:B------:R-:W-:Y:S06]  /*25480*/  @P0 BAR.ARV 0x4, 0x80 ;  /* 0x0102000000000b1d */ /* 0x000fec0000002000 */
[----:B------:R-:W-:Y:S05]  /*25490*/  @P0 BRA `(.L_x_1148) ;  /* 0x0000105000000947 */ /* 0x000fea0003800000 */
[----:B------:R-:W3:Y:S01]  /*254a0*/  S2R R0, SR_TID.X ;  /* 0x0000000000007919 */ /* 0x000ee20000002100 */
[----:B-1----:R-:W-:Y:S01]  /*254b0*/  IMAD.MOV.U32 R8, RZ, RZ, RZ ;  /* 0x000000ffff087224 */ /* 0x002fe200078e00ff */
[----:B--234-:R-:W-:-:S04]  /*254c0*/  LOP3.LUT R13, R0, 0x1f, RZ, 0xc0, !PT ;  /* 0x0000001f000d7812 */ /* 0x01cfc800078ec0ff */
[----:B------:R-:W-:Y:S01]  /*254d0*/  ISETP.NE.AND P6, PT, R13, 0x1f, PT ;  /* 0x0000001f0d00780c */ /* 0x000fe20003fc5270 */
[----:B------:R-:W-:Y:S10]  /*254e0*/  BRA.DIV ~URZ, `(.L_x_1149) ;  /* 0x00003e727f007947 */ /* 0x000ff4000b800000 */
[----:B------:R1:W2:Y:S02]  /*254f0*/  SHFL.IDX PT, R10, R76, RZ, 0x1f ;  /* 0x00001fff4c0a7589 */ /* 0x0002a400000e0000 */
.L_x_1241:
[----:B------:R-:W-:Y:S05]  /*25500*/  BRA.DIV ~URZ, `(.L_x_1150) ;  /* 0x00003ec27f007947 */ /* 0x000fea000b800000 */
[----:B------:R3:W4:Y:S02]  /*25510*/  SHFL.IDX PT, R9, R76, 0x1, 0x1f ;  /* 0x00201f004c097f89 */ /* 0x00072400000e0000 */
.L_x_1242:
[----:B------:R-:W5:Y:S01]  /*25520*/  LDL R0, [R1+0x8c] ;  /* 0x00008c0001007983 */ /* 0x000f620000100800 */
[----:B------:R-:W-:Y:S02]  /*25530*/  IMAD.MOV.U32 R6, RZ, RZ, RZ ;  /* 0x000000ffff067224 */ /* 0x000fe400078e00ff */
[----:B-----5:R-:W-:-:S05]  /*25540*/  IMAD.IADD R0, R0, 0x1, R13 ;  /* 0x0000000100007824 */ /* 0x020fca00078e020d */
[----:B------:R-:W-:-:S13]  /*25550*/  ISETP.GE.OR P0, PT, R0, c[0x0][0x53c], !P6 ;  /* 0x00014f0000007a0c */ /* 0x000fda0007706670 */
[----:B------:R-:W-:Y:S01]  /*25560*/  @!P0 MOV R2, 0x4 ;  /* 0x0000000400028802 */ /* 0x000fe20000000f00 */
[----:B------:R-:W-:-:S04]  /*25570*/  @!P0 IMAD.MOV.U32 R4, RZ, RZ, 0x4 ;  /* 0x00000004ff048424 */ /* 0x000fc800078e00ff */
        /* <DEDUP_REMOVED lines=13> */
.L_x_1243:
        /* <DEDUP_REMOVED lines=16> */
.L_x_1244:
[----:B---3--:R-:W-:Y:S01]  /*25750*/  IMAD R0, R0, c[0x0][0x538], RZ ;  /* 0x00014e0000007a24 */ /* 0x008fe200078e02ff */
[----:B------:R-:W-:Y:S04]  /*25760*/  BSSY B1, `(.L_x_1153) ;  /* 0x00000cf000017945 */ /* 0x000fe80003800000 */
[----:B----4-:R-:W-:-:S04]  /*25770*/  IADD3 R9, R0, R9, RZ ;  /* 0x0000000900097210 */ /* 0x010fc80007ffe0ff */
[----:B--2---:R-:W-:-:S13]  /*25780*/  ISETP.GT.AND P0, PT, R9, R10, PT ;  /* 0x0000000a0900720c */ /* 0x004fda0003f04270 */
[----:B------:R-:W-:Y:S05]  /*25790*/  @P0 BRA `(.L_x_1154) ;  /* 0x0000026000000947 */ /* 0x000fea0003800000 */
.L_x_1158:
[----:B------:R-:W2:Y:S02]  /*257a0*/  LDL.LU R0, [R1+0x8c] ;  /* 0x00008c0001007983 */ /* 0x000ea40000300800 */
[----:B--2---:R-:W-:-:S04]  /*257b0*/  IADD3 R0, R0, 0x1f, RZ ;  /* 0x0000001f00007810 */ /* 0x004fc80007ffe0ff */
[----:B------:R-:W-:-:S13]  /*257c0*/  ISETP.GE.AND P0, PT, R0, c[0x0][0x53c], PT ;  /* 0x00014f0000007a0c */ /* 0x000fda0003f06270 */
[----:B------:R-:W-:Y:S05]  /*257d0*/  @P0 BRA `(.L_x_1155) ;  /* 0x00000c2000000947 */ /* 0x000fea0003800000 */
[----:B------:R2:W-:Y:S01]  /*257e0*/  STL [R1+0x8c], R0 ;  /* 0x00008c0001007387 */ /* 0x0005e20000100800 */
[----:B------:R-:W-:Y:S02]  /*257f0*/  MOV R6, RZ ;  /* 0x000000ff00067202 */ /* 0x000fe40000000f00 */
[----:B------:R-:W-:Y:S02]  /*25800*/  MOV R8, RZ ;  /* 0x000000ff00087202 */ /* 0x000fe40000000f00 */
[----:B--2---:R-:W-:-:S04]  /*25810*/  IADD3 R0, R0, R13, RZ ;  /* 0x0000000d00007210 */ /* 0x004fc80007ffe0ff */
[----:B------:R-:W-:-:S13]  /*25820*/  ISETP.GE.OR P0, PT, R0, c[0x0][0x53c], !P6 ;  /* 0x00014f0000007a0c */ /* 0x000fda0007706670 */
[----:B-1----:R-:W-:Y:S02]  /*25830*/  @!P0 MOV R4, 0x4 ;  /* 0x0000000400048802 */ /* 0x002fe40000000f00 */
        /* <DEDUP_REMOVED lines=8> */
.L_x_1245:
        /* <DEDUP_REMOVED lines=16> */
.L_x_1246:
[----:B--2---:R-:W-:-:S05]  /*259c0*/  IMAD R0, R0, c[0x0][0x538], RZ ;  /* 0x00014e0000007a24 */ /* 0x004fca00078e02ff */
[----:B------:R-:W-:-:S04]  /*259d0*/  IADD3 R9, R0, R9, RZ ;  /* 0x0000000900097210 */ /* 0x000fc80007ffe0ff */
[----:B------:R-:W-:-:S13]  /*259e0*/  ISETP.GT.AND P0, PT, R9, R10, PT ;  /* 0x0000000a0900720c */ /* 0x000fda0003f04270 */
[----:B-1----:R-:W-:Y:S05]  /*259f0*/  @!P0 BRA `(.L_x_1158) ;  /* 0xfffffda000008947 */ /* 0x002fea000383ffff */
.L_x_1154:
[----:B------:R-:W-:-:S05]  /*25a00*/  IADD3 R9, -R0, R9, RZ ;  /* 0x0000000900097210 */ /* 0x000fca0007ffe1ff */
[----:B------:R-:W-:-:S05]  /*25a10*/  IMAD R0, R4, c[0x0][0x538], R9 ;  /* 0x00014e0004007a24 */ /* 0x000fca00078e0209 */
[----:B------:R-:W-:Y:S01]  /*25a20*/  ISETP.GT.AND P0, PT, R0, R10, PT ;  /* 0x0000000a0000720c */ /* 0x000fe20003f04270 */
[----:B------:R-:W-:-:S12]  /*25a30*/  BRA.DIV ~URZ, `(.L_x_1159) ;  /* 0x00003df27f007947 */ /* 0x000fd8000b800000 */
[----:B------:R-:W-:-:S03]  /*25a40*/  VOTE.ANY R11, PT, !P0 ;  /* 0x00000000000b7806 */ /* 0x000fc600040e0100 */
.L_x_1247:
[----:B------:R-:W2:Y:S01]  /*25a50*/  LDL.LU R0, [R1+0x8c] ;  /* 0x00008c0001007983 */ /* 0x000ea20000300800 */
[----:B------:R-:W2:Y:S02]  /*25a60*/  POPC R5, R11 ;  /* 0x0000000b00057309 */ /* 0x000ea40000000000 */
[----:B--2---:R-:W-:-:S05]  /*25a70*/  IADD3 R0, R5, R0, RZ ;  /* 0x0000000005007210 */ /* 0x004fca0007ffe0ff */
[----:B------:R2:W-:Y:S01]  /*25a80*/  STL [R1+0x8c], R0 ;  /* 0x00008c0001007387 */ /* 0x0005e20000100800 */
[----:B------:R-:W-:Y:S05]  /*25a90*/  BRA.DIV ~URZ, `(.L_x_1160) ;  /* 0x00003de27f007947 */ /* 0x000fea000b800000 */
[----:B------:R3:W4:Y:S04]  /*25aa0*/  SHFL.IDX PT, R6, R6, R5, 0x1f ;  /* 0x00001f0506067589 */ /* 0x00072800000e0000 */
[----:B--2---:R3:W2:Y:S02]  /*25ab0*/  SHFL.IDX PT, R0, R8, R5, 0x1f ;  /* 0x00001f0508007589 */ /* 0x0046a400000e0000 */
.L_x_1248:
[----:B------:R-:W-:Y:S01]  /*25ac0*/  ISETP.NE.AND P0, PT, R11, RZ, PT ;  /* 0x000000ff0b00720c */ /* 0x000fe20003f05270 */
[----:B------:R-:W-:-:S12]  /*25ad0*/  BSSY B0, `(.L_x_1161) ;  /* 0x0000005000007945 */ /* 0x000fd80003800000 */
[----:B------:R-:W-:Y:S05]  /*25ae0*/  @!P0 BRA `(.L_x_1162) ;  /* 0x0000003000008947 */ /* 0x000fea0003800000 */
[----:B---3--:R-:W-:Y:S01]  /*25af0*/  IADD3 R5, R5, -0x1, RZ ;  /* 0xffffffff05057810 */ /* 0x008fe20007ffe0ff */
[----:B------:R-:W-:Y:S05]  /*25b00*/  BRA.DIV ~URZ, `(.L_x_1163) ;  /* 0x00003e427f007947 */ /* 0x000fea000b800000 */
[----:B------:R3:W1:Y:S02]  /*25b10*/  SHFL.IDX PT, R12, R4, R5, 0x1f ;  /* 0x00001f05040c7589 */ /* 0x00066400000e0000 */
.L_x_1162:
[----:B------:R-:W-:Y:S05]  /*25b20*/  BSYNC B0 ;  /* 0x0000000000007941 */ /* 0x000fea0003800000 */
.L_x_1161:
[----:B-1----:R-:W-:Y:S01]  /*25b30*/  IMAD R2, R12, c[0x0][0x538], R9 ;  /* 0x00014e000c027a24 */ /* 0x002fe200078e0209 */
[----:B--2---:R-:W-:Y:S01]  /*25b40*/  ISETP.NE.AND P0, PT, R0, 0x1, PT ;  /* 0x000000010000780c */ /* 0x004fe20003f05270 */
[----:B------:R-:W-:Y:S03]  /*25b50*/  BSSY B0, `(.L_x_1164) ;  /* 0x0000086000007945 */ /* 0x000fe60003800000 */
[----:B------:R1:W-:Y:S01]  /*25b60*/  STL [R1+0x80], R2 ;  /* 0x0000800201007387 */ /* 0x0003e20000100800 */
[----:B------:R-:W-:-:S08]  /*25b70*/  IADD3 R9, -R2, R10, RZ ;  /* 0x0000000a02097210 */ /* 0x000fd00007ffe1ff */
[----:B------:R-:W-:Y:S05]  /*25b80*/  @!P0 BRA `(.L_x_1165) ;  /* 0x000003e000008947 */ /* 0x000fea0003800000 */
[-C--:B----4-:R-:W-:Y:S02]  /*25b90*/  IABS R3, R6.reuse ;  /* 0x0000000600037213 */ /* 0x090fe40000000000 */
[----:B------:R-:W-:Y:S02]  /*25ba0*/  IABS R11, R6 ;  /* 0x00000006000b7213 */ /* 0x000fe40000000000 */
[----:B-1----:R-:W1:Y:S08]  /*25bb0*/  I2F.RP R2, R3 ;  /* 0x0000000300027306 */ /* 0x002e700000209400 */
[----:B-1----:R-:W1:Y:S02]  /*25bc0*/  MUFU.RCP R2, R2 ;  /* 0x0000000200027308 */ /* 0x002e640000001000 */
[----:B-1----:R-:W-:-:S06]  /*25bd0*/  IADD3 R2, R2, 0xffffffe, RZ ;  /* 0x0ffffffe02027810 */ /* 0x002fcc0007ffe0ff */
[----:B---3--:R1:W2:Y:S02]  /*25be0*/  F2I.FTZ.U32.TRUNC.NTZ R5, R2 ;  /* 0x0000000200057305 */ /* 0x0082a4000021f000 */
[----:B-1----:R-:W-:Y:S01]  /*25bf0*/  IABS R2, R0 ;  /* 0x0000000000027213 */ /* 0x002fe20000000000 */
[----:B--2---:R-:W-:-:S04]  /*25c00*/  IMAD.MOV R4, RZ, RZ, -R5 ;  /* 0x000000ffff047224 */ /* 0x004fc800078e0a05 */
[----:B------:R-:W-:Y:S01]  /*25c10*/  IMAD.MOV.U32 R8, RZ, RZ, R2 ;  /* 0x000000ffff087224 */ /* 0x000fe200078e0002 */
[----:B------:R-:W-:Y:S01]  /*25c20*/  IABS R2, R9 ;  /* 0x0000000900027213 */ /* 0x000fe20000000000 */
[----:B------:R-:W-:Y:S02]  /*25c30*/  IMAD R10, R4, R3, RZ ;  /* 0x00000003040a7224 */ /* 0x000fe400078e02ff */
[----:B------:R-:W-:Y:S01]  /*25c40*/  IMAD.MOV.U32 R4, RZ, RZ, RZ ;  /* 0x000000ffff047224 */ /* 0x000fe200078e00ff */
[----:B------:R-:W1:Y:S03]  /*25c50*/  I2F.RP R12, R8 ;  /* 0x00000008000c7306 */ /* 0x000e660000209400 */
[----:B------:R-:W-:-:S04]  /*25c60*/  IMAD.HI.U32 R10, R5, R10, R4 ;  /* 0x0000000a050a7227 */ /* 0x000fc800078e0004 */
[----:B------:R-:W-:Y:S02]  /*25c70*/  IMAD.MOV.U32 R4, RZ, RZ, R2 ;  /* 0x000000ffff047224 */ /* 0x000fe400078e0002 */
[----:B------:R-:W-:-:S05]  /*25c80*/  IMAD.MOV R2, RZ, RZ, -R11 ;  /* 0x000000ffff027224 */ /* 0x000fca00078e0a0b */
[----:B------:R-:W-:Y:S01]  /*25c90*/  MOV R5, R2 ;  /* 0x0000000200057202 */ /* 0x000fe20000000f00 */
[----:B------:R-:W-:-:S04]  /*25ca0*/  IMAD.HI.U32 R2, R10, R4, RZ ;  /* 0x000000040a027227 */ /* 0x000fc800078e00ff */
[----:B------:R-:W-:Y:S02]  /*25cb0*/  IMAD R4, R2, R5, R4 ;  /* 0x0000000502047224 */ /* 0x000fe400078e0204 */
[----:B-1----:R-:W1:Y:S03]  /*25cc0*/  MUFU.RCP R5, R12 ;  /* 0x0000000c00057308 */ /* 0x002e660000001000 */
        /* <DEDUP_REMOVED lines=9> */
[----:B------:R-:W-:Y:S01]  /*25d60*/  @P2 IADD3 R2, R2, 0x1, RZ ;  /* 0x0000000102022810 */ /* 0x000fe20007ffe0ff */
[----:B-1----:R-:W-:-:S05]  /*25d70*/  IMAD.MOV R3, RZ, RZ, -R5 ;  /* 0x000000ffff037224 */ /* 0x002fca00078e0a05 */
[----:B------:R-:W-:Y:S01]  /*25d80*/  @!P1 IMAD.MOV R2, RZ, RZ, -R2 ;  /* 0x000000ffff029224 */ /* 0x000fe200078e0a02 */
[----:B------:R-:W-:Y:S02]  /*25d90*/  MOV R4, R3 ;  /* 0x0000000300047202 */ /* 0x000fe40000000f00 */
[----:B------:R-:W-:Y:S02]  /*25da0*/  @!P0 LOP3.LUT R2, RZ, R6, RZ, 0x33, !PT ;  /* 0x00000006ff028212 */ /* 0x000fe400078e33ff */
[----:B------:R-:W-:Y:S01]  /*25db0*/  IABS R3, R0 ;  /* 0x0000000000037213 */ /* 0x000fe20000000000 */
[----:B------:R-:W-:Y:S01]  /*25dc0*/  IMAD R10, R4, R8, RZ ;  /* 0x00000008040a7224 */ /* 0x000fe200078e02ff */
[----:B------:R-:W-:Y:S01]  /*25dd0*/  IABS R12, R2 ;  /* 0x00000002000c7213 */ /* 0x000fe20000000000 */
[----:B------:R-:W-:Y:S02]  /*25de0*/  IMAD.MOV.U32 R4, RZ, RZ, RZ ;  /* 0x000000ffff047224 */ /* 0x000fe400078e00ff */
[----:B------:R-:W-:-:S02]  /*25df0*/  IMAD.MOV R11, RZ, RZ, -R3 ;  /* 0x000000ffff0b7224 */ /* 0x000fc400078e0a03 */
[----:B------:R-:W-:-:S03]  /*25e00*/  IMAD.HI.U32 R3, R5, R10, R4 ;  /* 0x0000000a05037227 */ /* 0x000fc600078e0004 */
[----:B------:R-:W-:Y:S01]  /*25e10*/  MOV R5, R11 ;  /* 0x0000000b00057202 */ /* 0x000fe20000000f00 */
        /* <DEDUP_REMOVED lines=21> */
.L_x_1165:
[----:B------:R-:W2:Y:S01]  /*25f70*/  LDL R0, [R1+0x8c] ;  /* 0x00008c0001007983 */ /* 0x000ea20000100800 */
[----:B-1----:R-:W-:-:S04]  /*25f80*/  IMAD.MOV.U32 R2, RZ, RZ, 0x4 ;  /* 0x00000004ff027424 */ /* 0x002fc800078e00ff */
[----:B--2---:R-:W-:-:S05]  /*25f90*/  IMAD.WIDE R2, R0, R2, c[0x0][0x590] ;  /* 0x0001640000027625 */ /* 0x004fca00078e0202 */
[----:B---3--:R-:W2:Y:S02]  /*25fa0*/  LDG.E R4, [R2.64] ;  /* 0x0000000802047981 */ /* 0x008ea4000c1e1900 */
        /* <DEDUP_REMOVED lines=64> */
.L_x_1166:
[----:B------:R-:W-:Y:S05]  /*263b0*/  BSYNC B0 ;  /* 0x0000000000007941 */ /* 0x000fea0003800000 */
.L_x_1164:
[----:B------:R-:W-:-:S04]  /*263c0*/  LOP3.LUT R2, RZ, R2, RZ, 0x33, !PT ;  /* 0x00000002ff027212 */ /* 0x000fc800078e33ff */
[----:B-1----:R-:W-:-:S05]  /*263d0*/  IADD3 R0, R2, R6, RZ ;  /* 0x0000000602007210 */ /* 0x002fca0007ffe0ff */
[----:B------:R1:W-:Y:S01]  /*263e0*/  STL [R1+0x84], R0 ;  /* 0x0000840001007387 */ /* 0x0003e20000100800 */
[----:B------:R-:W-:Y:S05]  /*263f0*/  BRA `(.L_x_1167) ;  /* 0x0000005000007947 */ /* 0x000fea0003800000 */
.L_x_1155:
[----:B------:R-:W-:Y:S01]  /*26400*/  MOV R0, c[0x0][0x53c] ;  /* 0x00014f0000007a02 */ /* 0x000fe20000000f00 */
[----:B------:R2:W-:Y:S04]  /*26410*/  STL [R1+0x80], R10 ;  /* 0x0000800a01007387 */ /* 0x0005e80000100800 */
[----:B------:R2:W-:Y:S04]  /*26420*/  STL [R1+0x84], RZ ;  /* 0x000084ff01007387 */ /* 0x0005e80000100800 */
[----:B------:R2:W-:Y:S04]  /*26430*/  STL [R1+0x88], RZ ;  /* 0x000088ff01007387 */ /* 0x0005e80000100800 */
[----:B------:R2:W-:Y:S02]  /*26440*/  STL [R1+0x8c], R0 ;  /* 0x00008c0001007387 */ /* 0x0005e40000100800 */
.L_x_1167:
[----:B------:R-:W-:Y:S05]  /*26450*/  BSYNC B1 ;  /* 0x0000000000017941 */ /* 0x000fea0003800000 */
.L_x_1153:
[----:B------:R-:W3:Y:S04]  /*26460*/  LDL R8, [R1+0x80] ;  /* 0x0000800001087983 */ /* 0x000ee80000100800 */
[----:B------:R-:W3:Y:S04]  /*26470*/  LDL R9, [R1+0x84] ;  /* 0x0000840001097983 */ /* 0x000ee80000100800 */
[----:B--2---:R-:W3:Y:S04]  /*26480*/  LDL R10, [R1+0x88] ;  /* 0x00008800010a7983 */ /* 0x004ee80000100800 */
[----:B------:R-:W3:Y:S01]  /*26490*/  LDL R11, [R1+0x8c] ;  /* 0x00008c00010b7983 */ /* 0x000ee20000100800 */
[----:B------:R-:W-:Y:S03]  /*264a0*/  WARPSYNC 0xffffffff ;  /* 0xffffffff00007948 */ /* 0x000fe60003800000 */
[----:B------:R-:W-:Y:S01]  /*264b0*/  BAR.SYNC.DEFER_BLOCKING 0x4, 0x80 ;  /* 0x0102000000007b1d */ /* 0x000fe20000010000 */
[----:B------:R-:W-:-:S13]  /*264c0*/  ISETP.NE.AND P0, PT, R13, RZ, PT ;  /* 0x000000ff0d00720c */ /* 0x000fda0003f05270 */
[----:B---3--:R2:W-:Y:S04]  /*264d0*/  @!P0 STS.128 [0xc080], R8 ;  /* 0x00c08008ff008388 */ /* 0x0085e80000000c00 */
[----:B------:R-:W-:Y:S06]  /*264e0*/  BAR.ARV 0x5, 0x80 ;  /* 0x0142000000007b1d */ /* 0x000fec0000002000 */
.L_x_1148:
[----:B-1----:R-:W3:Y:S02]  /*264f0*/  LDL R0, [R1+0x8c] ;  /* 0x00008c0001007983 */ /* 0x002ee40000100800 */
[----:B---3--:R-:W-:-:S13]  /*26500*/  ISETP.GE.AND P0, PT, R0, c[0x0][0x53c], PT ;  /* 0x00014f0000007a0c */ /* 0x008fda0003f06270 */
[----:B--2-4-:R-:W-:Y:S01]  /*26510*/  @P0 CALL.REL.NOINC `(.L_x_1168) ;  /* 0x0000001000000944 */ /* 0x014fe20003c00000 */
[----:B------:R-:W-:Y:S05]  /*26520*/  BRA `(.L_x_1169) ;  /* 0xfffdbdd000007947 */ /* 0x000fea000383ffff */
.L_x_1168:
[----:B------:R-:W-:Y:S05]  /*26530*/  EXIT ;  /* 0x000000000000794d */ /* 0x000fea0003800000 */
.L_x_859:
[----:B------:R-:W-:Y:S01]  /*26540*/  IMAD.MOV.U32 R0, RZ, RZ, R5 ;  /* 0x000000ffff007224 */ /* 0x000fe200078e0005 */
[----:B------:R-:W-:Y:S02]  /*26550*/  MOV R3, 0x1 ;  /* 0x0000000100037802 */ /* 0x000fe40000000f00 */
[----:B------:R-:W-:Y:S02]  /*26560*/  MOV R2, 0x26580 ;  /* 0x0002658000027802 */ /* 0x000fe40000000f00 */
[----:B------:R-:W-:Y:S05]  /*26570*/  CALL.REL.NOINC `($__internal_15_$__cuda_sm70_shflsync_up_p) ;  /* 0x0000350000007944 */ /* 0x000fea0003c00000 */
[----:B------:R-:W-:Y:S01]  /*26580*/  MOV R0, R4 ;  /* 0x0000000400007202 */ /* 0x000fe20000000f00 */
[----:B------:R-:W-:Y:S05]  /*26590*/  BRA `(.L_x_1170) ;  /* 0xfffd9ec000007947 */ /* 0x000fea000383ffff */
.L_x_860:
[----:B------:R-:W-:Y:S01]  /*265a0*/  IMAD.MOV.U32 R0, RZ, RZ, R5 ;  /* 0x000000ffff007224 */ /* 0x000fe200078e0005 */
[----:B------:R-:W-:Y:S02]  /*265b0*/  MOV R3, 0x2 ;  /* 0x0000000200037802 */ /* 0x000fe40000000f00 */
[----:B------:R-:W-:Y:S02]  /*265c0*/  MOV R2, 0x265e0 ;  /* 0x000265e000027802 */ /* 0x000fe40000000f00 */
[----:B------:R-:W-:Y:S05]  /*265d0*/  CALL.REL.NOINC `($__internal_15_$__cuda_sm70_shflsync_up_p) ;  /* 0x000034a000007944 */ /* 0x000fea0003c00000 */
[----:B------:R-:W-:Y:S01]  /*265e0*/  SEL R4, R4, RZ, P4 ;  /* 0x000000ff04047207 */ /* 0x000fe20002000000 */
[----:B------:R-:W-:Y:S01]  /*265f0*/  IMAD.MOV.U32 R3, RZ, RZ, 0x4 ;  /* 0x00000004ff037424 */ /* 0x000fe200078e00ff */
[----:B------:R-:W-:-:S03]  /*26600*/  MOV R2, 0x26630 ;  /* 0x0002663000027802 */ /* 0x000fc60000000f00 */
[----:B------:R-:W-:Y:S02]  /*26610*/  IMAD.IADD R0, R5, 0x1, R4 ;  /* 0x0000000105007824 */ /* 0x000fe400078e0204 */
        /* <DEDUP_REMOVED lines=13> */
[----:B------:R-:W-:Y:S02]  /*266f0*/  MOV R228, 0x1f ;  /* 0x0000001f00e47802 */ /* 0x000fe40000000f00 */
[----:B------:R-:W-:Y:S01]  /*26700*/  MOV R3, 0x26740 ;  /* 0x0002674000037802 */ /* 0x000fe20000000f00 */
[----:B------:R-:W-:-:S04]  /*26710*/  IMAD.IADD R4, R0, 0x1, R4 ;  /* 0x0000000100047824 */ /* 0x000fc800078e0204 */
[----:B------:R-:W-:Y:S02]  /*26720*/  IMAD.MOV.U32 R227, RZ, RZ, R4 ;  /* 0x000000ffffe37224 */ /* 0x000fe400078e0004 */
[----:B------:R-:W-:Y:S05]  /*26730*/  CALL.REL.NOINC `($__internal_14_$__cuda_sm70_shflsync_idx_p) ;  /* 0x000032e000007944 */ /* 0x000fea0003c00000 */
[----:B------:R-:W-:Y:S01]  /*26740*/  MOV R0, R227 ;  /* 0x000000e300007202 */ /* 0x000fe20000000f00 */
[----:B------:R-:W-:Y:S05]  /*26750*/  BRA `(.L_x_1171) ;  /* 0xfffd9e0000007947 */ /* 0x000fea000383ffff */
.L_x_862:
[----:B------:R-:W-:Y:S02]  /*26760*/  SEL R0, RZ, 0x1, P0 ;  /* 0x00000001ff007807 */ /* 0x000fe40000000000 */
[----:B------:R-:W-:Y:S02]  /*26770*/  MOV R2, 0x26790 ;  /* 0x0002679000027802 */ /* 0x000fe40000000f00 */
[----:B------:R-:W-:Y:S05]  /*26780*/  CALL.REL.NOINC `($__internal_16_$__cuda_sm70_votesync_ballot) ;  /* 0x0000335000007944 */ /* 0x000fea0003c00000 */
[----:B------:R-:W-:Y:S01]  /*26790*/  MOV R7, R0 ;  /* 0x0000000000077202 */ /* 0x000fe20000000f00 */
[----:B------:R-:W-:Y:S05]  /*267a0*/  BRA `(.L_x_1172) ;  /* 0xfffd9e4000007947 */ /* 0x000fea000383ffff */
.L_x_863:
[----:B------:R-:W-:Y:S01]  /*267b0*/  IMAD.MOV.U32 R227, RZ, RZ, R9 ;  /* 0x000000ffffe37224 */ /* 0x000fe200078e0009 */
[----:B-1----:R-:W-:Y:S01]  /*267c0*/  MOV R2, R0 ;  /* 0x0000000000027202 */ /* 0x002fe20000000f00 */
[----:B------:R-:W-:Y:S01]  /*267d0*/  IMAD.MOV.U32 R228, RZ, RZ, 0x1f ;  /* 0x0000001fffe47424 */ /* 0x000fe200078e00ff */
[----:B------:R-:W-:Y:S02]  /*267e0*/  MOV R3, 0x26800 ;  /* 0x0002680000037802 */ /* 0x000fe40000000f00 */
[----:B------:R-:W-:Y:S05]  /*267f0*/  CALL.REL.NOINC `($__internal_14_$__cuda_sm70_shflsync_idx_p) ;  /* 0x0000322000007944 */ /* 0x000fea0003c00000 */
[----:B------:R-:W-:Y:S01]  /*26800*/  IMAD.MOV.U32 R12, RZ, RZ, R227 ;  /* 0x000000ffff0c7224 */ /* 0x000fe200078e00e3 */
[----:B------:R-:W-:Y:S01]  /*26810*/  MOV R227, R8 ;  /* 0x0000000800e37202 */ /* 0x000fe20000000f00 */
[----:B------:R-:W-:Y:S01]  /*26820*/  IMAD.MOV.U32 R5, RZ, RZ, RZ ;  /* 0x000000ffff057224 */ /* 0x000fe200078e00ff */
[----:B------:R-:W-:Y:S01]  /*26830*/  MOV R2, R0 ;  /* 0x0000000000027202 */ /* 0x000fe20000000f00 */
[----:B------:R-:W-:Y:S01]  /*26840*/  IMAD.MOV.U32 R228, RZ, RZ, 0x1f ;  /* 0x0000001fffe47424 */ /* 0x000fe200078e00ff */
[----:B------:R-:W-:-:S02]  /*26850*/  MOV R3, 0x26870 ;  /* 0x0002687000037802 */ /* 0x000fc40000000f00 */
[----:B------:R-:W-:Y:S05]  /*26860*/  CALL.REL.NOINC `($__internal_14_$__cuda_sm70_shflsync_idx_p) ;  /* 0x000031b000007944 */ /* 0x000fea0003c00000 */
[----:B------:R-:W-:Y:S01]  /*26870*/  MOV R9, R227 ;  /* 0x000000e300097202 */ /* 0x000fe20000000f00 */
[----:B------:R-:W-:Y:S05]  /*26880*/  BRA `(.L_x_1173) ;  /* 0xfffd9dd000007947 */ /* 0x000fea000383ffff */
.L_x_866:
[----:B------:R-:W-:Y:S01]  /*26890*/  IMAD.MOV.U32 R227, RZ, RZ, R4 ;  /* 0x000000ffffe37224 */ /* 0x000fe200078e0004 */
[----:B-1----:R-:W-:Y:S01]  /*268a0*/  MOV R2, R0 ;  /* 0x0000000000027202 */ /* 0x002fe20000000f00 */
[----:B------:R-:W-:Y:S01]  /*268b0*/  IMAD.MOV.U32 R228, RZ, RZ, 0x1f ;  /* 0x0000001fffe47424 */ /* 0x000fe200078e00ff */
[----:B------:R-:W-:-:S02]  /*268c0*/  MOV R3, 0x268e0 ;  /* 0x000268e000037802 */ /* 0x000fc40000000f00 */
[----:B---34-:R-:W-:Y:S05]  /*268d0*/  CALL.REL.NOINC `($__internal_14_$__cuda_sm70_shflsync_idx_p) ;  /* 0x0000314000007944 */ /* 0x018fea0003c00000 */
[----:B------:R-:W-:Y:S01]  /*268e0*/  MOV R5, R227 ;  /* 0x000000e300057202 */ /* 0x000fe20000000f00 */
[----:B------:R-:W-:Y:S05]  /*268f0*/  BRA `(.L_x_865) ;  /* 0xfffd9dc000007947 */ /* 0x000fea000383ffff */
.L_x_923:
[----:B------:R-:W-:Y:S01]  /*26900*/  IMAD.MOV.U32 R227, RZ, RZ, R6 ;  /* 0x000000ffffe37224 */ /* 0x000fe200078e0006 */
[----:B------:R-:W-:Y:S01]  /*26910*/  MOV R2, RZ ;  /* 0x000000ff00027202 */ /* 0x000fe20000000f00 */
[----:B------:R-:W-:Y:S01]  /*26920*/  IMAD.MOV.U32 R228, RZ, RZ, 0x1c1f ;  /* 0x00001c1fffe47424 */ /* 0x000fe200078e00ff */
[----:B------:R-:W-:-:S02]  /*26930*/  MOV R3, 0x26950 ;  /* 0x0002695000037802 */ /* 0x000fc40000000f00 */
[----:B-----5:R-:W-:Y:S05]  /*26940*/  CALL.REL.NOINC `($__internal_14_$__cuda_sm70_shflsync_idx_p) ;  /* 0x000030d000007944 */ /* 0x020fea0003c00000 */
[----:B------:R-:W-:Y:S01]  /*26950*/  MOV R4, R227 ;  /* 0x000000e300047202 */ /* 0x000fe20000000f00 */
[----:B------:R-:W-:Y:S05]  /*26960*/  BRA `(.L_x_1174) ;  /* 0xfffe281000007947 */ /* 0x000fea000383ffff */
.L_x_924:
[----:B------:R-:W-:Y:S01]  /*26970*/  IMAD.MOV.U32 R227, RZ, RZ, R12 ;  /* 0x000000ffffe37224 */ /* 0x000fe200078e000c */
[----:B------:R-:W-:Y:S01]  /*26980*/  MOV R2, RZ ;  /* 0x000000ff00027202 */ /* 0x000fe20000000f00 */
[----:B------:R-:W-:Y:S01]  /*26990*/  IMAD.MOV.U32 R228, RZ, RZ, 0x1c1f ;  /* 0x00001c1fffe47424 */ /* 0x000fe200078e00ff */
[----:B------:R-:W-:-:S02]  /*269a0*/  MOV R3, 0x269c0 ;  /* 0x000269c000037802 */ /* 0x000fc40000000f00 */
[----:B-12--5:R-:W-:Y:S05]  /*269b0*/  CALL.REL.NOINC `($__internal_14_$__cuda_sm70_shflsync_idx_p) ;  /* 0x0000306000007944 */ /* 0x026fea0003c00000 */
[----:B------:R-:W-:Y:S01]  /*269c0*/  MOV R0, R227 ;  /* 0x000000e300007202 */ /* 0x000fe20000000f00 */
[----:B------:R-:W-:Y:S05]  /*269d0*/  BRA `(.L_x_1175) ;  /* 0xfffe27c000007947 */ /* 0x000fea000383ffff */
.L_x_927:
[----:B------:R-:W-:Y:S01]  /*269e0*/  IMAD.MOV.U32 R227, RZ, RZ, R6 ;  /* 0x000000ffffe37224 */ /* 0x000fe200078e0006 */
[----:B--2---:R-:W-:Y:S01]  /*269f0*/  MOV R2, 0x1 ;  /* 0x0000000100027802 */ /* 0x004fe20000000f00 */
[----:B------:R-:W-:Y:S01]  /*26a00*/  IMAD.MOV.U32 R228, RZ, RZ, 0x1c1f ;  /* 0x00001c1fffe47424 */ /* 0x000fe200078e00ff */
[----:B------:R-:W-:-:S02]  /*26a10*/  MOV R3, 0x26a30 ;  /* 0x00026a3000037802 */ /* 0x000fc40000000f00 */
[----:B-1-345:R-:W-:Y:S05]  /*26a20*/  CALL.REL.NOINC `($__internal_14_$__cuda_sm70_shflsync_idx_p) ;  /* 0x00002ff000007944 */ /* 0x03afea0003c00000 */
[----:B------:R-:W-:Y:S01]  /*26a30*/  IMAD.MOV.U32 R4, RZ, RZ, R227 ;  /* 0x000000ffff047224 */ /* 0x000fe200078e00e3 */
[----:B------:R-:W-:Y:S01]  /*26a40*/  MOV R2, 0x1 ;  /* 0x0000000100027802 */ /* 0x000fe20000000f00 */
[----:B------:R-:W-:Y:S01]  /*26a50*/  IMAD.MOV.U32 R227, RZ, RZ, R12 ;  /* 0x000000ffffe37224 */ /* 0x000fe200078e000c */
[----:B------:R-:W-:-:S02]  /*26a60*/  MOV R228, 0x1c1f ;  /* 0x00001c1f00e47802 */ /* 0x000fc40000000f00 */
[----:B------:R-:W-:Y:S02]  /*26a70*/  MOV R3, 0x26a90 ;  /* 0x00026a9000037802 */ /* 0x000fe40000000f00 */
[----:B------:R-:W-:Y:S05]  /*26a80*/  CALL.REL.NOINC `($__internal_14_$__cuda_sm70_shflsync_idx_p) ;  /* 0x00002f9000007944 */ /* 0x000fea0003c00000 */
[----:B------:R-:W-:Y:S01]  /*26a90*/  MOV R0, R227 ;  /* 0x000000e300007202 */ /* 0x000fe20000000f00 */
[----:B------:R-:W-:Y:S05]  /*26aa0*/  BRA `(.L_x_1176) ;  /* 0xfffe289000007947 */ /* 0x000fea000383ffff */
.L_x_930:
[----:B------:R-:W-:Y:S01]  /*26ab0*/  IMAD.MOV.U32 R227, RZ, RZ, R6 ;  /* 0x000000ffffe37224 */ /* 0x000fe200078e0006 */
[----:B-1----:R-:W-:Y:S01]  /*26ac0*/  MOV R2, 0x2 ;  /* 0x0000000200027802 */ /* 0x002fe20000000f00 */
[----:B------:R-:W-:Y:S01]  /*26ad0*/  IMAD.MOV.U32 R228, RZ, RZ, 0x1c1f ;  /* 0x00001c1fffe47424 */ /* 0x000fe200078e00ff */
[----:B------:R-:W-:Y:S02]  /*26ae0*/  MOV R3, 0x26b00 ;  /* 0x00026b0000037802 */ /* 0x000fe40000000f00 */
[----:B--2345:R-:W-:Y:S05]  /*26af0*/  CALL.REL.NOINC `($__internal_14_$__cuda_sm70_shflsync_idx_p) ;  /* 0x00002f2000007944 */ /* 0x03cfea0003c00000 */
[----:B------:R-:W-:Y:S01]  /*26b00*/  MOV R4, R227 ;  /* 0x000000e300047202 */ /* 0x000fe20000000f00 */
[----:B------:R-:W-:Y:S05]  /*26b10*/  BRA `(.L_x_1177) ;  /* 0xfffe29b000007947 */ /* 0x000fea000383ffff */
.L_x_931:
[----:B------:R-:W-:Y:S01]  /*26b20*/  IMAD.MOV.U32 R227, RZ, RZ, R12 ;  /* 0x000000ffffe37224 */ /* 0x000fe200078e000c */
[----:B------:R-:W-:Y:S01]  /*26b30*/  MOV R2, 0x2 ;  /* 0x0000000200027802 */ /* 0x000fe20000000f00 */
[----:B------:R-:W-:Y:S01]  /*26b40*/  IMAD.MOV.U32 R228, RZ, RZ, 0x1c1f ;  /* 0x00001c1fffe47424 */ /* 0x000fe200078e00ff */
[----:B------:R-:W-:Y:S02]  /*26b50*/  MOV R3, 0x26b70 ;  /* 0x00026b7000037802 */ /* 0x000fe40000000f00 */
[----:B-12345:R-:W-:Y:S05]  /*26b60*/  CALL.REL.NOINC `($__internal_14_$__cuda_sm70_shflsync_idx_p) ;  /* 0x00002eb000007944 */ /* 0x03efea0003c00000 */
[----:B------:R-:W-:Y:S01]  /*26b70*/  MOV R0, R227 ;  /* 0x000000e300007202 */ /* 0x000fe20000000f00 */
[----:B------:R-:W-:Y:S05]  /*26b80*/  BRA `(.L_x_1178) ;  /* 0xfffe296000007947 */ /* 0x000fea000383ffff */
.L_x_934:
[----:B------:R-:W-:Y:S01]  /*26b90*/  IMAD.MOV.U32 R227, RZ, RZ, R6 ;  /* 0x000000ffffe37224 */ /* 0x000fe200078e0006 */
[----:B-1----:R-:W-:Y:S01]  /*26ba0*/  MOV R2, 0x3 ;  /* 0x0000000300027802 */ /* 0x002fe20000000f00 */
[----:B------:R-:W-:Y:S01]  /*26bb0*/  IMAD.MOV.U32 R228, RZ, RZ, 0x1c1f ;  /* 0x00001c1fffe47424 */ /* 0x000fe200078e00ff */
[----:B------:R-:W-:-:S02]  /*26bc0*/  MOV R3, 0x26be0 ;  /* 0x00026be000037802 */ /* 0x000fc40000000f00 */
[----:B--2345:R-:W-:Y:S05]  /*26bd0*/  CALL.REL.NOINC `($__internal_14_$__cuda_sm70_shflsync_idx_p) ;  /* 0x00002e4000007944 */ /* 0x03cfea0003c00000 */
        /* <DEDUP_REMOVED lines=8> */
.L_x_981:
[----:B------:R-:W-:Y:S01]  /*26c60*/  IMAD.MOV.U32 R227, RZ, RZ, R6 ;  /* 0x000000ffffe37224 */ /* 0x000fe200078e0006 */
[----:B--2---:R-:W-:Y:S01]  /*26c70*/  MOV R2, 0x1 ;  /* 0x0000000100027802 */ /* 0x004fe20000000f00 */
[----:B------:R-:W-:Y:S01]  /*26c80*/  IMAD.MOV.U32 R228, RZ, RZ, 0x1c1f ;  /* 0x00001c1fffe47424 */ /* 0x000fe200078e00ff */
[----:B------:R-:W-:Y:S02]  /*26c90*/  MOV R3, 0x26cb0 ;  /* 0x00026cb000037802 */ /* 0x000fe40000000f00 */
[----:B------:R-:W-:Y:S05]  /*26ca0*/  CALL.REL.NOINC `($__internal_14_$__cuda_sm70_shflsync_idx_p) ;  /* 0x00002d7000007944 */ /* 0x000fea0003c00000 */
[----:B------:R-:W-:Y:S01]  /*26cb0*/  IMAD.MOV.U32 R4, RZ, RZ, R227 ;  /* 0x000000ffff047224 */ /* 0x000fe200078e00e3 */
[----:B------:R-:W-:Y:S01]  /*26cc0*/  MOV R2, 0x1 ;  /* 0x0000000100027802 */ /* 0x000fe20000000f00 */
[----:B------:R-:W-:Y:S01]  /*26cd0*/  IMAD.MOV.U32 R227, RZ, RZ, R22 ;  /* 0x000000ffffe37224 */ /* 0x000fe200078e0016 */
[----:B------:R-:W-:Y:S02]  /*26ce0*/  MOV R228, 0x1c1f ;  /* 0x00001c1f00e47802 */ /* 0x000fe40000000f00 */
[----:B------:R-:W-:Y:S02]  /*26cf0*/  MOV R3, 0x26d10 ;  /* 0x00026d1000037802 */ /* 0x000fe40000000f00 */
[----:B------:R-:W-:Y:S05]  /*26d00*/  CALL.REL.NOINC `($__internal_14_$__cuda_sm70_shflsync_idx_p) ;  /* 0x00002d1000007944 */ /* 0x000fea0003c00000 */
[----:B------:R-:W-:Y:S01]  /*26d10*/  MOV R2, R227 ;  /* 0x000000e300027202 */ /* 0x000fe20000000f00 */
[----:B------:R-:W-:Y:S05]  /*26d20*/  BRA `(.L_x_1180) ;  /* 0xfffe9e4000007947 */ /* 0x000fea000383ffff */
.L_x_984:
[----:B------:R-:W-:Y:S01]  /*26d30*/  IMAD.MOV.U32 R227, RZ, RZ, R5 ;  /* 0x000000ffffe37224 */ /* 0x000fe200078e0005 */
[----:B------:R-:W-:Y:S01]  /*26d40*/  MOV R2, RZ ;  /* 0x000000ff00027202 */ /* 0x000fe20000000f00 */
[----:B------:R-:W-:Y:S01]  /*26d50*/  IMAD.MOV.U32 R228, RZ, RZ, 0x1c1f ;  /* 0x00001c1fffe47424 */ /* 0x000fe200078e00ff */
[----:B------:R-:W-:-:S02]  /*26d60*/  MOV R3, 0x26d80 ;  /* 0x00026d8000037802 */ /* 0x000fc40000000f00 */
[----:B------:R-:W-:Y:S05]  /*26d70*/  CALL.REL.NOINC `($__internal_14_$__cuda_sm70_shflsync_idx_p) ;  /* 0x00002ca000007944 */ /* 0x000fea0003c00000 */
[----:B------:R-:W-:Y:S01]  /*26d80*/  MOV R4, R227 ;  /* 0x000000e300047202 */ /* 0x000fe20000000f00 */
[----:B------:R-:W-:Y:S05]  /*26d90*/  BRA `(.L_x_1181) ;  /* 0xfffeade000007947 */ /* 0x000fea000383ffff */
.L_x_985:
[----:B------:R-:W-:Y:S01]  /*26da0*/  IMAD.MOV.U32 R227, RZ, RZ, R6 ;  /* 0x000000ffffe37224 */ /* 0x000fe200078e0006 */
[----:B------:R-:W-:Y:S01]  /*26db0*/  MOV R2, RZ ;  /* 0x000000ff00027202 */ /* 0x000fe20000000f00 */
[----:B------:R-:W-:Y:S01]  /*26dc0*/  IMAD.MOV.U32 R228, RZ, RZ, 0x1c1f ;  /* 0x00001c1fffe47424 */ /* 0x000fe200078e00ff */
[----:B------:R-:W-:-:S02]  /*26dd0*/  MOV R3, 0x26df0 ;  /* 0x00026df000037802 */ /* 0x000fc40000000f00 */
[----:B-12---:R-:W-:Y:S05]  /*26de0*/  CALL.REL.NOINC `($__internal_14_$__cuda_sm70_shflsync_idx_p) ;  /* 0x00002c3000007944 */ /* 0x006fea0003c00000 */
[----:B------:R-:W-:Y:S01]  /*26df0*/  MOV R0, R227 ;  /* 0x000000e300007202 */ /* 0x000fe20000000f00 */
[----:B------:R-:W-:Y:S05]  /*26e00*/  BRA `(.L_x_1182) ;  /* 0xfffead9000007947 */ /* 0x000fea000383ffff */
.L_x_988:
[----:B------:R-:W-:Y:S01]  /*26e10*/  IMAD.MOV.U32 R227, RZ, RZ, R5 ;  /* 0x000000ffffe37224 */ /* 0x000fe200078e0005 */
[----:B----4-:R-:W-:Y:S01]  /*26e20*/  MOV R2, 0x1 ;  /* 0x0000000100027802 */ /* 0x010fe20000000f00 */
[----:B------:R-:W-:Y:S01]  /*26e30*/  IMAD.MOV.U32 R228, RZ, RZ, 0x1c1f ;  /* 0x00001c1fffe47424 */ /* 0x000fe200078e00ff */
[----:B------:R-:W-:-:S03]  /*26e40*/  MOV R3, 0x26e60 ;  /* 0x00026e6000037802 */ /* 0x000fc60000000f00 */
[----:B-123--:R-:W-:Y:S05]  /*26e50*/  CALL.REL.NOINC `($__internal_14_$__cuda_sm70_shflsync_idx_p) ;  /* 0x00002bc000007944 */ /* 0x00efea0003c00000 */
        /* <DEDUP_REMOVED lines=8> */
.L_x_989:
[----:B------:R-:W-:Y:S01]  /*26ee0*/  IMAD.MOV.U32 R227, RZ, RZ, R4 ;  /* 0x000000ffffe37224 */ /* 0x000fe200078e0004 */
[----:B------:R-:W-:Y:S01]  /*26ef0*/  MOV R2, RZ ;  /* 0x000000ff00027202 */ /* 0x000fe20000000f00 */
[----:B------:R-:W-:Y:S01]  /*26f00*/  IMAD.MOV.U32 R228, RZ, RZ, 0x1c1f ;  /* 0x00001c1fffe47424 */ /* 0x000fe200078e00ff */
[----:B------:R-:W-:Y:S02]  /*26f10*/  MOV R3, 0x26f30 ;  /* 0x00026f3000037802 */ /* 0x000fe40000000f00 */
[----:B------:R-:W-:Y:S05]  /*26f20*/  CALL.REL.NOINC `($__internal_14_$__cuda_sm70_shflsync_idx_p) ;  /* 0x00002af000007944 */ /* 0x000fea0003c00000 */
[----:B------:R-:W-:Y:S01]  /*26f30*/  MOV R3, R227 ;  /* 0x000000e300037202 */ /* 0x000fe20000000f00 */
[----:B------:R-:W-:Y:S05]  /*26f40*/  BRA `(.L_x_1184) ;  /* 0xfffeb03000007947 */ /* 0x000fea000383ffff */
.L_x_994:
[----:B------:R-:W-:Y:S01]  /*26f50*/  IMAD.MOV.U32 R227, RZ, RZ, R4 ;  /* 0x000000ffffe37224 */ /* 0x000fe200078e0004 */
[----:B------:R-:W-:Y:S01]  /*26f60*/  MOV R2, 0x1 ;  /* 0x0000000100027802 */ /* 0x000fe20000000f00 */
[----:B------:R-:W-:Y:S01]  /*26f70*/  IMAD.MOV.U32 R228, RZ, RZ, 0x1c1f ;  /* 0x00001c1fffe47424 */ /* 0x000fe200078e00ff */
[----:B------:R-:W-:Y:S02]  /*26f80*/  MOV R3, 0x26fa0 ;  /* 0x00026fa000037802 */ /* 0x000fe40000000f00 */
[----:B-1----:R-:W-:Y:S05]  /*26f90*/  CALL.REL.NOINC `($__internal_14_$__cuda_sm70_shflsync_idx_p) ;  /* 0x00002a8000007944 */ /* 0x002fea0003c00000 */
[----:B------:R-:W-:Y:S01]  /*26fa0*/  MOV R3, R227 ;  /* 0x000000e300037202 */ /* 0x000fe20000000f00 */
[----:B------:R-:W-:Y:S05]  /*26fb0*/  BRA `(.L_x_1185) ;  /* 0xfffeb54000007947 */ /* 0x000fea000383ffff */
.L_x_999:
[----:B------:R-:W-:Y:S01]  /*26fc0*/  IMAD.MOV.U32 R227, RZ, RZ, R4 ;  /* 0x000000ffffe37224 */ /* 0x000fe200078e0004 */
[----:B------:R-:W-:Y:S01]  /*26fd0*/  MOV R2, 0x2 ;  /* 0x0000000200027802 */ /* 0x000fe20000000f00 */
[----:B------:R-:W-:Y:S01]  /*26fe0*/  IMAD.MOV.U32 R228, RZ, RZ, 0x1c1f ;  /* 0x00001c1fffe47424 */ /* 0x000fe200078e00ff */
[----:B------:R-:W-:-:S02]  /*26ff0*/  MOV R3, 0x27010 ;  /* 0x0002701000037802 */ /* 0x000fc40000000f00 */
[----:B-12---:R-:W-:Y:S05]  /*27000*/  CALL.REL.NOINC `($__internal_14_$__cuda_sm70_shflsync_idx_p) ;  /* 0x00002a1000007944 */ /* 0x006fea0003c00000 */
[----:B------:R-:W-:Y:S01]  /*27010*/  MOV R3, R227 ;  /* 0x000000e300037202 */ /* 0x000fe20000000f00 */
[----:B------:R-:W-:Y:S05]  /*27020*/  BRA `(.L_x_1186) ;  /* 0xfffeb93000007947 */ /* 0x000fea000383ffff */
.L_x_1004:
[----:B------:R-:W-:Y:S01]  /*27030*/  IMAD.MOV.U32 R227, RZ, RZ, R4 ;  /* 0x000000ffffe37224 */ /* 0x000fe200078e0004 */
[----:B------:R-:W-:Y:S01]  /*27040*/  MOV R2, 0x3 ;  /* 0x0000000300027802 */ /* 0x000fe20000000f00 */
[----:B------:R-:W-:Y:S01]  /*27050*/  IMAD.MOV.U32 R228, RZ, RZ, 0x1c1f ;  /* 0x00001c1fffe47424 */ /* 0x000fe200078e00ff */
[----:B------:R-:W-:-:S02]  /*27060*/  MOV R3, 0x27080 ;  /* 0x0002708000037802 */ /* 0x000fc40000000f00 */
[----:B-123--:R-:W-:Y:S05]  /*27070*/  CALL.REL.NOINC `($__internal_14_$__cuda_sm70_shflsync_idx_p) ;  /* 0x000029a000007944 */ /* 0x00efea0003c00000 */
[----:B------:R-:W-:Y:S01]  /*27080*/  MOV R3, R227 ;  /* 0x000000e300037202 */ /* 0x000fe20000000f00 */
[----:B------:R-:W-:Y:S05]  /*27090*/  BRA `(.L_x_1187) ;  /* 0xfffebd2000007947 */ /* 0x000fea000383ffff */
.L_x_1009:
[----:B------:R-:W-:Y:S02]  /*270a0*/  MOV R0, 0x2 ;  /* 0x0000000200007802 */ /* 0x000fe40000000f00 */
[----:B------:R-:W-:-:S02]  /*270b0*/  MOV R2, 0x270d0 ;  /* 0x000270d000027802 */ /* 0x000fc40000000f00 */
[----:B------:R-:W-:Y:S05]  /*270c0*/  CALL.REL.NOINC `($__internal_13_$__cuda_sm70_shflsync_bfly_p) ;  /* 0x000028f000007944 */ /* 0x000fea0003c00000 */
[----:B------:R-:W-:Y:S05]  /*270d0*/  BRA `(.L_x_1188) ;  /* 0xfffec40000007947 */ /* 0x000fea000383ffff */
.L_x_1010:
[----:B------:R-:W-:Y:S02]  /*270e0*/  MOV R0, 0x1 ;  /* 0x0000000100007802 */ /* 0x000fe40000000f00 */
[----:B------:R-:W-:-:S02]  /*270f0*/  MOV R2, 0x27110 ;  /* 0x0002711000027802 */ /* 0x000fc40000000f00 */
[----:B------:R-:W-:Y:S05]  /*27100*/  CALL.REL.NOINC `($__internal_13_$__cuda_sm70_shflsync_bfly_p) ;  /* 0x000028b000007944 */ /* 0x000fea0003c00000 */
[----:B------:R-:W-:Y:S01]  /*27110*/  FMNMX.FTZ R105, R4, R0, !PT ;  /* 0x0000000004697209 */ /* 0x000fe20007810000 */
[----:B------:R-:W-:Y:S01]  /*27120*/  IMAD.MOV.U32 R4, RZ, RZ, R5 ;  /* 0x000000ffff047224 */ /* 0x000fe200078e0005 */
[----:B------:R-:W-:Y:S01]  /*27130*/  MOV R2, 0x27160 ;  /* 0x0002716000027802 */ /* 0x000fe20000000f00 */
[----:B------:R-:W-:-:S02]  /*27140*/  IMAD.MOV.U32 R0, RZ, RZ, 0x2 ;  /* 0x00000002ff007424 */ /* 0x000fc400078e00ff */
[----:B------:R-:W-:Y:S05]  /*27150*/  CALL.REL.NOINC `($__internal_13_$__cuda_sm70_shflsync_bfly_p) ;  /* 0x0000286000007944 */ /* 0x000fea0003c00000 */
[----:B------:R-:W-:Y:S01]  /*27160*/  FMNMX.FTZ R5, R5, R0, !PT ;  /* 0x0000000005057209 */ /* 0x000fe20007810000 */
[----:B------:R-:W-:Y:S01]  /*27170*/  IMAD.MOV.U32 R0, RZ, RZ, 0x1 ;  /* 0x00000001ff007424 */ /* 0x000fe200078e00ff */
[----:B------:R-:W-:-:S03]  /*27180*/  MOV R2, 0x271b0 ;  /* 0x000271b000027802 */ /* 0x000fc60000000f00 */
[----:B------:R-:W-:Y:S02]  /*27190*/  IMAD.MOV.U32 R4, RZ, RZ, R5 ;  /* 0x000000ffff047224 */ /* 0x000fe400078e0005 */
[----:B------:R-:W-:Y:S05]  /*271a0*/  CALL.REL.NOINC `($__internal_13_$__cuda_sm70_shflsync_bfly_p) ;  /* 0x0000281000007944 */ /* 0x000fea0003c00000 */
[----:B------:R-:W-:Y:S01]  /*271b0*/  FMNMX.FTZ R104, R5, R0, !PT ;  /* 0x0000000005687209 */ /* 0x000fe20007810000 */
[----:B------:R-:W-:Y:S01]  /*271c0*/  IMAD.MOV.U32 R4, RZ, RZ, R6 ;  /* 0x000000ffff047224 */ /* 0x000fe200078e0006 */
[----:B------:R-:W-:Y:S01]  /*271d0*/  MOV R2, 0x27200 ;  /* 0x0002720000027802 */ /* 0x000fe20000000f00 */
[----:B------:R-:W-:Y:S02]  /*271e0*/  IMAD.MOV.U32 R0, RZ, RZ, 0x2 ;  /* 0x00000002ff007424 */ /* 0x000fe400078e00ff */
        /* <DEDUP_REMOVED lines=16> */
[----:B------:R-:W-:Y:S01]  /*272f0*/  MOV R9, R0 ;  /* 0x0000000000097202 */ /* 0x000fe20000000f00 */
[----:B------:R-:W-:Y:S05]  /*27300*/  BRA `(.L_x_1189) ;  /* 0xfffec2c000007947 */ /* 0x000fea000383ffff */
.L_x_1018:
[----:B------:R-:W-:Y:S01]  /*27310*/  MOV R2, RZ ;  /* 0x000000ff00027202 */ /* 0x000fe20000000f00 */
[----:B------:R-:W-:Y:S01]  /*27320*/  IMAD.MOV.U32 R227, RZ, RZ, R5 ;  /* 0x000000ffffe37224 */ /* 0x000fe200078e0005 */
[----:B------:R-:W-:Y:S01]  /*27330*/  MOV R3, 0x27360 ;  /* 0x0002736000037802 */ /* 0x000fe20000000f00 */
[----:B------:R-:W-:Y:S02]  /*27340*/  IMAD.MOV.U32 R228, RZ, RZ, 0x1c1f ;  /* 0x00001c1fffe47424 */ /* 0x000fe400078e00ff */
[----:B------:R-:W-:Y:S05]  /*27350*/  CALL.REL.NOINC `($__internal_14_$__cuda_sm70_shflsync_idx_p) ;  /* 0x000026c000007944 */ /* 0x000fea0003c00000 */
[----:B------:R-:W-:Y:S01]  /*27360*/  MOV R4, R227 ;  /* 0x000000e300047202 */ /* 0x000fe20000000f00 */
[----:B------:R-:W-:-:S05]  /*27370*/  BRA `(.L_x_1190) ;  /* 0xfffed7f000007947 */ /* 0x000fca000383ffff */
.L_x_1019:
[----:B------:R-:W-:Y:S01]  /*27380*/  MOV R2, RZ ;  /* 0x000000ff00027202 */ /* 0x000fe20000000f00 */
[----:B------:R-:W-:Y:S01]  /*27390*/  IMAD.MOV.U32 R227, RZ, RZ, R6 ;  /* 0x000000ffffe37224 */ /* 0x000fe200078e0006 */
[----:B------:R-:W-:Y:S01]  /*273a0*/  MOV R3, 0x273d0 ;  /* 0x000273d000037802 */ /* 0x000fe20000000f00 */
[----:B------:R-:W-:Y:S02]  /*273b0*/  IMAD.MOV.U32 R228, RZ, RZ, 0x1c1f ;  /* 0x00001c1fffe47424 */ /* 0x000fe400078e00ff */
[----:B-12---:R-:W-:Y:S05]  /*273c0*/  CALL.REL.NOINC `($__internal_14_$__cuda_sm70_shflsync_idx_p) ;  /* 0x0000265000007944 */ /* 0x006fea0003c00000 */
[----:B------:R-:W-:Y:S01]  /*273d0*/  MOV R0, R227 ;  /* 0x000000e300007202 */ /* 0x000fe20000000f00 */
[----:B------:R-:W-:-:S05]  /*273e0*/  BRA `(.L_x_1191) ;  /* 0xfffed7a000007947 */ /* 0x000fca000383ffff */
.L_x_1020:
[----:B-1----:R-:W-:Y:S01]  /*273f0*/  MOV R2, 0x1 ;  /* 0x0000000100027802 */ /* 0x002fe20000000f00 */
[----:B------:R-:W-:Y:S01]  /*27400*/  IMAD.MOV.U32 R227, RZ, RZ, R5 ;  /* 0x000000ffffe37224 */ /* 0x000fe200078e0005 */
[----:B------:R-:W-:Y:S01]  /*27410*/  MOV R3, 0x27440 ;  /* 0x0002744000037802 */ /* 0x000fe20000000f00 */
[----:B------:R-:W-:Y:S02]  /*27420*/  IMAD.MOV.U32 R228, RZ, RZ, 0x1c1f ;  /* 0x00001c1fffe47424 */ /* 0x000fe400078e00ff */
[----:B------:R-:W-:Y:S05]  /*27430*/  CALL.REL.NOINC `($__internal_14_$__cuda_sm70_shflsync_idx_p) ;  /* 0x000025e000007944 */ /* 0x000fea0003c00000 */
[----:B------:R-:W-:Y:S01]  /*27440*/  MOV R2, 0x1 ;  /* 0x0000000100027802 */ /* 0x000fe20000000f00 */
[----:B------:R-:W-:Y:S01]  /*27450*/  IMAD.MOV.U32 R4, RZ, RZ, R227 ;  /* 0x000000ffff047224 */ /* 0x000fe200078e00e3 */
[----:B------:R-:W-:Y:S01]  /*27460*/  MOV R228, 0x1c1f ;  /* 0x00001c1f00e47802 */ /* 0x000fe20000000f00 */
[----:B------:R-:W-:Y:S01]  /*27470*/  IMAD.MOV.U32 R227, RZ, RZ, R6 ;  /* 0x000000ffffe37224 */ /* 0x000fe200078e0006 */
[----:B------:R-:W-:Y:S02]  /*27480*/  MOV R3, 0x274a0 ;  /* 0x000274a000037802 */ /* 0x000fe40000000f00 */
[----:B------:R-:W-:Y:S05]  /*27490*/  CALL.REL.NOINC `($__internal_14_$__cuda_sm70_shflsync_idx_p) ;  /* 0x0000258000007944 */ /* 0x000fea0003c00000 */
[----:B------:R-:W-:Y:S01]  /*274a0*/  MOV R0, R227 ;  /* 0x000000e300007202 */ /* 0x000fe20000000f00 */
[----:B------:R-:W-:-:S05]  /*274b0*/  BRA `(.L_x_1192) ;  /* 0xfffed84000007947 */ /* 0x000fca000383ffff */
.L_x_1023:
[----:B------:R-:W-:Y:S01]  /*274c0*/  MOV R2, RZ ;  /* 0x000000ff00027202 */ /* 0x000fe20000000f00 */
[----:B------:R-:W-:Y:S01]  /*274d0*/  IMAD.MOV.U32 R227, RZ, RZ, R6 ;  /* 0x000000ffffe37224 */ /* 0x000fe200078e0006 */
[----:B------:R-:W-:Y:S01]  /*274e0*/  MOV R3, 0x27510 ;  /* 0x0002751000037802 */ /* 0x000fe20000000f00 */
[----:B------:R-:W-:Y:S02]  /*274f0*/  IMAD.MOV.U32 R228, RZ, RZ, 0x1c1f ;  /* 0x00001c1fffe47424 */ /* 0x000fe400078e00ff */
[----:B------:R-:W-:Y:S05]  /*27500*/  CALL.REL.NOINC `($__internal_14_$__cuda_sm70_shflsync_idx_p) ;  /* 0x0000251000007944 */ /* 0x000fea0003c00000 */
[----:B------:R-:W-:Y:S01]  /*27510*/  MOV R4, R227 ;  /* 0x000000e300047202 */ /* 0x000fe20000000f00 */
[----:B------:R-:W-:-:S05]  /*27520*/  BRA `(.L_x_1193) ;  /* 0xfffee7b000007947 */ /* 0x000fca000383ffff */
.L_x_1024:
[----:B------:R-:W-:Y:S01]  /*27530*/  MOV R2, RZ ;  /* 0x000000ff00027202 */ /* 0x000fe20000000f00 */
[----:B------:R-:W-:Y:S01]  /*27540*/  IMAD.MOV.U32 R227, RZ, RZ, R8 ;  /* 0x000000ffffe37224 */ /* 0x000fe200078e0008 */
[----:B------:R-:W-:Y:S01]  /*27550*/  MOV R3, 0x27580 ;  /* 0x0002758000037802 */ /* 0x000fe20000000f00 */
[----:B------:R-:W-:Y:S02]  /*27560*/  IMAD.MOV.U32 R228, RZ, RZ, 0x1c1f ;  /* 0x00001c1fffe47424 */ /* 0x000fe400078e00ff */
[----:B-12---:R-:W-:Y:S05]  /*27570*/  CALL.REL.NOINC `($__internal_14_$__cuda_sm70_shflsync_idx_p) ;  /* 0x000024a000007944 */ /* 0x006fea0003c00000 */
[----:B------:R-:W-:Y:S01]  /*27580*/  MOV R0, R227 ;  /* 0x000000e300007202 */ /* 0x000fe20000000f00 */
[----:B------:R-:W-:-:S05]  /*27590*/  BRA `(.L_x_1194) ;  /* 0xfffee76000007947 */ /* 0x000fca000383ffff */
.L_x_1025:
[----:B--2---:R-:W-:Y:S01]  /*275a0*/  MOV R2, 0x1 ;  /* 0x0000000100027802 */ /* 0x004fe20000000f00 */
[----:B------:R-:W-:Y:S01]  /*275b0*/  IMAD.MOV.U32 R227, RZ, RZ, R6 ;  /* 0x000000ffffe37224 */ /* 0x000fe200078e0006 */
[----:B------:R-:W-:Y:S01]  /*275c0*/  MOV R3, 0x275f0 ;  /* 0x000275f000037802 */ /* 0x000fe20000000f00 */
[----:B------:R-:W-:Y:S03]  /*275d0*/  IMAD.MOV.U32 R228, RZ, RZ, 0x1c1f ;  /* 0x00001c1fffe47424 */ /* 0x000fe600078e00ff */
[----:B-1-3--:R-:W-:Y:S05]  /*275e0*/  CALL.REL.NOINC `($__internal_14_$__cuda_sm70_shflsync_idx_p) ;  /* 0x0000243000007944 */ /* 0x00afea0003c00000 */
        /* <DEDUP_REMOVED lines=8> */
.L_x_1026:
[----:B------:R-:W-:Y:S01]  /*27670*/  MOV R2, RZ ;  /* 0x000000ff00027202 */ /* 0x000fe20000000f00 */
[----:B------:R-:W-:Y:S01]  /*27680*/  IMAD.MOV.U32 R227, RZ, RZ, R5 ;  /* 0x000000ffffe37224 */ /* 0x000fe200078e0005 */
[----:B------:R-:W-:Y:S01]  /*27690*/  MOV R3, 0x276c0 ;  /* 0x000276c000037802 */ /* 0x000fe20000000f00 */
[----:B------:R-:W-:Y:S02]  /*276a0*/  IMAD.MOV.U32 R228, RZ, RZ, 0x1c1f ;  /* 0x00001c1fffe47424 */ /* 0x000fe400078e00ff */
[----:B------:R-:W-:Y:S05]  /*276b0*/  CALL.REL.NOINC `($__internal_14_$__cuda_sm70_shflsync_idx_p) ;  /* 0x0000236000007944 */ /* 0x000fea0003c00000 */
[----:B------:R-:W-:Y:S01]  /*276c0*/  MOV R4, R227 ;  /* 0x000000e300047202 */ /* 0x000fe20000000f00 */
[----:B------:R-:W-:-:S05]  /*276d0*/  BRA `(.L_x_1196) ;  /* 0xfffee9e000007947 */ /* 0x000fca000383ffff */
.L_x_1031:
[----:B------:R-:W-:Y:S01]  /*276e0*/  MOV R2, 0x1 ;  /* 0x0000000100027802 */ /* 0x000fe20000000f00 */
[----:B------:R-:W-:Y:S01]  /*276f0*/  IMAD.MOV.U32 R227, RZ, RZ, R5 ;  /* 0x000000ffffe37224 */ /* 0x000fe200078e0005 */
[----:B------:R-:W-:Y:S01]  /*27700*/  MOV R3, 0x27730 ;  /* 0x0002773000037802 */ /* 0x000fe20000000f00 */
[----:B------:R-:W-:Y:S02]  /*27710*/  IMAD.MOV.U32 R228, RZ, RZ, 0x1c1f ;  /* 0x00001c1fffe47424 */ /* 0x000fe400078e00ff */
[----:B-1----:R-:W-:Y:S05]  /*27720*/  CALL.REL.NOINC `($__internal_14_$__cuda_sm70_shflsync_idx_p) ;  /* 0x000022f000007944 */ /* 0x002fea0003c00000 */
[----:B------:R-:W-:Y:S01]  /*27730*/  MOV R4, R227 ;  /* 0x000000e300047202 */ /* 0x000fe20000000f00 */
[----:B------:R-:W-:-:S05]  /*27740*/  BRA `(.L_x_1197) ;  /* 0xfffeef4000007947 */ /* 0x000fca000383ffff */
.L_x_1036:
[----:B------:R-:W-:Y:S01]  /*27750*/  MOV R2, 0x2 ;  /* 0x0000000200027802 */ /* 0x000fe20000000f00 */
[----:B------:R-:W-:Y:S01]  /*27760*/  IMAD.MOV.U32 R227, RZ, RZ, R5 ;  /* 0x000000ffffe37224 */ /* 0x000fe200078e0005 */
[----:B------:R-:W-:Y:S01]  /*27770*/  MOV R3, 0x277a0 ;  /* 0x000277a000037802 */ /* 0x000fe20000000f00 */
[----:B------:R-:W-:Y:S02]  /*27780*/  IMAD.MOV.U32 R228, RZ, RZ, 0x1c1f ;  /* 0x00001c1fffe47424 */ /* 0x000fe400078e00ff */
[----:B-12---:R-:W-:Y:S05]  /*27790*/  CALL.REL.NOINC `($__internal_14_$__cuda_sm70_shflsync_idx_p) ;  /* 0x0000228000007944 */ /* 0x006fea0003c00000 */
[----:B------:R-:W-:Y:S01]  /*277a0*/  MOV R4, R227 ;  /* 0x000000e300047202 */ /* 0x000fe20000000f00 */
[----:B------:R-:W-:-:S05]  /*277b0*/  BRA `(.L_x_1198) ;  /* 0xfffef37000007947 */ /* 0x000fca000383ffff */
.L_x_1041:
[----:B------:R-:W-:Y:S01]  /*277c0*/  MOV R2, 0x3 ;  /* 0x0000000300027802 */ /* 0x000fe20000000f00 */
[----:B------:R-:W-:Y:S01]  /*277d0*/  IMAD.MOV.U32 R227, RZ, RZ, R5 ;  /* 0x000000ffffe37224 */ /* 0x000fe200078e0005 */
[----:B------:R-:W-:Y:S01]  /*277e0*/  MOV R3, 0x27810 ;  /* 0x0002781000037802 */ /* 0x000fe20000000f00 */
[----:B------:R-:W-:Y:S02]  /*277f0*/  IMAD.MOV.U32 R228, RZ, RZ, 0x1c1f ;  /* 0x00001c1fffe47424 */ /* 0x000fe400078e00ff */
[----:B-123--:R-:W-:Y:S05]  /*27800*/  CALL.REL.NOINC `($__internal_14_$__cuda_sm70_shflsync_idx_p) ;  /* 0x0000221000007944 */ /* 0x00efea0003c00000 */
[----:B------:R-:W-:Y:S01]  /*27810*/  MOV R4, R227 ;  /* 0x000000e300047202 */ /* 0x000fe20000000f00 */
[----:B------:R-:W-:-:S05]  /*27820*/  BRA `(.L_x_1199) ;  /* 0xfffef7a000007947 */ /* 0x000fca000383ffff */
.L_x_1046:
[----:B------:R-:W-:Y:S02]  /*27830*/  MOV R0, 0x2 ;  /* 0x0000000200007802 */ /* 0x000fe40000000f00 */
[----:B------:R-:W-:Y:S02]  /*27840*/  MOV R2, 0x27860 ;  /* 0x0002786000027802 */ /* 0x000fe40000000f00 */
[----:B------:R-:W-:Y:S05]  /*27850*/  CALL.REL.NOINC `($__internal_13_$__cuda_sm70_shflsync_bfly_p) ;  /* 0x0000216000007944 */ /* 0x000fea0003c00000 */
[----:B------:R-:W-:-:S05]  /*27860*/  BRA `(.L_x_1200) ;  /* 0xfffeff0000007947 */ /* 0x000fca000383ffff */
.L_x_1047:
[----:B------:R-:W-:Y:S02]  /*27870*/  MOV R0, 0x1 ;  /* 0x0000000100007802 */ /* 0x000fe40000000f00 */
[----:B------:R-:W-:Y:S02]  /*27880*/  MOV R2, 0x278a0 ;  /* 0x000278a000027802 */ /* 0x000fe40000000f00 */
        /* <DEDUP_REMOVED lines=28> */
[----:B------:R-:W-:-:S05]  /*27a50*/  BRA `(.L_x_1201) ;  /* 0xfffefe0000007947 */ /* 0x000fca000383ffff */
.L_x_1056:
[----:B------:R-:W-:Y:S01]  /*27a60*/  MOV R2, RZ ;  /* 0x000000ff00027202 */ /* 0x000fe20000000f00 */
[----:B------:R-:W-:Y:S01]  /*27a70*/  IMAD.MOV.U32 R227, RZ, RZ, R8 ;  /* 0x000000ffffe37224 */ /* 0x000fe200078e0008 */
[----:B------:R-:W-:Y:S01]  /*27a80*/  MOV R3, 0x27ab0 ;  /* 0x00027ab000037802 */ /* 0x000fe20000000f00 */
[----:B------:R-:W-:Y:S02]  /*27a90*/  IMAD.MOV.U32 R228, RZ, RZ, 0x1c1f ;  /* 0x00001c1fffe47424 */ /* 0x000fe400078e00ff */
[----:B------:R-:W-:Y:S05]  /*27aa0*/  CALL.REL.NOINC `($__internal_14_$__cuda_sm70_shflsync_idx_p) ;  /* 0x00001f7000007944 */ /* 0x000fea0003c00000 */
[----:B------:R-:W-:Y:S01]  /*27ab0*/  MOV R4, R227 ;  /* 0x000000e300047202 */ /* 0x000fe20000000f00 */
[----:B------:R-:W-:-:S05]  /*27ac0*/  BRA `(.L_x_1202) ;  /* 0xffff1ac000007947 */ /* 0x000fca000383ffff */
.L_x_1057:
[----:B------:R-:W-:Y:S01]  /*27ad0*/  MOV R2, RZ ;  /* 0x000000ff00027202 */ /* 0x000fe20000000f00 */
[----:B------:R-:W-:Y:S01]  /*27ae0*/  IMAD.MOV.U32 R227, RZ, RZ, R9 ;  /* 0x000000ffffe37224 */ /* 0x000fe200078e0009 */
[----:B------:R-:W-:Y:S01]  /*27af0*/  MOV R3, 0x27b20 ;  /* 0x00027b2000037802 */ /* 0x000fe20000000f00 */
[----:B------:R-:W-:Y:S02]  /*27b00*/  IMAD.MOV.U32 R228, RZ, RZ, 0x1c1f ;  /* 0x00001c1fffe47424 */ /* 0x000fe400078e00ff */
[----:B-12---:R-:W-:Y:S05]  /*27b10*/  CALL.REL.NOINC `($__internal_14_$__cuda_sm70_shflsync_idx_p) ;  /* 0x00001f0000007944 */ /* 0x006fea0003c00000 */
[----:B------:R-:W-:Y:S01]  /*27b20*/  MOV R0, R227 ;  /* 0x000000e300007202 */ /* 0x000fe20000000f00 */
[----:B------:R-:W-:-:S05]  /*27b30*/  BRA `(.L_x_1203) ;  /* 0xffff1a7000007947 */ /* 0x000fca000383ffff */
.L_x_1058:
        /* <DEDUP_REMOVED lines=13> */
.L_x_1061:
[----:B------:R-:W-:Y:S01]  /*27c10*/  MOV R2, RZ ;  /* 0x000000ff00027202 */ /* 0x000fe20000000f00 */
[----:B------:R-:W-:Y:S01]  /*27c20*/  IMAD.MOV.U32 R227, RZ, RZ, R9 ;  /* 0x000000ffffe37224 */ /* 0x000fe200078e0009 */
[----:B------:R-:W-:Y:S01]  /*27c30*/  MOV R3, 0x27c60 ;  /* 0x00027c6000037802 */ /* 0x000fe20000000f00 */
[----:B------:R-:W-:Y:S02]  /*27c40*/  IMAD.MOV.U32 R228, RZ, RZ, 0x1c1f ;  /* 0x00001c1fffe47424 */ /* 0x000fe400078e00ff */
[----:B------:R-:W-:Y:S05]  /*27c50*/  CALL.REL.NOINC `($__internal_14_$__cuda_sm70_shflsync_idx_p) ;  /* 0x00001dc000007944 */ /* 0x000fea0003c00000 */
[----:B------:R-:W-:Y:S01]  /*27c60*/  MOV R4, R227 ;  /* 0x000000e300047202 */ /* 0x000fe20000000f00 */
[----:B------:R-:W-:-:S05]  /*27c70*/  BRA `(.L_x_1205) ;  /* 0xffff2a9000007947 */ /* 0x000fca000383ffff */
.L_x_1062:
[----:B------:R-:W-:Y:S01]  /*27c80*/  MOV R2, RZ ;  /* 0x000000ff00027202 */ /* 0x000fe20000000f00 */
[----:B------:R-:W-:Y:S01]  /*27c90*/  IMAD.MOV.U32 R227, RZ, RZ, R10 ;  /* 0x000000ffffe37224 */ /* 0x000fe200078e000a */
[----:B------:R-:W-:Y:S01]  /*27ca0*/  MOV R3, 0x27cd0 ;  /* 0x00027cd000037802 */ /* 0x000fe20000000f00 */
[----:B------:R-:W-:Y:S02]  /*27cb0*/  IMAD.MOV.U32 R228, RZ, RZ, 0x1c1f ;  /* 0x00001c1fffe47424 */ /* 0x000fe400078e00ff */
[----:B-12---:R-:W-:Y:S05]  /*27cc0*/  CALL.REL.NOINC `($__internal_14_$__cuda_sm70_shflsync_idx_p) ;  /* 0x00001d5000007944 */ /* 0x006fea0003c00000 */
[----:B------:R-:W-:Y:S01]  /*27cd0*/  MOV R0, R227 ;  /* 0x000000e300007202 */ /* 0x000fe20000000f00 */
[----:B------:R-:W-:-:S05]  /*27ce0*/  BRA `(.L_x_1206) ;  /* 0xffff2a4000007947 */ /* 0x000fca000383ffff */
.L_x_1063:
        /* <DEDUP_REMOVED lines=13> */
.L_x_1064:
[----:B------:R-:W-:Y:S02]  /*27dc0*/  MOV R0, 0x2 ;  /* 0x0000000200007802 */ /* 0x000fe40000000f00 */
[----:B------:R-:W-:Y:S02]  /*27dd0*/  MOV R2, 0x27df0 ;  /* 0x00027df000027802 */ /* 0x000fe40000000f00 */
[----:B------:R-:W-:Y:S05]  /*27de0*/  CALL.REL.NOINC `($__internal_13_$__cuda_sm70_shflsync_bfly_p) ;  /* 0x00001bd000007944 */ /* 0x000fea0003c00000 */
[----:B------:R-:W-:-:S05]  /*27df0*/  BRA `(.L_x_1208) ;  /* 0xffff2f3000007947 */ /* 0x000fca000383ffff */
.L_x_1065:
        /* <DEDUP_REMOVED lines=31> */
.L_x_1068:
[----:B-1--4-:R-:W-:Y:S01]  /*27ff0*/  MOV R2, RZ ;  /* 0x000000ff00027202 */ /* 0x012fe20000000f00 */
[----:B------:R-:W-:Y:S01]  /*28000*/  IMAD.MOV.U32 R227, RZ, RZ, R6 ;  /* 0x000000ffffe37224 */ /* 0x000fe200078e0006 */
[----:B------:R-:W-:Y:S01]  /*28010*/  MOV R3, 0x28040 ;  /* 0x0002804000037802 */ /* 0x000fe20000000f00 */
[----:B------:R-:W-:Y:S02]  /*28020*/  IMAD.MOV.U32 R228, RZ, RZ, 0x1c1f ;  /* 0x00001c1fffe47424 */ /* 0x000fe400078e00ff */
[----:B------:R-:W-:Y:S05]  /*28030*/  CALL.REL.NOINC `($__internal_14_$__cuda_sm70_shflsync_idx_p) ;  /* 0x000019e000007944 */ /* 0x000fea0003c00000 */
[----:B------:R-:W-:Y:S01]  /*28040*/  MOV R0, R227 ;  /* 0x000000e300007202 */ /* 0x000fe20000000f00 */
[----:B------:R-:W-:-:S05]  /*28050*/  BRA `(.L_x_1210) ;  /* 0xffff47a000007947 */ /* 0x000fca000383ffff */
.L_x_1071:
        /* <DEDUP_REMOVED lines=13> */
.L_x_1074:
[----:B------:R-:W-:Y:S01]  /*28130*/  MOV R2, RZ ;  /* 0x000000ff00027202 */ /* 0x000fe20000000f00 */
[----:B------:R-:W-:Y:S01]  /*28140*/  IMAD.MOV.U32 R227, RZ, RZ, R6 ;  /* 0x000000ffffe37224 */ /* 0x000fe200078e0006 */
[----:B------:R-:W-:Y:S01]  /*28150*/  MOV R3, 0x28180 ;  /* 0x0002818000037802 */ /* 0x000fe20000000f00 */
[----:B------:R-:W-:Y:S02]  /*28160*/  IMAD.MOV.U32 R228, RZ, RZ, 0x1c1f ;  /* 0x00001c1fffe47424 */ /* 0x000fe400078e00ff */
[----:B------:R-:W-:Y:S05]  /*28170*/  CALL.REL.NOINC `($__internal_14_$__cuda_sm70_shflsync_idx_p) ;  /* 0x000018a000007944 */ /* 0x000fea0003c00000 */
[----:B------:R-:W-:Y:S01]  /*28180*/  MOV R4, R227 ;  /* 0x000000e300047202 */ /* 0x000fe20000000f00 */
[----:B------:R-:W-:-:S05]  /*28190*/  BRA `(.L_x_1212) ;  /* 0xffff57c000007947 */ /* 0x000fca000383ffff */
.L_x_1075:
[----:B------:R-:W-:Y:S01]  /*281a0*/  MOV R2, RZ ;  /* 0x000000ff00027202 */ /* 0x000fe20000000f00 */
[----:B------:R-:W-:Y:S01]  /*281b0*/  IMAD.MOV.U32 R227, RZ, RZ, R8 ;  /* 0x000000ffffe37224 */ /* 0x000fe200078e0008 */
[----:B------:R-:W-:Y:S01]  /*281c0*/  MOV R3, 0x281f0 ;  /* 0x000281f000037802 */ /* 0x000fe20000000f00 */
[----:B------:R-:W-:Y:S02]  /*281d0*/  IMAD.MOV.U32 R228, RZ, RZ, 0x1c1f ;  /* 0x00001c1fffe47424 */ /* 0x000fe400078e00ff */
[----:B-12---:R-:W-:Y:S05]  /*281e0*/  CALL.REL.NOINC `($__internal_14_$__cuda_sm70_shflsync_idx_p) ;  /* 0x0000183000007944 */ /* 0x006fea0003c00000 */
[----:B------:R-:W-:Y:S01]  /*281f0*/  MOV R0, R227 ;  /* 0x000000e300007202 */ /* 0x000fe20000000f00 */
[----:B------:R-:W-:-:S05]  /*28200*/  BRA `(.L_x_1213) ;  /* 0xffff577000007947 */ /* 0x000fca000383ffff */
.L_x_1076:
        /* <DEDUP_REMOVED lines=13> */
.L_x_1077:
[----:B------:R-:W-:Y:S01]  /*282e0*/  MOV R2, RZ ;  /* 0x000000ff00027202 */ /* 0x000fe20000000f00 */
[----:B------:R-:W-:Y:S01]  /*282f0*/  IMAD.MOV.U32 R227, RZ, RZ, R5 ;  /* 0x000000ffffe37224 */ /* 0x000fe200078e0005 */
[----:B------:R-:W-:Y:S01]  /*28300*/  MOV R3, 0x28330 ;  /* 0x0002833000037802 */ /* 0x000fe20000000f00 */
[----:B------:R-:W-:Y:S02]  /*28310*/  IMAD.MOV.U32 R228, RZ, RZ, 0x1c1f ;  /* 0x00001c1fffe47424 */ /* 0x000fe400078e00ff */
[----:B------:R-:W-:Y:S05]  /*28320*/  CALL.REL.NOINC `($__internal_14_$__cuda_sm70_shflsync_idx_p) ;  /* 0x000016f000007944 */ /* 0x000fea0003c00000 */
[----:B------:R-:W-:Y:S01]  /*28330*/  MOV R4, R227 ;  /* 0x000000e300047202 */ /* 0x000fe20000000f00 */
[----:B------:R-:W-:-:S05]  /*28340*/  BRA `(.L_x_1215) ;  /* 0xffff58f000007947 */ /* 0x000fca000383ffff */
.L_x_1082:
[----:B------:R-:W-:Y:S01]  /*28350*/  MOV R2, 0x1 ;  /* 0x0000000100027802 */ /* 0x000fe20000000f00 */
[----:B------:R-:W-:Y:S01]  /*28360*/  IMAD.MOV.U32 R227, RZ, RZ, R5 ;  /* 0x000000ffffe37224 */ /* 0x000fe200078e0005 */
[----:B------:R-:W-:Y:S01]  /*28370*/  MOV R3, 0x283a0 ;  /* 0x000283a000037802 */ /* 0x000fe20000000f00 */
[----:B------:R-:W-:Y:S02]  /*28380*/  IMAD.MOV.U32 R228, RZ, RZ, 0x1c1f ;  /* 0x00001c1fffe47424 */ /* 0x000fe400078e00ff */
[----:B-1----:R-:W-:Y:S05]  /*28390*/  CALL.REL.NOINC `($__internal_14_$__cuda_sm70_shflsync_idx_p) ;  /* 0x0000168000007944 */ /* 0x002fea0003c00000 */
[----:B------:R-:W-:Y:S01]  /*283a0*/  MOV R4, R227 ;  /* 0x000000e300047202 */ /* 0x000fe20000000f00 */
[----:B------:R-:W-:-:S05]  /*283b0*/  BRA `(.L_x_1216) ;  /* 0xffff5e5000007947 */ /* 0x000fca000383ffff */
.L_x_1087:
[----:B------:R-:W-:Y:S01]  /*283c0*/  MOV R2, 0x2 ;  /* 0x0000000200027802 */ /* 0x000fe20000000f00 */
[----:B------:R-:W-:Y:S01]  /*283d0*/  IMAD.MOV.U32 R227, RZ, RZ, R5 ;  /* 0x000000ffffe37224 */ /* 0x000fe200078e0005 */
[----:B------:R-:W-:Y:S01]  /*283e0*/  MOV R3, 0x28410 ;  /* 0x0002841000037802 */ /* 0x000fe20000000f00 */
[----:B------:R-:W-:Y:S02]  /*283f0*/  IMAD.MOV.U32 R228, RZ, RZ, 0x1c1f ;  /* 0x00001c1fffe47424 */ /* 0x000fe400078e00ff */
[----:B-12---:R-:W-:Y:S05]  /*28400*/  CALL.REL.NOINC `($__internal_14_$__cuda_sm70_shflsync_idx_p) ;  /* 0x0000161000007944 */ /* 0x006fea0003c00000 */
[----:B------:R-:W-:Y:S01]  /*28410*/  MOV R4, R227 ;  /* 0x000000e300047202 */ /* 0x000fe20000000f00 */
[----:B------:R-:W-:-:S05]  /*28420*/  BRA `(.L_x_1217) ;  /* 0xffff628000007947 */ /* 0x000fca000383ffff */
.L_x_1092:
[----:B------:R-:W-:Y:S01]  /*28430*/  MOV R2, 0x3 ;  /* 0x0000000300027802 */ /* 0x000fe20000000f00 */
[----:B------:R-:W-:Y:S01]  /*28440*/  IMAD.MOV.U32 R227, RZ, RZ, R5 ;  /* 0x000000ffffe37224 */ /* 0x000fe200078e0005 */
[----:B------:R-:W-:Y:S01]  /*28450*/  MOV R3, 0x28480 ;  /* 0x0002848000037802 */ /* 0x000fe20000000f00 */
[----:B------:R-:W-:Y:S02]  /*28460*/  IMAD.MOV.U32 R228, RZ, RZ, 0x1c1f ;  /* 0x00001c1fffe47424 */ /* 0x000fe400078e00ff */
[----:B-123--:R-:W-:Y:S05]  /*28470*/  CALL.REL.NOINC `($__internal_14_$__cuda_sm70_shflsync_idx_p) ;  /* 0x000015a000007944 */ /* 0x00efea0003c00000 */
[----:B------:R-:W-:Y:S01]  /*28480*/  MOV R4, R227 ;  /* 0x000000e300047202 */ /* 0x000fe20000000f00 */
[----:B------:R-:W-:-:S05]  /*28490*/  BRA `(.L_x_1218) ;  /* 0xffff66b000007947 */ /* 0x000fca000383ffff */
.L_x_1097:
[----:B------:R-:W-:Y:S02]  /*284a0*/  MOV R0, 0x2 ;  /* 0x0000000200007802 */ /* 0x000fe40000000f00 */
[----:B------:R-:W-:Y:S02]  /*284b0*/  MOV R2, 0x284d0 ;  /* 0x000284d000027802 */ /* 0x000fe40000000f00 */
[----:B------:R-:W-:Y:S05]  /*284c0*/  CALL.REL.NOINC `($__internal_13_$__cuda_sm70_shflsync_bfly_p) ;  /* 0x000014f000007944 */ /* 0x000fea0003c00000 */
[----:B------:R-:W-:-:S05]  /*284d0*/  BRA `(.L_x_1219) ;  /* 0xffff6e1000007947 */ /* 0x000fca000383ffff */
.L_x_1098:
        /* <DEDUP_REMOVED lines=31> */
.L_x_1100:
[----:B------:R-:W-:Y:S01]  /*286d0*/  IMAD.MOV.U32 R4, RZ, RZ, R248 ;  /* 0x000000ffff047224 */ /* 0x000fe200078e00f8 */
[----:B------:R-:W-:-:S02]  /*286e0*/  MOV R0, 0x2 ;  /* 0x0000000200007802 */ /* 0x000fc40000000f00 */
[----:B------:R-:W-:Y:S02]  /*286f0*/  MOV R2, 0x28710 ;  /* 0x0002871000027802 */ /* 0x000fe40000000f00 */
[----:B------:R-:W-:Y:S05]  /*28700*/  CALL.REL.NOINC `($__internal_13_$__cuda_sm70_shflsync_bfly_p) ;  /* 0x000012b000007944 */ /* 0x000fea0003c00000 */
[----:B------:R-:W-:Y:S05]  /*28710*/  BRA `(.L_x_1221) ;  /* 0xffff858000007947 */ /* 0x000fea000383ffff */
.L_x_1101:
[----:B------:R-:W-:Y:S02]  /*28720*/  MOV R0, 0x1 ;  /* 0x0000000100007802 */ /* 0x000fe40000000f00 */
[----:B------:R-:W-:Y:S02]  /*28730*/  MOV R2, 0x28750 ;  /* 0x0002875000027802 */ /* 0x000fe40000000f00 */
[----:B-1----:R-:W-:Y:S05]  /*28740*/  CALL.REL.NOINC `($__internal_13_$__cuda_sm70_shflsync_bfly_p) ;  /* 0x0000127000007944 */ /* 0x002fea0003c00000 */
[----:B------:R-:W-:Y:S01]  /*28750*/  FADD.FTZ R10, R4, R0 ;  /* 0x00000000040a7221 */ /* 0x000fe20000010000 */
[----:B------:R-:W-:Y:S02]  /*28760*/  MOV R4, R237 ;  /* 0x000000ed00047202 */ /* 0x000fe40000000f00 */
[----:B------:R-:W-:Y:S02]  /*28770*/  MOV R0, 0x2 ;  /* 0x0000000200007802 */ /* 0x000fe40000000f00 */
[----:B------:R-:W-:Y:S02]  /*28780*/  MOV R2, 0x287a0 ;  /* 0x000287a000027802 */ /* 0x000fe40000000f00 */
[----:B------:R-:W-:Y:S05]  /*28790*/  CALL.REL.NOINC `($__internal_13_$__cuda_sm70_shflsync_bfly_p) ;  /* 0x0000122000007944 */ /* 0x000fea0003c00000 */
[----:B------:R-:W-:Y:S01]  /*287a0*/  FADD.FTZ R4, R237, R0 ;  /* 0x00000000ed047221 */ /* 0x000fe20000010000 */
[----:B------:R-:W-:Y:S02]  /*287b0*/  MOV R0, 0x1 ;  /* 0x0000000100007802 */ /* 0x000fe40000000f00 */
[----:B------:R-:W-:-:S02]  /*287c0*/  MOV R2, 0x287e0 ;  /* 0x000287e000027802 */ /* 0x000fc40000000f00 */
[----:B------:R-:W-:Y:S05]  /*287d0*/  CALL.REL.NOINC `($__internal_13_$__cuda_sm70_shflsync_bfly_p) ;  /* 0x000011e000007944 */ /* 0x000fea0003c00000 */
[----:B------:R-:W-:Y:S01]  /*287e0*/  FADD.FTZ R9, R4, R0 ;  /* 0x0000000004097221 */ /* 0x000fe20000010000 */
[----:B------:R-:W-:-:S02]  /*287f0*/  MOV R4, R238 ;  /* 0x000000ee00047202 */ /* 0x000fc40000000f00 */
[----:B------:R-:W-:Y:S02]  /*28800*/  MOV R0, 0x2 ;  /* 0x0000000200007802 */ /* 0x000fe40000000f00 */
[----:B------:R-:W-:Y:S02]  /*28810*/  MOV R2, 0x28830 ;  /* 0x0002883000027802 */ /* 0x000fe40000000f00 */
[----:B------:R-:W-:Y:S05]  /*28820*/  CALL.REL.NOINC `($__internal_13_$__cuda_sm70_shflsync_bfly_p) ;  /* 0x0000119000007944 */ /* 0x000fea0003c00000 */
[----:B------:R-:W-:Y:S01]  /*28830*/  FADD.FTZ R8, R238, R0 ;  /* 0x00000000ee087221 */ /* 0x000fe20000010000 */
[----:B------:R-:W-:Y:S02]  /*28840*/  MOV R0, 0x1 ;  /* 0x0000000100007802 */ /* 0x000fe40000000f00 */
[----:B------:R-:W-:Y:S02]  /*28850*/  MOV R2, 0x28880 ;  /* 0x0002888000027802 */ /* 0x000fe40000000f00 */
[----:B------:R-:W-:Y:S02]  /*28860*/  MOV R4, R8 ;  /* 0x0000000800047202 */ /* 0x000fe40000000f00 */
[----:B------:R-:W-:Y:S05]  /*28870*/  CALL.REL.NOINC `($__internal_13_$__cuda_sm70_shflsync_bfly_p) ;  /* 0x0000114000007944 */ /* 0x000fea0003c00000 */
[----:B------:R-:W-:Y:S01]  /*28880*/  FADD.FTZ R8, R8, R0 ;  /* 0x0000000008087221 */ /* 0x000fe20000010000 */
[----:B------:R-:W-:Y:S02]  /*28890*/  MOV R4, R239 ;  /* 0x000000ef00047202 */ /* 0x000fe40000000f00 */
[----:B------:R-:W-:-:S02]  /*288a0*/  MOV R0, 0x2 ;  /* 0x0000000200007802 */ /* 0x000fc40000000f00 */
[----:B------:R-:W-:Y:S02]  /*288b0*/  MOV R2, 0x288d0 ;  /* 0x000288d000027802 */ /* 0x000fe40000000f00 */
[----:B------:R-:W-:Y:S05]  /*288c0*/  CALL.REL.NOINC `($__internal_13_$__cuda_sm70_shflsync_bfly_p) ;  /* 0x000010f000007944 */ /* 0x000fea0003c00000 */
[----:B------:R-:W-:Y:S01]  /*288d0*/  FADD.FTZ R11, R239, R0 ;  /* 0x00000000ef0b7221 */ /* 0x000fe20000010000 */
[----:B------:R-:W-:Y:S02]  /*288e0*/  MOV R0, 0x1 ;  /* 0x0000000100007802 */ /* 0x000fe40000000f00 */
[----:B------:R-:W-:Y:S02]  /*288f0*/  MOV R2, 0x28920 ;  /* 0x0002892000027802 */ /* 0x000fe40000000f00 */
[----:B------:R-:W-:Y:S02]  /*28900*/  MOV R4, R11 ;  /* 0x0000000b00047202 */ /* 0x000fe40000000f00 */
[----:B------:R-:W-:Y:S05]  /*28910*/  CALL.REL.NOINC `($__internal_13_$__cuda_sm70_shflsync_bfly_p) ;  /* 0x000010a000007944 */ /* 0x000fea0003c00000 */
[----:B------:R-:W-:Y:S01]  /*28920*/  MOV R12, R0 ;  /* 0x00000000000c7202 */ /* 0x000fe20000000f00 */
[----:B------:R-:W-:Y:S05]  /*28930*/  BRA `(.L_x_1222) ;  /* 0xffff845000007947 */ /* 0x000fea000383ffff */
.L_x_1108:
[----:B--23--:R-:W-:Y:S01]  /*28940*/  IMAD.MOV.U32 R227, RZ, RZ, R5 ;  /* 0x000000ffffe37224 */ /* 0x00cfe200078e0005 */
[----:B------:R-:W-:Y:S01]  /*28950*/  MOV R2, RZ ;  /* 0x000000ff00027202 */ /* 0x000fe20000000f00 */
[----:B------:R-:W-:Y:S01]  /*28960*/  IMAD.MOV.U32 R228, RZ, RZ, 0x1c1f ;  /* 0x00001c1fffe47424 */ /* 0x000fe200078e00ff */
[----:B------:R-:W-:Y:S02]  /*28970*/  MOV R3, 0x28990 ;  /* 0x0002899000037802 */ /* 0x000fe40000000f00 */
[----:B-1--4-:R-:W-:Y:S05]  /*28980*/  CALL.REL.NOINC `($__internal_14_$__cuda_sm70_shflsync_idx_p) ;  /* 0x0000109000007944 */ /* 0x012fea0003c00000 */
[----:B------:R-:W-:Y:S01]  /*28990*/  MOV R6, R227 ;  /* 0x000000e300067202 */ /* 0x000fe20000000f00 */
[----:B------:R-:W-:Y:S05]  /*289a0*/  BRA `(.L_x_1223) ;  /* 0xffff9e6000007947 */ /* 0x000fea000383ffff */
.L_x_1109:
[----:B------:R-:W-:Y:S01]  /*289b0*/  IMAD.MOV.U32 R227, RZ, RZ, R12 ;  /* 0x000000ffffe37224 */ /* 0x000fe200078e000c */
[----:B------:R-:W-:Y:S01]  /*289c0*/  MOV R2, RZ ;  /* 0x000000ff00027202 */ /* 0x000fe20000000f00 */
[----:B------:R-:W-:Y:S01]  /*289d0*/  IMAD.MOV.U32 R228, RZ, RZ, 0x1c1f ;  /* 0x00001c1fffe47424 */ /* 0x000fe200078e00ff */
[----:B------:R-:W-:-:S02]  /*289e0*/  MOV R3, 0x28a00 ;  /* 0x00028a0000037802 */ /* 0x000fc40000000f00 */
[----:B-1234-:R-:W-:Y:S05]  /*289f0*/  CALL.REL.NOINC `($__internal_14_$__cuda_sm70_shflsync_idx_p) ;  /* 0x0000102000007944 */ /* 0x01efea0003c00000 */
[----:B------:R-:W-:Y:S01]  /*28a00*/  MOV R2, R227 ;  /* 0x000000e300027202 */ /* 0x000fe20000000f00 */
[----:B------:R-:W-:Y:S05]  /*28a10*/  BRA `(.L_x_1224) ;  /* 0xffff9e1000007947 */ /* 0x000fea000383ffff */
.L_x_1112:
[----:B------:R-:W-:Y:S01]  /*28a20*/  IMAD.MOV.U32 R227, RZ, RZ, R5 ;  /* 0x000000ffffe37224 */ /* 0x000fe200078e0005 */
[----:B-1--4-:R-:W-:Y:S01]  /*28a30*/  MOV R2, 0x1 ;  /* 0x0000000100027802 */ /* 0x012fe20000000f00 */
[----:B------:R-:W-:Y:S01]  /*28a40*/  IMAD.MOV.U32 R228, RZ, RZ, 0x1c1f ;  /* 0x00001c1fffe47424 */ /* 0x000fe200078e00ff */
[----:B------:R-:W-:-:S02]  /*28a50*/  MOV R3, 0x28a70 ;  /* 0x00028a7000037802 */ /* 0x000fc40000000f00 */
[----:B--23--:R-:W-:Y:S05]  /*28a60*/  CALL.REL.NOINC `($__internal_14_$__cuda_sm70_shflsync_idx_p) ;  /* 0x00000fb000007944 */ /* 0x00cfea0003c00000 */
        /* <DEDUP_REMOVED lines=8> */
.L_x_1115:
[----:B------:R-:W-:Y:S01]  /*28af0*/  IMAD.MOV.U32 R227, RZ, RZ, R5 ;  /* 0x000000ffffe37224 */ /* 0x000fe200078e0005 */
[----:B-1----:R-:W-:Y:S01]  /*28b00*/  MOV R2, 0x2 ;  /* 0x0000000200027802 */ /* 0x002fe20000000f00 */
[----:B------:R-:W-:Y:S01]  /*28b10*/  IMAD.MOV.U32 R228, RZ, RZ, 0x1c1f ;  /* 0x00001c1fffe47424 */ /* 0x000fe200078e00ff */
[----:B------:R-:W-:Y:S02]  /*28b20*/  MOV R3, 0x28b40 ;  /* 0x00028b4000037802 */ /* 0x000fe40000000f00 */
[----:B--23--:R-:W-:Y:S05]  /*28b30*/  CALL.REL.NOINC `($__internal_14_$__cuda_sm70_shflsync_idx_p) ;  /* 0x00000ee000007944 */ /* 0x00cfea0003c00000 */
[----:B------:R-:W-:Y:S01]  /*28b40*/  MOV R6, R227 ;  /* 0x000000e300067202 */ /* 0x000fe20000000f00 */
[----:B------:R-:W-:Y:S05]  /*28b50*/  BRA `(.L_x_1226) ;  /* 0xffff9fb000007947 */ /* 0x000fea000383ffff */
.L_x_1116:
[----:B------:R-:W-:Y:S01]  /*28b60*/  IMAD.MOV.U32 R227, RZ, RZ, R12 ;  /* 0x000000ffffe37224 */ /* 0x000fe200078e000c */
[----:B-1----:R-:W-:Y:S01]  /*28b70*/  MOV R2, 0x2 ;  /* 0x0000000200027802 */ /* 0x002fe20000000f00 */
[----:B------:R-:W-:Y:S01]  /*28b80*/  IMAD.MOV.U32 R228, RZ, RZ, 0x1c1f ;  /* 0x00001c1fffe47424 */ /* 0x000fe200078e00ff */
[----:B------:R-:W-:Y:S02]  /*28b90*/  MOV R3, 0x28bb0 ;  /* 0x00028bb000037802 */ /* 0x000fe40000000f00 */
[----:B--234-:R-:W-:Y:S05]  /*28ba0*/  CALL.REL.NOINC `($__internal_14_$__cuda_sm70_shflsync_idx_p) ;  /* 0x00000e7000007944 */ /* 0x01cfea0003c00000 */
[----:B------:R-:W-:Y:S01]  /*28bb0*/  MOV R2, R227 ;  /* 0x000000e300027202 */ /* 0x000fe20000000f00 */
[----:B------:R-:W-:Y:S05]  /*28bc0*/  BRA `(.L_x_1227) ;  /* 0xffff9f6000007947 */ /* 0x000fea000383ffff */
.L_x_1119:
[----:B------:R-:W-:Y:S01]  /*28bd0*/  IMAD.MOV.U32 R227, RZ, RZ, R5 ;  /* 0x000000ffffe37224 */ /* 0x000fe200078e0005 */
[----:B--2---:R-:W-:Y:S01]  /*28be0*/  MOV R2, 0x3 ;  /* 0x0000000300027802 */ /* 0x004fe20000000f00 */
[----:B------:R-:W-:Y:S01]  /*28bf0*/  IMAD.MOV.U32 R228, RZ, RZ, 0x1c1f ;  /* 0x00001c1fffe47424 */ /* 0x000fe200078e00ff */
[----:B------:R-:W-:-:S02]  /*28c00*/  MOV R3, 0x28c20 ;  /* 0x00028c2000037802 */ /* 0x000fc40000000f00 */
[----:B-1-34-:R-:W-:Y:S05]  /*28c10*/  CALL.REL.NOINC `($__internal_14_$__cuda_sm70_shflsync_idx_p) ;  /* 0x00000e0000007944 */ /* 0x01afea0003c00000 */
        /* <DEDUP_REMOVED lines=8> */
.L_x_1121:
[----:B------:R-:W-:Y:S01]  /*28ca0*/  IMAD.MOV.U32 R227, RZ, RZ, R5 ;  /* 0x000000ffffe37224 */ /* 0x000fe200078e0005 */
[----:B------:R-:W-:Y:S01]  /*28cb0*/  MOV R2, RZ ;  /* 0x000000ff00027202 */ /* 0x000fe20000000f00 */
[----:B------:R-:W-:Y:S01]  /*28cc0*/  IMAD.MOV.U32 R228, RZ, RZ, 0x1c1f ;  /* 0x00001c1fffe47424 */ /* 0x000fe200078e00ff */
[----:B------:R-:W-:Y:S02]  /*28cd0*/  MOV R3, 0x28cf0 ;  /* 0x00028cf000037802 */ /* 0x000fe40000000f00 */
[----:B------:R-:W-:Y:S05]  /*28ce0*/  CALL.REL.NOINC `($__internal_14_$__cuda_sm70_shflsync_idx_p) ;  /* 0x00000d3000007944 */ /* 0x000fea0003c00000 */
[----:B------:R-:W-:Y:S01]  /*28cf0*/  MOV R4, R227 ;  /* 0x000000e300047202 */ /* 0x000fe20000000f00 */
[----:B------:R-:W-:Y:S05]  /*28d00*/  BRA `(.L_x_1229) ;  /* 0xffffa30000007947 */ /* 0x000fea000383ffff */
.L_x_1122:
[----:B------:R-:W-:Y:S01]  /*28d10*/  IMAD.MOV.U32 R227, RZ, RZ, R6 ;  /* 0x000000ffffe37224 */ /* 0x000fe200078e0006 */
[----:B------:R-:W-:Y:S01]  /*28d20*/  MOV R2, RZ ;  /* 0x000000ff00027202 */ /* 0x000fe20000000f00 */
[----:B------:R-:W-:Y:S01]  /*28d30*/  IMAD.MOV.U32 R228, RZ, RZ, 0x1c1f ;  /* 0x00001c1fffe47424 */ /* 0x000fe200078e00ff */
[----:B------:R-:W-:Y:S02]  /*28d40*/  MOV R3, 0x28d60 ;  /* 0x00028d6000037802 */ /* 0x000fe40000000f00 */
[----:B-12---:R-:W-:Y:S05]  /*28d50*/  CALL.REL.NOINC `($__internal_14_$__cuda_sm70_shflsync_idx_p) ;  /* 0x00000cc000007944 */ /* 0x006fea0003c00000 */
[----:B------:R-:W-:Y:S01]  /*28d60*/  MOV R0, R227 ;  /* 0x000000e300007202 */ /* 0x000fe20000000f00 */
[----:B------:R-:W-:Y:S05]  /*28d70*/  BRA `(.L_x_1230) ;  /* 0xffffa2b000007947 */ /* 0x000fea000383ffff */
.L_x_1125:
[----:B------:R-:W-:Y:S01]  /*28d80*/  IMAD.MOV.U32 R227, RZ, RZ, R5 ;  /* 0x000000ffffe37224 */ /* 0x000fe200078e0005 */
[----:B----4-:R-:W-:Y:S01]  /*28d90*/  MOV R2, 0x1 ;  /* 0x0000000100027802 */ /* 0x010fe20000000f00 */
[----:B------:R-:W-:Y:S01]  /*28da0*/  IMAD.MOV.U32 R228, RZ, RZ, 0x1c1f ;  /* 0x00001c1fffe47424 */ /* 0x000fe200078e00ff */
[----:B------:R-:W-:-:S02]  /*28db0*/  MOV R3, 0x28dd0 ;  /* 0x00028dd000037802 */ /* 0x000fc40000000f00 */
        /* <DEDUP_REMOVED lines=9> */
.L_x_1128:
[----:B------:R-:W-:Y:S01]  /*28e50*/  IMAD.MOV.U32 R227, RZ, RZ, R5 ;  /* 0x000000ffffe37224 */ /* 0x000fe200078e0005 */
[----:B----4-:R-:W-:Y:S01]  /*28e60*/  MOV R2, 0x2 ;  /* 0x0000000200027802 */ /* 0x010fe20000000f00 */
[----:B------:R-:W-:Y:S01]  /*28e70*/  IMAD.MOV.U32 R228, RZ, RZ, 0x1c1f ;  /* 0x00001c1fffe47424 */ /* 0x000fe200078e00ff */
[----:B------:R-:W-:Y:S02]  /*28e80*/  MOV R3, 0x28ea0 ;  /* 0x00028ea000037802 */ /* 0x000fe40000000f00 */
[----:B-123--:R-:W-:Y:S05]  /*28e90*/  CALL.REL.NOINC `($__internal_14_$__cuda_sm70_shflsync_idx_p) ;  /* 0x00000b8000007944 */ /* 0x00efea0003c00000 */
[----:B------:R-:W-:Y:S01]  /*28ea0*/  MOV R4, R227 ;  /* 0x000000e300047202 */ /* 0x000fe20000000f00 */
[----:B------:R-:W-:Y:S05]  /*28eb0*/  BRA `(.L_x_1232) ;  /* 0xffffac6000007947 */ /* 0x000fea000383ffff */
.L_x_1129:
[----:B------:R-:W-:Y:S01]  /*28ec0*/  IMAD.MOV.U32 R227, RZ, RZ, R6 ;  /* 0x000000ffffe37224 */ /* 0x000fe200078e0006 */
[----:B----4-:R-:W-:Y:S01]  /*28ed0*/  MOV R2, 0x2 ;  /* 0x0000000200027802 */ /* 0x010fe20000000f00 */
[----:B------:R-:W-:Y:S01]  /*28ee0*/  IMAD.MOV.U32 R228, RZ, RZ, 0x1c1f ;  /* 0x00001c1fffe47424 */ /* 0x000fe200078e00ff */
[----:B------:R-:W-:Y:S02]  /*28ef0*/  MOV R3, 0x28f10 ;  /* 0x00028f1000037802 */ /* 0x000fe40000000f00 */
[----:B-123--:R-:W-:Y:S05]  /*28f00*/  CALL.REL.NOINC `($__internal_14_$__cuda_sm70_shflsync_idx_p) ;  /* 0x00000b1000007944 */ /* 0x00efea0003c00000 */
[----:B------:R-:W-:Y:S01]  /*28f10*/  MOV R0, R227 ;  /* 0x000000e300007202 */ /* 0x000fe20000000f00 */
[----:B------:R-:W-:Y:S05]  /*28f20*/  BRA `(.L_x_1233) ;  /* 0xffffac1000007947 */ /* 0x000fea000383ffff */
.L_x_1132:
[----:B------:R-:W-:Y:S01]  /*28f30*/  IMAD.MOV.U32 R227, RZ, RZ, R5 ;  /* 0x000000ffffe37224 */ /* 0x000fe200078e0005 */
[----:B---3--:R-:W-:Y:S01]  /*28f40*/  MOV R2, 0x3 ;  /* 0x0000000300027802 */ /* 0x008fe20000000f00 */
        /* <DEDUP_REMOVED lines=11> */
.L_x_1136:
[----:B------:R-:W-:Y:S01]  /*29000*/  IMAD.MOV.U32 R227, RZ, RZ, R5 ;  /* 0x000000ffffe37224 */ /* 0x000fe200078e0005 */
[----:B------:R-:W-:Y:S01]  /*29010*/  MOV R2, RZ ;  /* 0x000000ff00027202 */ /* 0x000fe20000000f00 */
[----:B------:R-:W-:Y:S01]  /*29020*/  IMAD.MOV.U32 R228, RZ, RZ, 0x1c1f ;  /* 0x00001c1fffe47424 */ /* 0x000fe200078e00ff */
[----:B------:R-:W-:Y:S02]  /*29030*/  MOV R3, 0x29050 ;  /* 0x0002905000037802 */ /* 0x000fe40000000f00 */
[----:B------:R-:W-:Y:S05]  /*29040*/  CALL.REL.NOINC `($__internal_14_$__cuda_sm70_shflsync_idx_p) ;  /* 0x000009d000007944 */ /* 0x000fea0003c00000 */
[----:B------:R-:W-:Y:S01]  /*29050*/  MOV R4, R227 ;  /* 0x000000e300047202 */ /* 0x000fe20000000f00 */
[----:B------:R-:W-:Y:S05]  /*29060*/  BRA `(.L_x_1235) ;  /* 0xffffbdb000007947 */ /* 0x000fea000383ffff */
.L_x_1137:
[----:B------:R-:W-:Y:S01]  /*29070*/  IMAD.MOV.U32 R227, RZ, RZ, R13 ;  /* 0x000000ffffe37224 */ /* 0x000fe200078e000d */
[----:B------:R-:W-:Y:S01]  /*29080*/  MOV R2, RZ ;  /* 0x000000ff00027202 */ /* 0x000fe20000000f00 */
[----:B------:R-:W-:Y:S01]  /*29090*/  IMAD.MOV.U32 R228, RZ, RZ, 0x1c1f ;  /* 0x00001c1fffe47424 */ /* 0x000fe200078e00ff */
[----:B------:R-:W-:Y:S02]  /*290a0*/  MOV R3, 0x290c0 ;  /* 0x000290c000037802 */ /* 0x000fe40000000f00 */
[----:B-12---:R-:W-:Y:S05]  /*290b0*/  CALL.REL.NOINC `($__internal_14_$__cuda_sm70_shflsync_idx_p) ;  /* 0x0000096000007944 */ /* 0x006fea0003c00000 */
[----:B------:R-:W-:Y:S01]  /*290c0*/  MOV R0, R227 ;  /* 0x000000e300007202 */ /* 0x000fe20000000f00 */
[----:B------:R-:W-:Y:S05]  /*290d0*/  BRA `(.L_x_1236) ;  /* 0xffffbd6000007947 */ /* 0x000fea000383ffff */
.L_x_1140:
        /* <DEDUP_REMOVED lines=13> */
.L_x_1143:
[----:B------:R-:W-:Y:S01]  /*291b0*/  IMAD.MOV.U32 R227, RZ, RZ, R5 ;  /* 0x000000ffffe37224 */ /* 0x000fe200078e0005 */
[----:B-1----:R-:W-:Y:S01]  /*291c0*/  MOV R2, 0x2 ;  /* 0x0000000200027802 */ /* 0x002fe20000000f00 */
[----:B------:R-:W-:Y:S01]  /*291d0*/  IMAD.MOV.U32 R228, RZ, RZ, 0x1c1f ;  /* 0x00001c1fffe47424 */ /* 0x000fe200078e00ff */
[----:B------:R-:W-:Y:S02]  /*291e0*/  MOV R3, 0x29200 ;  /* 0x0002920000037802 */ /* 0x000fe40000000f00 */
[----:B--234-:R-:W-:Y:S05]  /*291f0*/  CALL.REL.NOINC `($__internal_14_$__cuda_sm70_shflsync_idx_p) ;  /* 0x0000082000007944 */ /* 0x01cfea0003c00000 */
[----:B------:R-:W-:Y:S01]  /*29200*/  MOV R4, R227 ;  /* 0x000000e300047202 */ /* 0x000fe20000000f00 */
[----:B------:R-:W-:Y:S05]  /*29210*/  BRA `(.L_x_1238) ;  /* 0xffffbf1000007947 */ /* 0x000fea000383ffff */
.L_x_1144:
[----:B------:R-:W-:Y:S01]  /*29220*/  IMAD.MOV.U32 R227, RZ, RZ, R13 ;  /* 0x000000ffffe37224 */ /* 0x000fe200078e000d */
[----:B------:R-:W-:Y:S01]  /*29230*/  MOV R2, 0x2 ;  /* 0x0000000200027802 */ /* 0x000fe20000000f00 */
[----:B------:R-:W-:Y:S01]  /*29240*/  IMAD.MOV.U32 R228, RZ, RZ, 0x1c1f ;  /* 0x00001c1fffe47424 */ /* 0x000fe200078e00ff */
[----:B------:R-:W-:Y:S02]  /*29250*/  MOV R3, 0x29270 ;  /* 0x0002927000037802 */ /* 0x000fe40000000f00 */
[----:B-1234-:R-:W-:Y:S05]  /*29260*/  CALL.REL.NOINC `($__internal_14_$__cuda_sm70_shflsync_idx_p) ;  /* 0x000007b000007944 */ /* 0x01efea0003c00000 */
[----:B------:R-:W-:Y:S01]  /*29270*/  MOV R0, R227 ;  /* 0x000000e300007202 */ /* 0x000fe20000000f00 */
[----:B------:R-:W-:Y:S05]  /*29280*/  BRA `(.L_x_1239) ;  /* 0xffffbec000007947 */ /* 0x000fea000383ffff */
.L_x_1147:
[----:B------:R-:W-:Y:S01]  /*29290*/  IMAD.MOV.U32 R227, RZ, RZ, R5 ;  /* 0x000000ffffe37224 */ /* 0x000fe200078e0005 */
[----:B-1----:R-:W-:Y:S01]  /*292a0*/  MOV R2, 0x3 ;  /* 0x0000000300027802 */ /* 0x002fe20000000f00 */
[----:B------:R-:W-:Y:S01]  /*292b0*/  IMAD.MOV.U32 R228, RZ, RZ, 0x1c1f ;  /* 0x00001c1fffe47424 */ /* 0x000fe200078e00ff */
[----:B------:R-:W-:-:S02]  /*292c0*/  MOV R3, 0x292e0 ;  /* 0x000292e000037802 */ /* 0x000fc40000000f00 */
[----:B--234-:R-:W-:Y:S05]  /*292d0*/  CALL.REL.NOINC `($__internal_14_$__cuda_sm70_shflsync_idx_p) ;  /* 0x0000074000007944 */ /* 0x01cfea0003c00000 */
        /* <DEDUP_REMOVED lines=8> */
.L_x_1149:
[----:B------:R-:W-:Y:S01]  /*29360*/  IMAD.MOV.U32 R227, RZ, RZ, R76 ;  /* 0x000000ffffe37224 */ /* 0x000fe200078e004c */
[----:B------:R-:W-:Y:S01]  /*29370*/  MOV R2, RZ ;  /* 0x000000ff00027202 */ /* 0x000fe20000000f00 */
[----:B------:R-:W-:Y:S01]  /*29380*/  IMAD.MOV.U32 R228, RZ, RZ, 0x1f ;  /* 0x0000001fffe47424 */ /* 0x000fe200078e00ff */
[----:B------:R-:W-:Y:S02]  /*29390*/  MOV R3, 0x293b0 ;  /* 0x000293b000037802 */ /* 0x000fe40000000f00 */
[----:B------:R-:W-:Y:S05]  /*293a0*/  CALL.REL.NOINC `($__internal_14_$__cuda_sm70_shflsync_idx_p) ;  /* 0x0000067000007944 */ /* 0x000fea0003c00000 */
[----:B------:R-:W-:Y:S01]  /*293b0*/  MOV R10, R227 ;  /* 0x000000e3000a7202 */ /* 0x000fe20000000f00 */
[----:B------:R-:W-:Y:S05]  /*293c0*/  BRA `(.L_x_1241) ;  /* 0xffffc13000007947 */ /* 0x000fea000383ffff */
.L_x_1150:
[----:B------:R-:W-:Y:S01]  /*293d0*/  IMAD.MOV.U32 R227, RZ, RZ, R76 ;  /* 0x000000ffffe37224 */ /* 0x000fe200078e004c */
[----:B------:R-:W-:Y:S01]  /*293e0*/  MOV R2, 0x1 ;  /* 0x0000000100027802 */ /* 0x000fe20000000f00 */
[----:B------:R-:W-:Y:S01]  /*293f0*/  IMAD.MOV.U32 R228, RZ, RZ, 0x1f ;  /* 0x0000001fffe47424 */ /* 0x000fe200078e00ff */
[----:B------:R-:W-:Y:S02]  /*29400*/  MOV R3, 0x29420 ;  /* 0x0002942000037802 */ /* 0x000fe40000000f00 */
[----:B-12---:R-:W-:Y:S05]  /*29410*/  CALL.REL.NOINC `($__internal_14_$__cuda_sm70_shflsync_idx_p) ;  /* 0x0000060000007944 */ /* 0x006fea0003c00000 */
[----:B------:R-:W-:Y:S01]  /*29420*/  MOV R9, R227 ;  /* 0x000000e300097202 */ /* 0x000fe20000000f00 */
[----:B------:R-:W-:Y:S05]  /*29430*/  BRA `(.L_x_1242) ;  /* 0xffffc0e000007947 */ /* 0x000fea000383ffff */
.L_x_1151:
[----:B------:R-:W-:Y:S02]  /*29440*/  MOV R3, 0x1 ;  /* 0x0000000100037802 */ /* 0x000fe40000000f00 */
[----:B------:R-:W-:-:S02]  /*29450*/  MOV R2, 0x29470 ;  /* 0x0002947000027802 */ /* 0x000fc40000000f00 */
[----:B-1234-:R-:W-:Y:S05]  /*29460*/  CALL.REL.NOINC `($__internal_15_$__cuda_sm70_shflsync_up_p) ;  /* 0x0000061000007944 */ /* 0x01efea0003c00000 */
[----:B------:R-:W-:Y:S05]  /*29470*/  BRA `(.L_x_1243) ;  /* 0xffffc1d000007947 */ /* 0x000fea000383ffff */
.L_x_1152:
[----:B------:R-:W-:Y:S02]  /*29480*/  MOV R3, 0x2 ;  /* 0x0000000200037802 */ /* 0x000fe40000000f00 */
[----:B------:R-:W-:-:S02]  /*29490*/  MOV R2, 0x294b0 ;  /* 0x000294b000027802 */ /* 0x000fc40000000f00 */
[----:B--2-4-:R-:W-:Y:S05]  /*294a0*/  CALL.REL.NOINC `($__internal_15_$__cuda_sm70_shflsync_up_p) ;  /* 0x000005d000007944 */ /* 0x014fea0003c00000 */
        /* <DEDUP_REMOVED lines=24> */
.L_x_1156:
[----:B------:R-:W-:Y:S02]  /*29630*/  MOV R3, 0x1 ;  /* 0x0000000100037802 */ /* 0x000fe40000000f00 */
[----:B------:R-:W-:Y:S02]  /*29640*/  MOV R2, 0x29660 ;  /* 0x0002966000027802 */ /* 0x000fe40000000f00 */
[----:B------:R-:W-:Y:S05]  /*29650*/  CALL.REL.NOINC `($__internal_15_$__cuda_sm70_shflsync_up_p) ;  /* 0x0000042000007944 */ /* 0x000fea0003c00000 */
[----:B------:R-:W-:Y:S01]  /*29660*/  MOV R2, R4 ;  /* 0x0000000400027202 */ /* 0x000fe20000000f00 */
[----:B------:R-:W-:Y:S05]  /*29670*/  BRA `(.L_x_1245) ;  /* 0xffffc24000007947 */ /* 0x000fea000383ffff */
.L_x_1157:
        /* <DEDUP_REMOVED lines=27> */
.L_x_1159:
[----:B------:R-:W-:Y:S02]  /*29830*/  SEL R0, RZ, 0x1, P0 ;  /* 0x00000001ff007807 */ /* 0x000fe40000000000 */
[----:B------:R-:W-:Y:S02]  /*29840*/  MOV R2, 0x29860 ;  /* 0x0002986000027802 */ /* 0x000fe40000000f00 */
[----:B-1----:R-:W-:Y:S05]  /*29850*/  CALL.REL.NOINC `($__internal_16_$__cuda_sm70_votesync_ballot) ;  /* 0x0000028000007944 */ /* 0x002fea0003c00000 */
[----:B------:R-:W-:Y:S01]  /*29860*/  MOV R11, R0 ;  /* 0x00000000000b7202 */ /* 0x000fe20000000f00 */
[----:B------:R-:W-:Y:S05]  /*29870*/  BRA `(.L_x_1247) ;  /* 0xffffc1d000007947 */ /* 0x000fea000383ffff */
.L_x_1160:
[----:B------:R-:W-:Y:S01]  /*29880*/  IMAD.MOV.U32 R227, RZ, RZ, R6 ;  /* 0x000000ffffe37224 */ /* 0x000fe200078e0006 */
[----:B------:R-:W-:Y:S01]  /*29890*/  MOV R2, R5 ;  /* 0x0000000500027202 */ /* 0x000fe20000000f00 */
[----:B------:R-:W-:Y:S01]  /*298a0*/  IMAD.MOV.U32 R228, RZ, RZ, 0x1f ;  /* 0x0000001fffe47424 */ /* 0x000fe200078e00ff */
[----:B------:R-:W-:Y:S02]  /*298b0*/  MOV R3, 0x298d0 ;  /* 0x000298d000037802 */ /* 0x000fe40000000f00 */
[----:B-12---:R-:W-:Y:S05]  /*298c0*/  CALL.REL.NOINC `($__internal_14_$__cuda_sm70_shflsync_idx_p) ;  /* 0x0000015000007944 */ /* 0x006fea0003c00000 */
[----:B------:R-:W-:Y:S01]  /*298d0*/  IMAD.MOV.U32 R6, RZ, RZ, R227 ;  /* 0x000000ffff067224 */ /* 0x000fe200078e00e3 */
[----:B------:R-:W-:Y:S01]  /*298e0*/  MOV R2, R5 ;  /* 0x0000000500027202 */ /* 0x000fe20000000f00 */
[----:B------:R-:W-:Y:S01]  /*298f0*/  IMAD.MOV.U32 R227, RZ, RZ, R8 ;  /* 0x000000ffffe37224 */ /* 0x000fe200078e0008 */
[----:B------:R-:W-:-:S02]  /*29900*/  MOV R228, 0x1f ;  /* 0x0000001f00e47802 */ /* 0x000fc40000000f00 */
[----:B------:R-:W-:Y:S02]  /*29910*/  MOV R3, 0x29930 ;  /* 0x0002993000037802 */ /* 0x000fe40000000f00 */
[----:B------:R-:W-:Y:S05]  /*29920*/  CALL.REL.NOINC `($__internal_14_$__cuda_sm70_shflsync_idx_p) ;  /* 0x000000f000007944 */ /* 0x000fea0003c00000 */
[----:B------:R-:W-:Y:S01]  /*29930*/  MOV R0, R227 ;  /* 0x000000e300007202 */ /* 0x000fe20000000f00 */
[----:B------:R-:W-:Y:S05]  /*29940*/  BRA `(.L_x_1248) ;  /* 0xffffc17000007947 */ /* 0x000fea000383ffff */
.L_x_1163:
[----:B------:R-:W-:Y:S01]  /*29950*/  IMAD.MOV.U32 R227, RZ, RZ, R4 ;  /* 0x000000ffffe37224 */ /* 0x000fe200078e0004 */
[----:B------:R-:W-:Y:S01]  /*29960*/  MOV R2, R5 ;  /* 0x0000000500027202 */ /* 0x000fe20000000f00 */
[----:B------:R-:W-:Y:S01]  /*29970*/  IMAD.MOV.U32 R228, RZ, RZ, 0x1f ;  /* 0x0000001fffe47424 */ /* 0x000fe200078e00ff */
[----:B------:R-:W-:Y:S02]  /*29980*/  MOV R3, 0x299a0 ;  /* 0x000299a000037802 */ /* 0x000fe40000000f00 */
[----:B-12-4-:R-:W-:Y:S05]  /*29990*/  CALL.REL.NOINC `($__internal_14_$__cuda_sm70_shflsync_idx_p) ;  /* 0x0000008000007944 */ /* 0x016fea0003c00000 */
[----:B------:R-:W-:Y:S01]  /*299a0*/  MOV R12, R227 ;  /* 0x000000e3000c7202 */ /* 0x000fe20000000f00 */
[----:B------:R-:W-:Y:S05]  /*299b0*/  BRA `(.L_x_1162) ;  /* 0xffffc16000007947 */ /* 0x000fea000383ffff */
        .weak           $__internal_13_$__cuda_sm70_shflsync_bfly_p
        .type           $__internal_13_$__cuda_sm70_shflsync_bfly_p,@function
        .size           $__internal_13_$__cuda_sm70_shflsync_bfly_p,($__internal_14_$__cuda_sm70_shflsync_idx_p - $__internal_13_$__cuda_sm70_shflsync_bfly_p)
$__internal_13_$__cuda_sm70_shflsync_bfly_p:
[----:B------:R-:W-:Y:S02]  /*299c0*/  MOV R176, 0xffffffff ;  /* 0xffffffff00b07802 */ /* 0x000fe40000000f00 */
[----:B------:R-:W-:Y:S02]  /*299d0*/  MOV R3, 0x1f ;  /* 0x0000001f00037802 */ /* 0x000fe40000000f00 */
[----:B------:R-:W-:Y:S04]  /*299e0*/  WARPSYNC R176 ;  /* 0x000000b000007348 */ /* 0x000fe80003800000 */
[----:B------:R1:W2:Y:S02]  /*299f0*/  SHFL.BFLY PT, R0, R4, R0, R3 ;  /* 0x0c00000004007389 */ /* 0x0002a400000e0003 */
[----:B-1----:R-:W-:-:S04]  /*29a00*/  MOV R3, 0x0 ;  /* 0x0000000000037802 */ /* 0x002fc80000000f00 */
[----:B--2---:R-:W-:Y:S05]  /*29a10*/  RET.REL.NODEC R2 `(_ZN7cutlass13device_kernelIN5flash19enable_sm80_to_sm89INS1_16FlashAttnFwdSm80INS1_25CollectiveMainloopFwdSm80ILi4ELi1ELb0EN4cute5tupleIJNS5_1CILi128EEENS7_ILi48EEENS7_ILi96EEEEEELi96ENS_6half_tEfNS_4arch4Sm80ELb0ELb1ELb1ELb1ELb1ELb1ELb1ELb1EEENS1_21CollectiveEpilogueFwdINS6_IJS8_SA_S9_EEENS6_IJNS7_ILi1EEESI_SI_EEESC_SE_Li128ELb1ELb1ELb1ELb0EEENS1_36VarlenDynamicPersistentTileSchedulerILi128ELi48ELi128ELi128ELb1ELb1ELb0ELb1ELb0ELb1EEEEEEEEEvNT_6ParamsE) ;  /* 0xfffd65e002007950 */ /* 0x004fea0003c3ffff */
        .weak           $__internal_14_$__cuda_sm70_shflsync_idx_p
        .type           $__internal_14_$__cuda_sm70_shflsync_idx_p,@function
        .size           $__internal_14_$__cuda_sm70_shflsync_idx_p,($__internal_15_$__cuda_sm70_shflsync_up_p - $__internal_14_$__cuda_sm70_shflsync_idx_p)
$__internal_14_$__cuda_sm70_shflsync_idx_p:
[----:B------:R-:W-:-:S04]  /*29a20*/  MOV R229, 0xffffffff ;  /* 0xffffffff00e57802 */ /* 0x000fc80000000f00 */
[----:B------:R-:W-:Y:S04]  /*29a30*/  WARPSYNC R229 ;  /* 0x000000e500007348 */ /* 0x000fe80003800000 */
[----:B------:R1:W2:Y:S02]  /*29a40*/  SHFL.IDX PT, R227, R227, R2, R228 ;  /* 0x00000002e3e37389 */ /* 0x0002a400000e00e4 */
[----:B-1----:R-:W-:Y:S02]  /*29a50*/  MOV R2, R3 ;  /* 0x0000000300027202 */ /* 0x002fe40000000f00 */
[----:B------:R-:W-:-:S04]  /*29a60*/  MOV R3, 0x0 ;  /* 0x0000000000037802 */ /* 0x000fc80000000f00 */
[----:B--2---:R-:W-:Y:S05]  /*29a70*/  RET.REL.NODEC R2 `(_ZN7cutlass13device_kernelIN5flash19enable_sm80_to_sm89INS1_16FlashAttnFwdSm80INS1_25CollectiveMainloopFwdSm80ILi4ELi1ELb0EN4cute5tupleIJNS5_1CILi128EEENS7_ILi48EEENS7_ILi96EEEEEELi96ENS_6half_tEfNS_4arch4Sm80ELb0ELb1ELb1ELb1ELb1ELb1ELb1ELb1EEENS1_21CollectiveEpilogueFwdINS6_IJS8_SA_S9_EEENS6_IJNS7_ILi1EEESI_SI_EEESC_SE_Li128ELb1ELb1ELb1ELb0EEENS1_36VarlenDynamicPersistentTileSchedulerILi128ELi48ELi128ELi128ELb1ELb1ELb0ELb1ELb0ELb1EEEEEEEEEvNT_6ParamsE) ;  /* 0xfffd658002007950 */ /* 0x004fea0003c3ffff */
        .weak           $__internal_15_$__cuda_sm70_shflsync_up_p
        .type           $__internal_15_$__cuda_sm70_shflsync_up_p,@function
        .size           $__internal_15_$__cuda_sm70_shflsync_up_p,($__internal_16_$__cuda_sm70_votesync_ballot - $__internal_15_$__cuda_sm70_shflsync_up_p)
$__internal_15_$__cuda_sm70_shflsync_up_p:
[----:B------:R-:W-:Y:S02]  /*29a80*/  MOV R4, RZ ;  /* 0x000000ff00047202 */ /* 0x000fe40000000f00 */
[----:B------:R-:W-:-:S04]  /*29a90*/  MOV R11, 0xffffffff ;  /* 0xffffffff000b7802 */ /* 0x000fc80000000f00 */
[----:B------:R-:W-:Y:S04]  /*29aa0*/  WARPSYNC R11 ;  /* 0x0000000b00007348 */ /* 0x000fe80003800000 */
[----:B------:R1:W2:Y:S02]  /*29ab0*/  SHFL.UP PT, R4, R0, R3, R4 ;  /* 0x0400000300047389 */ /* 0x0002a400000e0004 */
[----:B-1----:R-:W-:-:S04]  /*29ac0*/  MOV R3, 0x0 ;  /* 0x0000000000037802 */ /* 0x002fc80000000f00 */
[----:B--2---:R-:W-:Y:S05]  /*29ad0*/  RET.REL.NODEC R2 `(_ZN7cutlass13device_kernelIN5flash19enable_sm80_to_sm89INS1_16FlashAttnFwdSm80INS1_25CollectiveMainloopFwdSm80ILi4ELi1ELb0EN4cute5tupleIJNS5_1CILi128EEENS7_ILi48EEENS7_ILi96EEEEEELi96ENS_6half_tEfNS_4arch4Sm80ELb0ELb1ELb1ELb1ELb1ELb1ELb1ELb1EEENS1_21CollectiveEpilogueFwdINS6_IJS8_SA_S9_EEENS6_IJNS7_ILi1EEESI_SI_EEESC_SE_Li128ELb1ELb1ELb1ELb0EEENS1_36VarlenDynamicPersistentTileSchedulerILi128ELi48ELi128ELi128ELb1ELb1ELb0ELb1ELb0ELb1EEEEEEEEEvNT_6ParamsE) ;  /* 0xfffd652002007950 */ /* 0x004fea0003c3ffff */
        .weak           $__internal_16_$__cuda_sm70_votesync_ballot
        .type           $__internal_16_$__cuda_sm70_votesync_ballot,@function
        .size           $__internal_16_$__cuda_sm70_votesync_ballot,(.L_x_1832 - $__internal_16_$__cuda_sm70_votesync_ballot)
$__internal_16_$__cuda_sm70_votesync_ballot:
[----:B------:R-:W-:Y:S01]  /*29ae0*/  ISETP.NE.U32.AND P0, PT, R0, 0x1, PT ;  /* 0x000000010000780c */ /* 0x000fe20003f05070 */
[----:B------:R-:W-:-:S04]  /*29af0*/  IMAD.MOV.U32 R3, RZ, RZ, -0x1 ;  /* 0xffffffffff037424 */ /* 0x000fc800078e00ff */
[----:B------:R-:W-:Y:S08]  /*29b00*/  WARPSYNC R3 ;  /* 0x0000000300007348 */ /* 0x000ff00003800000 */
[----:B------:R-:W-:-:S04]  /*29b10*/  VOTE.ANY R0, PT, !P0 ;  /* 0x0000000000007806 */ /* 0x000fc800040e0100 */
[----:B------:R-:W-:Y:S01]  /*29b20*/  LOP3.LUT R0, R0, R3, RZ, 0xc0, !PT ;  /* 0x0000000300007212 */ /* 0x000fe200078ec0ff */
[----:B------:R-:W-:-:S04]  /*29b30*/  IMAD.MOV.U32 R3, RZ, RZ, 0x0 ;  /* 0x00000000ff037424 */ /* 0x000fc800078e00ff */
[----:B------:R-:W-:Y:S05]  /*29b40*/  RET.REL.NODEC R2 `(_ZN7cutlass13device_kernelIN5flash19enable_sm80_to_sm89INS1_16FlashAttnFwdSm80INS1_25CollectiveMainloopFwdSm80ILi4ELi1ELb0EN4cute5tupleIJNS5_1CILi128EEENS7_ILi48EEENS7_ILi96EEEEEELi96ENS_6half_tEfNS_4arch4Sm80ELb0ELb1ELb1ELb1ELb1ELb1ELb1ELb1EEENS1_21CollectiveEpilogueFwdINS6_IJS8_SA_S9_EEENS6_IJNS7_ILi1EEESI_SI_EEESC_SE_Li128ELb1ELb1ELb1ELb0EEENS1_36VarlenDynamicPersistentTileSchedulerILi128ELi48ELi128ELi128ELb1ELb1ELb0ELb1ELb0ELb1EEEEEEEEEvNT_6ParamsE) ;  /* 0xfffd64b002007950 */ /* 0x000fea0003c3ffff */
.L_x_1249:
        /* <DEDUP_REMOVED lines=11> */
.L_x_1832:


//--------------------- .text._ZN7cutlass13device_kernelIN5flash19enable_sm80_to_sm89INS1_16FlashAttnFwdSm80INS1_25CollectiveMainloopFwdSm80ILi4ELi1ELb0EN4cute5tupleIJNS5_1CILi128EEENS7_ILi64EEENS7_ILi96EEEEEELi96ENS_6half_tEfNS_4arch4Sm80ELb1ELb0ELb1ELb0ELb1ELb0ELb1ELb1EEENS1_21CollectiveEpilogueFwdINS6_IJS8_SA_S9_EEENS6_IJNS7_ILi1EEESI_SI_EEESC_SE_Li128ELb0ELb1ELb1ELb0EEENS1_30DynamicPersistentTileSchedulerILi128ELi128ELb1ELb1ELb0EEEEEEEEEvNT_6ParamsE --------------------------
	.section	.text._ZN7cutlass13device_kernelIN5flash19enable_sm80_to_sm89INS1_16FlashAttnFwdSm80INS1_25CollectiveMainloopFwdSm80ILi4ELi1ELb0EN4cute5tupleIJNS5_1CILi128EEENS7_ILi64EEENS7_ILi96EEEEEELi96ENS_6half_tEfNS_4arch4Sm80ELb1ELb0ELb1ELb0ELb1ELb0ELb1ELb1EEENS1_21CollectiveEpilogueFwdINS6_IJS8_SA_S9_EEENS6_IJNS7_ILi1EEESI_SI_EEESC_SE_Li128ELb0ELb1ELb1ELb0EEENS1_30DynamicPersistentTileSchedulerILi128ELi128ELb1ELb1ELb0EEEEEEEEEvNT_6ParamsE,"ax",@progbits
	.sectioninfo	@"SHI_REGISTERS=255"
	.align	128
.text._ZN7cutlass13device_kernelIN5flash19enable_sm80_to_sm89INS1_16FlashAttnFwdSm80INS1_25CollectiveMainloopFwdSm80ILi4ELi1ELb0EN4cute5tupleIJNS5_1CILi128EEENS7_ILi64EEENS7_ILi96EEEEEELi96ENS_6half_tEfNS_4arch4Sm80ELb1ELb0ELb1ELb0ELb1ELb0ELb1ELb1EEENS1_21CollectiveEpilogueFwdINS6_IJS8_SA_S9_EEENS6_IJNS7_ILi1EEESI_SI_EEESC_SE_Li128ELb0ELb1ELb1ELb0EEENS1_30DynamicPersistentTileSchedulerILi128ELi128ELb1ELb1ELb0EEEEEEEEEvNT_6ParamsE:
        .type           _ZN7cutlass13device_kernelIN5flash19enable_sm80_to_sm89INS1_16FlashAttnFwdSm80INS1_25CollectiveMainloopFwdSm80ILi4ELi1ELb0EN4cute5tupleIJNS5_1CILi128EEENS7_ILi64EEENS7_ILi96EEEEEELi96ENS_6half_tEfNS_4arch4Sm80ELb1ELb0ELb1ELb0ELb1ELb0ELb1ELb1EEENS1_21CollectiveEpilogueFwdINS6_IJS8_SA_S9_EEENS6_IJNS7_ILi1EEESI_SI_EEESC_SE_Li128ELb0ELb1ELb1ELb0EEENS1_30DynamicPersistentTileSchedulerILi128ELi128ELb1ELb1ELb0EEEEEEEEEvNT_6ParamsE,@function
        .size           _ZN7cutlass13device_kernelIN5flash19enable_sm80_to_sm89INS1_16FlashAttnFwdSm80INS1_25CollectiveMainloopFwdSm80ILi4ELi1ELb0EN4cute5tupleIJNS5_1CILi128EEENS7_ILi64EEENS7_ILi96EEEEEELi96ENS_6half_tEfNS_4arch4Sm80ELb1ELb0ELb1ELb0ELb1ELb0ELb1ELb1EEENS1_21CollectiveEpilogueFwdINS6_IJS8_SA_S9_EEENS6_IJNS7_ILi1EEESI_SI_EEESC_SE_Li128ELb0ELb1ELb1ELb0EEENS1_30DynamicPersistentTileSchedulerILi128ELi128ELb1ELb1ELb0EEEEEEEEEvNT_6ParamsE,(.L_x_1837 - _ZN7cutlass13device_kernelIN5flash19enable_sm80_to_sm89INS1_16FlashAttnFwdSm80INS1_25CollectiveMainloopFwdSm80ILi4ELi1ELb0EN4cute5tupleIJNS5_1CILi128EEENS7_ILi64EEENS7_ILi96EEEEEELi96ENS_6half_tEfNS_4arch4Sm80ELb1ELb0ELb1ELb0ELb1ELb0ELb1ELb1EEENS1_21CollectiveEpilogueFwdINS6_IJS8_SA_S9_EEENS6_IJNS7_ILi1EEESI_SI_EEESC_SE_Li128ELb0ELb1ELb1ELb0EEENS1_30DynamicPersistentTileSchedulerILi128ELi128ELb1ELb1ELb0EEEEEEEEEvNT_6ParamsE)
        .other          _ZN7cutlass13device_kernelIN5flash19enable_sm80_to_sm89INS1_16FlashAttnFwdSm80INS1_25CollectiveMainloopFwdSm80ILi4ELi1ELb0EN4cute5tupleIJNS5_1CILi128EEENS7_ILi64EEENS7_ILi96EEEEEELi96ENS_6half_tEfNS_4arch4Sm80ELb1ELb0ELb1ELb0ELb1ELb0ELb1ELb1EEENS1_21CollectiveEpilogueFwdINS6_IJS8_SA_S9_EEENS6_IJNS7_ILi1EEESI_SI_EEESC_SE_Li128ELb0ELb1ELb1ELb0EEENS1_30DynamicPersistentTileSchedulerILi128ELi128ELb1ELb1ELb0EEEEEEEEEvNT_6ParamsE,@"STO_CUDA_ENTRY STV_DEFAULT"
_ZN7cutlass13device_kernelIN5flash19enable_sm80_to_sm89INS1_16FlashAttnFwdSm80INS1_25CollectiveMainloopFwdSm80ILi4ELi1ELb0EN4cute5tupleIJNS5_1CILi128EEENS7_ILi64EEENS7_ILi96EEEEEELi96ENS_6half_tEfNS_4arch4Sm80ELb1ELb0ELb1ELb0ELb1ELb0ELb1ELb1EEENS1_21CollectiveEpilogueFwdINS6_IJS8_SA_S9_EEENS6_IJNS7_ILi1EEESI_SI_EEESC_SE_Li128ELb0ELb1ELb1ELb0EEENS1_30DynamicPersistentTileSchedulerILi128ELi128ELb1ELb1ELb0EEEEEEEEEvNT_6ParamsE:
[----:B------:R-:W-:-:S03]  /*0000*/  MOV R1, c[0x0][0x28] ;  /* 0x00000a0000017a02 */ /* 0x000fc60000000f00 */
[----:B------:R-:W1:Y:S01]  /*0010*/  S2R R18, SR_TID.X ;  /* 0x0000000000127919 */ /* 0x000e620000002100 */
[----:B------:R-:W-:-:S03]  /*0020*/  IADD3 R1, R1, -0xc0, RZ ;  /* 0xffffff4001017810 */ /* 0x000fc60007ffe0ff */
[----:B------:R-:W2:Y:S01]  /*0030*/  S2R R15, SR_CTAID.X ;  /* 0x00000000000f7919 */ /* 0x000ea20000002500 */
[----:B-1----:R-:W-:-:S05]  /*0040*/  SHF.R.U32.HI R2, RZ, 0x5, R18 ;  /* 0x00000005ff027819 */ /* 0x002fca0000011612 */
[----:B------:R-:W1:Y:S02]  /*0050*/  SHFL.IDX PT, R0, R2, RZ, 0x1f ;  /* 0x00001fff02007589 */ /* 0x000e6400000e0000 */
[----:B-1----:R-:W-:Y:S02]  /*0060*/  ISETP.GE.AND P0, PT, R0, 0x1, PT ;  /* 0x000000010000780c */ /* 0x002fe40003f06270 */
[----:B------:R1:W-:Y:S11]  /*0070*/  STL [R1+0xb8], R0 ;  /* 0x0000b80001007387 */ /* 0x0003f60000100800 */
[----:B------:R-:W-:Y:S06]  /*0080*/  @P0 BAR.ARV 0x4, 0x80 ;  /* 0x0102000000000b1d */ /* 0x000fec0000002000 */
[----:B--2---:R-:W-:-:S13]  /*0090*/  ISETP.GE.AND P0, PT, R15, c[0x0][0x538], PT ;  /* 0x00014e000f007a0c */ /* 0x004fda0003f06270 */
[----:B------:R-:W-:Y:S05]  /*00a0*/  @P0 EXIT ;  /* 0x000000000000094d */ /* 0x000fea0003800000 */
[----:B-1----:R-:W-:Y:S01]  /*00b0*/  SHF.R.S32.HI R13, RZ, 0x1f, R18 ;  /* 0x0000001fff0d7819 */ /* 0x002fe20000011412 */
[----:B------:R-:W-:Y:S01]  /*00c0*/  IMAD.MOV.U32 R202, RZ, RZ, 0x20 ;  /* 0x00000020ffca7424 */ /* 0x000fe200078e00ff */
[----:B------:R-:W-:Y:S02]  /*00d0*/  ULDC.64 UR6, c[0x0][0x118] ;  /* 0x0000460000067ab9 */ /* 0x000fe40000000a00 */
[CC--:B------:R-:W-:Y:S02]  /*00e0*/  LEA.HI R3, R13.reuse, R18.reuse, RZ, 0x4 ;  /* 0x000000120d037211 */ /* 0x0c0fe400078f20ff */
[----:B------:R-:W-:Y:S02]  /*00f0*/  LEA.HI R14, R13, R18, RZ, 0x3 ;  /* 0x000000120d0e7211 */ /* 0x000fe400078f18ff */
[----:B------:R-:W-:Y:S02]  /*0100*/  SHF.R.S32.HI R2, RZ, 0x4, R3 ;  /* 0x00000004ff027819 */ /* 0x000fe40000011403 */
[----:B------:R-:W-:-:S02]  /*0110*/  LOP3.LUT R0, R3, 0xfffffff0, RZ, 0xc0, !PT ;  /* 0xfffffff003007812 */ /* 0x000fc400078ec0ff */
[----:B------:R-:W-:Y:S02]  /*0120*/  LEA.HI R3, R3, R2, RZ, 0x1 ;  /* 0x0000000203037211 */ /* 0x000fe400078f08ff */
[----:B------:R-:W-:Y:S01]  /*0130*/  LOP3.LUT R4, R14, 0xfffffff8, RZ, 0xc0, !PT ;  /* 0xfffffff80e047812 */ /* 0x000fe200078ec0ff */
[C---:B------:R-:W-:Y:S01]  /*0140*/  IMAD.IADD R0, R18.reuse, 0x1, -R0 ;  /* 0x0000000112007824 */ /* 0x040fe200078e0a00 */
[----:B------:R-:W-:Y:S02]  /*0150*/  LOP3.LUT R3, R3, 0xfffffffe, RZ, 0xc0, !PT ;  /* 0xfffffffe03037812 */ /* 0x000fe400078ec0ff */
[----:B------:R-:W-:Y:S01]  /*0160*/  LEA.HI R7, R13, R18, RZ, 0x2 ;  /* 0x000000120d077211 */ /* 0x000fe200078f10ff */
[----:B------:R-:W-:Y:S01]  /*0170*/  IMAD.IADD R4, R18, 0x1, -R4 ;  /* 0x0000000112047824 */ /* 0x000fe200078e0a04 */
[----:B------:R-:W-:Y:S01]  /*0180*/  LEA.HI R6, R0, R0, RZ, 0x1 ;  /* 0x0000000000067211 */ /* 0x000fe200078f08ff */
[----:B------:R-:W-:Y:S01]  /*0190*/  IMAD.IADD R10, R2, 0x1, -R3 ;  /* 0x00000001020a7824 */ /* 0x000fe200078e0a03 */
[----:B------:R-:W-:-:S02]  /*01a0*/  SHF.R.S32.HI R3, RZ, 0x1f, R0 ;  /* 0x0000001fff037819 */ /* 0x000fc40000011400 */
[----:B------:R-:W-:Y:S02]  /*01b0*/  LOP3.LUT R2, R6, 0x7fffffe, RZ, 0xc0, !PT ;  /* 0x07fffffe06027812 */ /* 0x000fe400078ec0ff */
[----:B------:R-:W-:Y:S02]  /*01c0*/  LEA.HI R12, R3, R0, RZ, 0x3 ;  /* 0x00000000030c7211 */ /* 0x000fe400078f18ff */
[----:B------:R-:W-:Y:S01]  /*01d0*/  LOP3.LUT R3, R7, 0xfffffffc, RZ, 0xc0, !PT ;  /* 0xfffffffc07037812 */ /* 0x000fe200078ec0ff */
[----:B------:R-:W-:Y:S01]  /*01e0*/  IMAD.IADD R201, R0, 0x1, -R2 ;  /* 0x0000000100c97824 */ /* 0x000fe200078e0a02 */
[----:B------:R-:W-:Y:S02]  /*01f0*/  SHF.R.S32.HI R0, RZ, 0x3, R14 ;  /* 0x00000003ff007819 */ /* 0x000fe4000001140e */
[----:B------:R-:W-:Y:S01]  /*0200*/  LEA.HI R9, R4, R4, RZ, 0x1 ;  /* 0x0000000404097211 */ /* 0x000fe200078f08ff */
[----:B------:R-:W-:Y:S01]  /*0210*/  IMAD.IADD R19, R18, 0x1, -R3 ;  /* 0x0000000112137824 */ /* 0x000fe200078e0a03 */
[----:B------:R-:W-:Y:S01]  /*0220*/  LEA.HI R5, R13, R18, RZ, 0x5 ;  /* 0x000000120d057211 */ /* 0x000fe200078f28ff */
[----:B------:R-:W-:Y:S01]  /*0230*/  IMAD.SHL.U32 R0, R0, 0x40, RZ ;  /* 0x0000004000007824 */ /* 0x000fe200078e00ff */
[----:B------:R-:W-:Y:S01]  /*0240*/  LOP3.LUT R2, R9, 0x3fffffe, RZ, 0xc0, !PT ;  /* 0x03fffffe09027812 */ /* 0x000fe200078ec0ff */
[----:B------:R-:W-:Y:S01]  /*0250*/  IMAD.SHL.U32 R240, R19, 0x8, RZ ;  /* 0x0000000813f07824 */ /* 0x000fe200078e00ff */
[----:B------:R-:W-:-:S02]  /*0260*/  SHF.R.S32.HI R11, RZ, 0x2, R7 ;  /* 0x00000002ff0b7819 */ /* 0x000fc40000011407 */
[----:B------:R-:W-:Y:S01]  /*0270*/  LOP3.LUT R0, R0, 0xc0, RZ, 0xc0, !PT ;  /* 0x000000c000007812 */ /* 0x000fe200078ec0ff */
[----:B------:R-:W-:Y:S01]  /*0280*/  IMAD.IADD R200, R4, 0x1, -R2 ;  /* 0x0000000104c87824 */ /* 0x000fe200078e0a02 */
[----:B------:R-:W-:Y:S02]  /*0290*/  LOP3.LUT R3, R5, 0xffffffe0, RZ, 0xc0, !PT ;  /* 0xffffffe005037812 */ /* 0x000fe400078ec0ff */
[----:B------:R-:W-:Y:S01]  /*02a0*/  SHF.R.U32.HI R4, RZ, 0x3, R0 ;  /* 0x00000003ff047819 */ /* 0x000fe20000011600 */
[----:B------:R-:W-:Y:S01]  /*02b0*/  IMAD R200, R10, 0x8, R200 ;  /* 0x000000080ac87824 */ /* 0x000fe200078e02c8 */
[----:B------:R-:W-:Y:S01]  /*02c0*/  LOP3.LUT R2, R0, 0x18, R240, 0xf8, !PT ;  /* 0x0000001800027812 */ /* 0x000fe200078ef8f0 */
[----:B------:R-:W-:Y:S01]  /*02d0*/  IMAD.IADD R17, R18, 0x1, -R3 ;  /* 0x0000000112117824 */ /* 0x000fe200078e0a03 */
[--C-:B------:R-:W-:Y:S02]  /*02e0*/  SHF.R.S32.HI R203, RZ, 0x5, R5.reuse ;  /* 0x00000005ffcb7819 */ /* 0x100fe40000011405 */
[----:B------:R-:W-:-:S02]  /*02f0*/  SHF.R.S32.HI R0, RZ, 0x1f, R5 ;  /* 0x0000001fff007819 */ /* 0x000fc40000011405 */
[----:B------:R-:W-:Y:S02]  /*0300*/  LEA.HI R5, R7, R11, RZ, 0x1 ;  /* 0x0000000b07057211 */ /* 0x000fe400078f08ff */
[----:B------:R-:W-:Y:S02]  /*0310*/  LOP3.LUT R7, R2, R4, RZ, 0x3c, !PT ;  /* 0x0000000402077212 */ /* 0x000fe400078e3cff */
[----:B------:R-:W-:Y:S02]  /*0320*/  LOP3.LUT R2, R5, 0x7fffffe, RZ, 0xc0, !PT ;  /* 0x07fffffe05027812 */ /* 0x000fe400078ec0ff */
[----:B------:R-:W-:Y:S02]  /*0330*/  LEA.HI R0, R0, R203, RZ, 0x2 ;  /* 0x000000cb00007211 */ /* 0x000fe400078f10ff */
[----:B------:R-:W-:Y:S01]  /*0340*/  SHF.R.S32.HI R8, RZ, 0x1f, R17 ;  /* 0x0000001fff087819 */ /* 0x000fe20000011411 */
[----:B------:R-:W-:Y:S01]  /*0350*/  IMAD.IADD R3, R11, 0x1, -R2 ;  /* 0x000000010b037824 */ /* 0x000fe200078e0a02 */
[----:B------:R-:W-:-:S02]  /*0360*/  LOP3.LUT R2, R0, 0xffffffc, RZ, 0xc0, !PT ;  /* 0x0ffffffc00027812 */ /* 0x000fc400078ec0ff */
[--C-:B------:R-:W-:Y:S01]  /*0370*/  SHF.R.S32.HI R5, RZ, 0x1, R6.reuse ;  /* 0x00000001ff057819 */ /* 0x100fe20000011406 */
[C---:B------:R-:W-:Y:S01]  /*0380*/  IMAD R0, R203.reuse, 0x8, R3 ;  /* 0x00000008cb007824 */ /* 0x040fe200078e0203 */
[----:B------:R-:W-:Y:S01]  /*0390*/  SHF.R.S32.HI R4, RZ, 0x1f, R6 ;  /* 0x0000001fff047819 */ /* 0x000fe20000011406 */
[----:B------:R-:W-:Y:S01]  /*03a0*/  IMAD.IADD R3, R203, 0x1, -R2 ;  /* 0x00000001cb037824 */ /* 0x000fe200078e0a02 */
[----:B------:R-:W-:Y:S01]  /*03b0*/  LEA.HI R11, R8, R17, RZ, 0x2 ;  /* 0x00000011080b7211 */ /* 0x000fe200078f10ff */
[----:B------:R-:W-:Y:S01]  /*03c0*/  IMAD.U32 R6, R0, 0x20, R7 ;  /* 0x0000002000067824 */ /* 0x000fe200078e0007 */
[----:B------:R-:W-:Y:S02]  /*03d0*/  LEA.HI R4, R4, R5, RZ, 0x2 ;  /* 0x0000000504047211 */ /* 0x000fe400078f10ff */
[----:B------:R-:W-:Y:S02]  /*03e0*/  SHF.R.S32.HI R2, RZ, 0x2, R11 ;  /* 0x00000002ff027819 */ /* 0x000fe4000001140b */
[----:B------:R-:W-:Y:S01]  /*03f0*/  LOP3.LUT R4, R4, 0xfffffffc, RZ, 0xc0, !PT ;  /* 0xfffffffc04047812 */ /* 0x000fe200078ec0ff */
[----:B------:R1:W-:Y:S01]  /*0400*/  STL [R1+0x80], R6 ;  /* 0x0000800601007387 */ /* 0x0003e20000100800 */
[----:B------:R-:W-:Y:S01]  /*0410*/  LEA.HI R0, R19, R19, RZ, 0x1 ;  /* 0x0000001313007211 */ /* 0x000fe200078f08ff */
[----:B------:R-:W-:Y:S01]  /*0420*/  IMAD R16, R3, 0x10, R2 ;  /* 0x0000001003107824 */ /* 0x000fe200078e0202 */
[----:B------:R-:W-:Y:S01]  /*0430*/  SHF.R.S32.HI R2, RZ, 0x1, R9 ;  /* 0x00000001ff027819 */ /* 0x000fe20000011409 */
[----:B------:R-:W-:Y:S01]  /*0440*/  IMAD.IADD R8, R5, 0x1, -R4 ;  /* 0x0000000105087824 */ /* 0x000fe200078e0a04 */
[C---:B------:R-:W-:Y:S01]  /*0450*/  LOP3.LUT R4, R0.reuse, 0x1ffffffe, RZ, 0xc0, !PT ;  /* 0x1ffffffe00047812 */ /* 0x040fe200078ec0ff */
[----:B------:R-:W-:Y:S01]  /*0460*/  IMAD.SHL.U32 R3, R0, 0x20, RZ ;  /* 0x0000002000037824 */ /* 0x000fe200078e00ff */
[C---:B------:R-:W-:Y:S01]  /*0470*/  LOP3.LUT P0, RZ, R2.reuse, 0x2, RZ, 0xc0, !PT ;  /* 0x0000000202ff7812 */ /* 0x040fe2000780c0ff */
[----:B------:R-:W-:Y:S01]  /*0480*/  IMAD.SHL.U32 R0, R2, 0x40, RZ ;  /* 0x0000004002007824 */ /* 0x000fe200078e00ff */
[----:B------:R-:W-:Y:S01]  /*0490*/  STL [R1+0xbc], R16 ;  /* 0x0000bc1001007387 */ /* 0x000fe20000100800 */
[----:B------:R-:W-:Y:S01]  /*04a0*/  IMAD.SHL.U32 R5, R12, 0x20, RZ ;  /* 0x000000200c057824 */ /* 0x000fe200078e00ff */
[----:B------:R-:W-:Y:S01]  /*04b0*/  LOP3.LUT R7, R3, 0xffffffc0, RZ, 0xc0, !PT ;  /* 0xffffffc003077812 */ /* 0x000fe200078ec0ff */
[----:B------:R-:W-:Y:S01]  /*04c0*/  IMAD.SHL.U32 R2, R8, 0x40, RZ ;  /* 0x0000004008027824 */ /* 0x000fe200078e00ff */
[----:B------:R-:W-:Y:S01]  /*04d0*/  LOP3.LUT R0, R0, 0xc0, RZ, 0xc0, !PT ;  /* 0x000000c000007812 */ /* 0x000fe200078ec0ff */
[----:B------:R-:W-:Y:S01]  /*04e0*/  IMAD.IADD R9, R19, 0x1, -R4 ;  /* 0x0000000113097824 */ /* 0x000fe200078e0a04 */
[----:B------:R-:W-:Y:S01]  /*04f0*/  LOP3.LUT R3, R5, 0xffffff00, RZ, 0xc0, !PT ;  /* 0xffffff0005037812 */ /* 0x000fe200078ec0ff */
[----:B------:R-:W-:Y:S01]  /*0500*/  STL [R1+0x7c], R15 ;  /* 0x00007c0f01007387 */ /* 0x000fe20000100800 */
[----:B------:R-:W-:Y:S01]  /*0510*/  LOP3.LUT R2, R2, 0xc0, RZ, 0xc0, !PT ;  /* 0x000000c002027812 */ /* 0x000fe200078ec0ff */
[----:B------:R-:W-:Y:S01]  /*0520*/  IMAD R7, R9, 0x8, R7 ;  /* 0x0000000809077824 */ /* 0x000fe200078e0207 */
[----:B------:R-:W-:Y:S01]  /*0530*/  LOP3.LUT R5, R0, 0x8, R14, 0xf8, !PT ;  /* 0x0000000800057812 */ /* 0x000fe200078ef80e */
[----:B------:R-:W-:Y:S01]  /*0540*/  IMAD R203, R203, 0x200, R3 ;  /* 0x00000200cbcb7824 */ /* 0x000fe200078e0203 */
[----:B------:R-:W-:-:S02]  /*0550*/  SHF.R.U32.HI R4, RZ, 0x3, R0 ;  /* 0x00000003ff047819 */ /* 0x000fc40000011600 */
[----:B------:R-:W-:Y:S01]  /*0560*/  SHF.R.U32.HI R0, RZ, 0x3, R2 ;  /* 0x00000003ff007819 */ /* 0x000fe20000011602 */
[----:B------:R-:W-:Y:S01]  /*0570*/  IMAD R203, R201, 0x20, R203 ;  /* 0x00000020c9cb7824 */ /* 0x000fe200078e02cb */
[----:B------:R-:W-:Y:S01]  /*0580*/  LOP3.LUT R4, R5, R4, RZ, 0x3c, !PT ;  /* 0x0000000405047212 */ /* 0x000fe200078e3cff */
[----:B-1----:R-:W-:Y:S01]  /*0590*/  IMAD.SHL.U32 R6, R10, 0x8, RZ ;  /* 0x000000080a067824 */ /* 0x002fe200078e00ff */
[----:B------:R-:W-:Y:S01]  /*05a0*/  LOP3.LUT P1, RZ, R8, 0x2, RZ, 0xc0, !PT ;  /* 0x0000000208ff7812 */ /* 0x000fe2000782c0ff */
[----:B------:R-:W-:Y:S01]  /*05b0*/  IMAD R201, R201, 0x20, R3 ;  /* 0x00000020c9c97824 */ /* 0x000fe200078e0203 */
[----:B------:R-:W-:Y:S01]  /*05c0*/  IADD3 R3, R240, 0x20, RZ ;  /* 0x00000020f0037810 */ /* 0x000fe20007ffe0ff */
[----:B------:R-:W-:Y:S01]  /*05d0*/  IMAD.U32 R200, R200, 0x20, R4 ;  /* 0x00000020c8c87824 */ /* 0x000fe200078e0004 */
[----:B------:R-:W-:Y:S02]  /*05e0*/  LOP3.LUT R6, R2, 0x8, R6, 0xf8, !PT ;  /* 0x0000000802067812 */ /* 0x000fe400078ef806 */
[----:B------:R-:W-:-:S02]  /*05f0*/  LEA.HI R2, R13, R18, RZ, 0x7 ;  /* 0x000000120d027211 */ /* 0x000fc400078f38ff */
[----:B------:R-:W-:Y:S02]  /*0600*/  LOP3.LUT R0, R6, R0, RZ, 0x3c, !PT ;  /* 0x0000000006007212 */ /* 0x000fe400078e3cff */
[----:B------:R-:W-:Y:S02]  /*0610*/  SHF.R.S32.HI R2, RZ, 0x7, R2 ;  /* 0x00000007ff027819 */ /* 0x000fe40000011402 */
[----:B------:R-:W-:Y:S01]  /*0620*/  IADD3 R2, R240, 0x40, RZ ;  /* 0x00000040f0027810 */ /* 0x000fe20007ffe0ff */
[C---:B------:R-:W-:Y:S01]  /*0630*/  IMAD.IADD R203, R0.reuse, 0x1, R203 ;  /* 0x0000000100cb7824 */ /* 0x040fe200078e02cb */
[----:B------:R-:W-:Y:S01]  /*0640*/  SHF.R.S32.HI R3, RZ, 0x1f, R3 ;  /* 0x0000001fff037819 */ /* 0x000fe20000011403 */
[----:B------:R-:W-:Y:S01]  /*0650*/  IMAD.IADD R201, R0, 0x1, R201 ;  /* 0x0000000100c97824 */ /* 0x000fe200078e02c9 */
[----:B------:R-:W-:Y:S01]  /*0660*/  LOP3.LUT R0, R11, 0x7ffffffc, RZ, 0xc0, !PT ;  /* 0x7ffffffc0b007812 */ /* 0x000fe200078ec0ff */
[----:B------:R-:W-:Y:S01]  /*0670*/  IMAD.IADD R3, R16, 0x1, R7 ;  /* 0x0000000110037824 */ /* 0x000fe200078e0207 */
[----:B------:R-:W-:-:S02]  /*0680*/  SHF.R.S32.HI R2, RZ, 0x1f, R2 ;  /* 0x0000001fff027819 */ /* 0x000fc40000011402 */
[----:B------:R-:W-:Y:S01]  /*0690*/  SHF.R.S32.HI R4, RZ, 0x1f, R240 ;  /* 0x0000001fff047819 */ /* 0x000fe200000114f0 */
[----:B------:R-:W-:Y:S01]  /*06a0*/  IMAD.IADD R0, R17, 0x1, -R0 ;  /* 0x0000000111007824 */ /* 0x000fe200078e0a00 */
[----:B------:R-:W-:Y:S02]  /*06b0*/  LEA R200, R200, 0x3100, 0x1 ;  /* 0x00003100c8c87811 */ /* 0x000fe400078e08ff */
[----:B------:R-:W-:Y:S01]  /*06c0*/  SEL R202, R202, 0xffffffe0, !P1 ;  /* 0xffffffe0caca7807 */ /* 0x000fe20004800000 */
[----:B------:R-:W-:Y:S01]  /*06d0*/  IMAD.SHL.U32 R0, R0, 0x2, RZ ;  /* 0x0000000200007824 */ /* 0x000fe200078e00ff */
[----:B------:R-:W-:Y:S02]  /*06e0*/  LEA R203, R203, 0x6100, 0x1 ;  /* 0x00006100cbcb7811 */ /* 0x000fe400078e08ff */
[----:B------:R-:W-:Y:S02]  /*06f0*/  IADD3 R205, R200, 0x20, RZ ;  /* 0x00000020c8cd7810 */ /* 0x000fe40007ffe0ff */
[----:B------:R-:W-:Y:S01]  /*0700*/  SHF.R.S32.HI R2, RZ, 0x1f, R0 ;  /* 0x0000001fff027819 */ /* 0x000fe20000011400 */
[----:B------:R-:W-:Y:S01]  /*0710*/  STL [R1+0x3c], R0 ;  /* 0x00003c0001007387 */ /* 0x000fe20000100800 */
[C---:B------:R-:W-:Y:S01]  /*0720*/  IADD3 R11, R0.reuse, 0x8, RZ ;  /* 0x00000008000b7810 */ /* 0x040fe20007ffe0ff */
[----:B------:R-:W-:Y:S01]  /*0730*/  IMAD.IADD R204, R203, 0x1, R202 ;  /* 0x00000001cbcc7824 */ /* 0x000fe200078e02ca */
[C---:B------:R-:W-:Y:S01]  /*0740*/  IADD3 R10, R0.reuse, 0x10, RZ ;  /* 0x00000010000a7810 */ /* 0x040fe20007ffe0ff */
[----:B------:R1:W-:Y:S01]  /*0750*/  STL [R1+0xb4], R3 ;  /* 0x0000b40301007387 */ /* 0x0003e20000100800 */
[----:B------:R-:W-:-:S02]  /*0760*/  IADD3 R9, R0, 0x18, RZ ;  /* 0x0000001800097810 */ /* 0x000fc40007ffe0ff */
[C---:B------:R-:W-:Y:S01]  /*0770*/  IADD3 R8, R0.reuse, 0x20, RZ ;  /* 0x0000002000087810 */ /* 0x040fe20007ffe0ff */
[----:B------:R2:W-:Y:S01]  /*0780*/  STL [R1+0xb0], R2 ;  /* 0x0000b00201007387 */ /* 0x0005e20000100800 */
[C---:B------:R-:W-:Y:S02]  /*0790*/  IADD3 R7, R0.reuse, 0x28, RZ ;  /* 0x0000002800077810 */ /* 0x040fe40007ffe0ff */
[C---:B------:R-:W-:Y:S01]  /*07a0*/  IADD3 R6, R0.reuse, 0x30, RZ ;  /* 0x0000003000067810 */ /* 0x040fe20007ffe0ff */
[----:B------:R3:W-:Y:S01]  /*07b0*/  STL [R1+0x74], R11 ;  /* 0x0000740b01007387 */ /* 0x0007e20000100800 */
[C---:B------:R-:W-:Y:S02]  /*07c0*/  IADD3 R5, R0.reuse, 0x38, RZ ;  /* 0x0000003800057810 */ /* 0x040fe40007ffe0ff */
[----:B------:R-:W-:Y:S01]  /*07d0*/  IADD3 R4, R0, 0x40, RZ ;  /* 0x0000004000047810 */ /* 0x000fe20007ffe0ff */
[----:B------:R4:W-:Y:S01]  /*07e0*/  STL [R1+0x70], R10 ;  /* 0x0000700a01007387 */ /* 0x0009e20000100800 */
[----:B------:R-:W-:-:S02]  /*07f0*/  LEA R201, R201, 0x100, 0x1 ;  /* 0x00000100c9c97811 */ /* 0x000fc400078e08ff */
[----:B------:R-:W-:Y:S01]  /*0800*/  @P0 IADD3 R205, R200, -0x20, RZ ;  /* 0xffffffe0c8cd0810 */ /* 0x000fe20007ffe0ff */
[----:B------:R5:W-:Y:S02]  /*0810*/  STL [R1+0x6c], R9 ;  /* 0x00006c0901007387 */ /* 0x000be40000100800 */
[----:B------:R-:W-:Y:S01]  /*0820*/  IMAD.IADD R202, R202, 0x1, R201 ;  /* 0x00000001caca7824 */ /* 0x000fe200078e02c9 */
[C---:B------:R-:W-:Y:S01]  /*0830*/  IADD3 R216, R205.reuse, 0x400, RZ ;  /* 0x00000400cdd87810 */ /* 0x040fe20007ffe0ff */
[----:B------:R5:W-:Y:S01]  /*0840*/  STL [R1+0x68], R8 ;  /* 0x0000680801007387 */ /* 0x000be20000100800 */
[C---:B------:R-:W-:Y:S02]  /*0850*/  IADD3 R215, R205.reuse, 0x800, RZ ;  /* 0x00000800cdd77810 */ /* 0x040fe40007ffe0ff */
[----:B------:R-:W-:Y:S01]  /*0860*/  IADD3 R214, R205, 0xc00, RZ ;  /* 0x00000c00cdd67810 */ /* 0x000fe20007ffe0ff */
[----:B------:R5:W-:Y:S01]  /*0870*/  STL [R1+0x64], R7 ;  /* 0x0000640701007387 */ /* 0x000be20000100800 */
[----:B-1----:R-:W-:-:S02]  /*0880*/  IADD3 R3, R0, 0x48, RZ ;  /* 0x0000004800037810 */ /* 0x002fc40007ffe0ff */
[C---:B------:R-:W-:Y:S01]  /*0890*/  IADD3 R213, R205.reuse, 0x1000, RZ ;  /* 0x00001000cdd57810 */ /* 0x040fe20007ffe0ff */
[----:B------:R1:W-:Y:S01]  /*08a0*/  STL [R1+0x60], R6 ;  /* 0x0000600601007387 */ /* 0x0003e20000100800 */
[C---:B--2---:R-:W-:Y:S02]  /*08b0*/  IADD3 R2, R0.reuse, 0x50, RZ ;  /* 0x0000005000027810 */ /* 0x044fe40007ffe0ff */
[----:B------:R-:W-:Y:S01]  /*08c0*/  IADD3 R0, R0, 0x58, RZ ;  /* 0x0000005800007810 */ /* 0x000fe20007ffe0ff */
[----:B------:R2:W-:Y:S01]  /*08d0*/  STL [R1+0x5c], R5 ;  /* 0x00005c0501007387 */ /* 0x0005e20000100800 */
[----:B---3--:R-:W-:Y:S02]  /*08e0*/  SHF.R.S32.HI R11, RZ, 0x1f, R11 ;  /* 0x0000001fff0b7819 */ /* 0x008fe4000001140b */
[----:B------:R-:W-:Y:S01]  /*08f0*/  IADD3 R212, R205, 0x1400, RZ ;  /* 0x00001400cdd47810 */ /* 0x000fe20007ffe0ff */
[----:B------:R3:W-:Y:S01]  /*0900*/  STL [R1+0x4c], R4 ;  /* 0x00004c0401007387 */ /* 0x0007e20000100800 */
[----:B----4-:R-:W-:-:S02]  /*0910*/  SHF.R.S32.HI R10, RZ, 0x1f, R10 ;  /* 0x0000001fff0a7819 */ /* 0x010fc4000001140a */
[C---:B------:R-:W-:Y:S01]  /*0920*/  IADD3 R211, R205.reuse, 0x1800, RZ ;  /* 0x00001800cdd37810 */ /* 0x040fe20007ffe0ff */
[----:B------:R4:W-:Y:S01]  /*0930*/  STL [R1+0x58], R3 ;  /* 0x0000580301007387 */ /* 0x0009e20000100800 */
[----:B-----5:R-:W-:Y:S02]  /*0940*/  SHF.R.S32.HI R9, RZ, 0x1f, R9 ;  /* 0x0000001fff097819 */ /* 0x020fe40000011409 */
[C---:B------:R-:W-:Y:S01]  /*0950*/  IADD3 R210, R205.reuse, 0x1c00, RZ ;  /* 0x00001c00cdd27810 */ /* 0x040fe20007ffe0ff */
[----:B------:R5:W-:Y:S01]  /*0960*/  STL [R1+0x54], R2 ;  /* 0x0000540201007387 */ /* 0x000be20000100800 */
[----:B------:R-:W-:Y:S02]  /*0970*/  SHF.R.S32.HI R8, RZ, 0x1f, R8 ;  /* 0x0000001fff087819 */ /* 0x000fe40000011408 */
[----:B------:R-:W-:Y:S01]  /*0980*/  IADD3 R209, R205, 0x2000, RZ ;  /* 0x00002000cdd17810 */ /* 0x000fe20007ffe0ff */
[----:B------:R-:W-:Y:S01]  /*0990*/  STL [R1+0xac], R11 ;  /* 0x0000ac0b01007387 */ /* 0x000fe20000100800 */
[----:B------:R-:W-:-:S02]  /*09a0*/  SHF.R.S32.HI R7, RZ, 0x1f, R7 ;  /* 0x0000001fff077819 */ /* 0x000fc40000011407 */
[C---:B------:R-:W-:Y:S01]  /*09b0*/  IADD3 R208, R205.reuse, 0x2400, RZ ;  /* 0x00002400cdd07810 */ /* 0x040fe20007ffe0ff */
[----:B------:R5:W-:Y:S01]  /*09c0*/  STL [R1+0x50], R0 ;  /* 0x0000500001007387 */ /* 0x000be20000100800 */
[----:B-1----:R-:W-:Y:S02]  /*09d0*/  SHF.R.S32.HI R6, RZ, 0x1f, R6 ;  /* 0x0000001fff067819 */ /* 0x002fe40000011406 */
[C---:B------:R-:W-:Y:S01]  /*09e0*/  IADD3 R207, R205.reuse, 0x2800, RZ ;  /* 0x00002800cdcf7810 */ /* 0x040fe20007ffe0ff */
[----:B------:R1:W-:Y:S01]  /*09f0*/  STL [R1+0xa8], R10 ;  /* 0x0000a80a01007387 */ /* 0x0003e20000100800 */
[----:B--2---:R-:W-:Y:S02]  /*0a00*/  SHF.R.S32.HI R5, RZ, 0x1f, R5 ;  /* 0x0000001fff057819 */ /* 0x004fe40000011405 */
[----:B------:R-:W-:Y:S01]  /*0a10*/  IADD3 R206, R205, 0x2c00, RZ ;  /* 0x00002c00cdce7810 */ /* 0x000fe20007ffe0ff */
[----:B------:R1:W-:Y:S01]  /*0a20*/  STL [R1+0xa4], R9 ;  /* 0x0000a40901007387 */ /* 0x0003e20000100800 */
[----:B---3--:R-:W-:-:S03]  /*0a30*/  SHF.R.S32.HI R4, RZ, 0x1f, R4 ;  /* 0x0000001fff047819 */ /* 0x008fc60000011404 */
[----:B------:R1:W-:Y:S01]  /*0a40*/  STL [R1+0xa0], R8 ;  /* 0x0000a00801007387 */ /* 0x0003e20000100800 */
[----:B----4-:R-:W-:-:S03]  /*0a50*/  SHF.R.S32.HI R3, RZ, 0x1f, R3 ;  /* 0x0000001fff037819 */ /* 0x010fc60000011403 */
[----:B------:R1:W-:Y:S01]  /*0a60*/  STL [R1+0x9c], R7 ;  /* 0x00009c0701007387 */ /* 0x0003e20000100800 */
[----:B-----5:R-:W-:-:S03]  /*0a70*/  SHF.R.S32.HI R2, RZ, 0x1f, R2 ;  /* 0x0000001fff027819 */ /* 0x020fc60000011402 */
[----:B------:R1:W-:Y:S04]  /*0a80*/  STL [R1+0x98], R6 ;  /* 0x0000980601007387 */ /* 0x0003e80000100800 */
[----:B------:R1:W-:Y:S01]  /*0a90*/  STL [R1+0x94], R5 ;  /* 0x0000940501007387 */ /* 0x0003e20000100800 */
[----:B------:R-:W-:-:S03]  /*0aa0*/  SHF.R.S32.HI R0, RZ, 0x1f, R0 ;  /* 0x0000001fff007819 */ /* 0x000fc60000011400 */
[----:B------:R1:W-:Y:S04]  /*0ab0*/  STL [R1+0x90], R4 ;  /* 0x0000900401007387 */ /* 0x0003e80000100800 */
[----:B------:R1:W-:Y:S04]  /*0ac0*/  STL [R1+0x8c], R3 ;  /* 0x00008c0301007387 */ /* 0x0003e80000100800 */
[----:B------:R1:W-:Y:S04]  /*0ad0*/  STL [R1+0x88], R2 ;  /* 0x0000880201007387 */ /* 0x0003e80000100800 */
[----:B------:R1:W-:Y:S02]  /*0ae0*/  STL [R1+0x84], R0 ;  /* 0x0000840001007387 */ /* 0x0003e40000100800 */
.L_x_1311:
[----:B-1----:R-:W2:Y:S01]  /*0af0*/  LDL R4, [R1+0x7c] ;  /* 0x00007c0001047983 */ /* 0x002ea20000100800 */
[----:B------:R-:W-:Y:S01]  /*0b00*/  IMAD.MOV.U32 R0, RZ, RZ, c[0x0][0x560] ;  /* 0x00015800ff007624 */ /* 0x000fe200078e00ff */
[----:B------:R-:W-:Y:S01]  /*0b10*/  YIELD ;  /* 0x0000000000007946 */ /* 0x000fe20003800000 */
[----:B------:R-:W-:Y:S03]  /*0b20*/  BSSY B0, `(.L_x_1250) ;  /* 0x0000016000007945 */ /* 0x000fe60003800000 */
[----:B------:R-:W-:-:S13]  /*0b30*/  ISETP.NE.AND P0, PT, R0, 0x1, PT ;  /* 0x000000010000780c */ /* 0x000fda0003f05270 */
[----:B--2---:R-:W-:Y:S01]  /*0b40*/  @P0 IMAD.HI.U32 R0, R4, c[0x0][0x564], RZ ;  /* 0x0001590004000a27 */ /* 0x004fe200078e00ff */
[----:B------:R-:W-:-:S04]  /*0b50*/  MOV R3, R4 ;  /* 0x0000000400037202 */ /* 0x000fc80000000f00 */
[----:B------:R-:W-:-:S04]  /*0b60*/  @P0 SHF.R.U32.HI R3, RZ, c[0x0][0x568], R0 ;  /* 0x00015a00ff030a19 */ /* 0x000fc80000011600 */
[----:B------:R-:W-:Y:S01]  /*0b70*/  ISETP.GE.AND P0, PT, R3, c[0x0][0x578], PT ;  /* 0x00015e0003007a0c */ /* 0x000fe20003f06270 */
[----:B------:R-:W-:-:S04]  /*0b80*/  IMAD.MOV R2, RZ, RZ, -R3 ;  /* 0x000000ffff027224 */ /* 0x000fc800078e0a03 */
[----:B------:R-:W-:-:S08]  /*0b90*/  IMAD R2, R2, c[0x0][0x560], R4 ;  /* 0x0001580002027a24 */ /* 0x000fd000078e0204 */
[----:B------:R-:W-:Y:S05]  /*0ba0*/  @!P0 BRA `(.L_x_1251) ;  /* 0x0000007000008947 */ /* 0x000fea0003800000 */
[----:B------:R-:W-:-:S04]  /*0bb0*/  MOV R0, c[0x0][0x56c] ;  /* 0x00015b0000007a02 */ /* 0x000fc80000000f00 */
[----:B------:R-:W-:Y:S02]  /*0bc0*/  ISETP.NE.AND P0, PT, R0, 0x1, PT ;  /* 0x000000010000780c */ /* 0x000fe40003f05270 */
[----:B------:R-:W-:-:S11]  /*0bd0*/  MOV R0, R2 ;  /* 0x0000000200007202 */ /* 0x000fd60000000f00 */
[----:B------:R-:W-:-:S05]  /*0be0*/  @P0 IMAD.HI.U32 R4, R2, c[0x0][0x570], RZ ;  /* 0x00015c0002040a27 */ /* 0x000fca00078e00ff */
[----:B------:R-:W-:-:S05]  /*0bf0*/  @P0 SHF.R.U32.HI R0, RZ, c[0x0][0x574], R4 ;  /* 0x00015d00ff000a19 */ /* 0x000fca0000011604 */
[----:B------:R-:W-:Y:S01]  /*0c00*/  IMAD R4, R0, c[0x0][0x56c], RZ ;  /* 0x00015b0000047a24 */ /* 0x000fe200078e02ff */
[----:B------:R-:W-:Y:S05]  /*0c10*/  BRA `(.L_x_1252) ;  /* 0x0000006000007947 */ /* 0x000fea0003800000 */
.L_x_1251:
[----:B------:R-:W-:-:S04]  /*0c20*/  MOV R0, c[0x0][0x554] ;  /* 0x0001550000007a02 */ /* 0x000fc80000000f00 */
[----:B------:R-:W-:Y:S02]  /*0c30*/  ISETP.NE.AND P0, PT, R0, 0x1, PT ;  /* 0x000000010000780c */ /* 0x000fe40003f05270 */
[----:B------:R-:W-:-:S11]  /*0c40*/  MOV R0, R2 ;  /* 0x0000000200007202 */ /* 0x000fd60000000f00 */
[----:B------:R-:W-:-:S05]  /*0c50*/  @P0 IMAD.HI.U32 R4, R2, c[0x0][0x558], RZ ;  /* 0x0001560002040a27 */ /* 0x000fca00078e00ff */
[----:B------:R-:W-:-:S05]  /*0c60*/  @P0 SHF.R.U32.HI R0, RZ, c[0x0][0x55c], R4 ;  /* 0x00015700ff000a19 */ /* 0x000fca0000011604 */
[----:B------:R-:W-:Y:S02]  /*0c70*/  IMAD R4, R0, c[0x0][0x554], RZ ;  /* 0x0001550000047a24 */ /* 0x000fe400078e02ff */
.L_x_1252:
[----:B------:R-:W-:Y:S05]  /*0c80*/  BSYNC B0 ;  /* 0x0000000000007941 */ /* 0x000fea0003800000 */
.L_x_1250:
[----:B------:R-:W-:Y:S01]  /*0c90*/  IMAD.MOV.U32 R5, RZ, RZ, c[0x0][0x548] ;  /* 0x00015200ff057624 */ /* 0x000fe200078e00ff */
[----:B------:R-:W-:Y:S01]  /*0ca0*/  ISETP.NE.U32.AND P0, PT, RZ, c[0x0][0x370], PT ;  /* 0x0000dc00ff007a0c */ /* 0x000fe20003f05070 */
[----:B------:R-:W-:Y:S02]  /*0cb0*/  IMAD.IADD R4, R2, 0x1, -R4 ;  /* 0x0000000102047824 */ /* 0x000fe400078e0a04 */
[----:B------:R-:W-:Y:S01]  /*0cc0*/  IMAD.MOV.U32 R6, RZ, RZ, RZ ;  /* 0x000000ffff067224 */ /* 0x000fe200078e00ff */
[----:B------:R-:W-:Y:S01]  /*0cd0*/  ISETP.NE.AND P1, PT, R5, 0x1, PT ;  /* 0x000000010500780c */ /* 0x000fe20003f25270 */
[----:B------:R-:W-:Y:S01]  /*0ce0*/  IMAD R4, R3, c[0x0][0x554], R4 ;  /* 0x0001550003047a24 */ /* 0x000fe200078e0204 */
[----:B------:R-:W-:-:S03]  /*0cf0*/  ISETP.NE.AND.EX P0, PT, RZ, c[0x0][0x374], PT, P0 ;  /* 0x0000dd00ff007a0c */ /* 0x000fc60003f05300 */
[----:B------:R-:W-:-:S08]  /*0d00*/  IMAD.MOV.U32 R11, RZ, RZ, R4 ;  /* 0x000000ffff0b7224 */ /* 0x000fd000078e0004 */
[----:B------:R-:W-:-:S04]  /*0d10*/  @P1 IMAD.HI.U32 R2, R4, c[0x0][0x54c], RZ ;  /* 0x0001530004021a27 */ /* 0x000fc800078e00ff */
[----:B------:R-:W-:Y:S01]  /*0d20*/  @P0 IMAD.MOV.U32 R3, RZ, RZ, 0x4 ;  /* 0x00000004ff030424 */ /* 0x000fe200078e00ff */
[----:B------:R-:W-:-:S05]  /*0d30*/  @P1 SHF.R.U32.HI R11, RZ, c[0x0][0x550], R2 ;  /* 0x00015400ff0b1a19 */ /* 0x000fca0000011602 */
[----:B------:R-:W-:Y:S01]  /*0d40*/  @P0 IMAD.WIDE R2, R11, R3, c[0x0][0x370] ;  /* 0x0000dc000b020625 */ /* 0x000fe200078e0203 */
[----:B------:R-:W-:Y:S04]  /*0d50*/  STL [R1+0x40], R11 ;  /* 0x0000400b01007387 */ /* 0x000fe80000100800 */
[----:B------:R1:W2:Y:S01]  /*0d60*/  @P0 LDG.E R6, [R2.64] ;  /* 0x0000000602060981 */ /* 0x0002a2000c1e1900 */
[----:B------:R-:W-:Y:S01]  /*0d70*/  IMAD.MOV.U32 R13, RZ, RZ, R0 ;  /* 0x000000ffff0d7224 */ /* 0x000fe200078e0000 */
[----:B------:R-:W-:Y:S01]  /*0d80*/  BSSY B0, `(.L_x_1253) ;  /* 0x0000044000007945 */ /* 0x000fe20003800000 */
[----:B------:R-:W-:-:S05]  /*0d90*/  IMAD.MOV.U32 R5, RZ, RZ, 0x40 ;  /* 0x00000040ff057424 */ /* 0x000fca00078e00ff */
[----:B------:R-:W-:Y:S01]  /*0da0*/  IADD3 R5, R5, -c[0x0][0x168], RZ ;  /* 0x80005a0005057a10 */ /* 0x000fe20007ffe0ff */
[----:B-1----:R-:W-:-:S05]  /*0db0*/  IMAD.MOV.U32 R2, RZ, RZ, c[0x0][0x53c] ;  /* 0x00014f00ff027624 */ /* 0x002fca00078e00ff */
[----:B------:R-:W-:Y:S02]  /*0dc0*/  ISETP.NE.AND P0, PT, R2, 0x1, PT ;  /* 0x000000010200780c */ /* 0x000fe40003f05270 */
[----:B------:R-:W-:-:S11]  /*0dd0*/  LOP3.LUT R2, R0, 0x1ffffff, RZ, 0x3c, !PT ;  /* 0x01ffffff00027812 */ /* 0x000fd600078e3cff */
[----:B------:R-:W-:Y:S01]  /*0de0*/  @P0 IMAD.HI.U32 R3, R0, c[0x0][0x540], RZ ;  /* 0x0001500000030a27 */ /* 0x000fe200078e00ff */
[----:B------:R-:W-:Y:S02]  /*0df0*/  IADD3 R0, R2, c[0x0][0x53c], RZ ;  /* 0x00014f0002007a10 */ /* 0x000fe40007ffe0ff */
[----:B------:R-:W-:Y:S02]  /*0e00*/  MOV R2, c[0x0][0x2c4] ;  /* 0x0000b10000027a02 */ /* 0x000fe40000000f00 */
[----:B------:R-:W-:Y:S02]  /*0e10*/  @P0 SHF.R.U32.HI R13, RZ, c[0x0][0x544], R3 ;  /* 0x00015100ff0d0a19 */ /* 0x000fe40000011603 */
[----:B------:R-:W-:Y:S01]  /*0e20*/  ISETP.NE.AND P3, PT, R2, 0x1, PT ;  /* 0x000000010200780c */ /* 0x000fe20003f65270 */
[----:B------:R-:W-:Y:S02]  /*0e30*/  IMAD.MOV.U32 R2, RZ, RZ, c[0x0][0x2ac] ;  /* 0x0000ab00ff027624 */ /* 0x000fe400078e00ff */
[----:B------:R-:W-:Y:S01]  /*0e40*/  IMAD R0, R13, c[0x0][0x53c], R0 ;  /* 0x00014f000d007a24 */ /* 0x000fe200078e0200 */
[----:B------:R-:W-:Y:S01]  /*0e50*/  STL [R1+0x48], R13 ;  /* 0x0000480d01007387 */ /* 0x000fe20000100800 */
[----:B------:R-:W-:-:S02]  /*0e60*/  IMAD R246, R2, c[0x0][0x1d0], RZ ;  /* 0x0000740002f67a24 */ /* 0x000fc400078e02ff */
[----:B------:R-:W-:Y:S02]  /*0e70*/  IMAD.SHL.U32 R14, R0, 0x80, RZ ;  /* 0x00000080000e7824 */ /* 0x000fe400078e00ff */
[----:B------:R-:W-:-:S03]  /*0e80*/  IMAD R2, R2, c[0x0][0x1d0], R5 ;  /* 0x0000740002027a24 */ /* 0x000fc600078e0205 */
[----:B------:R-:W-:Y:S01]  /*0e90*/  IADD3 R0, R14, 0x7f, RZ ;  /* 0x0000007f0e007810 */ /* 0x000fe20007ffe0ff */
[----:B------:R-:W-:Y:S04]  /*0ea0*/  STL [R1+0x78], R14 ;  /* 0x0000780e01007387 */ /* 0x000fe80000100800 */
[----:B------:R-:W-:-:S05]  /*0eb0*/  @P3 IMAD.HI.U32 R3, R0, c[0x0][0x2c8], RZ ;  /* 0x0000b20000033a27 */ /* 0x000fca00078e00ff */
[----:B------:R-:W-:Y:S02]  /*0ec0*/  @P3 SHF.R.U32.HI R0, RZ, c[0x0][0x2cc], R3 ;  /* 0x0000b300ff003a19 */ /* 0x000fe40000011603 */
[----:B------:R-:W-:Y:S02]  /*0ed0*/  IADD3 R3, R246, 0x3f, RZ ;  /* 0x0000003ff6037810 */ /* 0x000fe40007ffe0ff */
[----:B------:R-:W-:-:S04]  /*0ee0*/  IADD3 R0, R2, R0, RZ ;  /* 0x0000000002007210 */ /* 0x000fc80007ffe0ff */
[----:B------:R-:W-:-:S04]  /*0ef0*/  SHF.R.S32.HI R2, RZ, 0x1f, R0 ;  /* 0x0000001fff027819 */ /* 0x000fc80000011400 */
[----:B------:R-:W-:Y:S01]  /*0f00*/  LEA.HI R0, R2, R0, RZ, 0x6 ;  /* 0x0000000002007211 */ /* 0x000fe200078f30ff */
[----:B------:R-:W-:-:S03]  /*0f10*/  IMAD.MOV.U32 R2, RZ, RZ, RZ ;  /* 0x000000ffff027224 */ /* 0x000fc600078e00ff */
[----:B------:R-:W-:Y:S01]  /*0f20*/  SHF.R.S32.HI R0, RZ, 0x6, R0 ;  /* 0x00000006ff007819 */ /* 0x000fe20000011400 */
[----:B--2---:R1:W-:Y:S02]  /*0f30*/  STL [R1+0x10], R6 ;  /* 0x0000100601007387 */ /* 0x0043e40000100800 */
[----:B-1----:R-:W-:-:S04]  /*0f40*/  SHF.R.S32.HI R6, RZ, 0x1f, R3 ;  /* 0x0000001fff067819 */ /* 0x002fc80000011403 */
[----:B------:R-:W-:-:S04]  /*0f50*/  LEA.HI R6, R6, R3, RZ, 0x6 ;  /* 0x0000000306067211 */ /* 0x000fc800078f30ff */
[----:B------:R-:W-:-:S04]  /*0f60*/  SHF.R.S32.HI R6, RZ, 0x6, R6 ;  /* 0x00000006ff067819 */ /* 0x000fc80000011406 */
[----:B------:R-:W-:Y:S01]  /*0f70*/  IMNMX R6, R6, R0, PT ;  /* 0x0000000006067217 */ /* 0x000fe20003800200 */
[----:B------:R-:W-:-:S03]  /*0f80*/  IMAD.MOV R0, RZ, RZ, -R11 ;  /* 0x000000ffff007224 */ /* 0x000fc600078e0a0b */
[----:B------:R-:W-:Y:S01]  /*0f90*/  ISETP.GE.AND P0, PT, R6, 0x1, PT ;  /* 0x000000010600780c */ /* 0x000fe20003f06270 */
[----:B------:R-:W-:-:S05]  /*0fa0*/  IMAD R12, R0, c[0x0][0x548], R4 ;  /* 0x00015200000c7a24 */ /* 0x000fca00078e0204 */
[----:B------:R1:W-:Y:S07]  /*0fb0*/  STL [R1+0x44], R12 ;  /* 0x0000440c01007387 */ /* 0x0003ee0000100800 */
[----:B------:R-:W-:Y:S05]  /*0fc0*/  @!P0 BRA `(.L_x_1254) ;  /* 0x000001f000008947 */ /* 0x000fea0003800000 */
[----:B------:R-:W-:-:S04]  /*0fd0*/  SHF.R.U32.HI R0, RZ, 0x10, R13 ;  /* 0x00000010ff007819 */ /* 0x000fc8000001160d */
[----:B------:R-:W-:-:S04]  /*0fe0*/  ISETP.NE.AND P0, PT, R0, RZ, PT ;  /* 0x000000ff0000720c */ /* 0x000fc80003f05270 */
[----:B------:R-:W-:-:S04]  /*0ff0*/  SEL R0, R0, c[0x0][0x338], P0 ;  /* 0x0000ce0000007a07 */ /* 0x000fc80000000000 */
[-C--:B------:R-:W-:Y:S02]  /*1000*/  IABS R3, R0.reuse ;  /* 0x0000000000037213 */ /* 0x080fe40000000000 */
[----:B------:R-:W-:Y:S02]  /*1010*/  IADD3 R7, R0, -0x1, R6 ;  /* 0xffffffff00077810 */ /* 0x000fe40007ffe006 */
[----:B------:R-:W2:Y:S02]  /*1020*/  I2F.RP R4, R3 ;  /* 0x0000000300047306 */ /* 0x000ea40000209400 */
[----:B------:R-:W-:Y:S02]  /*1030*/  IABS R10, R7 ;  /* 0x00000007000a7213 */ /* 0x000fe40000000000 */
[----:B------:R-:W-:-:S04]  /*1040*/  LOP3.LUT R7, R7, R0, RZ, 0x3c, !PT ;  /* 0x0000000007077212 */ /* 0x000fc800078e3cff */
[----:B------:R-:W-:Y:S01]  /*1050*/  ISETP.GE.AND P0, PT, R7, RZ, PT ;  /* 0x000000ff0700720c */ /* 0x000fe20003f06270 */
        /* <DEDUP_REMOVED lines=18> */
[----:B------:R-:W-:-:S13]  /*1180*/  ISETP.GE.U32.AND P2, PT, R4, R3, PT ;  /* 0x000000030400720c */ /* 0x000fda0003f46070 */
[----:B------:R-:W-:-:S05]  /*1190*/  @P2 IADD3 R2, R2, 0x1, RZ ;  /* 0x0000000102022810 */ /* 0x000fca0007ffe0ff */
[----:B------:R-:W-:Y:S01]  /*11a0*/  @!P0 IMAD.MOV R2, RZ, RZ, -R2 ;  /* 0x000000ffff028224 */ /* 0x000fe200078e0a02 */
[----:B------:R-:W-:Y:S02]  /*11b0*/  @!P1 LOP3.LUT R2, RZ, R0, RZ, 0x33, !PT ;  /* 0x00000000ff029212 */ /* 0x000fe400078e33ff */
.L_x_1254:
[----:B------:R-:W-:Y:S05]  /*11c0*/  BSYNC B0 ;  /* 0x0000000000007941 */ /* 0x000fea0003800000 */
.L_x_1253:
[----:B------:R-:W-:Y:S01]  /*11d0*/  LOP3.LUT R0, R13, 0xffff, RZ, 0xc0, !PT ;  /* 0x0000ffff0d007812 */ /* 0x000fe200078ec0ff */
[----:B------:R-:W-:Y:S01]  /*11e0*/  CS2R R20, SRZ ;  /* 0x0000000000147805 */ /* 0x000fe2000001ff00 */
[----:B------:R-:W-:Y:S01]  /*11f0*/  CS2R R22, SRZ ;  /* 0x0000000000167805 */ /* 0x000fe2000001ff00 */
[----:B------:R-:W-:Y:S01]  /*1200*/  CS2R R94, SRZ ;  /* 0x00000000005e7805 */ /* 0x000fe2000001ff00 */
[----:B------:R-:W-:Y:S01]  /*1210*/  CS2R R92, SRZ ;  /* 0x00000000005c7805 */ /* 0x000fe2000001ff00 */
[----:B------:R-:W-:Y:S01]  /*1220*/  IMAD R3, R0, R2, RZ ;  /* 0x0000000200037224 */ /* 0x000fe200078e02ff */
[----:B------:R-:W-:Y:S01]  /*1230*/  PRMT R0, RZ, 0x7610, R0 ;  /* 0x00007610ff007816 */ /* 0x000fe20000000000 */
        /* <DEDUP_REMOVED lines=51> */
[----:B--2---:R-:W2:Y:S01]  /*1570*/  S2R R3, SR_TID.X ;  /* 0x0000000000037919 */ /* 0x004ea20000002100 */
[----:B------:R-:W-:-:S04]  /*1580*/  ISETP.NE.U32.AND P1, PT, RZ, c[0x0][0x340], PT ;  /* 0x0000d000ff007a0c */ /* 0x000fc80003f25070 */
[----:B------:R-:W-:-:S13]  /*1590*/  ISETP.NE.AND.EX P1, PT, RZ, c[0x0][0x344], PT, P1 ;  /* 0x0000d100ff007a0c */ /* 0x000fda0003f25310 */
[----:B------:R-:W-:Y:S01]  /*15a0*/  @P1 IMAD.MOV.U32 R2, RZ, RZ, 0x4 ;  /* 0x00000004ff021424 */ /* 0x000fe200078e00ff */
[--C-:B--2---:R-:W-:Y:S02]  /*15b0*/  SHF.R.S32.HI R4, RZ, 0x1f, R3.reuse ;  /* 0x0000001fff047819 */ /* 0x104fe40000011403 */
[----:B------:R-:W-:Y:S02]  /*15c0*/  SHF.R.S32.HI R5, RZ, 0x1f, R3 ;  /* 0x0000001fff057819 */ /* 0x000fe40000011403 */
[-C--:B------:R-:W-:Y:S02]  /*15d0*/  LEA.HI R4, R4, R3.reuse, RZ, 0x2 ;  /* 0x0000000304047211 */ /* 0x080fe400078f10ff */
[----:B------:R-:W-:Y:S02]  /*15e0*/  LEA.HI R5, R5, R3, RZ, 0x2 ;  /* 0x0000000305057211 */ /* 0x000fe400078f10ff */
[----:B------:R-:W-:Y:S02]  /*15f0*/  LOP3.LUT R4, R4, 0xfffffffc, RZ, 0xc0, !PT ;  /* 0xfffffffc04047812 */ /* 0x000fe400078ec0ff */
[----:B------:R-:W-:-:S03]  /*1600*/  SHF.R.S32.HI R5, RZ, 0x2, R5 ;  /* 0x00000002ff057819 */ /* 0x000fc60000011405 */
[----:B------:R-:W-:Y:S02]  /*1610*/  IMAD.IADD R4, R3, 0x1, -R4 ;  /* 0x0000000103047824 */ /* 0x000fe400078e0a04 */
[----:B------:R-:W-:-:S05]  /*1620*/  @P1 IMAD.WIDE R2, R11, R2, c[0x0][0x340] ;  /* 0x0000d0000b021625 */ /* 0x000fca00078e0202 */
[----:B------:R2:W5:Y:S01]  /*1630*/  @P1 LDG.E R13, [R2.64] ;  /* 0x00000006020d1981 */ /* 0x000562000c1e1900 */
[----:B------:R-:W-:Y:S02]  /*1640*/  SHF.R.S32.HI R18, RZ, 0x1f, R12 ;  /* 0x0000001fff127819 */ /* 0x000fe4000001140c */
[----:B------:R-:W-:Y:S02]  /*1650*/  LEA R4, R4, R5, 0x5 ;  /* 0x0000000504047211 */ /* 0x000fe400078e28ff */
[----:B------:R-:W-:Y:S01]  /*1660*/  SHF.R.S32.HI R6, RZ, 0x1f, R11 ;  /* 0x0000001fff067819 */ /* 0x000fe2000001140b */
[----:B------:R-:W-:Y:S01]  /*1670*/  IMAD R0, R18, c[0x0][0x1b8], RZ ;  /* 0x00006e0012007a24 */ /* 0x000fe200078e02ff */
[C---:B------:R-:W-:Y:S01]  /*1680*/  IADD3 R9, R240.reuse, 0x20, RZ ;  /* 0x00000020f0097810 */ /* 0x040fe20007ffe0ff */
[----:B------:R3:W-:Y:S01]  /*1690*/  STL [R1+0x4], R4 ;  /* 0x0000040401007387 */ /* 0x0007e20000100800 */
[----:B------:R-:W-:Y:S01]  /*16a0*/  IADD3 R8, R240, 0x40, RZ ;  /* 0x00000040f0087810 */ /* 0x000fe20007ffe0ff */
[----:B------:R-:W-:Y:S01]  /*16b0*/  IMAD R5, R12, c[0x0][0x1bc], R0 ;  /* 0x00006f000c057a24 */ /* 0x000fe200078e0200 */
[----:B------:R-:W-:-:S02]  /*16c0*/  ISETP.GE.AND P6, PT, R240, c[0x0][0x198], PT ;  /* 0x00006600f0007a0c */ /* 0x000fc40003fc6270 */
[----:B------:R-:W-:Y:S02]  /*16d0*/  ISETP.GE.AND P5, PT, R9, c[0x0][0x198], PT ;  /* 0x0000660009007a0c */ /* 0x000fe40003fa6270 */
[----:B------:R-:W-:Y:S02]  /*16e0*/  ISETP.GE.AND P4, PT, R8, c[0x0][0x198], PT ;  /* 0x0000660008007a0c */ /* 0x000fe40003f86270 */
[----:B------:R-:W-:Y:S01]  /*16f0*/  IADD3 R124, R233, -0x1, RZ ;  /* 0xffffffffe97c7810 */ /* 0x000fe20007ffe0ff */
[----:B--2---:R-:W-:-:S05]  /*1700*/  IMAD.WIDE.U32 R2, R12, c[0x0][0x1b8], RZ ;  /* 0x00006e000c027a25 */ /* 0x004fca00078e00ff */
[----:B------:R-:W-:Y:S01]  /*1710*/  IADD3 R3, R3, R5, RZ ;  /* 0x0000000503037210 */ /* 0x000fe20007ffe0ff */
[----:B------:R-:W-:Y:S02]  /*1720*/  IMAD R5, R6, c[0x0][0x1c0], RZ ;  /* 0x0000700006057a24 */ /* 0x000fe400078e02ff */
[----:B---3--:R-:W-:Y:S02]  /*1730*/  IMAD.IADD R4, R14, 0x1, R4 ;  /* 0x000000010e047824 */ /* 0x008fe400078e0204 */
[----:B------:R-:W-:Y:S02]  /*1740*/  IMAD R6, R11, c[0x0][0x1c4], R5 ;  /* 0x000071000b067a24 */ /* 0x000fe400078e0205 */
[----:B------:R-:W-:-:S04]  /*1750*/  @P3 IMAD.HI.U32 R7, R4, c[0x0][0x2c8], RZ ;  /* 0x0000b20004073a27 */ /* 0x000fc800078e00ff */
[----:B------:R-:W-:Y:S01]  /*1760*/  IMAD.MOV.U32 R0, RZ, RZ, R4 ;  /* 0x000000ffff007224 */ /* 0x000fe200078e0004 */
[----:B------:R-:W-:Y:S01]  /*1770*/  @P3 SHF.R.U32.HI R0, RZ, c[0x0][0x2cc], R7 ;  /* 0x0000b300ff003a19 */ /* 0x000fe20000011607 */
[----:B------:R-:W-:-:S03]  /*1780*/  IMAD.WIDE.U32 R2, R11, c[0x0][0x1c0], R2 ;  /* 0x000070000b027a25 */ /* 0x000fc600078e0002 */
[--C-:B------:R-:W-:Y:S01]  /*1790*/  SHF.R.S32.HI R7, RZ, 0x1f, R0.reuse ;  /* 0x0000001fff077819 */ /* 0x100fe20000011400 */
[----:B------:R-:W-:Y:S02]  /*17a0*/  IMAD.MOV R5, RZ, RZ, -R0 ;  /* 0x000000ffff057224 */ /* 0x000fe400078e0a00 */
[----:B------:R-:W-:Y:S02]  /*17b0*/  IMAD.IADD R3, R3, 0x1, R6 ;  /* 0x0000000103037824 */ /* 0x000fe400078e0206 */
[----:B------:R-:W-:Y:S02]  /*17c0*/  IMAD R4, R5, c[0x0][0x2c4], R4 ;  /* 0x0000b10005047a24 */ /* 0x000fe400078e0204 */
[----:B------:R-:W-:Y:S02]  /*17d0*/  IMAD R5, R7, c[0x0][0x1b0], RZ ;  /* 0x00006c0007057a24 */ /* 0x000fe400078e02ff */
[----:B------:R-:W-:-:S04]  /*17e0*/  IMAD.WIDE.U32 R2, R0, c[0x0][0x1b0], R2 ;  /* 0x00006c0000027a25 */ /* 0x000fc800078e0002 */
[----:B------:R-:W-:Y:S01]  /*17f0*/  IMAD R6, R0, c[0x0][0x1b4], R5 ;  /* 0x00006d0000067a24 */ /* 0x000fe200078e0205 */
[----:B------:R-:W-:-:S04]  /*1800*/  SHF.R.S32.HI R5, RZ, 0x1f, R4 ;  /* 0x0000001fff057819 */ /* 0x000fc80000011404 */
[----:B------:R-:W-:Y:S01]  /*1810*/  IADD3 R3, R3, R6, RZ ;  /* 0x0000000603037210 */ /* 0x000fe20007ffe0ff */
[----:B------:R-:W-:-:S04]  /*1820*/  IMAD R0, R5, c[0x0][0x1a8], RZ ;  /* 0x00006a0005007a24 */ /* 0x000fc800078e02ff */
[C---:B------:R-:W-:Y:S02]  /*1830*/  IMAD R0, R4.reuse, c[0x0][0x1ac], R0 ;  /* 0x00006b0004007a24 */ /* 0x040fe400078e0200 */
[----:B------:R-:W-:-:S04]  /*1840*/  IMAD.WIDE.U32 R2, R4, c[0x0][0x1a8], R2 ;  /* 0x00006a0004027a25 */ /* 0x000fc800078e0002 */
[----:B------:R-:W-:Y:S01]  /*1850*/  IMAD.IADD R10, R3, 0x1, R0 ;  /* 0x00000001030a7824 */ /* 0x000fe200078e0200 */
[----:B-1----:R-:W-:-:S04]  /*1860*/  LEA R12, P0, R2, c[0x0][0x160], 0x1 ;  /* 0x00005800020c7a11 */ /* 0x002fc800078008ff */
[----:B------:R-:W-:Y:S02]  /*1870*/  LEA.HI.X R10, R2, c[0x0][0x164], R10, 0x1, P0 ;  /* 0x00005900020a7a11 */ /* 0x000fe400000f0c0a */
[----:B------:R-:W-:Y:S01]  /*1880*/  @!P1 MOV R13, R11 ;  /* 0x0000000b000d9202 */ /* 0x000fe20000000f00 */
[----:B------:R-:W-:Y:S05]  /*1890*/  BRA.DIV ~URZ, `(.L_x_1256) ;  /* 0x0000f5b27f007947 */ /* 0x000fea000b800000 */
[----:B------:R1:W2:Y:S02]  /*18a0*/  SHFL.IDX PT, R4, R10, RZ, 0x1c1f ;  /* 0x001c1fff0a047589 */ /* 0x0002a400000e0000 */
.L_x_1312:
[----:B------:R-:W-:Y:S05]  /*18b0*/  BRA.DIV ~URZ, `(.L_x_1257) ;  /* 0x0000f6027f007947 */ /* 0x000fea000b800000 */
[----:B------:R3:W4:Y:S02]  /*18c0*/  SHFL.IDX PT, R0, R12, RZ, 0x1c1f ;  /* 0x001c1fff0c007589 */ /* 0x00072400000e0000 */
.L_x_1313:
[----:B---3--:R-:W3:Y:S04]  /*18d0*/  LDL R3, [R1+0x78] ;  /* 0x0000780001037983 */ /* 0x008ee80000100800 */
[----:B------:R-:W1:Y:S01]  /*18e0*/  S2R R5, SR_TID.X ;  /* 0x0000000000057919 */ /* 0x000e620000002100 */
[----:B------:R-:W-:-:S04]  /*18f0*/  IMAD.MOV.U32 R14, RZ, RZ, c[0x0][0x2c4] ;  /* 0x0000b100ff0e7624 */ /* 0x000fc800078e00ff */
[----:B------:R-:W-:Y:S01]  /*1900*/  IMAD R14, R14, c[0x0][0x168], RZ ;  /* 0x00005a000e0e7a24 */ /* 0x000fe200078e02ff */
[----:B-1----:R-:W-:-:S04]  /*1910*/  SHF.R.S32.HI R2, RZ, 0x1f, R5 ;  /* 0x0000001fff027819 */ /* 0x002fc80000011405 */
[----:B------:R-:W-:-:S04]  /*1920*/  LEA.HI R2, R2, R5, RZ, 0x2 ;  /* 0x0000000502027211 */ /* 0x000fc800078f10ff */
[----:B------:R-:W-:Y:S01]  /*1930*/  SHF.R.S32.HI R2, RZ, 0x2, R2 ;  /* 0x00000002ff027819 */ /* 0x000fe20000011402 */
[----:B------:R-:W-:Y:S04]  /*1940*/  BSSY B0, `(.L_x_1258) ;  /* 0x0000019000007945 */ /* 0x000fe80003800000 */
[----:B---3--:R-:W-:-:S05]  /*1950*/  IMAD.IADD R11, R2, 0x1, R3 ;  /* 0x00000001020b7824 */ /* 0x008fca00078e0203 */
[----:B------:R-:W-:-:S13]  /*1960*/  ISETP.GE.AND P0, PT, R11, R14, PT ;  /* 0x0000000e0b00720c */ /* 0x000fda0003f06270 */
[----:B------:R-:W-:Y:S05]  /*1970*/  @P0 BRA `(.L_x_1259) ;  /* 0x0000015000000947 */ /* 0x000fea0003800000 */
[----:B------:R-:W3:Y:S01]  /*1980*/  LDL R5, [R1+0x80] ;  /* 0x0000800001057983 */ /* 0x000ee20000100800 */
[C---:B------:R-:W-:Y:S02]  /*1990*/  IADD3 R17, R240.reuse, 0x20, RZ ;  /* 0x00000020f0117810 */ /* 0x040fe40007ffe0ff */
[C---:B------:R-:W-:Y:S02]  /*19a0*/  IADD3 R19, R240.reuse, 0x20, RZ ;  /* 0x00000020f0137810 */ /* 0x040fe40007ffe0ff */
[C---:B------:R-:W-:Y:S02]  /*19b0*/  IADD3 R15, R240.reuse, 0x40, RZ ;  /* 0x00000040f00f7810 */ /* 0x040fe40007ffe0ff */
[C---:B------:R-:W-:Y:S02]  /*19c0*/  IADD3 R16, R240.reuse, 0x40, RZ ;  /* 0x00000040f0107810 */ /* 0x040fe40007ffe0ff */
[----:B----4-:R-:W-:Y:S02]  /*19d0*/  LEA R8, P2, R240, R0, 0x1 ;  /* 0x00000000f0087211 */ /* 0x010fe400078408ff */
[----:B------:R-:W-:-:S02]  /*19e0*/  SHF.R.S32.HI R20, RZ, 0x1f, R240 ;  /* 0x0000001fff147819 */ /* 0x000fc400000114f0 */
[-C--:B------:R-:W-:Y:S02]  /*19f0*/  LEA R6, P1, R17, R0.reuse, 0x1 ;  /* 0x0000000011067211 */ /* 0x080fe400078208ff */
[----:B------:R-:W-:Y:S02]  /*1a00*/  SHF.R.S32.HI R19, RZ, 0x1f, R19 ;  /* 0x0000001fff137819 */ /* 0x000fe40000011413 */
[----:B------:R-:W-:Y:S02]  /*1a10*/  SHF.R.S32.HI R16, RZ, 0x1f, R16 ;  /* 0x0000001fff107819 */ /* 0x000fe40000011410 */
[----:B------:R-:W-:Y:S02]  /*1a20*/  LEA R2, P0, R15, R0, 0x1 ;  /* 0x000000000f027211 */ /* 0x000fe400078008ff */
[-C--:B--2---:R-:W-:Y:S02]  /*1a30*/  LEA.HI.X R9, R240, R4.reuse, R20, 0x1, P2 ;  /* 0x00000004f0097211 */ /* 0x084fe400010f0c14 */
[----:B------:R-:W-:-:S02]  /*1a40*/  LEA.HI.X R7, R17, R4, R19, 0x1, P1 ;  /* 0x0000000411077211 */ /* 0x000fc400008f0c13 */
        /* <DEDUP_REMOVED lines=8> */
.L_x_1259:
[----:B------:R-:W-:Y:S05]  /*1ad0*/  BSYNC B0 ;  /* 0x0000000000007941 */ /* 0x000fea0003800000 */
.L_x_1258:
[----:B------:R-:W-:Y:S05]  /*1ae0*/  BRA.DIV ~URZ, `(.L_x_1260) ;  /* 0x0000f4327f007947 */ /* 0x000fea000b800000 */
[----:B--2---:R2:W3:Y:S04]  /*1af0*/  SHFL.IDX PT, R4, R10, 0x1, 0x1c1f ;  /* 0x003c1f000a047f89 */ /* 0x0044e800000e0000 */
[----:B-1--4-:R2:W1:Y:S02]  /*1b00*/  SHFL.IDX PT, R0, R12, 0x1, 0x1c1f ;  /* 0x003c1f000c007f89 */ /* 0x01246400000e0000 */
.L_x_1314:
[----:B------:R-:W-:Y:S01]  /*1b10*/  IADD3 R2, R11, 0x20, RZ ;  /* 0x000000200b027810 */ /* 0x000fe20007ffe0ff */
[----:B------:R-:W-:Y:S03]  /*1b20*/  BSSY B0, `(.L_x_1261) ;  /* 0x0000018000007945 */ /* 0x000fe60003800000 */
[----:B------:R-:W-:-:S13]  /*1b30*/  ISETP.GE.AND P0, PT, R2, R14, PT ;  /* 0x0000000e0200720c */ /* 0x000fda0003f06270 */
[----:B------:R-:W-:Y:S05]  /*1b40*/  @P0 BRA `(.L_x_1262) ;  /* 0x0000015000000947 */ /* 0x000fea0003800000 */
[----:B------:R-:W4:Y:S01]  /*1b50*/  LDL R5, [R1+0x80] ;  /* 0x0000800001057983 */ /* 0x000f220000100800 */
[C---:B------:R-:W-:Y:S02]  /*1b60*/  IADD3 R17, R240.reuse, 0x20, RZ ;  /* 0x00000020f0117810 */ /* 0x040fe40007ffe0ff */
[C---:B------:R-:W-:Y:S02]  /*1b70*/  IADD3 R19, R240.reuse, 0x20, RZ ;  /* 0x00000020f0137810 */ /* 0x040fe40007ffe0ff */
[C---:B------:R-:W-:Y:S02]  /*1b80*/  IADD3 R15, R240.reuse, 0x40, RZ ;  /* 0x00000040f00f7810 */ /* 0x040fe40007ffe0ff */
[C---:B------:R-:W-:Y:S02]  /*1b90*/  IADD3 R16, R240.reuse, 0x40, RZ ;  /* 0x00000040f0107810 */ /* 0x040fe40007ffe0ff */
[----:B-1----:R-:W-:Y:S02]  /*1ba0*/  LEA R8, P2, R240, R0, 0x1 ;  /* 0x00000000f0087211 */ /* 0x002fe400078408ff */
[----:B------:R-:W-:-:S02]  /*1bb0*/  SHF.R.S32.HI R20, RZ, 0x1f, R240 ;  /* 0x0000001fff147819 */ /* 0x000fc400000114f0 */
[-C--:B------:R-:W-:Y:S02]  /*1bc0*/  LEA R6, P1, R17, R0.reuse, 0x1 ;  /* 0x0000000011067211 */ /* 0x080fe400078208ff */
[----:B------:R-:W-:Y:S02]  /*1bd0*/  SHF.R.S32.HI R19, RZ, 0x1f, R19 ;  /* 0x0000001fff137819 */ /* 0x000fe40000011413 */
[----:B------:R-:W-:Y:S02]  /*1be0*/  SHF.R.S32.HI R16, RZ, 0x1f, R16 ;  /* 0x0000001fff107819 */ /* 0x000fe40000011410 */
[----:B------:R-:W-:Y:S02]  /*1bf0*/  LEA R2, P0, R15, R0, 0x1 ;  /* 0x000000000f027211 */ /* 0x000fe400078008ff */
[-C--:B---3--:R-:W-:Y:S02]  /*1c00*/  LEA.HI.X R9, R240, R4.reuse, R20, 0x1, P2 ;  /* 0x00000004f0097211 */ /* 0x088fe400010f0c14 */
[----:B------:R-:W-:-:S02]  /*1c10*/  LEA.HI.X R7, R17, R4, R19, 0x1, P1 ;  /* 0x0000000411077211 */ /* 0x000fc400008f0c13 */
[----:B------:R-:W-:Y:S01]  /*1c20*/  LEA.HI.X R3, R15, R4, R16, 0x1, P0 ;  /* 0x000000040f037211 */ /* 0x000fe200000f0c10 */
[----:B----4-:R-:W-:-:S05]  /*1c30*/  IMAD.SHL.U32 R0, R5, 0x2, RZ ;  /* 0x0000000205007824 */ /* 0x010fca00078e00ff */
[----:B------:R-:W-:Y:S01]  /*1c40*/  @!PT LDS RZ, [RZ] ;  /* 0x00000000fffff984 */ /* 0x000fe20000000800 */
[----:B------:R-:W-:Y:S01]  /*1c50*/  @!PT LDS RZ, [RZ] ;  /* 0x00000000fffff984 */ /* 0x000fe20000000800 */
[----:B------:R-:W-:Y:S01]  /*1c60*/  @!PT LDS RZ, [RZ] ;  /* 0x00000000fffff984 */ /* 0x000fe20000000800 */
[----:B------:R1:W-:Y:S04]  /*1c70*/  LDGSTS.E.BYPASS.LTC128B.128 [R0+0x6900], [R8.64], !P6 ;  /* 0x0690000008007fae */ /* 0x0003e8000f101d46 */
[----:B------:R1:W-:Y:S04]  /*1c80*/  LDGSTS.E.BYPASS.LTC128B.128 [R0+0x8900], [R6.64], !P5 ;  /* 0x0890000006007fae */ /* 0x0003e8000e901d46 */
[----:B------:R1:W-:Y:S02]  /*1c90*/  LDGSTS.E.BYPASS.LTC128B.128 [R0+0xa900], [R2.64], !P4 ;  /* 0x0a90000002007fae */ /* 0x0003e4000e101d46 */
.L_x_1262:
[----:B------:R-:W-:Y:S05]  /*1ca0*/  BSYNC B0 ;  /* 0x0000000000007941 */ /* 0x000fea0003800000 */
.L_x_1261:
[----:B------:R-:W-:Y:S05]  /*1cb0*/  BRA.DIV ~URZ, `(.L_x_1263) ;  /* 0x0000f3227f007947 */ /* 0x000fea000b800000 */
[----:B---3--:R3:W4:Y:S02]  /*1cc0*/  SHFL.IDX PT, R4, R10, 0x2, 0x1c1f ;  /* 0x005c1f000a047f89 */ /* 0x00872400000e0000 */
.L_x_1315:
[----:B------:R-:W-:Y:S05]  /*1cd0*/  BRA.DIV ~URZ, `(.L_x_1264) ;  /* 0x0000f3727f007947 */ /* 0x000fea000b800000 */
[----:B-1----:R1:W2:Y:S02]  /*1ce0*/  SHFL.IDX PT, R0, R12, 0x2, 0x1c1f ;  /* 0x005c1f000c007f89 */ /* 0x0022a400000e0000 */
.L_x_1316:
[----:B------:R-:W-:Y:S01]  /*1cf0*/  IADD3 R2, R11, 0x40, RZ ;  /* 0x000000400b027810 */ /* 0x000fe20007ffe0ff */
[----:B------:R-:W-:Y:S03]  /*1d00*/  BSSY B0, `(.L_x_1265) ;  /* 0x0000018000007945 */ /* 0x000fe60003800000 */
[----:B------:R-:W-:-:S13]  /*1d10*/  ISETP.GE.AND P0, PT, R2, R14, PT ;  /* 0x0000000e0200720c */ /* 0x000fda0003f06270 */
[----:B------:R-:W-:Y:S05]  /*1d20*/  @P0 BRA `(.L_x_1266) ;  /* 0x0000015000000947 */ /* 0x000fea0003800000 */
[----:B---3--:R-:W3:Y:S01]  /*1d30*/  LDL R5, [R1+0x80] ;  /* 0x0000800001057983 */ /* 0x008ee20000100800 */
[C---:B------:R-:W-:Y:S02]  /*1d40*/  IADD3 R17, R240.reuse, 0x20, RZ ;  /* 0x00000020f0117810 */ /* 0x040fe40007ffe0ff */
[C---:B------:R-:W-:Y:S02]  /*1d50*/  IADD3 R19, R240.reuse, 0x20, RZ ;  /* 0x00000020f0137810 */ /* 0x040fe40007ffe0ff */
[C---:B------:R-:W-:Y:S02]  /*1d60*/  IADD3 R15, R240.reuse, 0x40, RZ ;  /* 0x00000040f00f7810 */ /* 0x040fe40007ffe0ff */
[C---:B------:R-:W-:Y:S02]  /*1d70*/  IADD3 R16, R240.reuse, 0x40, RZ ;  /* 0x00000040f0107810 */ /* 0x040fe40007ffe0ff */
[----:B--2---:R-:W-:Y:S02]  /*1d80*/  LEA R8, P2, R240, R0, 0x1 ;  /* 0x00000000f0087211 */ /* 0x004fe400078408ff */
[----:B------:R-:W-:-:S02]  /*1d90*/  SHF.R.S32.HI R20, RZ, 0x1f, R240 ;  /* 0x0000001fff147819 */ /* 0x000fc400000114f0 */
[-C--:B------:R-:W-:Y:S02]  /*1da0*/  LEA R6, P1, R17, R0.reuse, 0x1 ;  /* 0x0000000011067211 */ /* 0x080fe400078208ff */
[----:B------:R-:W-:Y:S02]  /*1db0*/  SHF.R.S32.HI R19, RZ, 0x1f, R19 ;  /* 0x0000001fff137819 */ /* 0x000fe40000011413 */
[----:B------:R-:W-:Y:S02]  /*1dc0*/  SHF.R.S32.HI R16, RZ, 0x1f, R16 ;  /* 0x0000001fff107819 */ /* 0x000fe40000011410 */
[----:B------:R-:W-:Y:S02]  /*1dd0*/  LEA R2, P0, R15, R0, 0x1 ;  /* 0x000000000f027211 */ /* 0x000fe400078008ff */
[-C--:B----4-:R-:W-:Y:S02]  /*1de0*/  LEA.HI.X R9, R240, R4.reuse, R20, 0x1, P2 ;  /* 0x00000004f0097211 */ /* 0x090fe400010f0c14 */
        /* <DEDUP_REMOVED lines=9> */
.L_x_1266:
[----:B------:R-:W-:Y:S05]  /*1e80*/  BSYNC B0 ;  /* 0x0000000000007941 */ /* 0x000fea0003800000 */
.L_x_1265:
[----:B------:R-:W-:Y:S05]  /*1e90*/  BRA.DIV ~URZ, `(.L_x_1267) ;  /* 0x0000f2127f007947 */ /* 0x000fea000b800000 */
[----:B----4-:R4:W1:Y:S04]  /*1ea0*/  SHFL.IDX PT, R4, R10, 0x3, 0x1c1f ;  /* 0x007c1f000a047f89 */ /* 0x01086800000e0000 */
[----:B--2---:R4:W2:Y:S02]  /*1eb0*/  SHFL.IDX PT, R0, R12, 0x3, 0x1c1f ;  /* 0x007c1f000c007f89 */ /* 0x0048a400000e0000 */
.L_x_1317:
[----:B-1--4-:R-:W4:Y:S01]  /*1ec0*/  LDL R12, [R1+0x80] ;  /* 0x00008000010c7983 */ /* 0x012f220000100800 */
[----:B------:R-:W-:Y:S01]  /*1ed0*/  IADD3 R11, R11, 0x60, RZ ;  /* 0x000000600b0b7810 */ /* 0x000fe20007ffe0ff */
[----:B-----5:R-:W-:Y:S01]  /*1ee0*/  IMAD.WIDE.U32 R166, R13, c[0x0][0x2b0], RZ ;  /* 0x0000ac000da67a25 */ /* 0x020fe200078e00ff */
[----:B------:R-:W-:-:S02]  /*1ef0*/  SHF.R.S32.HI R22, RZ, 0x1f, R240 ;  /* 0x0000001fff167819 */ /* 0x000fc400000114f0 */
[----:B------:R-:W-:Y:S02]  /*1f00*/  ISETP.GE.AND P2, PT, R11, R14, PT ;  /* 0x0000000e0b00720c */ /* 0x000fe40003f46270 */
[C---:B------:R-:W-:Y:S01]  /*1f10*/  IADD3 R20, R240.reuse, 0x20, RZ ;  /* 0x00000020f0147810 */ /* 0x040fe20007ffe0ff */
[----:B------:R1:W-:Y:S01]  /*1f20*/  STL.64 [R1+0x20], R166 ;  /* 0x000020a601007387 */ /* 0x0003e20000100a00 */
[C---:B------:R-:W-:Y:S02]  /*1f30*/  IADD3 R32, R240.reuse, 0x40, RZ ;  /* 0x00000040f0207810 */ /* 0x040fe40007ffe0ff */
[C---:B------:R-:W-:Y:S02]  /*1f40*/  IADD3 R21, R240.reuse, 0x20, RZ ;  /* 0x00000020f0157810 */ /* 0x040fe40007ffe0ff */
[----:B------:R-:W-:Y:S02]  /*1f50*/  IADD3 R19, R240, 0x40, RZ ;  /* 0x00000040f0137810 */ /* 0x000fe40007ffe0ff */
[----:B------:R-:W-:-:S02]  /*1f60*/  SHF.R.S32.HI R21, RZ, 0x1f, R21 ;  /* 0x0000001fff157819 */ /* 0x000fc40000011415 */
[----:B------:R-:W-:Y:S02]  /*1f70*/  SHF.R.S32.HI R19, RZ, 0x1f, R19 ;  /* 0x0000001fff137819 */ /* 0x000fe40000011413 */
[-C--:B--2---:R-:W-:Y:S02]  /*1f80*/  @!P2 LEA R8, P0, R240, R0.reuse, 0x1 ;  /* 0x00000000f008a211 */ /* 0x084fe400078008ff */
[----:B------:R-:W-:Y:S02]  /*1f90*/  @!P2 LEA R6, P1, R20, R0, 0x1 ;  /* 0x000000001406a211 */ /* 0x000fe400078208ff */
[----:B------:R-:W-:Y:S02]  /*1fa0*/  @!P2 LEA.HI.X R9, R240, R4, R22, 0x1, P0 ;  /* 0x00000004f009a211 */ /* 0x000fe400000f0c16 */
[----:B------:R-:W-:Y:S02]  /*1fb0*/  @!P2 LEA R2, P0, R32, R0, 0x1 ;  /* 0x000000002002a211 */ /* 0x000fe400078008ff */
[----:B------:R-:W-:-:S02]  /*1fc0*/  SHF.R.S32.HI R0, RZ, 0x1f, R13 ;  /* 0x0000001fff007819 */ /* 0x000fc4000001140d */
[-C--:B------:R-:W-:Y:S02]  /*1fd0*/  @!P2 LEA.HI.X R7, R20, R4.reuse, R21, 0x1, P1 ;  /* 0x000000041407a211 */ /* 0x080fe400008f0c15 */
[----:B------:R-:W-:Y:S01]  /*1fe0*/  @!P2 LEA.HI.X R3, R32, R4, R19, 0x1, P0 ;  /* 0x000000042003a211 */ /* 0x000fe200000f0c13 */
[----:B------:R-:W-:-:S04]  /*1ff0*/  IMAD R0, R0, c[0x0][0x2b0], RZ ;  /* 0x0000ac0000007a24 */ /* 0x000fc800078e02ff */
[----:B------:R-:W-:-:S04]  /*2000*/  IMAD R0, R13, c[0x0][0x2b4], R0 ;  /* 0x0000ad000d007a24 */ /* 0x000fc800078e0200 */
[----:B------:R-:W-:-:S05]  /*2010*/  IMAD.IADD R163, R167, 0x1, R0 ;  /* 0x00000001a7a37824 */ /* 0x000fca00078e0200 */
[----:B------:R1:W-:Y:S01]  /*2020*/  STL [R1+0x34], R163 ;  /* 0x000034a301007387 */ /* 0x0003e20000100800 */
[----:B----4-:R-:W-:-:S05]  /*2030*/  IMAD.SHL.U32 R217, R12, 0x2, RZ ;  /* 0x000000020cd97824 */ /* 0x010fca00078e00ff */
        /* <DEDUP_REMOVED lines=8> */
[----:B------:R-:W2:Y:S04]  /*20c0*/  LDL R168, [R1+0x4] ;  /* 0x0000040001a87983 */ /* 0x000ea80000100800 */
[----:B------:R-:W4:Y:S01]  /*20d0*/  LDL R169, [R1+0x10] ;  /* 0x0000100001a97983 */ /* 0x000f220000100800 */
[----:B------:R-:W-:-:S03]  /*20e0*/  MOV R0, c[0x0][0x2b8] ;  /* 0x0000ae0000007a02 */ /* 0x000fc60000000f00 */
[----:B------:R-:W5:Y:S01]  /*20f0*/  LDL R23, [R1+0x44] ;  /* 0x0000440001177983 */ /* 0x000f620000100800 */
[----:B------:R-:W-:Y:S02]  /*2100*/  ISETP.NE.AND P2, PT, R0, 0x1, PT ;  /* 0x000000010000780c */ /* 0x000fe40003f45270 */
[----:B------:R-:W-:Y:S01]  /*2110*/  MOV R232, RZ ;  /* 0x000000ff00e87202 */ /* 0x000fe20000000f00 */
[----:B------:R-:W-:Y:S01]  /*2120*/  BAR.SYNC.DEFER_BLOCKING 0x0 ;  /* 0x0000000000007b1d */ /* 0x000fe20000010000 */
[----:B-12---:R-:W-:-:S04]  /*2130*/  LEA R2, R124, R168, 0x6 ;  /* 0x000000a87c027211 */ /* 0x006fc800078e30ff */
[C---:B------:R-:W-:Y:S02]  /*2140*/  ISETP.GE.AND P1, PT, R2.reuse, R246, PT ;  /* 0x000000f60200720c */ /* 0x040fe40003f26270 */
[----:B----4-:R-:W-:Y:S02]  /*2150*/  IADD3 R2, R2, R169, RZ ;  /* 0x000000a902027210 */ /* 0x010fe40007ffe0ff */
[----:B------:R-:W-:-:S03]  /*2160*/  ISETP.GT.OR P1, PT, R168, 0x3f, P1 ;  /* 0x0000003fa800780c */ /* 0x000fc60000f24670 */
[----:B------:R-:W-:Y:S01]  /*2170*/  @P2 IMAD.HI.U32 R3, R2, c[0x0][0x2bc], RZ ;  /* 0x0000af0002032a27 */ /* 0x000fe200078e00ff */
[----:B------:R-:W-:-:S04]  /*2180*/  MOV R0, R2 ;  /* 0x0000000200007202 */ /* 0x000fc80000000f00 */
[----:B------:R-:W-:-:S05]  /*2190*/  @P2 SHF.R.U32.HI R0, RZ, c[0x0][0x2c0], R3 ;  /* 0x0000b000ff002a19 */ /* 0x000fca0000011603 */
[----:B------:R-:W-:-:S04]  /*21a0*/  @!P1 IADD3 R3, P0, R0, R166, RZ ;  /* 0x000000a600039210 */ /* 0x000fc80007f1e0ff */
[----:B------:R-:W-:Y:S02]  /*21b0*/  @!P1 LEA.HI.X.SX32 R5, R0, R163, 0x1, P0 ;  /* 0x000000a300059211 */ /* 0x000fe400000f0eff */
[----:B------:R-:W-:-:S04]  /*21c0*/  @!P1 LEA R4, P0, R3, c[0x0][0x2a0], 0x2 ;  /* 0x0000a80003049a11 */ /* 0x000fc800078010ff */
[----:B------:R-:W-:-:S05]  /*21d0*/  @!P1 LEA.HI.X R5, R3, c[0x0][0x2a4], R5, 0x2, P0 ;  /* 0x0000a90003059a11 */ /* 0x000fca00000f1405 */
[----:B------:R-:W2:Y:S01]  /*21e0*/  @!P1 LDG.E R232, [R4.64] ;  /* 0x0000000604e89981 */ /* 0x000ea2000c1e1900 */
[----:B------:R-:W-:-:S05]  /*21f0*/  IADD3 R0, -R0, RZ, RZ ;  /* 0x000000ff00007210 */ /* 0x000fca0007ffe1ff */
[----:B------:R-:W-:Y:S01]  /*2200*/  IMAD R234, R0, c[0x0][0x2b8], R2 ;  /* 0x0000ae0000ea7a24 */ /* 0x000fe200078e0202 */
[----:B------:R-:W1:Y:S04]  /*2210*/  S2R R15, SR_TID.X ;  /* 0x00000000000f7919 */ /* 0x000e680000002100 */
[----:B------:R-:W-:Y:S01]  /*2220*/  SHF.R.S32.HI R11, RZ, 0x1f, R234 ;  /* 0x0000001fff0b7819 */ /* 0x000fe200000114ea */
[----:B------:R-:W-:-:S04]  /*2230*/  IMAD.WIDE.U32 R2, R234, c[0x0][0x1e0], RZ ;  /* 0x00007800ea027a25 */ /* 0x000fc800078e00ff */
[----:B------:R-:W-:-:S04]  /*2240*/  IMAD R0, R11, c[0x0][0x1e0], RZ ;  /* 0x000078000b007a24 */ /* 0x000fc800078e02ff */
[----:B------:R-:W-:-:S05]  /*2250*/  IMAD R0, R234, c[0x0][0x1e4], R0 ;  /* 0x00007900ea007a24 */ /* 0x000fca00078e0200 */
[----:B------:R-:W-:Y:S01]  /*2260*/  IADD3 R3, R3, R0, RZ ;  /* 0x0000000003037210 */ /* 0x000fe20007ffe0ff */
[----:B------:R-:W-:Y:S02]  /*2270*/  IMAD R0, R18, c[0x0][0x1e8], RZ ;  /* 0x00007a0012007a24 */ /* 0x000fe400078e02ff */
[----:B-----5:R-:W-:-:S04]  /*2280*/  IMAD.WIDE.U32 R164, R23, c[0x0][0x1e8], RZ ;  /* 0x00007a0017a47a25 */ /* 0x020fc800078e00ff */
[----:B------:R-:W-:Y:S01]  /*2290*/  IMAD R0, R23, c[0x0][0x1ec], R0 ;  /* 0x00007b0017007a24 */ /* 0x000fe200078e0200 */
[----:B-1-3--:R-:W-:-:S04]  /*22a0*/  SHF.R.S32.HI R10, RZ, 0x1f, R15 ;  /* 0x0000001fff0a7819 */ /* 0x00afc8000001140f */
[----:B------:R-:W-:Y:S02]  /*22b0*/  IADD3 R162, R165, R0, RZ ;  /* 0x00000000a5a27210 */ /* 0x000fe40007ffe0ff */
[----:B------:R-:W-:Y:S01]  /*22c0*/  LEA.HI R10, R10, R15, RZ, 0x2 ;  /* 0x0000000f0a0a7211 */ /* 0x000fe200078f10ff */
[----:B------:R-:W-:-:S03]  /*22d0*/  IMAD R140, R124, -0x40, R246 ;  /* 0xffffffc07c8c7824 */ /* 0x000fc600078e02f6 */
[----:B------:R-:W-:-:S04]  /*22e0*/  SHF.R.S32.HI R10, RZ, 0x2, R10 ;  /* 0x00000002ff0a7819 */ /* 0x000fc8000001140a */
[----:B------:R-:W-:-:S04]  /*22f0*/  IADD3 R17, -R10, R140, RZ ;  /* 0x0000008c0a117210 */ /* 0x000fc80007ffe1ff */
[----:B------:R-:W-:-:S13]  /*2300*/  ISETP.GE.AND P4, PT, R17, 0x1, PT ;  /* 0x000000011100780c */ /* 0x000fda0003f86270 */
[----:B------:R-:W-:Y:S02]  /*2310*/  @P4 ISETP.GE.AND P1, PT, R240, c[0x0][0x1d4], PT ;  /* 0x00007500f0004a0c */ /* 0x000fe40003f26270 */
[----:B------:R-:W-:Y:S02]  /*2320*/  @P4 ISETP.GE.AND P5, PT, R20, c[0x0][0x1d4], PT ;  /* 0x0000750014004a0c */ /* 0x000fe40003fa6270 */
[----:B------:R-:W-:Y:S02]  /*2330*/  ISETP.GE.AND P6, PT, R17, 0x21, PT ;  /* 0x000000211100780c */ /* 0x000fe40003fc6270 */
[----:B------:R-:W-:Y:S02]  /*2340*/  SHF.L.U32 R161, R32, 0x1, RZ ;  /* 0x0000000120a17819 */ /* 0x000fe400000006ff */
[----:B------:R-:W-:Y:S02]  /*2350*/  SHF.L.U32 R160, R20, 0x1, RZ ;  /* 0x0000000114a07819 */ /* 0x000fe400000006ff */
[----:B------:R-:W-:-:S02]  /*2360*/  SHF.L.U64.HI R125, R240, 0x1, R22 ;  /* 0x00000001f07d7819 */ /* 0x000fc40000010216 */
[----:B------:R-:W-:Y:S02]  /*2370*/  SHF.L.U64.HI R126, R32, 0x1, R19 ;  /* 0x00000001207e7819 */ /* 0x000fe40000010213 */
[----:B------:R-:W-:Y:S02]  /*2380*/  SHF.L.U32 R159, R240, 0x1, RZ ;  /* 0x00000001f09f7819 */ /* 0x000fe400000006ff */
[----:B------:R-:W-:Y:S01]  /*2390*/  SHF.L.U64.HI R127, R20, 0x1, R21 ;  /* 0x00000001147f7819 */ /* 0x000fe20000010215 */
[----:B------:R-:W-:Y:S04]  /*23a0*/  STL.64 [R1+0x18], R164 ;  /* 0x000018a401007387 */ /* 0x000fe80000100a00 */
[----:B------:R-:W-:Y:S01]  /*23b0*/  STL [R1+0x30], R162 ;  /* 0x000030a201007387 */ /* 0x000fe20000100800 */
[----:B--2---:R-:W-:Y:S01]  /*23c0*/  SHF.R.S32.HI R16, RZ, 0x1f, R232 ;  /* 0x0000001fff107819 */ /* 0x004fe200000114e8 */
[----:B------:R-:W-:-:S04]  /*23d0*/  IMAD.WIDE.U32 R2, R232, c[0x0][0x1f0], R2 ;  /* 0x00007c00e8027a25 */ /* 0x000fc800078e0002 */
[----:B------:R-:W-:Y:S01]  /*23e0*/  IMAD R4, R16, c[0x0][0x1f0], RZ ;  /* 0x00007c0010047a24 */ /* 0x000fe200078e02ff */
[----:B------:R-:W-:-:S03]  /*23f0*/  IADD3 R0, P0, R2, R164, RZ ;  /* 0x000000a402007210 */ /* 0x000fc60007f1e0ff */
[----:B------:R-:W-:-:S05]  /*2400*/  IMAD R4, R232, c[0x0][0x1f4], R4 ;  /* 0x00007d00e8047a24 */ /* 0x000fca00078e0204 */
[----:B------:R-:W-:Y:S02]  /*2410*/  IADD3.X R3, R162, R3, R4, P0, !PT ;  /* 0x00000003a2037210 */ /* 0x000fe400007fe404 */
[----:B------:R-:W-:-:S04]  /*2420*/  LEA R2, P0, R0, c[0x0][0x1c8], 0x1 ;  /* 0x0000720000027a11 */ /* 0x000fc800078008ff */
[----:B------:R-:W-:Y:S02]  /*2430*/  LEA.HI.X R0, R0, c[0x0][0x1cc], R3, 0x1, P0 ;  /* 0x0000730000007a11 */ /* 0x000fe400000f0c03 */
[----:B------:R-:W1:Y:S04]  /*2440*/  SHFL.IDX PT, R3, R2, RZ, 0x1c1f ;  /* 0x001c1fff02037589 */ /* 0x000e6800000e0000 */
[----:B------:R-:W2:Y:S04]  /*2450*/  SHFL.IDX PT, R4, R0, RZ, 0x1c1f ;  /* 0x001c1fff00047589 */ /* 0x000ea800000e0000 */
[----:B------:R-:W3:Y:S04]  /*2460*/  SHFL.IDX PT, R2, R2, 0x1, 0x1c1f ;  /* 0x003c1f0002027f89 */ /* 0x000ee800000e0000 */
[----:B------:R4:W5:Y:S01]  /*2470*/  SHFL.IDX PT, R10, R0, 0x1, 0x1c1f ;  /* 0x003c1f00000a7f89 */ /* 0x00096200000e0000 */
[----:B-1----:R-:W-:-:S04]  /*2480*/  @P4 LEA R6, P0, R240, R3, 0x1 ;  /* 0x00000003f0064211 */ /* 0x002fc800078008ff */
[----:B--2---:R-:W-:Y:S02]  /*2490*/  @P4 LEA.HI.X R7, R240, R4, R22, 0x1, P0 ;  /* 0x00000004f0074211 */ /* 0x004fe400000f0c16 */
[----:B------:R-:W-:Y:S02]  /*24a0*/  @P4 LEA R8, P0, R20, R3, 0x1 ;  /* 0x0000000314084211 */ /* 0x000fe400078008ff */
[----:B----4-:R-:W-:-:S05]  /*24b0*/  @P4 SHF.L.U32 R0, R12, 0x1, RZ ;  /* 0x000000010c004819 */ /* 0x010fca00000006ff */
[----:B------:R1:W-:Y:S01]  /*24c0*/  @P4 LDGSTS.E.BYPASS.LTC128B.128 [R0+0x3100], [R6.64], !P1 ;  /* 0x0310000006004fae */ /* 0x0003e2000c901d46 */
[----:B------:R-:W-:Y:S02]  /*24d0*/  @P4 ISETP.GE.AND P1, PT, R32, c[0x0][0x1d4], PT ;  /* 0x0000750020004a0c */ /* 0x000fe40003f26270 */
[----:B------:R-:W-:-:S05]  /*24e0*/  @P4 LEA.HI.X R9, R20, R4, R21, 0x1, P0 ;  /* 0x0000000414094211 */ /* 0x000fca00000f0c15 */
[----:B------:R3:W-:Y:S01]  /*24f0*/  @P4 LDGSTS.E.BYPASS.LTC128B.128 [R0+0x4100], [R8.64], !P5 ;  /* 0x0410000008004fae */ /* 0x0007e2000e901d46 */
[----:B-1----:R-:W-:-:S04]  /*2500*/  @P4 LEA R6, P0, R32, R3, 0x1 ;  /* 0x0000000320064211 */ /* 0x002fc800078008ff */
[----:B------:R-:W-:Y:S02]  /*2510*/  @P4 LEA.HI.X R7, R32, R4, R19, 0x1, P0 ;  /* 0x0000000420074211 */ /* 0x000fe400000f0c13 */
[----:B---3--:R-:W-:-:S03]  /*2520*/  @P6 LEA R8, P0, R240, R2, 0x1 ;  /* 0x00000002f0086211 */ /* 0x008fc600078008ff */
[----:B------:R1:W-:Y:S01]  /*2530*/  @P4 LDGSTS.E.BYPASS.LTC128B.128 [R0+0x5100], [R6.64], !P1 ;  /* 0x0510000006004fae */ /* 0x0003e2000c901d46 */
[----:B------:R-:W-:Y:S02]  /*2540*/  @P6 ISETP.GE.AND P4, PT, R240, c[0x0][0x1d4], PT ;  /* 0x00007500f0006a0c */ /* 0x000fe40003f86270 */
[C---:B------:R-:W-:Y:S02]  /*2550*/  @P6 LEA R4, P5, R20.reuse, R2, 0x1 ;  /* 0x0000000214046211 */ /* 0x040fe400078a08ff */
[----:B------:R-:W-:Y:S02]  /*2560*/  @P6 ISETP.GE.AND P1, PT, R20, c[0x0][0x1d4], PT ;  /* 0x0000750014006a0c */ /* 0x000fe40003f26270 */
[-C--:B-----5:R-:W-:Y:S02]  /*2570*/  @P6 LEA.HI.X R9, R240, R10.reuse, R22, 0x1, P0 ;  /* 0x0000000af0096211 */ /* 0x0a0fe400000f0c16 */
[----:B------:R-:W-:Y:S02]  /*2580*/  @P6 ISETP.GE.AND P0, PT, R32, c[0x0][0x1d4], PT ;  /* 0x0000750020006a0c */ /* 0x000fe40003f06270 */
[----:B------:R-:W-:-:S02]  /*2590*/  @P6 LEA.HI.X R5, R20, R10, R21, 0x1, P5 ;  /* 0x0000000a14056211 */ /* 0x000fc400028f0c15 */
[----:B------:R-:W-:-:S04]  /*25a0*/  @P6 LEA R2, P5, R32, R2, 0x1 ;  /* 0x0000000220026211 */ /* 0x000fc800078a08ff */
[----:B------:R-:W-:Y:S02]  /*25b0*/  @P6 LEA.HI.X R3, R32, R10, R19, 0x1, P5 ;  /* 0x0000000a20036211 */ /* 0x000fe400028f0c13 */
[----:B-1----:R-:W-:-:S05]  /*25c0*/  @P6 SHF.L.U32 R0, R12, 0x1, RZ ;  /* 0x000000010c006819 */ /* 0x002fca00000006ff */
[----:B------:R1:W-:Y:S04]  /*25d0*/  @P6 LDGSTS.E.BYPASS.LTC128B.128 [R0+0x3900], [R8.64], !P4 ;  /* 0x0390000008006fae */ /* 0x0003e8000e101d46 */
[----:B------:R1:W-:Y:S04]  /*25e0*/  @P6 LDGSTS.E.BYPASS.LTC128B.128 [R0+0x4900], [R4.64], !P1 ;  /* 0x0490000004006fae */ /* 0x0003e8000c901d46 */
[----:B------:R1:W-:Y:S04]  /*25f0*/  @P6 LDGSTS.E.BYPASS.LTC128B.128 [R0+0x5900], [R2.64], !P0 ;  /* 0x0590000002006fae */ /* 0x0003e8000c101d46 */
[----:B------:R-:W0:Y:S01]  /*2600*/  LDGDEPBAR ;  /* 0x00000000000079af */ /* 0x000e220000000000 */
[----:B------:R-:W-:-:S04]  /*2610*/  IMAD.WIDE.U32 R6, R23, c[0x0][0x210], RZ ;  /* 0x0000840017067a25 */ /* 0x000fc800078e00ff */
[----:B-1----:R-:W-:Y:S01]  /*2620*/  IMAD R0, R11, c[0x0][0x208], RZ ;  /* 0x000082000b007a24 */ /* 0x002fe200078e02ff */
[----:B------:R-:W-:-:S04]  /*2630*/  DEPBAR.LE SB0, 0x1 ;  /* 0x000080400000791a */ /* 0x000fc80000000000 */
[----:B------:R-:W-:Y:S01]  /*2640*/  IMAD.WIDE.U32 R2, R234, c[0x0][0x208], RZ ;  /* 0x00008200ea027a25 */ /* 0x000fe200078e00ff */
[----:B------:R-:W-:-:S04]  /*2650*/  DEPBAR.LE SB0, 0x0 ;  /* 0x000080000000791a */ /* 0x000fc80000000000 */
[----:B------:R-:W-:Y:S01]  /*2660*/  IMAD R0, R234, c[0x0][0x20c], R0 ;  /* 0x00008300ea007a24 */ /* 0x000fe200078e0200 */
[----:B------:R-:W-:Y:S04]  /*2670*/  BAR.SYNC.DEFER_BLOCKING 0x0 ;  /* 0x0000000000007b1d */ /* 0x000fe80000010000 */
[----:B------:R-:W-:Y:S01]  /*2680*/  IADD3 R3, R3, R0, RZ ;  /* 0x0000000003037210 */ /* 0x000fe20007ffe0ff */
[----:B------:R-:W-:Y:S02]  /*2690*/  IMAD R0, R18, c[0x0][0x210], RZ ;  /* 0x0000840012007a24 */ /* 0x000fe400078e02ff */
[----:B------:R-:W-:Y:S02]  /*26a0*/  IMAD R4, R16, c[0x0][0x218], RZ ;  /* 0x0000860010047a24 */ /* 0x000fe400078e02ff */
[----:B------:R-:W-:-:S02]  /*26b0*/  IMAD R0, R23, c[0x0][0x214], R0 ;  /* 0x0000850017007a24 */ /* 0x000fc400078e0200 */
[----:B------:R-:W-:-:S03]  /*26c0*/  IMAD.WIDE.U32 R2, R232, c[0x0][0x218], R2 ;  /* 0x00008600e8027a25 */ /* 0x000fc600078e0002 */
[----:B------:R-:W-:Y:S01]  /*26d0*/  IADD3 R5, R7, R0, RZ ;  /* 0x0000000007057210 */ /* 0x000fe20007ffe0ff */
[----:B------:R-:W-:Y:S01]  /*26e0*/  IMAD R4, R232, c[0x0][0x21c], R4 ;  /* 0x00008700e8047a24 */ /* 0x000fe200078e0204 */
[----:B------:R-:W-:-:S04]  /*26f0*/  IADD3 R0, P0, R2, R6, RZ ;  /* 0x0000000602007210 */ /* 0x000fc80007f1e0ff */
[----:B------:R-:W-:Y:S02]  /*2700*/  IADD3.X R2, R5, R3, R4, P0, !PT ;  /* 0x0000000305027210 */ /* 0x000fe400007fe404 */
[C---:B------:R-:W-:Y:S01]  /*2710*/  LEA R3, P0, R0.reuse, c[0x0][0x1f8], 0x1 ;  /* 0x00007e0000037a11 */ /* 0x040fe200078008ff */
[----:B------:R-:W-:Y:S03]  /*2720*/  LDSM.16.M88.4 R12, [R203] ;  /* 0x00000000cb0c783b */ /* 0x000fe60000000200 */
[----:B------:R-:W-:Y:S02]  /*2730*/  LEA.HI.X R16, R0, c[0x0][0x1fc], R2, 0x1, P0 ;  /* 0x00007f0000107a11 */ /* 0x000fe400000f0c02 */
[----:B------:R-:W1:Y:S04]  /*2740*/  SHFL.IDX PT, R0, R3, RZ, 0x1c1f ;  /* 0x001c1fff03007589 */ /* 0x000e6800000e0000 */
[----:B------:R-:W2:Y:S04]  /*2750*/  SHFL.IDX PT, R2, R16, RZ, 0x1c1f ;  /* 0x001c1fff10027589 */ /* 0x000ea800000e0000 */
[----:B------:R-:W3:Y:S04]  /*2760*/  SHFL.IDX PT, R3, R3, 0x1, 0x1c1f ;  /* 0x003c1f0003037f89 */ /* 0x000ee800000e0000 */
[----:B------:R-:W4:Y:S04]  /*2770*/  SHFL.IDX PT, R16, R16, 0x1, 0x1c1f ;  /* 0x003c1f0010107f89 */ /* 0x000f2800000e0000 */
[----:B------:R-:W5:Y:S01]  /*2780*/  LDSM.16.M88.4 R44, [R200] ;  /* 0x00000000c82c783b */ /* 0x000f620000000200 */
[----:B------:R-:W-:-:S02]  /*2790*/  ISETP.GE.AND P5, PT, R240, c[0x0][0x1d4], PT ;  /* 0x00007500f0007a0c */ /* 0x000fc40003fa6270 */
[----:B------:R-:W-:Y:S01]  /*27a0*/  ISETP.GE.AND P4, PT, R20, c[0x0][0x1d4], PT ;  /* 0x0000750014007a0c */ /* 0x000fe20003f86270 */
[----:B------:R-:W5:Y:S01]  /*27b0*/  LDSM.16.M88.4 R8, [R203+0x1000] ;  /* 0x00100000cb08783b */ /* 0x000f620000000200 */
[----:B-1----:R-:W-:-:S03]  /*27c0*/  IADD3 R22, P6, R0, R161, RZ ;  /* 0x000000a100167210 */ /* 0x002fc60007fde0ff */
[----:B------:R-:W1:Y:S01]  /*27d0*/  LDSM.16.M88.4 R48, [R200+0x400] ;  /* 0x00040000c830783b */ /* 0x000e620000000200 */
[----:B------:R-:W-:Y:S02]  /*27e0*/  IADD3 R24, P0, R0, R160, RZ ;  /* 0x000000a000187210 */ /* 0x000fe40007f1e0ff */
[----:B--2---:R-:W-:Y:S01]  /*27f0*/  IADD3.X R23, R2, R126, RZ, P6, !PT ;  /* 0x0000007e02177210 */ /* 0x004fe200037fe4ff */
[----:B------:R-:W2:Y:S01]  /*2800*/  LDSM.16.M88.4 R40, [R200+0x800] ;  /* 0x00080000c828783b */ /* 0x000ea20000000200 */
[----:B------:R-:W-:Y:S02]  /*2810*/  IADD3 R26, P1, R0, R159, RZ ;  /* 0x0000009f001a7210 */ /* 0x000fe40007f3e0ff */
[----:B------:R-:W-:Y:S01]  /*2820*/  ISETP.LT.OR P6, PT, R17, 0x1, P5 ;  /* 0x000000011100780c */ /* 0x000fe20002fc1670 */
[----:B------:R-:W1:Y:S01]  /*2830*/  LDSM.16.M88.4 R28, [R200+0xc00] ;  /* 0x000c0000c81c783b */ /* 0x000e620000000200 */
[C---:B------:R-:W-:Y:S02]  /*2840*/  IADD3.X R25, R2.reuse, R127, RZ, P0, !PT ;  /* 0x0000007f02197210 */ /* 0x040fe400007fe4ff */
[----:B---3--:R-:W-:Y:S01]  /*2850*/  IADD3 R18, P0, R3, R160, RZ ;  /* 0x000000a003127210 */ /* 0x008fe20007f1e0ff */
[----:B------:R-:W-:Y:S01]  /*2860*/  LDSM.16.M88.4 R36, [R204] ;  /* 0x00000000cc24783b */ /* 0x000fe20000000200 */
[----:B------:R-:W-:-:S02]  /*2870*/  IADD3.X R27, R2, R125, RZ, P1, !PT ;  /* 0x0000007d021b7210 */ /* 0x000fc40000ffe4ff */
[----:B------:R-:W-:Y:S01]  /*2880*/  IADD3 R20, P1, R3, R159, RZ ;  /* 0x0000009f03147210 */ /* 0x000fe20007f3e0ff */
[----:B------:R-:W3:Y:S01]  /*2890*/  LDSM.16.M88.4 R52, [R205] ;  /* 0x00000000cd34783b */ /* 0x000ee20000000200 */
[C---:B----4-:R-:W-:Y:S02]  /*28a0*/  IADD3.X R19, R16.reuse, R127, RZ, P0, !PT ;  /* 0x0000007f10137210 */ /* 0x050fe400007fe4ff */
[C---:B------:R-:W-:Y:S01]  /*28b0*/  ISETP.LT.OR P0, PT, R17.reuse, 0x1, P4 ;  /* 0x000000011100780c */ /* 0x040fe20002701670 */
[----:B------:R-:W-:Y:S01]  /*28c0*/  STL.64 [R1+0x28], R6 ;  /* 0x0000280601007387 */ /* 0x000fe20000100a00 */
[----:B------:R-:W-:Y:S02]  /*28d0*/  IADD3.X R21, R16, R125, RZ, P1, !PT ;  /* 0x0000007d10157210 */ /* 0x000fe40000ffe4ff */
[----:B------:R-:W-:Y:S01]  /*28e0*/  ISETP.GE.AND P1, PT, R32, c[0x0][0x1d4], PT ;  /* 0x0000750020007a0c */ /* 0x000fe20003f26270 */
[----:B------:R-:W-:Y:S01]  /*28f0*/  STL [R1+0x38], R5 ;  /* 0x0000380501007387 */ /* 0x000fe20000100800 */
[----:B------:R-:W-:-:S03]  /*2900*/  ISETP.LT.OR P5, PT, R17, 0x21, P5 ;  /* 0x000000211100780c */ /* 0x000fc60002fa1670 */
[----:B------:R-:W4:Y:S04]  /*2910*/  LDSM.16.M88.4 R4, [R204+0x1000] ;  /* 0x00100000cc04783b */ /* 0x000f280000000200 */
[----:B------:R-:W-:Y:S04]  /*2920*/  LDSM.16.M88.4 R64, [R216] ;  /* 0x00000000d840783b */ /* 0x000fe80000000200 */
[----:B------:R-:W-:Y:S04]  /*2930*/  LDSM.16.M88.4 R84, [R215] ;  /* 0x00000000d754783b */ /* 0x000fe80000000200 */
[----:B------:R-:W-:Y:S01]  /*2940*/  LDSM.16.M88.4 R88, [R214] ;  /* 0x00000000d658783b */ /* 0x000fe20000000200 */
[----:B------:R-:W-:-:S03]  /*2950*/  ISETP.LT.OR P4, PT, R17, 0x21, P4 ;  /* 0x000000211100780c */ /* 0x000fc60002781670 */
[----:B------:R-:W-:Y:S01]  /*2960*/  @!PT LDS RZ, [RZ] ;  /* 0x00000000fffff984 */ /* 0x000fe20000000800 */
[----:B------:R-:W-:Y:S01]  /*2970*/  @!PT LDS RZ, [RZ] ;  /* 0x00000000fffff984 */ /* 0x000fe20000000800 */
[----:B------:R-:W-:Y:S01]  /*2980*/  @!PT LDS RZ, [RZ] ;  /* 0x00000000fffff984 */ /* 0x000fe20000000800 */
[----:B------:R1:W-:Y:S01]  /*2990*/  LDGSTS.E.BYPASS.LTC128B.128 [R217+0x100], [R26.64], !P6 ;  /* 0x001000001ad97fae */ /* 0x0003e2000f101d46 */
[C---:B------:R-:W-:Y:S02]  /*29a0*/  ISETP.LT.OR P6, PT, R17.reuse, 0x1, P1 ;  /* 0x000000011100780c */ /* 0x040fe40000fc1670 */
[----:B------:R-:W-:Y:S01]  /*29b0*/  ISETP.LT.OR P1, PT, R17, 0x21, P1 ;  /* 0x000000211100780c */ /* 0x000fe20000f21670 */
[----:B------:R1:W-:Y:S01]  /*29c0*/  LDGSTS.E.BYPASS.LTC128B.128 [R217+0x1100], [R24.64], !P0 ;  /* 0x0110000018d97fae */ /* 0x0003e2000c101d46 */
[----:B------:R-:W-:Y:S01]  /*29d0*/  IADD3 R2, P0, R3, R161, RZ ;  /* 0x000000a103027210 */ /* 0x000fe20007f1e0ff */
[----:B-----5:R-:W-:Y:S02]  /*29e0*/  HMMA.16816.F32 R56, R12, R44, RZ ;  /* 0x0000002c0c38723c */ /* 0x020fe400000018ff */
[----:B------:R-:W5:Y:S01]  /*29f0*/  LDL R170, [R1+0x8] ;  /* 0x0000080001aa7983 */ /* 0x000f620000100800 */
[----:B------:R-:W-:-:S05]  /*2a00*/  IADD3.X R3, R16, R126, RZ, P0, !PT ;  /* 0x0000007e10037210 */ /* 0x000fca00007fe4ff */
[----:B------:R2:W-:Y:S04]  /*2a10*/  LDGSTS.E.BYPASS.LTC128B.128 [R217+0x2100], [R22.64], !P6 ;  /* 0x0210000016d97fae */ /* 0x0005e8000f101d46 */
[----:B------:R2:W-:Y:S04]  /*2a20*/  LDGSTS.E.BYPASS.LTC128B.128 [R217+0x900], [R20.64], !P5 ;  /* 0x0090000014d97fae */ /* 0x0005e8000e901d46 */
[----:B------:R2:W-:Y:S04]  /*2a30*/  LDGSTS.E.BYPASS.LTC128B.128 [R217+0x1900], [R18.64], !P4 ;  /* 0x0190000012d97fae */ /* 0x0005e8000e101d46 */
[----:B------:R3:W-:Y:S04]  /*2a40*/  LDGSTS.E.BYPASS.LTC128B.128 [R217+0x2900], [R2.64], !P1 ;  /* 0x0290000002d97fae */ /* 0x0007e8000c901d46 */
[----:B------:R-:W-:Y:S04]  /*2a50*/  LDSM.16.M88.4 R60, [R200+0x1000] ;  /* 0x00100000c83c783b */ /* 0x000fe80000000200 */
[----:B------:R-:W3:Y:S01]  /*2a60*/  LDSM.16.M88.4 R32, [R203+0x2000] ;  /* 0x00200000cb20783b */ /* 0x000ee20000000200 */
[C---:B------:R-:W-:Y:S03]  /*2a70*/  HMMA.16816.F32 R76, R8.reuse, R44, RZ ;  /* 0x0000002c084c723c */ /* 0x040fe600000018ff */
[----:B-1----:R-:W-:Y:S04]  /*2a80*/  LDSM.16.M88.4 R24, [R204+0x2000] ;  /* 0x00200000cc18783b */ /* 0x002fe80000000200 */
[----:B------:R-:W0:Y:S01]  /*2a90*/  LDGDEPBAR ;  /* 0x00000000000079af */ /* 0x000e220000000000 */
[C---:B------:R-:W-:Y:S08]  /*2aa0*/  HMMA.16816.F32 R104, R8.reuse, R48, RZ ;  /* 0x000000300868723c */ /* 0x040ff000000018ff */
[C---:B--2---:R-:W-:Y:S08]  /*2ab0*/  HMMA.16816.F32 R100, R8.reuse, R40, RZ ;  /* 0x000000280864723c */ /* 0x044ff000000018ff */
[C---:B------:R-:W-:Y:S08]  /*2ac0*/  HMMA.16816.F32 R92, R8.reuse, R28, RZ ;  /* 0x0000001c085c723c */ /* 0x040ff000000018ff */
[C---:B------:R-:W-:Y:S08]  /*2ad0*/  HMMA.16816.F32 R96, R8.reuse, R46, RZ ;  /* 0x0000002e0860723c */ /* 0x040ff000000018ff */
[C---:B------:R-:W-:Y:S08]  /*2ae0*/  HMMA.16816.F32 R80, R8.reuse, R50, RZ ;  /* 0x000000320850723c */ /* 0x040ff000000018ff */
[C---:B------:R-:W-:Y:S08]  /*2af0*/  HMMA.16816.F32 R68, R8.reuse, R42, RZ ;  /* 0x0000002a0844723c */ /* 0x040ff000000018ff */
[----:B------:R-:W-:Y:S08]  /*2b00*/  HMMA.16816.F32 R20, R8, R30, RZ ;  /* 0x0000001e0814723c */ /* 0x000ff000000018ff */
[----:B---3--:R-:W-:Y:S08]  /*2b10*/  HMMA.16816.F32 R8, R36, R52, R56 ;  /* 0x000000342408723c */ /* 0x008ff00000001838 */
[C---:B------:R-:W-:Y:S08]  /*2b20*/  HMMA.16816.F32 R108, R12.reuse, R28, RZ ;  /* 0x0000001c0c6c723c */ /* 0x040ff000000018ff */
[C---:B------:R-:W-:Y:S01]  /*2b30*/  HMMA.16816.F32 R116, R12.reuse, R30, RZ ;  /* 0x0000001e0c74723c */ /* 0x040fe200000018ff */
[----:B------:R-:W1:Y:S07]  /*2b40*/  LDSM.16.M88.4 R28, [R203+0x3000] ;  /* 0x00300000cb1c783b */ /* 0x000e6e0000000200 */
[C---:B------:R-:W-:Y:S08]  /*2b50*/  HMMA.16816.F32 R16, R12.reuse, R48, RZ ;  /* 0x000000300c10723c */ /* 0x040ff000000018ff */
[C---:B------:R-:W-:Y:S08]  /*2b60*/  HMMA.16816.F32 R112, R12.reuse, R50, RZ ;  /* 0x000000320c70723c */ /* 0x040ff000000018ff */
[C---:B------:R-:W-:Y:S08]  /*2b70*/  HMMA.16816.F32 R48, R12.reuse, R40, RZ ;  /* 0x000000280c30723c */ /* 0x040ff000000018ff */
[C---:B------:R-:W-:Y:S01]  /*2b80*/  HMMA.16816.F32 R120, R12.reuse, R42, RZ ;  /* 0x0000002a0c78723c */ /* 0x040fe200000018ff */
[----:B------:R-:W2:Y:S07]  /*2b90*/  LDSM.16.M88.4 R40, [R213] ;  /* 0x00000000d528783b */ /* 0x000eae0000000200 */
[----:B------:R-:W-:Y:S01]  /*2ba0*/  HMMA.16816.F32 R72, R12, R46, RZ ;  /* 0x0000002e0c48723c */ /* 0x000fe200000018ff */
[----:B------:R-:W-:Y:S07]  /*2bb0*/  LDSM.16.M88.4 R44, [R200+0x2000] ;  /* 0x00200000c82c783b */ /* 0x000fee0000000200 */
[----:B----4-:R-:W-:Y:S08]  /*2bc0*/  HMMA.16816.F32 R12, R4, R52, R76 ;  /* 0x00000034040c723c */ /* 0x010ff0000000184c */
[----:B------:R-:W-:Y:S08]  /*2bd0*/  HMMA.16816.F32 R8, R32, R60, R8 ;  /* 0x0000003c2008723c */ /* 0x000ff00000001808 */
[C---:B------:R-:W-:Y:S01]  /*2be0*/  HMMA.16816.F32 R148, R4.reuse, R90, R20 ;  /* 0x0000005a0494723c */ /* 0x040fe20000001814 */
[----:B------:R-:W3:Y:S07]  /*2bf0*/  LDSM.16.M88.4 R20, [R204+0x3000] ;  /* 0x00300000cc14783b */ /* 0x000eee0000000200 */
[----:B------:R-:W-:Y:S08]  /*2c00*/  HMMA.16816.F32 R144, R4, R88, R92 ;  /* 0x000000580490723c */ /* 0x000ff0000000185c */
[-C--:B------:R-:W-:Y:S01]  /*2c10*/  HMMA.16816.F32 R92, R36, R64.reuse, R16 ;  /* 0x00000040245c723c */ /* 0x080fe20000001810 */
[----:B------:R-:W4:Y:S07]  /*2c20*/  LDSM.16.M88.4 R16, [R203+0x4000] ;  /* 0x00400000cb10783b */ /* 0x000f2e0000000200 */
[C---:B------:R-:W-:Y:S08]  /*2c30*/  HMMA.16816.F32 R104, R4.reuse, R64, R104 ;  /* 0x000000400468723c */ /* 0x040ff00000001868 */
[C---:B------:R-:W-:Y:S08]  /*2c40*/  HMMA.16816.F32 R132, R4.reuse, R84, R100 ;  /* 0x000000540484723c */ /* 0x040ff00000001864 */
[C---:B------:R-:W-:Y:S08]  /*2c50*/  HMMA.16816.F32 R76, R4.reuse, R54, R96 ;  /* 0x00000036044c723c */ /* 0x040ff00000001860 */
[C---:B------:R-:W-:Y:S08]  /*2c60*/  HMMA.16816.F32 R128, R4.reuse, R66, R80 ;  /* 0x000000420480723c */ /* 0x040ff00000001850 */
[----:B------:R-:W-:Y:S08]  /*2c70*/  HMMA.16816.F32 R136, R4, R86, R68 ;  /* 0x000000560488723c */ /* 0x000ff00000001844 */
[----:B-1----:R-:W-:Y:S01]  /*2c80*/  HMMA.16816.F32 R4, R28, R60, R12 ;  /* 0x0000003c1c04723c */ /* 0x002fe2000000180c */
[----:B------:R-:W1:Y:S07]  /*2c90*/  LDSM.16.M88.4 R12, [R203+0x5000] ;  /* 0x00500000cb0c783b */ /* 0x000e6e0000000200 */
[----:B------:R-:W-:Y:S08]  /*2ca0*/  HMMA.16816.F32 R72, R36, R54, R72 ;  /* 0x000000362448723c */ /* 0x000ff00000001848 */
[----:B--2---:R-:W-:Y:S01]  /*2cb0*/  HMMA.16816.F32 R56, R24, R40, R8 ;  /* 0x000000281838723c */ /* 0x004fe20000001808 */
[----:B------:R-:W-:Y:S07]  /*2cc0*/  LDSM.16.M88.4 R8, [R204+0x4000] ;  /* 0x00400000cc08783b */ /* 0x000fee0000000200 */
[----:B------:R-:W-:Y:S01]  /*2cd0*/  HMMA.16816.F32 R100, R36, R84, R48 ;  /* 0x000000542464723c */ /* 0x000fe20000001830 */
[----:B------:R-:W2:Y:S07]  /*2ce0*/  LDSM.16.M88.4 R48, [R209] ;  /* 0x00000000d130783b */ /* 0x000eae0000000200 */
[----:B---3--:R-:W-:Y:S01]  /*2cf0*/  HMMA.16816.F32 R52, R20, R40, R4 ;  /* 0x000000281434723c */ /* 0x008fe20000001804 */
[----:B------:R-:W-:Y:S07]  /*2d00*/  LDSM.16.M88.4 R4, [R204+0x5000] ;  /* 0x00500000cc04783b */ /* 0x000fee0000000200 */
[-C--:B------:R-:W-:Y:S08]  /*2d10*/  HMMA.16816.F32 R72, R32, R62.reuse, R72 ;  /* 0x0000003e2048723c */ /* 0x080ff00000001848 */
[----:B------:R-:W-:Y:S01]  /*2d20*/  HMMA.16816.F32 R76, R28, R62, R76 ;  /* 0x0000003e1c4c723c */ /* 0x000fe2000000184c */
[----:B------:R-:W-:Y:S07]  /*2d30*/  LDSM.16.M88.4 R60, [R212] ;  /* 0x00000000d43c783b */ /* 0x000fee0000000200 */
[----:B----4-:R-:W-:Y:S01]  /*2d40*/  HMMA.16816.F32 R68, R16, R44, R56 ;  /* 0x0000002c1044723c */ /* 0x010fe20000001838 */
[----:B------:R-:W3:Y:S07]  /*2d50*/  LDSM.16.M88.4 R56, [R200+0x1400] ;  /* 0x00140000c838783b */ /* 0x000eee0000000200 */
[----:B------:R-:W-:Y:S08]  /*2d60*/  HMMA.16816.F32 R96, R36, R66, R112 ;  /* 0x000000422460723c */ /* 0x000ff00000001870 */
[----:B-1----:R-:W-:Y:S08]  /*2d70*/  HMMA.16816.F32 R52, R12, R44, R52 ;  /* 0x0000002c0c34723c */ /* 0x002ff00000001834 */
[-C--:B------:R-:W-:Y:S08]  /*2d80*/  HMMA.16816.F32 R64, R24, R42.reuse, R72 ;  /* 0x0000002a1840723c */ /* 0x080ff00000001848 */
[----:B------:R-:W-:Y:S01]  /*2d90*/  HMMA.16816.F32 R72, R20, R42, R76 ;  /* 0x0000002a1448723c */ /* 0x000fe2000000184c */
[----:B------:R-:W1:Y:S07]  /*2da0*/  LDSM.16.M88.4 R40, [R200+0x2400] ;  /* 0x00240000c828783b */ /* 0x000e6e0000000200 */
[----:B--2---:R-:W-:Y:S08]  /*2db0*/  HMMA.16816.F32 R80, R8, R48, R68 ;  /* 0x000000300850723c */ /* 0x004ff00000001844 */
[----:B---3--:R-:W-:Y:S08]  /*2dc0*/  HMMA.16816.F32 R68, R32, R56, R92 ;  /* 0x000000382044723c */ /* 0x008ff0000000185c */
[----:B------:R-:W-:Y:S08]  /*2dd0*/  HMMA.16816.F32 R120, R36, R86, R120 ;  /* 0x000000562478723c */ /* 0x000ff00000001878 */
[----:B------:R-:W-:Y:S08]  /*2de0*/  HMMA.16816.F32 R84, R4, R48, R52 ;  /* 0x000000300454723c */ /* 0x000ff00000001834 */
[-C--:B------:R-:W-:Y:S08]  /*2df0*/  HMMA.16816.F32 R52, R16, R46.reuse, R64 ;  /* 0x0000002e1034723c */ /* 0x080ff00000001840 */
[----:B------:R-:W-:Y:S08]  /*2e00*/  HMMA.16816.F32 R64, R12, R46, R72 ;  /* 0x0000002e0c40723c */ /* 0x000ff00000001848 */
[C---:B------:R-:W-:Y:S08]  /*2e10*/  HMMA.16816.F32 R108, R36.reuse, R88, R108 ;  /* 0x00000058246c723c */ /* 0x040ff0000000186c */
[----:B------:R-:W-:Y:S08]  /*2e20*/  HMMA.16816.F32 R116, R36, R90, R116 ;  /* 0x0000005a2474723c */ /* 0x000ff00000001874 */
[----:B------:R-:W-:Y:S01]  /*2e30*/  HMMA.16816.F32 R36, R28, R56, R104 ;  /* 0x000000381c24723c */ /* 0x000fe20000001868 */
[----:B------:R-:W-:-:S04]  /*2e40*/  FMUL.FTZ R0, R80, c[0x0][0x320] ;  /* 0x0000c80050007a20 */ /* 0x000fc80000410000 */
[----:B------:R2:W3:Y:S03]  /*2e50*/  MUFU.TANH R152, R0 ;  /* 0x0000000000987308 */ /* 0x0004e60000002400 */
[----:B------:R-:W-:Y:S01]  /*2e60*/  HMMA.16816.F32 R68, R24, R60, R68 ;  /* 0x0000003c1844723c */ /* 0x000fe20000001844 */
[----:B--2---:R-:W-:-:S04]  /*2e70*/  FMUL.FTZ R0, R81, c[0x0][0x320] ;  /* 0x0000c80051007a20 */ /* 0x004fc80000410000 */
[----:B------:R2:W4:Y:S03]  /*2e80*/  MUFU.TANH R105, R0 ;  /* 0x0000000000697308 */ /* 0x0005260000002400 */
[----:B------:R-:W-:Y:S08]  /*2e90*/  HMMA.16816.F32 R88, R4, R50, R64 ;  /* 0x000000320458723c */ /* 0x000ff00000001840 */
[----:B------:R-:W-:Y:S01]  /*2ea0*/  HMMA.16816.F32 R64, R32, R58, R96 ;  /* 0x0000003a2040723c */ /* 0x000fe20000001860 */
[----:B--2---:R-:W-:-:S07]  /*2eb0*/  FMUL.FTZ R0, R82, c[0x0][0x320] ;  /* 0x0000c80052007a20 */ /* 0x004fce0000410000 */
[----:B------:R-:W-:Y:S01]  /*2ec0*/  HMMA.16816.F32 R44, R20, R60, R36 ;  /* 0x0000003c142c723c */ /* 0x000fe20000001824 */
[----:B------:R-:W2:Y:S01]  /*2ed0*/  LDSM.16.M88.4 R36, [R208] ;  /* 0x00000000d024783b */ /* 0x000ea20000000200 */
[----:B------:R1:W1:Y:S06]  /*2ee0*/  MUFU.TANH R158, R0 ;  /* 0x00000000009e7308 */ /* 0x00026c0000002400 */
[----:B------:R-:W-:Y:S01]  /*2ef0*/  HMMA.16816.F32 R76, R8, R50, R52 ;  /* 0x00000032084c723c */ /* 0x000fe20000001834 */
[----:B------:R-:W2:Y:S01]  /*2f00*/  LDSM.16.M88.4 R52, [R200+0x1800] ;  /* 0x00180000c834783b */ /* 0x000ea20000000200 */
[----:B-1----:R-:W-:-:S06]  /*2f10*/  FMUL.FTZ R0, R83, c[0x0][0x320] ;  /* 0x0000c80053007a20 */ /* 0x002fcc0000410000 */
[----:B------:R-:W-:Y:S01]  /*2f20*/  HMMA.16816.F32 R72, R28, R58, R128 ;  /* 0x0000003a1c48723c */ /* 0x000fe20000001880 */
[----:B------:R1:W1:Y:S02]  /*2f30*/  MUFU.TANH R157, R0 ;  /* 0x00000000009d7308 */ /* 0x0002640000002400 */
[----:B-1----:R-:W-:-:S06]  /*2f40*/  FMUL.FTZ R0, R84, c[0x0][0x320] ;  /* 0x0000c80054007a20 */ /* 0x002fcc0000410000 */
[----:B------:R1:W1:Y:S01]  /*2f50*/  MUFU.TANH R155, R0 ;  /* 0x00000000009b7308 */ /* 0x0002620000002400 */
[----:B------:R-:W-:Y:S01]  /*2f60*/  HMMA.16816.F32 R68, R16, R40, R68 ;  /* 0x000000281044723c */ /* 0x000fe20000001844 */
[----:B-1----:R-:W-:-:S06]  /*2f70*/  FMUL.FTZ R0, R85, c[0x0][0x320] ;  /* 0x0000c80055007a20 */ /* 0x002fcc0000410000 */
[----:B------:R1:W1:Y:S01]  /*2f80*/  MUFU.TANH R153, R0 ;  /* 0x0000000000997308 */ /* 0x0002620000002400 */
[----:B------:R-:W-:Y:S01]  /*2f90*/  HMMA.16816.F32 R56, R24, R62, R64 ;  /* 0x0000003e1838723c */ /* 0x000fe20000001840 */
[----:B-1----:R-:W-:-:S06]  /*2fa0*/  FMUL.FTZ R0, R86, c[0x0][0x320] ;  /* 0x0000c80056007a20 */ /* 0x002fcc0000410000 */
[----:B------:R1:W1:Y:S01]  /*2fb0*/  MUFU.TANH R156, R0 ;  /* 0x00000000009c7308 */ /* 0x0002620000002400 */
[----:B------:R-:W-:Y:S01]  /*2fc0*/  HMMA.16816.F32 R48, R12, R40, R44 ;  /* 0x000000280c30723c */ /* 0x000fe2000000182c */
[----:B------:R-:W2:Y:S01]  /*2fd0*/  LDSM.16.M88.4 R44, [R211] ;  /* 0x00000000d32c783b */ /* 0x000ea20000000200 */
[----:B-1----:R-:W-:-:S05]  /*2fe0*/  FMUL.FTZ R0, R87, c[0x0][0x320] ;  /* 0x0000c80057007a20 */ /* 0x002fca0000410000 */
[----:B------:R1:W1:Y:S01]  /*2ff0*/  MUFU.TANH R154, R0 ;  /* 0x00000000009a7308 */ /* 0x0002620000002400 */
[----:B------:R-:W-:Y:S01]  /*3000*/  HMMA.16816.F32 R64, R20, R62, R72 ;  /* 0x0000003e1440723c */ /* 0x000fe20000001848 */
[----:B-1----:R-:W-:-:S06]  /*3010*/  FMUL.FTZ R0, R76, c[0x0][0x320] ;  /* 0x0000c8004c007a20 */ /* 0x002fcc0000410000 */
[----:B------:R1:W1:Y:S02]  /*3020*/  MUFU.TANH R99, R0 ;  /* 0x0000000000637308 */ /* 0x0002640000002400 */
[----:B-1----:R-:W-:-:S06]  /*3030*/  FMUL.FTZ R0, R77, c[0x0][0x320] ;  /* 0x0000c8004d007a20 */ /* 0x002fcc0000410000 */
[----:B------:R1:W1:Y:S01]  /*3040*/  MUFU.TANH R98, R0 ;  /* 0x0000000000627308 */ /* 0x0002620000002400 */
[----:B------:R-:W-:Y:S01]  /*3050*/  HMMA.16816.F32 R60, R16, R42, R56 ;  /* 0x0000002a103c723c */ /* 0x000fe20000001838 */
[----:B------:R-:W3:Y:S01]  /*3060*/  LDSM.16.M88.4 R56, [R200+0x2800] ;  /* 0x00280000c838783b */ /* 0x000ee20000000200 */
[----:B-1----:R-:W-:-:S05]  /*3070*/  FMUL.FTZ R0, R78, c[0x0][0x320] ;  /* 0x0000c8004e007a20 */ /* 0x002fca0000410000 */
[----:B------:R1:W1:Y:S01]  /*3080*/  MUFU.TANH R143, R0 ;  /* 0x00000000008f7308 */ /* 0x0002620000002400 */
[----:B--2---:R-:W-:Y:S01]  /*3090*/  HMMA.16816.F32 R80, R4, R36, R48 ;  /* 0x000000240450723c */ /* 0x004fe20000001830 */
[----:B-1----:R-:W-:-:S07]  /*30a0*/  FMUL.FTZ R0, R79, c[0x0][0x320] ;  /* 0x0000c8004f007a20 */ /* 0x002fce0000410000 */
[----:B------:R-:W-:Y:S01]  /*30b0*/  HMMA.16816.F32 R76, R8, R36, R68 ;  /* 0x00000024084c723c */ /* 0x000fe20000001844 */
[----:B------:R1:W2:Y:S07]  /*30c0*/  MUFU.TANH R142, R0 ;  /* 0x00000000008e7308 */ /* 0x0002ae0000002400 */
[----:B------:R-:W-:Y:S01]  /*30d0*/  HMMA.16816.F32 R68, R32, R52, R100 ;  /* 0x000000342044723c */ /* 0x000fe20000001864 */
[----:B-1----:R-:W-:-:S04]  /*30e0*/  FMUL.FTZ R0, R88, c[0x0][0x320] ;  /* 0x0000c80058007a20 */ /* 0x002fc80000410000 */
[----:B------:R1:W1:Y:S03]  /*30f0*/  MUFU.TANH R128, R0 ;  /* 0x0000000000807308 */ /* 0x0002660000002400 */
[----:B------:R-:W-:Y:S08]  /*3100*/  HMMA.16816.F32 R48, R28, R52, R132 ;  /* 0x000000341c30723c */ /* 0x000ff00000001884 */
[----:B------:R-:W-:Y:S01]  /*3110*/  HMMA.16816.F32 R64, R12, R42, R64 ;  /* 0x0000002a0c40723c */ /* 0x000fe20000001840 */
[----:B-1----:R-:W-:-:S04]  /*3120*/  FMUL.FTZ R0, R89, c[0x0][0x320] ;  /* 0x0000c80059007a20 */ /* 0x002fc80000410000 */
[----:B------:R1:W1:Y:S03]  /*3130*/  MUFU.TANH R114, R0 ;  /* 0x0000000000727308 */ /* 0x0002660000002400 */
        /* <DEDUP_REMOVED lines=10> */
[----:B------:R-:W2:Y:S01]  /*31e0*/  LDSM.16.M88.4 R48, [R207] ;  /* 0x00000000cf30783b */ /* 0x000ea20000000200 */
[----:B-1----:R-:W-:-:S04]  /*31f0*/  FMUL.FTZ R0, R77, c[0x0][0x320] ;  /* 0x0000c8004d007a20 */ /* 0x002fc80000410000 */
[----:B------:R1:W1:Y:S02]  /*3200*/  MUFU.TANH R96, R0 ;  /* 0x0000000000607308 */ /* 0x0002640000002400 */
[----:B------:R-:W-:Y:S01]  /*3210*/  HMMA.16816.F32 R84, R4, R38, R64 ;  /* 0x000000260454723c */ /* 0x000fe20000001840 */
[----:B------:R-:W2:Y:S01]  /*3220*/  LDSM.16.M88.4 R36, [R200+0x1c00] ;  /* 0x001c0000c824783b */ /* 0x000ea20000000200 */
[----:B-1----:R-:W-:-:S04]  /*3230*/  FMUL.FTZ R0, R78, c[0x0][0x320] ;  /* 0x0000c8004e007a20 */ /* 0x002fc80000410000 */
[----:B------:R1:W1:Y:S02]  /*3240*/  MUFU.TANH R113, R0 ;  /* 0x0000000000717308 */ /* 0x0002640000002400 */
[----:B---3--:R-:W-:Y:S01]  /*3250*/  HMMA.16816.F32 R64, R16, R56, R68 ;  /* 0x000000381040723c */ /* 0x008fe20000001844 */
[----:B-1----:R-:W-:-:S05]  /*3260*/  FMUL.FTZ R0, R79, c[0x0][0x320] ;  /* 0x0000c8004f007a20 */ /* 0x002fca0000410000 */
[----:B------:R1:W3:Y:S02]  /*3270*/  MUFU.TANH R112, R0 ;  /* 0x0000000000707308 */ /* 0x0002e40000002400 */
[----:B------:R-:W-:Y:S01]  /*3280*/  HMMA.16816.F32 R68, R28, R54, R136 ;  /* 0x000000361c44723c */ /* 0x000fe20000001888 */
[----:B------:R-:W2:Y:S01]  /*3290*/  LDSM.16.M88.4 R52, [R210] ;  /* 0x00000000d234783b */ /* 0x000ea20000000200 */
[----:B-1----:R-:W-:-:S04]  /*32a0*/  FMUL.FTZ R0, R80, c[0x0][0x320] ;  /* 0x0000c80050007a20 */ /* 0x002fc80000410000 */
[----:B------:R1:W1:Y:S02]  /*32b0*/  MUFU.TANH R103, R0 ;  /* 0x0000000000677308 */ /* 0x0002640000002400 */
[----:B------:R-:W-:Y:S01]  /*32c0*/  HMMA.16816.F32 R60, R24, R46, R60 ;  /* 0x0000002e183c723c */ /* 0x000fe2000000183c */
[----:B-1----:R-:W-:-:S05]  /*32d0*/  FMUL.FTZ R0, R81, c[0x0][0x320] ;  /* 0x0000c80051007a20 */ /* 0x002fca0000410000 */
[----:B------:R1:W1:Y:S02]  /*32e0*/  MUFU.TANH R101, R0 ;  /* 0x0000000000657308 */ /* 0x0002640000002400 */
[----:B------:R-:W-:Y:S01]  /*32f0*/  HMMA.16816.F32 R40, R12, R56, R40 ;  /* 0x000000380c28723c */ /* 0x000fe20000001828 */
[----:B-1----:R-:W-:-:S05]  /*3300*/  FMUL.FTZ R0, R82, c[0x0][0x320] ;  /* 0x0000c80052007a20 */ /* 0x002fca0000410000 */
[----:B------:R1:W1:Y:S02]  /*3310*/  MUFU.TANH R104, R0 ;  /* 0x0000000000687308 */ /* 0x0002640000002400 */
[----:B-1----:R-:W-:-:S06]  /*3320*/  FMUL.FTZ R0, R83, c[0x0][0x320] ;  /* 0x0000c80053007a20 */ /* 0x002fcc0000410000 */
[----:B------:R1:W1:Y:S01]  /*3330*/  MUFU.TANH R102, R0 ;  /* 0x0000000000667308 */ /* 0x0002620000002400 */
[----:B--2---:R-:W-:Y:S01]  /*3340*/  HMMA.16816.F32 R76, R8, R48, R64 ;  /* 0x00000030084c723c */ /* 0x004fe20000001840 */
[----:B-1----:R-:W-:-:S06]  /*3350*/  FMUL.FTZ R0, R72, c[0x0][0x320] ;  /* 0x0000c80048007a20 */ /* 0x002fcc0000410000 */
[----:B------:R1:W2:Y:S01]  /*3360*/  MUFU.TANH R89, R0 ;  /* 0x0000000000597308 */ /* 0x0002a20000002400 */
[----:B------:R-:W-:Y:S01]  /*3370*/  HMMA.16816.F32 R68, R20, R46, R68 ;  /* 0x0000002e1444723c */ /* 0x000fe20000001844 */
[----:B-1----:R-:W-:-:S06]  /*3380*/  FMUL.FTZ R0, R73, c[0x0][0x320] ;  /* 0x0000c80049007a20 */ /* 0x002fcc0000410000 */
[----:B------:R1:W1:Y:S01]  /*3390*/  MUFU.TANH R88, R0 ;  /* 0x0000000000587308 */ /* 0x0002620000002400 */
[----:B------:R-:W-:Y:S08]  /*33a0*/  HMMA.16816.F32 R64, R32, R36, R108 ;  /* 0x000000242040723c */ /* 0x000ff0000000186c */
[----:B------:R-:W-:Y:S01]  /*33b0*/  HMMA.16816.F32 R44, R16, R58, R60 ;  /* 0x0000003a102c723c */ /* 0x000fe2000000183c */
[----:B-1----:R-:W-:-:S07]  /*33c0*/  FMUL.FTZ R0, R74, c[0x0][0x320] ;  /* 0x0000c8004a007a20 */ /* 0x002fce0000410000 */
[----:B------:R-:W-:Y:S01]  /*33d0*/  HMMA.16816.F32 R60, R32, R38, R116 ;  /* 0x00000026203c723c */ /* 0x000fe20000001874 */
[----:B------:R-:W-:Y:S01]  /*33e0*/  LDSM.16.M88.4 R32, [R206] ;  /* 0x00000000ce20783b */ /* 0x000fe20000000200 */
[----:B------:R1:W1:Y:S06]  /*33f0*/  MUFU.TANH R95, R0 ;  /* 0x00000000005f7308 */ /* 0x00026c0000002400 */
[----:B------:R-:W-:Y:S01]  /*3400*/  HMMA.16816.F32 R80, R4, R48, R40 ;  /* 0x000000300450723c */ /* 0x000fe20000001828 */
[----:B------:R-:W2:Y:S01]  /*3410*/  LDSM.16.M88.4 R40, [R200+0x2c00] ;  /* 0x002c0000c828783b */ /* 0x000ea20000000200 */
[----:B-----5:R-:W-:Y:S01]  /*3420*/  ISETP.GT.AND P0, PT, R124, R170, PT ;  /* 0x000000aa7c00720c */ /* 0x020fe20003f04270 */
[----:B------:R-:W-:-:S04]  /*3430*/  DEPBAR.LE SB0, 0x0 ;  /* 0x000080000000791a */ /* 0x000fc80000000000 */
[----:B-1----:R-:W-:Y:S02]  /*3440*/  FMUL.FTZ R0, R75, c[0x0][0x320] ;  /* 0x0000c8004b007a20 */ /* 0x002fe40000410000 */
[C---:B------:R-:W-:Y:S08]  /*3450*/  HMMA.16816.F32 R72, R28.reuse, R36, R144 ;  /* 0x000000241c48723c */ /* 0x040ff00000001890 */
[----:B------:R-:W-:Y:S01]  /*3460*/  HMMA.16816.F32 R28, R28, R38, R148 ;  /* 0x000000261c1c723c */ /* 0x000fe20000001894 */
[----:B------:R1:W1:Y:S02]  /*3470*/  MUFU.TANH R94, R0 ;  /* 0x00000000005e7308 */ /* 0x0002640000002400 */
[----:B-1----:R-:W-:-:S06]  /*3480*/  FMUL.FTZ R0, R84, c[0x0][0x320] ;  /* 0x0000c80054007a20 */ /* 0x002fcc0000410000 */
[----:B------:R1:W1:Y:S01]  /*3490*/  MUFU.TANH R92, R0 ;  /* 0x00000000005c7308 */ /* 0x0002620000002400 */
[----:B------:R-:W-:Y:S01]  /*34a0*/  HMMA.16816.F32 R68, R12, R58, R68 ;  /* 0x0000003a0c44723c */ /* 0x000fe20000001844 */
[----:B-1----:R-:W-:-:S06]  /*34b0*/  FMUL.FTZ R0, R85, c[0x0][0x320] ;  /* 0x0000c80055007a20 */ /* 0x002fcc0000410000 */
[----:B------:R1:W1:Y:S01]  /*34c0*/  MUFU.TANH R90, R0 ;  /* 0x00000000005a7308 */ /* 0x0002620000002400 */
[-C--:B------:R-:W-:Y:S08]  /*34d0*/  HMMA.16816.F32 R56, R24, R52.reuse, R64 ;  /* 0x000000341838723c */ /* 0x080ff00000001840 */
[----:B------:R-:W-:Y:S01]  /*34e0*/  HMMA.16816.F32 R64, R20, R52, R72 ;  /* 0x000000341440723c */ /* 0x000fe20000001848 */
[----:B-1----:R-:W-:-:S07]  /*34f0*/  FMUL.FTZ R0, R86, c[0x0][0x320] ;  /* 0x0000c80056007a20 */ /* 0x002fce0000410000 */
[-C--:B------:R-:W-:Y:S01]  /*3500*/  HMMA.16816.F32 R24, R24, R54.reuse, R60 ;  /* 0x000000361818723c */ /* 0x080fe2000000183c */
[----:B------:R1:W1:Y:S07]  /*3510*/  MUFU.TANH R93, R0 ;  /* 0x00000000005d7308 */ /* 0x00026e0000002400 */
[----:B------:R-:W-:Y:S01]  /*3520*/  HMMA.16816.F32 R52, R20, R54, R28 ;  /* 0x000000361434723c */ /* 0x000fe2000000181c */
[----:B-1----:R-:W-:-:S04]  /*3530*/  FMUL.FTZ R0, R87, c[0x0][0x320] ;  /* 0x0000c80057007a20 */ /* 0x002fc80000410000 */
[----:B------:R1:W1:Y:S02]  /*3540*/  MUFU.TANH R91, R0 ;  /* 0x00000000005b7308 */ /* 0x0002640000002400 */
[----:B-1----:R-:W-:-:S06]  /*3550*/  FMUL.FTZ R0, R76, c[0x0][0x320] ;  /* 0x0000c8004c007a20 */ /* 0x002fcc0000410000 */
[----:B------:R1:W1:Y:S01]  /*3560*/  MUFU.TANH R84, R0 ;  /* 0x0000000000547308 */ /* 0x0002620000002400 */
[----:B--2---:R-:W-:Y:S01]  /*3570*/  HMMA.16816.F32 R36, R12, R40, R64 ;  /* 0x000000280c24723c */ /* 0x004fe20000001840 */
[----:B-1----:R-:W-:-:S06]  /*3580*/  FMUL.FTZ R0, R77, c[0x0][0x320] ;  /* 0x0000c8004d007a20 */ /* 0x002fcc0000410000 */
[----:B------:R1:W2:Y:S03]  /*3590*/  MUFU.TANH R49, R0 ;  /* 0x0000000000317308 */ /* 0x0002a60000002400 */
[----:B------:R-:W-:Y:S01]  /*35a0*/  HMMA.16816.F32 R12, R12, R42, R52 ;  /* 0x0000002a0c0c723c */ /* 0x000fe20000001834 */
[----:B-1----:R-:W-:-:S04]  /*35b0*/  FMUL.FTZ R0, R78, c[0x0][0x320] ;  /* 0x0000c8004e007a20 */ /* 0x002fc80000410000 */
[----:B------:R1:W1:Y:S02]  /*35c0*/  MUFU.TANH R87, R0 ;  /* 0x0000000000577308 */ /* 0x0002640000002400 */
[----:B-1----:R-:W-:Y:S02]  /*35d0*/  FMUL.FTZ R0, R79, c[0x0][0x320] ;  /* 0x0000c8004f007a20 */ /* 0x002fe40000410000 */
[----:B------:R-:W-:Y:S08]  /*35e0*/  HMMA.16816.F32 R76, R8, R50, R44 ;  /* 0x00000032084c723c */ /* 0x000ff0000000182c */
[C---:B------:R-:W-:Y:S08]  /*35f0*/  HMMA.16816.F32 R44, R16.reuse, R40, R56 ;  /* 0x00000028102c723c */ /* 0x040ff00000001838 */
[----:B------:R-:W-:Y:S01]  /*3600*/  HMMA.16816.F32 R16, R16, R42, R24 ;  /* 0x0000002a1010723c */ /* 0x000fe20000001818 */
[----:B------:R1:W1:Y:S07]  /*3610*/  MUFU.TANH R86, R0 ;  /* 0x0000000000567308 */ /* 0x00026e0000002400 */
[----:B------:R-:W-:Y:S08]  /*3620*/  HMMA.16816.F32 R68, R4, R50, R68 ;  /* 0x000000320444723c */ /* 0x000ff00000001844 */
[----:B------:R-:W-:Y:S01]  /*3630*/  HMMA.16816.F32 R44, R8, R32, R44 ;  /* 0x00000020082c723c */ /* 0x000fe2000000182c */
[----:B-1----:R-:W-:-:S07]  /*3640*/  FMUL.FTZ R0, R80, c[0x0][0x320] ;  /* 0x0000c80050007a20 */ /* 0x002fce0000410000 */
[----:B------:R-:W-:Y:S08]  /*3650*/  HMMA.16816.F32 R20, R4, R32, R36 ;  /* 0x000000200414723c */ /* 0x000ff00000001824 */
[-C--:B------:R-:W-:Y:S08]  /*3660*/  HMMA.16816.F32 R8, R8, R34.reuse, R16 ;  /* 0x000000220808723c */ /* 0x080ff00000001810 */
[----:B------:R-:W-:Y:S01]  /*3670*/  HMMA.16816.F32 R4, R4, R34, R12 ;  /* 0x000000220404723c */ /* 0x000fe2000000180c */
[----:B------:R1:W1:Y:S01]  /*3680*/  MUFU.TANH R85, R0 ;  /* 0x0000000000557308 */ /* 0x0002620000002400 */
[----:B------:R-:W-:-:S02]  /*3690*/  FMUL.FTZ R77, R77, c[0x0][0x320] ;  /* 0x0000c8004d4d7a20 */ /* 0x000fc40000410000 */
[----:B------:R-:W-:Y:S02]  /*36a0*/  FMUL.FTZ R78, R78, c[0x0][0x320] ;  /* 0x0000c8004e4e7a20 */ /* 0x000fe40000410000 */
[----:B-1----:R-:W-:-:S04]  /*36b0*/  FMUL.FTZ R0, R81, c[0x0][0x320] ;  /* 0x0000c80051007a20 */ /* 0x002fc80000410000 */
[----:B------:R1:W1:Y:S01]  /*36c0*/  MUFU.TANH R80, R0 ;  /* 0x0000000000507308 */ /* 0x0002620000002400 */
[----:B------:R-:W-:Y:S02]  /*36d0*/  FMUL.FTZ R79, R79, c[0x0][0x320] ;  /* 0x0000c8004f4f7a20 */ /* 0x000fe40000410000 */
[----:B------:R-:W-:Y:S02]  /*36e0*/  FMUL.FTZ R68, R68, c[0x0][0x320] ;  /* 0x0000c80044447a20 */ /* 0x000fe40000410000 */
[----:B------:R-:W-:Y:S02]  /*36f0*/  FMUL.FTZ R69, R69, c[0x0][0x320] ;  /* 0x0000c80045457a20 */ /* 0x000fe40000410000 */
[----:B------:R-:W-:Y:S02]  /*3700*/  FMUL.FTZ R70, R70, c[0x0][0x320] ;  /* 0x0000c80046467a20 */ /* 0x000fe40000410000 */
[----:B-1----:R-:W-:-:S04]  /*3710*/  FMUL.FTZ R0, R82, c[0x0][0x320] ;  /* 0x0000c80052007a20 */ /* 0x002fc80000410000 */
[----:B------:R1:W1:Y:S01]  /*3720*/  MUFU.TANH R72, R0 ;  /* 0x0000000000487308 */ /* 0x0002620000002400 */
[----:B------:R-:W-:Y:S02]  /*3730*/  FMUL.FTZ R71, R71, c[0x0][0x320] ;  /* 0x0000c80047477a20 */ /* 0x000fe40000410000 */
[----:B------:R-:W-:Y:S02]  /*3740*/  FMUL.FTZ R44, R44, c[0x0][0x320] ;  /* 0x0000c8002c2c7a20 */ /* 0x000fe40000410000 */
[----:B------:R-:W-:Y:S02]  /*3750*/  FMUL.FTZ R45, R45, c[0x0][0x320] ;  /* 0x0000c8002d2d7a20 */ /* 0x000fe40000410000 */
[----:B------:R-:W-:Y:S02]  /*3760*/  FMUL.FTZ R46, R46, c[0x0][0x320] ;  /* 0x0000c8002e2e7a20 */ /* 0x000fe40000410000 */
[----:B------:R-:W-:Y:S02]  /*3770*/  FMUL.FTZ R47, R47, c[0x0][0x320] ;  /* 0x0000c8002f2f7a20 */ /* 0x000fe40000410000 */
[----:B------:R-:W-:-:S02]  /*3780*/  FMUL.FTZ R20, R20, c[0x0][0x320] ;  /* 0x0000c80014147a20 */ /* 0x000fc40000410000 */
[----:B-1----:R-:W-:Y:S02]  /*3790*/  FMUL.FTZ R0, R83, c[0x0][0x320] ;  /* 0x0000c80053007a20 */ /* 0x002fe40000410000 */
[----:B------:R-:W-:Y:S02]  /*37a0*/  FMUL.FTZ R21, R21, c[0x0][0x320] ;  /* 0x0000c80015157a20 */ /* 0x000fe40000410000 */
[----:B------:R1:W1:Y:S01]  /*37b0*/  MUFU.TANH R50, R0 ;  /* 0x0000000000327308 */ /* 0x0002620000002400 */
[----:B------:R-:W-:Y:S02]  /*37c0*/  FMUL.FTZ R22, R22, c[0x0][0x320] ;  /* 0x0000c80016167a20 */ /* 0x000fe40000410000 */
[----:B------:R-:W-:Y:S02]  /*37d0*/  FMUL.FTZ R23, R23, c[0x0][0x320] ;  /* 0x0000c80017177a20 */ /* 0x000fe40000410000 */
[----:B------:R-:W-:Y:S02]  /*37e0*/  FMUL.FTZ R8, R8, c[0x0][0x320] ;  /* 0x0000c80008087a20 */ /* 0x000fe40000410000 */
[----:B------:R-:W-:-:S02]  /*37f0*/  FMUL.FTZ R9, R9, c[0x0][0x320] ;  /* 0x0000c80009097a20 */ /* 0x000fc40000410000 */
[----:B------:R-:W-:Y:S02]  /*3800*/  FMUL.FTZ R10, R10, c[0x0][0x320] ;  /* 0x0000c8000a0a7a20 */ /* 0x000fe40000410000 */
[----:B------:R-:W-:Y:S02]  /*3810*/  FMUL.FTZ R11, R11, c[0x0][0x320] ;  /* 0x0000c8000b0b7a20 */ /* 0x000fe40000410000 */
[----:B------:R-:W-:Y:S02]  /*3820*/  FMUL.FTZ R4, R4, c[0x0][0x320] ;  /* 0x0000c80004047a20 */ /* 0x000fe40000410000 */
[----:B------:R-:W-:Y:S02]  /*3830*/  FMUL.FTZ R5, R5, c[0x0][0x320] ;  /* 0x0000c80005057a20 */ /* 0x000fe40000410000 */
[----:B-1----:R-:W-:Y:S02]  /*3840*/  FMUL.FTZ R0, R76, c[0x0][0x320] ;  /* 0x0000c8004c007a20 */ /* 0x002fe40000410000 */
[----:B------:R-:W-:-:S02]  /*3850*/  FMUL.FTZ R6, R6, c[0x0][0x320] ;  /* 0x0000c80006067a20 */ /* 0x000fc40000410000 */
[----:B------:R-:W-:Y:S01]  /*3860*/  FMUL.FTZ R7, R7, c[0x0][0x320] ;  /* 0x0000c80007077a20 */ /* 0x000fe20000410000 */
[----:B------:R1:W1:Y:S08]  /*3870*/  MUFU.TANH R48, R0 ;  /* 0x0000000000307308 */ /* 0x0002700000002400 */
[----:B------:R-:W1:Y:S08]  /*3880*/  MUFU.TANH R77, R77 ;  /* 0x0000004d004d7308 */ /* 0x000e700000002400 */
        /* <DEDUP_REMOVED lines=10> */
[----:B------:R1:W1:Y:S08]  /*3930*/  MUFU.TANH R38, R20 ;  /* 0x0000001400267308 */ /* 0x0002700000002400 */
        /* <DEDUP_REMOVED lines=10> */
[----:B------:R1:W1:Y:S01]  /*39e0*/  MUFU.TANH R42, R7 ;  /* 0x00000007002a7308 */ /* 0x0002620000002400 */
[----:B------:R-:W-:Y:S01]  /*39f0*/  BSSY B0, `(.L_x_1268) ;  /* 0x000004c000007945 */ /* 0x000fe20003800000 */
[----:B------:R-:W-:Y:S01]  /*3a00*/  BAR.SYNC.DEFER_BLOCKING 0x0 ;  /* 0x0000000000007b1d */ /* 0x000fe20000010000 */
[----:B------:R-:W-:-:S05]  /*3a10*/  ISETP.GT.AND P1, PT, R168, 0x3f, PT ;  /* 0x0000003fa800780c */ /* 0x000fca0003f24270 */
[----:B------:R-:W-:Y:S05]  /*3a20*/  @!P0 BRA `(.L_x_1269) ;  /* 0x0000048000008947 */ /* 0x000fea0003800000 */
[----:B--234-:R-:W-:Y:S01]  /*3a30*/  IMAD R2, R124, 0x40, R169 ;  /* 0x000000407c027824 */ /* 0x01cfe200078e02a9 */
[----:B------:R-:W-:-:S04]  /*3a40*/  MOV R232, RZ ;  /* 0x000000ff00e87202 */ /* 0x000fc80000000f00 */
[----:B------:R-:W-:-:S05]  /*3a50*/  IADD3 R2, R2, -0x40, R168 ;  /* 0xffffffc002027810 */ /* 0x000fca0007ffe0a8 */
[----:B------:R-:W-:-:S04]  /*3a60*/  @P2 IMAD.HI.U32 R3, R2, c[0x0][0x2bc], RZ ;  /* 0x0000af0002032a27 */ /* 0x000fc800078e00ff */
[----:B-1----:R-:W-:Y:S01]  /*3a70*/  IMAD.MOV.U32 R0, RZ, RZ, R2 ;  /* 0x000000ffff007224 */ /* 0x002fe200078e0002 */
[----:B------:R-:W-:-:S04]  /*3a80*/  @P2 SHF.R.U32.HI R0, RZ, c[0x0][0x2c0], R3 ;  /* 0x0000b000ff002a19 */ /* 0x000fc80000011603 */
[----:B------:R-:W-:-:S04]  /*3a90*/  @!P1 IADD3 R3, P0, R0, R166, RZ ;  /* 0x000000a600039210 */ /* 0x000fc80007f1e0ff */
[----:B------:R-:W-:Y:S02]  /*3aa0*/  @!P1 LEA.HI.X.SX32 R5, R0, R163, 0x1, P0 ;  /* 0x000000a300059211 */ /* 0x000fe400000f0eff */
[----:B------:R-:W-:-:S04]  /*3ab0*/  @!P1 LEA R4, P0, R3, c[0x0][0x2a0], 0x2 ;  /* 0x0000a80003049a11 */ /* 0x000fc800078010ff */
[----:B------:R-:W-:-:S05]  /*3ac0*/  @!P1 LEA.HI.X R5, R3, c[0x0][0x2a4], R5, 0x2, P0 ;  /* 0x0000a90003059a11 */ /* 0x000fca00000f1405 */
[----:B------:R-:W2:Y:S01]  /*3ad0*/  @!P1 LDG.E R232, [R4.64] ;  /* 0x0000000604e89981 */ /* 0x000ea2000c1e1900 */
[----:B------:R-:W-:-:S04]  /*3ae0*/  IMAD.MOV R0, RZ, RZ, -R0 ;  /* 0x000000ffff007224 */ /* 0x000fc800078e0a00 */
[----:B------:R-:W-:-:S04]  /*3af0*/  IMAD R234, R0, c[0x0][0x2b8], R2 ;  /* 0x0000ae0000ea7a24 */ /* 0x000fc800078e0202 */
[----:B------:R-:W-:Y:S01]  /*3b00*/  IMAD.WIDE.U32 R2, R234, c[0x0][0x1e0], RZ ;  /* 0x00007800ea027a25 */ /* 0x000fe200078e00ff */
[----:B------:R-:W-:-:S05]  /*3b10*/  SHF.R.S32.HI R0, RZ, 0x1f, R234 ;  /* 0x0000001fff007819 */ /* 0x000fca00000114ea */
[----:B------:R-:W-:-:S04]  /*3b20*/  IMAD R0, R0, c[0x0][0x1e0], RZ ;  /* 0x0000780000007a24 */ /* 0x000fc800078e02ff */
[----:B------:R-:W-:-:S05]  /*3b30*/  IMAD R0, R234, c[0x0][0x1e4], R0 ;  /* 0x00007900ea007a24 */ /* 0x000fca00078e0200 */
[----:B------:R-:W-:Y:S02]  /*3b40*/  IADD3 R3, R3, R0, RZ ;  /* 0x0000000003037210 */ /* 0x000fe40007ffe0ff */
        /* <DEDUP_REMOVED lines=10> */
.L_x_1318:
[----:B------:R-:W-:Y:S05]  /*3bf0*/  BRA.DIV ~URZ, `(.L_x_1271) ;  /* 0x0000d5e27f007947 */ /* 0x000fea000b800000 */
[----:B------:R-:W3:Y:S01]  /*3c00*/  SHFL.IDX PT, R0, R13, RZ, 0x1c1f ;  /* 0x001c1fff0d007589 */ /* 0x000ee200000e0000 */
[C---:B------:R-:W-:Y:S02]  /*3c10*/  IADD3 R2, R240.reuse, 0x20, RZ ;  /* 0x00000020f0027810 */ /* 0x040fe40007ffe0ff */
[----:B------:R-:W-:Y:S02]  /*3c20*/  IADD3 R5, R240, 0x40, RZ ;  /* 0x00000040f0057810 */ /* 0x000fe40007ffe0ff */
[----:B------:R-:W-:Y:S02]  /*3c30*/  ISETP.GE.AND P4, PT, R2, c[0x0][0x1d4], PT ;  /* 0x0000750002007a0c */ /* 0x000fe40003f86270 */
[----:B------:R-:W-:Y:S02]  /*3c40*/  ISETP.GE.AND P5, PT, R240, c[0x0][0x1d4], PT ;  /* 0x00007500f0007a0c */ /* 0x000fe40003fa6270 */
[----:B------:R-:W-:-:S02]  /*3c50*/  SEL R11, RZ, 0x10, P4 ;  /* 0x00000010ff0b7807 */ /* 0x000fc40002000000 */
[----:B------:R-:W-:Y:S02]  /*3c60*/  SEL R12, RZ, 0x10, P5 ;  /* 0x00000010ff0c7807 */ /* 0x000fe40002800000 */
[C---:B---3--:R-:W-:Y:S02]  /*3c70*/  IADD3 R6, P0, R0.reuse, R159, RZ ;  /* 0x0000009f00067210 */ /* 0x048fe40007f1e0ff */
[----:B------:R-:W-:-:S03]  /*3c80*/  IADD3 R2, P6, R0, R160, RZ ;  /* 0x000000a000027210 */ /* 0x000fc60007fde0ff */
[C---:B--2---:R-:W-:Y:S01]  /*3c90*/  IMAD.X R7, R4.reuse, 0x1, R125, P0 ;  /* 0x0000000104077824 */ /* 0x044fe200000e067d */
[----:B------:R-:W-:Y:S01]  /*3ca0*/  ISETP.GE.AND P0, PT, R5, c[0x0][0x1d4], PT ;  /* 0x0000750005007a0c */ /* 0x000fe20003f06270 */
[----:B------:R-:W-:Y:S01]  /*3cb0*/  IMAD.X R3, R4, 0x1, R127, P6 ;  /* 0x0000000104037824 */ /* 0x000fe200030e067f */
[----:B------:R-:W-:Y:S02]  /*3cc0*/  IADD3 R8, P6, R0, R161, RZ ;  /* 0x000000a100087210 */ /* 0x000fe40007fde0ff */
[----:B------:R-:W-:Y:S01]  /*3cd0*/  @!PT LDS RZ, [RZ] ;  /* 0x00000000fffff984 */ /* 0x000fe20000000800 */
[----:B------:R-:W-:Y:S01]  /*3ce0*/  @!PT LDS RZ, [RZ] ;  /* 0x00000000fffff984 */ /* 0x000fe20000000800 */
[----:B------:R2:W-:Y:S03]  /*3cf0*/  LDGSTS.E.BYPASS.LTC128B.128 [R217+0x3100], [R6.64], !P5 ;  /* 0x0310000006d97fae */ /* 0x0005e6000e901d46 */
[----:B------:R-:W-:Y:S01]  /*3d00*/  IMAD.X R9, R4, 0x1, R126, P6 ;  /* 0x0000000104097824 */ /* 0x000fe200030e067e */
[----:B------:R2:W-:Y:S04]  /*3d10*/  LDGSTS.E.BYPASS.LTC128B.128 [R217+0x4100], [R2.64], !P4 ;  /* 0x0410000002d97fae */ /* 0x0005e8000e101d46 */
[----:B------:R-:W3:Y:S04]  /*3d20*/  SHFL.IDX PT, R0, R13, 0x1, 0x1c1f ;  /* 0x003c1f000d007f89 */ /* 0x000ee800000e0000 */
[----:B------:R2:W-:Y:S04]  /*3d30*/  LDGSTS.E.BYPASS.LTC128B.128 [R217+0x5100], [R8.64], !P0 ;  /* 0x0510000008d97fae */ /* 0x0005e8000c101d46 */
[----:B------:R4:W1:Y:S02]  /*3d40*/  SHFL.IDX PT, R4, R10, 0x1, 0x1c1f ;  /* 0x003c1f000a047f89 */ /* 0x00086400000e0000 */
[----:B-1--4-:R-:W-:-:S02]  /*3d50*/  SEL R10, RZ, 0x10, P0 ;  /* 0x00000010ff0a7807 */ /* 0x012fc40000000000 */
.L_x_1319:
[----:B--23--:R-:W-:Y:S02]  /*3d60*/  IADD3 R8, -R12, 0x10, RZ ;  /* 0x000000100c087810 */ /* 0x00cfe40007ffe1ff */
[----:B------:R-:W-:-:S02]  /*3d70*/  IADD3 R2, -R11, 0x10, RZ ;  /* 0x000000100b027810 */ /* 0x000fc40007ffe1ff */
[----:B------:R-:W-:Y:S02]  /*3d80*/  LOP3.LUT R8, R8, 0xf, RZ, 0xc0, !PT ;  /* 0x0000000f08087812 */ /* 0x000fe400078ec0ff */
[----:B------:R-:W-:Y:S02]  /*3d90*/  IADD3 R3, -R10, 0x10, RZ ;  /* 0x000000100a037810 */ /* 0x000fe40007ffe1ff */
[----:B------:R-:W-:Y:S02]  /*3da0*/  LOP3.LUT R6, R2, 0xf, RZ, 0xc0, !PT ;  /* 0x0000000f02067812 */ /* 0x000fe400078ec0ff */
[-C--:B------:R-:W-:Y:S02]  /*3db0*/  IADD3 R8, P4, P0, R8, R0.reuse, R159 ;  /* 0x0000000008087210 */ /* 0x080fe4000789e09f */
[----:B------:R-:W-:Y:S02]  /*3dc0*/  LOP3.LUT R2, R3, 0xf, RZ, 0xc0, !PT ;  /* 0x0000000f03027812 */ /* 0x000fe400078ec0ff */
[----:B------:R-:W-:-:S02]  /*3dd0*/  IADD3 R6, P6, P5, R6, R0, R160 ;  /* 0x0000000006067210 */ /* 0x000fc40007dde0a0 */
[----:B------:R-:W-:Y:S02]  /*3de0*/  IADD3.X R9, RZ, R4, R125, P4, P0 ;  /* 0x00000004ff097210 */ /* 0x000fe400027e047d */
[----:B------:R-:W-:Y:S02]  /*3df0*/  IADD3 R2, P4, P0, R2, R0, R161 ;  /* 0x0000000002027210 */ /* 0x000fe4000789e0a1 */
[-C--:B------:R-:W-:Y:S02]  /*3e00*/  IADD3.X R7, RZ, R4.reuse, R127, P6, P5 ;  /* 0x00000004ff077210 */ /* 0x080fe400037ea47f */
[----:B------:R-:W-:Y:S02]  /*3e10*/  ISETP.NE.U32.AND P6, PT, R12, RZ, PT ;  /* 0x000000ff0c00720c */ /* 0x000fe40003fc5070 */
[----:B------:R-:W-:Y:S02]  /*3e20*/  ISETP.NE.U32.AND P5, PT, R11, RZ, PT ;  /* 0x000000ff0b00720c */ /* 0x000fe40003fa5070 */
[----:B------:R-:W-:-:S02]  /*3e30*/  IADD3.X R3, RZ, R4, R126, P4, P0 ;  /* 0x00000004ff037210 */ /* 0x000fc400027e047e */
[----:B------:R-:W-:-:S07]  /*3e40*/  ISETP.NE.U32.AND P0, PT, R10, RZ, PT ;  /* 0x000000ff0a00720c */ /* 0x000fce0003f05070 */
[----:B------:R-:W-:Y:S01]  /*3e50*/  @!PT LDS RZ, [RZ] ;  /* 0x00000000fffff984 */ /* 0x000fe20000000800 */
[----:B------:R-:W-:Y:S01]  /*3e60*/  @!PT LDS RZ, [RZ] ;  /* 0x00000000fffff984 */ /* 0x000fe20000000800 */
[----:B------:R-:W-:Y:S01]  /*3e70*/  @!PT LDS RZ, [RZ] ;  /* 0x00000000fffff984 */ /* 0x000fe20000000800 */
[----:B------:R1:W-:Y:S04]  /*3e80*/  LDGSTS.E.BYPASS.LTC128B.128.ZFILL [R217+0x3900], [R8.64], P6 ;  /* 0x0390000008d97fae */ /* 0x0003e8000b141d46 */
[----:B------:R1:W-:Y:S04]  /*3e90*/  LDGSTS.E.BYPASS.LTC128B.128.ZFILL [R217+0x4900], [R6.64], P5 ;  /* 0x0490000006d97fae */ /* 0x0003e8000a941d46 */
[----:B------:R1:W-:Y:S02]  /*3ea0*/  LDGSTS.E.BYPASS.LTC128B.128.ZFILL [R217+0x5900], [R2.64], P0 ;  /* 0x0590000002d97fae */ /* 0x0003e40008141d46 */
.L_x_1269:
[----:B--234-:R-:W-:Y:S05]  /*3eb0*/  BSYNC B0 ;  /* 0x0000000000007941 */ /* 0x01cfea0003800000 */
.L_x_1268:
[----:B-1----:R-:W2:Y:S04]  /*3ec0*/  LDL R3, [R1+0x78] ;  /* 0x0000780001037983 */ /* 0x002ea80000100800 */
[----:B------:R-:W2:Y:S04]  /*3ed0*/  LDL R2, [R1+0xb4] ;  /* 0x0000b40001027983 */ /* 0x000ea80000100800 */
[----:B------:R-:W3:Y:S01]  /*3ee0*/  LDL R5, [R1+0x3c] ;  /* 0x00003c0001057983 */ /* 0x000ee20000100800 */
[----:B------:R-:W-:-:S03]  /*3ef0*/  MOV R0, 0x1 ;  /* 0x0000000100007802 */ /* 0x000fc60000000f00 */
[----:B------:R-:W0:Y:S02]  /*3f00*/  LDGDEPBAR ;  /* 0x00000000000079af */ /* 0x000e240000000000 */
[----:B------:R-:W-:Y:S01]  /*3f10*/  IMAD R0, R124, -0x40, R0 ;  /* 0xffffffc07c007824 */ /* 0x000fe200078e0200 */
[----:B--2---:R-:W-:Y:S02]  /*3f20*/  IADD3 R4, R2, R3, RZ ;  /* 0x0000000302047210 */ /* 0x004fe40007ffe0ff */
[----:B------:R-:W-:Y:S02]  /*3f30*/  MOV R3, c[0x0][0x2ac] ;  /* 0x0000ab0000037a02 */ /* 0x000fe40000000f00 */
[----:B---3--:R-:W-:Y:S01]  /*3f40*/  IADD3 R7, -R5, R140, RZ ;  /* 0x0000008c05077210 */ /* 0x008fe20007ffe1ff */
[----:B------:R-:W-:Y:S01]  /*3f50*/  @P3 IMAD.HI.U32 R2, R4, c[0x0][0x2c8], RZ ;  /* 0x0000b20004023a27 */ /* 0x000fe200078e00ff */
[----:B------:R1:W-:Y:S03]  /*3f60*/  STL [R1], R4 ;  /* 0x0000000401007387 */ /* 0x0003e60000100800 */
[----:B------:R-:W-:-:S05]  /*3f70*/  IMAD R0, R3, c[0x0][0x1d0], R0 ;  /* 0x0000740003007a24 */ /* 0x000fca00078e0200 */
[----:B------:R-:W-:Y:S02]  /*3f80*/  IADD3 R6, R0, -c[0x0][0x168], -R5 ;  /* 0x80005a0000067a10 */ /* 0x000fe40007ffe805 */
[----:B-1----:R-:W-:Y:S01]  /*3f90*/  @P3 SHF.R.U32.HI R4, RZ, c[0x0][0x2cc], R2 ;  /* 0x0000b300ff043a19 */ /* 0x002fe20000011602 */
[----:B------:R-:W-:Y:S05]  /*3fa0*/  BRA.DIV ~URZ, `(.L_x_1272) ;  /* 0x0000d4827f007947 */ /* 0x000fea000b800000 */
[----:B------:R1:W2:Y:S02]  /*3fb0*/  SHFL.IDX PT, R0, R4, RZ, 0x1c1f ;  /* 0x001c1fff04007589 */ /* 0x0002a400000e0000 */
.L_x_1320:
[----:B--2---:R-:W-:-:S05]  /*3fc0*/  IMAD.IADD R0, R6, 0x1, R0 ;  /* 0x0000000106007824 */ /* 0x004fca00078e0200 */
[----:B------:R-:W-:-:S04]  /*3fd0*/  IMNMX R0, R7, R0, PT ;  /* 0x0000000007007217 */ /* 0x000fc80003800200 */
[C---:B------:R-:W-:Y:S02]  /*3fe0*/  ISETP.GT.AND P6, PT, R0.reuse, RZ, PT ;  /* 0x000000ff0000720c */ /* 0x040fe40003fc4270 */
[C---:B------:R-:W-:Y:S02]  /*3ff0*/  ISETP.GT.AND P5, PT, R0.reuse, 0x1, PT ;  /* 0x000000010000780c */ /* 0x040fe40003fa4270 */
[C---:B------:R-:W-:Y:S02]  /*4000*/  ISETP.GT.AND P4, PT, R0.reuse, 0x8, PT ;  /* 0x000000080000780c */ /* 0x040fe40003f84270 */
[----:B------:R-:W-:Y:S02]  /*4010*/  ISETP.GT.AND P0, PT, R0, 0x9, PT ;  /* 0x000000090000780c */ /* 0x000fe40003f04270 */
        /* <DEDUP_REMOVED lines=16> */
[----:B------:R-:W-:Y:S02]  /*4120*/  FSEL R98, R84, -INF , P6 ;  /* 0xff80000054627808 */ /* 0x000fe40003000000 */
[----:B------:R-:W-:Y:S02]  /*4130*/  FSEL R100, R49, -INF , P5 ;  /* 0xff80000031647808 */ /* 0x000fe40002800000 */
[----:B------:R-:W-:Y:S02]  /*4140*/  FSEL R106, R48, -INF , P4 ;  /* 0xff800000306a7808 */ /* 0x000fe40002000000 */
[----:B------:R-:W-:-:S02]  /*4150*/  FSEL R107, R77, -INF , P0 ;  /* 0xff8000004d6b7808 */ /* 0x000fc40000000000 */
[C---:B------:R-:W-:Y:S02]  /*4160*/  ISETP.GT.AND P6, PT, R0.reuse, 0x30, PT ;  /* 0x000000300000780c */ /* 0x040fe40003fc4270 */
[C---:B------:R-:W-:Y:S02]  /*4170*/  ISETP.GT.AND P5, PT, R0.reuse, 0x31, PT ;  /* 0x000000310000780c */ /* 0x040fe40003fa4270 */
[C---:B------:R-:W-:Y:S02]  /*4180*/  ISETP.GT.AND P4, PT, R0.reuse, 0x38, PT ;  /* 0x000000380000780c */ /* 0x040fe40003f84270 */
[----:B------:R-:W-:Y:S02]  /*4190*/  ISETP.GT.AND P0, PT, R0, 0x39, PT ;  /* 0x000000390000780c */ /* 0x000fe40003f04270 */
[----:B------:R-:W-:Y:S02]  /*41a0*/  FSEL R105, R44, -INF , P6 ;  /* 0xff8000002c697808 */ /* 0x000fe40003000000 */
[----:B------:R-:W-:-:S02]  /*41b0*/  FSEL R99, R45, -INF , P5 ;  /* 0xff8000002d637808 */ /* 0x000fc40002800000 */
[----:B------:R-:W-:Y:S02]  /*41c0*/  FSEL R97, R17, -INF , P4 ;  /* 0xff80000011617808 */ /* 0x000fe40002000000 */
[----:B------:R-:W-:Y:S01]  /*41d0*/  FSEL R96, R15, -INF , P0 ;  /* 0xff8000000f607808 */ /* 0x000fe20000000000 */
[----:B------:R-:W-:Y:S05]  /*41e0*/  BRA.DIV ~URZ, `(.L_x_1273) ;  /* 0x0000d2a27f007947 */ /* 0x000fea000b800000 */
[----:B------:R-:W2:Y:S04]  /*41f0*/  SHFL.IDX PT, R2, R4, 0x2, 0x1c1f ;  /* 0x005c1f0004027f89 */ /* 0x000ea800000e0000 */
[----:B------:R-:W3:Y:S04]  /*4200*/  SHFL.IDX PT, R3, R4, 0x1, 0x1c1f ;  /* 0x003c1f0004037f89 */ /* 0x000ee800000e0000 */
[----:B------:R4:W5:Y:S01]  /*4210*/  SHFL.IDX PT, R0, R4, 0x3, 0x1c1f ;  /* 0x007c1f0004007f89 */ /* 0x00096200000e0000 */
[----:B--2---:R-:W-:-:S02]  /*4220*/  IMAD.IADD R2, R6, 0x1, R2 ;  /* 0x0000000106027824 */ /* 0x004fc400078e0202 */
[----:B---3--:R-:W-:-:S03]  /*4230*/  IMAD.IADD R3, R6, 0x1, R3 ;  /* 0x0000000106037824 */ /* 0x008fc600078e0203 */
[----:B------:R-:W-:Y:S02]  /*4240*/  IMNMX R2, R7, R2, PT ;  /* 0x0000000207027217 */ /* 0x000fe40003800200 */
[----:B-1--4-:R-:W-:Y:S01]  /*4250*/  FMNMX.FTZ R4, R8, R10, !PT ;  /* 0x0000000a08047209 */ /* 0x012fe20007810000 */
[----:B-----5:R-:W-:Y:S01]  /*4260*/  IMAD.IADD R0, R6, 0x1, R0 ;  /* 0x0000000106007824 */ /* 0x020fe200078e0200 */
[C---:B------:R-:W-:Y:S02]  /*4270*/  ISETP.GT.AND P6, PT, R2.reuse, RZ, PT ;  /* 0x000000ff0200720c */ /* 0x040fe40003fc4270 */
        /* <DEDUP_REMOVED lines=27> */
[----:B------:R-:W-:Y:S02]  /*4430*/  IMNMX R3, R7, R3, PT ;  /* 0x0000000307037217 */ /* 0x000fe40003800200 */
[----:B------:R-:W-:Y:S02]  /*4440*/  FSEL R129, R38, -INF , P6 ;  /* 0xff80000026817808 */ /* 0x000fe40003000000 */
[----:B------:R-:W-:Y:S02]  /*4450*/  FSEL R128, R37, -INF , P5 ;  /* 0xff80000025807808 */ /* 0x000fe40002800000 */
[----:B------:R-:W-:Y:S02]  /*4460*/  FSEL R127, R31, -INF , P4 ;  /* 0xff8000001f7f7808 */ /* 0x000fe40002000000 */
[----:B------:R-:W-:Y:S02]  /*4470*/  FSEL R126, R28, -INF , P0 ;  /* 0xff8000001c7e7808 */ /* 0x000fe40000000000 */
[----:B------:R-:W-:-:S02]  /*4480*/  ISETP.GT.AND P6, PT, R3, RZ, PT ;  /* 0x000000ff0300720c */ /* 0x000fc40003fc4270 */
[C---:B------:R-:W-:Y:S02]  /*4490*/  ISETP.GT.AND P5, PT, R3.reuse, 0x1, PT ;  /* 0x000000010300780c */ /* 0x040fe40003fa4270 */
[C---:B------:R-:W-:Y:S02]  /*44a0*/  ISETP.GT.AND P4, PT, R3.reuse, 0x8, PT ;  /* 0x000000080300780c */ /* 0x040fe40003f84270 */
[----:B------:R-:W-:Y:S02]  /*44b0*/  ISETP.GT.AND P0, PT, R3, 0x9, PT ;  /* 0x000000090300780c */ /* 0x000fe40003f04270 */
[----:B------:R-:W-:Y:S02]  /*44c0*/  FSEL R9, R158, -INF , P6 ;  /* 0xff8000009e097808 */ /* 0x000fe40003000000 */
[----:B------:R-:W-:Y:S02]  /*44d0*/  FSEL R11, R157, -INF , P5 ;  /* 0xff8000009d0b7808 */ /* 0x000fe40002800000 */
[----:B------:R-:W-:-:S02]  /*44e0*/  FSEL R13, R143, -INF , P4 ;  /* 0xff8000008f0d7808 */ /* 0x000fc40002000000 */
[----:B------:R-:W-:Y:S02]  /*44f0*/  FSEL R15, R142, -INF , P0 ;  /* 0xff8000008e0f7808 */ /* 0x000fe40000000000 */
[C---:B------:R-:W-:Y:S02]  /*4500*/  ISETP.GT.AND P6, PT, R3.reuse, 0x10, PT ;  /* 0x000000100300780c */ /* 0x040fe40003fc4270 */
[C---:B------:R-:W-:Y:S02]  /*4510*/  ISETP.GT.AND P5, PT, R3.reuse, 0x11, PT ;  /* 0x000000110300780c */ /* 0x040fe40003fa4270 */
[C---:B------:R-:W-:Y:S02]  /*4520*/  ISETP.GT.AND P4, PT, R3.reuse, 0x18, PT ;  /* 0x000000180300780c */ /* 0x040fe40003f84270 */
[----:B------:R-:W-:Y:S02]  /*4530*/  ISETP.GT.AND P0, PT, R3, 0x19, PT ;  /* 0x000000190300780c */ /* 0x000fe40003f04270 */
[----:B------:R-:W-:-:S02]  /*4540*/  FSEL R17, R113, -INF , P6 ;  /* 0xff80000071117808 */ /* 0x000fc40003000000 */
[----:B------:R-:W-:Y:S02]  /*4550*/  FSEL R19, R112, -INF , P5 ;  /* 0xff80000070137808 */ /* 0x000fe40002800000 */
[----:B------:R-:W-:Y:S02]  /*4560*/  FSEL R21, R95, -INF , P4 ;  /* 0xff8000005f157808 */ /* 0x000fe40002000000 */
[----:B------:R-:W-:Y:S02]  /*4570*/  FSEL R24, R94, -INF , P0 ;  /* 0xff8000005e187808 */ /* 0x000fe40000000000 */
[C---:B------:R-:W-:Y:S02]  /*4580*/  ISETP.GT.AND P6, PT, R3.reuse, 0x20, PT ;  /* 0x000000200300780c */ /* 0x040fe40003fc4270 */
[C---:B------:R-:W-:Y:S02]  /*4590*/  ISETP.GT.AND P5, PT, R3.reuse, 0x21, PT ;  /* 0x000000210300780c */ /* 0x040fe40003fa4270 */
[----:B------:R-:W-:-:S02]  /*45a0*/  ISETP.GT.AND P4, PT, R3, 0x28, PT ;  /* 0x000000280300780c */ /* 0x000fc40003f84270 */
[----:B------:R-:W-:Y:S02]  /*45b0*/  ISETP.GT.AND P0, PT, R3, 0x29, PT ;  /* 0x000000290300780c */ /* 0x000fe40003f04270 */
[----:B------:R-:W-:Y:S02]  /*45c0*/  FSEL R116, R87, -INF , P6 ;  /* 0xff80000057747808 */ /* 0x000fe40003000000 */
[----:B------:R-:W-:Y:S02]  /*45d0*/  FSEL R120, R86, -INF , P5 ;  /* 0xff80000056787808 */ /* 0x000fe40002800000 */
[----:B------:R-:W-:Y:S02]  /*45e0*/  FSEL R119, R78, -INF , P4 ;  /* 0xff8000004e777808 */ /* 0x000fe40002000000 */
[----:B------:R-:W-:Y:S02]  /*45f0*/  FSEL R118, R79, -INF , P0 ;  /* 0xff8000004f767808 */ /* 0x000fe40000000000 */
[----:B------:R-:W-:-:S02]  /*4600*/  ISETP.GT.AND P6, PT, R3, 0x30, PT ;  /* 0x000000300300780c */ /* 0x000fc40003fc4270 */
[C---:B------:R-:W-:Y:S02]  /*4610*/  ISETP.GT.AND P5, PT, R3.reuse, 0x31, PT ;  /* 0x000000310300780c */ /* 0x040fe40003fa4270 */
[C---:B------:R-:W-:Y:S02]  /*4620*/  ISETP.GT.AND P4, PT, R3.reuse, 0x38, PT ;  /* 0x000000380300780c */ /* 0x040fe40003f84270 */
[----:B------:R-:W-:Y:S02]  /*4630*/  ISETP.GT.AND P0, PT, R3, 0x39, PT ;  /* 0x000000390300780c */ /* 0x000fe40003f04270 */
[----:B------:R-:W-:Y:S02]  /*4640*/  IMNMX R0, R7, R0, PT ;  /* 0x0000000007007217 */ /* 0x000fe40003800200 */
[----:B------:R-:W-:Y:S02]  /*4650*/  FSEL R117, R46, -INF , P6 ;  /* 0xff8000002e757808 */ /* 0x000fe40003000000 */
[----:B------:R-:W-:-:S02]  /*4660*/  FSEL R123, R47, -INF , P5 ;  /* 0xff8000002f7b7808 */ /* 0x000fc40002800000 */
[----:B------:R-:W-:Y:S02]  /*4670*/  FSEL R122, R34, -INF , P4 ;  /* 0xff800000227a7808 */ /* 0x000fe40002000000 */
[----:B------:R-:W-:Y:S02]  /*4680*/  FSEL R121, R32, -INF , P0 ;  /* 0xff80000020797808 */ /* 0x000fe40000000000 */
        /* <DEDUP_REMOVED lines=24> */
[----:B------:R-:W-:Y:S02]  /*4810*/  FMNMX.FTZ R2, R12, R4, !PT ;  /* 0x000000040c027209 */ /* 0x000fe40007810000 */
[C---:B------:R-:W-:Y:S02]  /*4820*/  ISETP.GT.AND P6, PT, R0.reuse, 0x30, PT ;  /* 0x000000300000780c */ /* 0x040fe40003fc4270 */
[C---:B------:R-:W-:Y:S02]  /*4830*/  ISETP.GT.AND P5, PT, R0.reuse, 0x31, PT ;  /* 0x000000310000780c */ /* 0x040fe40003fa4270 */
[----:B------:R-:W-:-:S02]  /*4840*/  ISETP.GT.AND P4, PT, R0, 0x38, PT ;  /* 0x000000380000780c */ /* 0x000fc40003f84270 */
[----:B------:R-:W-:Y:S02]  /*4850*/  ISETP.GT.AND P0, PT, R0, 0x39, PT ;  /* 0x000000390000780c */ /* 0x000fe40003f04270 */
        /* <DEDUP_REMOVED lines=42> */
[----:B------:R-:W-:Y:S02]  /*4b00*/  FSEL R112, R41, -INF , P6 ;  /* 0xff80000029707808 */ /* 0x000fe40003000000 */
[----:B------:R-:W-:Y:S02]  /*4b10*/  FMNMX.FTZ R0, R105, R0, !PT ;  /* 0x0000000069007209 */ /* 0x000fe40007810000 */
[----:B------:R-:W-:Y:S02]  /*4b20*/  FMNMX.FTZ R103, R117, R103, !PT ;  /* 0x0000006775677209 */ /* 0x000fe40007810000 */
[----:B------:R-:W-:Y:S02]  /*4b30*/  FMNMX.FTZ R3, R114, R3, !PT ;  /* 0x0000000372037209 */ /* 0x000fe40007810000 */
[----:B------:R-:W-:-:S02]  /*4b40*/  FMNMX.FTZ R2, R128, R2, !PT ;  /* 0x0000000280027209 */ /* 0x000fc40007810000 */
[----:B------:R-:W-:Y:S02]  /*4b50*/  FSEL R111, R39, -INF , P5 ;  /* 0xff800000276f7808 */ /* 0x000fe40002800000 */
[----:B------:R-:W-:Y:S02]  /*4b60*/  FMNMX.FTZ R0, R99, R0, !PT ;  /* 0x0000000063007209 */ /* 0x000fe40007810000 */
[----:B------:R-:W-:Y:S02]  /*4b70*/  FMNMX.FTZ R103, R123, R103, !PT ;  /* 0x000000677b677209 */ /* 0x000fe40007810000 */
[----:B------:R-:W-:Y:S02]  /*4b80*/  FMNMX.FTZ R3, R112, R3, !PT ;  /* 0x0000000370037209 */ /* 0x000fe40007810000 */
[----:B------:R-:W-:Y:S02]  /*4b90*/  FMNMX.FTZ R2, R127, R2, !PT ;  /* 0x000000027f027209 */ /* 0x000fe40007810000 */
[----:B------:R-:W-:-:S02]  /*4ba0*/  FSEL R110, R36, -INF , P4 ;  /* 0xff800000246e7808 */ /* 0x000fc40002000000 */
[----:B------:R-:W-:Y:S02]  /*4bb0*/  FMNMX.FTZ R0, R97, R0, !PT ;  /* 0x0000000061007209 */ /* 0x000fe40007810000 */
[----:B------:R-:W-:Y:S02]  /*4bc0*/  FMNMX.FTZ R103, R122, R103, !PT ;  /* 0x000000677a677209 */ /* 0x000fe40007810000 */
[----:B------:R-:W-:Y:S02]  /*4bd0*/  FMNMX.FTZ R3, R111, R3, !PT ;  /* 0x000000036f037209 */ /* 0x000fe40007810000 */
[----:B------:R-:W-:Y:S02]  /*4be0*/  FMNMX.FTZ R102, R126, R2, !PT ;  /* 0x000000027e667209 */ /* 0x000fe40007810000 */
[----:B------:R-:W-:Y:S02]  /*4bf0*/  FMNMX.FTZ R0, R96, R0, !PT ;  /* 0x0000000060007209 */ /* 0x000fe40007810000 */
[----:B------:R-:W-:Y:S01]  /*4c00*/  FMNMX.FTZ R103, R121, R103, !PT ;  /* 0x0000006779677209 */ /* 0x000fe20007810000 */
[----:B------:R-:W1:Y:S01]  /*4c10*/  SHFL.BFLY PT, R5, R102, 0x2, 0x1f ;  /* 0x0c401f0066057f89 */ /* 0x000e6200000e0000 */
[----:B------:R-:W-:-:S02]  /*4c20*/  FSEL R108, R42, -INF , P0 ;  /* 0xff8000002a6c7808 */ /* 0x000fc40000000000 */
[----:B------:R-:W-:Y:S01]  /*4c30*/  FMNMX.FTZ R2, R110, R3, !PT ;  /* 0x000000036e027209 */ /* 0x000fe20007810000 */
[----:B------:R-:W2:Y:S03]  /*4c40*/  SHFL.BFLY PT, R4, R0, 0x2, 0x1f ;  /* 0x0c401f0000047f89 */ /* 0x000ea600000e0000 */
[----:B------:R-:W-:Y:S01]  /*4c50*/  FMNMX.FTZ R2, R108, R2, !PT ;  /* 0x000000026c027209 */ /* 0x000fe20007810000 */
        /* <DEDUP_REMOVED lines=8> */
[----:B------:R-:W3:Y:S04]  /*4ce0*/  SHFL.BFLY PT, R3, R103, 0x1, 0x1f ;  /* 0x0c201f0067037f89 */ /* 0x000ee800000e0000 */
[----:B------:R4:W4:Y:S01]  /*4cf0*/  SHFL.BFLY PT, R101, R6, 0x1, 0x1f ;  /* 0x0c201f0006657f89 */ /* 0x00092200000e0000 */
[----:B-1----:R-:W-:Y:S02]  /*4d00*/  FMNMX.FTZ R102, R102, R4, !PT ;  /* 0x0000000466667209 */ /* 0x002fe40007810000 */
[----:B--2---:R-:W-:Y:S02]  /*4d10*/  FMNMX.FTZ R104, R0, R104, !PT ;  /* 0x0000006800687209 */ /* 0x004fe40007810000 */
[----:B---3--:R-:W-:-:S03]  /*4d20*/  FMNMX.FTZ R103, R103, R3, !PT ;  /* 0x0000000367677209 */ /* 0x008fc60007810000 */
.L_x_1321:
[C---:B------:R-:W-:Y:S01]  /*4d30*/  FMUL.FTZ R4, R104.reuse, c[0x0][0x2d0] ;  /* 0x0000b40068047a20 */ /* 0x040fe20000410000 */
[----:B------:R-:W-:Y:S01]  /*4d40*/  FSETP.NEU.FTZ.AND P0, PT, R104, -INF , PT ;  /* 0xff8000006800780b */ /* 0x000fe20003f1d000 */
[----:B------:R-:W2:Y:S01]  /*4d50*/  LDL R247, [R1+0x78] ;  /* 0x0000780001f77983 */ /* 0x000ea20000100800 */
[----:B------:R-:W-:Y:S01]  /*4d60*/  FMUL.FTZ R3, R103, c[0x0][0x2d0] ;  /* 0x0000b40067037a20 */ /* 0x000fe20000410000 */
[----:B----4-:R-:W-:Y:S01]  /*4d70*/  FMNMX.FTZ R101, R101, R6, !PT ;  /* 0x0000000665657209 */ /* 0x010fe20007810000 */
[----:B------:R-:W-:Y:S01]  /*4d80*/  WARPSYNC 0xffffffff ;  /* 0xffffffff00007948 */ /* 0x000fe20003800000 */
[----:B------:R-:W-:Y:S01]  /*4d90*/  FSEL R4, R4, RZ, P0 ;  /* 0x000000ff04047208 */ /* 0x000fe20000000000 */
[----:B------:R-:W-:Y:S01]  /*4da0*/  LDSM.16.MT88.4 R36, [R201] ;  /* 0x00000000c924783b */ /* 0x000fe20000004200 */
[----:B------:R-:W-:-:S03]  /*4db0*/  FSETP.NEU.FTZ.AND P0, PT, R103, -INF , PT ;  /* 0xff8000006700780b */ /* 0x000fc60003f1d000 */
[--C-:B------:R-:W-:Y:S01]  /*4dc0*/  FFMA.FTZ R0, R8, c[0x0][0x2d0], -R4.reuse ;  /* 0x0000b40008007a23 */ /* 0x100fe20000010804 */
[----:B------:R-:W-:Y:S01]  /*4dd0*/  FSEL R3, R3, RZ, P0 ;  /* 0x000000ff03037208 */ /* 0x000fe20000000000 */
[--C-:B------:R-:W-:Y:S01]  /*4de0*/  FFMA.FTZ R2, R20, c[0x0][0x2d0], -R4.reuse ;  /* 0x0000b40014027a23 */ /* 0x100fe20000010804 */
[----:B------:R-:W-:Y:S01]  /*4df0*/  FSETP.NEU.FTZ.AND P0, PT, R102, -INF , PT ;  /* 0xff8000006600780b */ /* 0x000fe20003f1d000 */
[----:B------:R1:W-:Y:S01]  /*4e00*/  MUFU.EX2 R189, R0 ;  /* 0x0000000000bd7308 */ /* 0x0003e20000000800 */
[----:B------:R-:W3:Y:S01]  /*4e10*/  LDSM.16.MT88.4 R48, [R202] ;  /* 0x00000000ca30783b */ /* 0x000ee20000004200 */
[----:B------:R-:W-:Y:S02]  /*4e20*/  FFMA.FTZ R5, R21, c[0x0][0x2d0], -R3 ;  /* 0x0000b40015057a23 */ /* 0x000fe40000010803 */
[--C-:B------:R-:W-:Y:S01]  /*4e30*/  FFMA.FTZ R105, R105, c[0x0][0x2d0], -R4.reuse ;  /* 0x0000b40069697a23 */ /* 0x100fe20000010804 */
[----:B------:R-:W4:Y:S01]  /*4e40*/  LDSM.16.MT88.4 R56, [R201+0x1000] ;  /* 0x00100000c938783b */ /* 0x000f220000004200 */
[----:B------:R-:W-:-:S02]  /*4e50*/  FFMA.FTZ R99, R99, c[0x0][0x2d0], -R4 ;  /* 0x0000b40063637a23 */ /* 0x000fc40000010804 */
[----:B------:R5:W-:Y:S01]  /*4e60*/  MUFU.EX2 R241, R2 ;  /* 0x0000000200f17308 */ /* 0x000be20000000800 */
[----:B------:R-:W-:Y:S01]  /*4e70*/  LDSM.16.MT88.4 R68, [R202+0x2000] ;  /* 0x00200000ca44783b */ /* 0x000fe20000004200 */
[----:B------:R-:W-:-:S03]  /*4e80*/  FFMA.FTZ R97, R97, c[0x0][0x2d0], -R4 ;  /* 0x0000b40061617a23 */ /* 0x000fc60000010804 */
[----:B------:R-:W-:Y:S01]  /*4e90*/  LDSM.16.MT88.4 R64, [R201+0x2000] ;  /* 0x00200000c940783b */ /* 0x000fe20000004200 */
[----:B-1----:R-:W-:Y:S02]  /*4ea0*/  FFMA.FTZ R0, R10, c[0x0][0x2d0], -R4 ;  /* 0x0000b4000a007a23 */ /* 0x002fe40000010804 */
[----:B------:R1:W-:Y:S01]  /*4eb0*/  MUFU.EX2 R236, R5 ;  /* 0x0000000500ec7308 */ /* 0x0003e20000000800 */
[----:B-----5:R-:W-:-:S07]  /*4ec0*/  FMUL.FTZ R2, R102, c[0x0][0x2d0] ;  /* 0x0000b40066027a20 */ /* 0x020fce0000410000 */
[----:B------:R5:W3:Y:S01]  /*4ed0*/  MUFU.EX2 R188, R0 ;  /* 0x0000000000bc7308 */ /* 0x000ae20000000800 */
[----:B------:R-:W-:Y:S02]  /*4ee0*/  FSEL R2, R2, RZ, P0 ;  /* 0x000000ff02027208 */ /* 0x000fe40000000000 */
[----:B------:R-:W-:-:S05]  /*4ef0*/  FSETP.NEU.FTZ.AND P0, PT, R101, -INF , PT ;  /* 0xff8000006500780b */ /* 0x000fca0003f1d000 */
[----:B------:R-:W-:Y:S01]  /*4f00*/  MUFU.EX2 R105, R105 ;  /* 0x0000006900697308 */ /* 0x000fe20000000800 */
[----:B-1----:R-:W-:Y:S02]  /*4f10*/  FFMA.FTZ R5, R30, c[0x0][0x2d0], -R2 ;  /* 0x0000b4001e057a23 */ /* 0x002fe40000010802 */
[----:B-----5:R-:W-:-:S05]  /*4f20*/  FFMA.FTZ R0, R12, c[0x0][0x2d0], -R4 ;  /* 0x0000b4000c007a23 */ /* 0x020fca0000010804 */
[----:B------:R1:W-:Y:S01]  /*4f30*/  MUFU.EX2 R229, R5 ;  /* 0x0000000500e57308 */ /* 0x0003e20000000800 */
[----:B---3--:R-:W-:-:S07]  /*4f40*/  F2FP.PACK_AB R20, R188, R189 ;  /* 0x000000bdbc14723e */ /* 0x008fce00000000ff */
[----:B------:R3:W-:Y:S01]  /*4f50*/  MUFU.EX2 R191, R0 ;  /* 0x0000000000bf7308 */ /* 0x0007e20000000800 */
[----:B-1----:R-:W-:-:S07]  /*4f60*/  FFMA.FTZ R5, R33, c[0x0][0x2d0], -R2 ;  /* 0x0000b40021057a23 */ /* 0x002fce0000010802 */
[----:B------:R-:W-:Y:S01]  /*4f70*/  MUFU.EX2 R230, R5 ;  /* 0x0000000500e67308 */ /* 0x000fe20000000800 */
[----:B---3--:R-:W-:-:S07]  /*4f80*/  FFMA.FTZ R0, R14, c[0x0][0x2d0], -R4 ;  /* 0x0000b4000e007a23 */ /* 0x008fce0000010804 */
[----:B------:R1:W3:Y:S02]  /*4f90*/  MUFU.EX2 R192, R0 ;  /* 0x0000000000c07308 */ /* 0x0002e40000000800 */
[----:B-1----:R-:W-:-:S06]  /*4fa0*/  FFMA.FTZ R0, R16, c[0x0][0x2d0], -R4 ;  /* 0x0000b40010007a23 */ /* 0x002fcc0000010804 */
[----:B------:R1:W-:Y:S02]  /*4fb0*/  MUFU.EX2 R238, R0 ;  /* 0x0000000000ee7308 */ /* 0x0003e40000000800 */
[----:B-1----:R-:W-:-:S06]  /*4fc0*/  FFMA.FTZ R0, R18, c[0x0][0x2d0], -R4 ;  /* 0x0000b40012007a23 */ /* 0x002fcc0000010804 */
[----:B------:R1:W5:Y:S02]  /*4fd0*/  MUFU.EX2 R239, R0 ;  /* 0x0000000000ef7308 */ /* 0x0003640000000800 */
[----:B-1----:R-:W-:Y:S01]  /*4fe0*/  FFMA.FTZ R0, R22, c[0x0][0x2d0], -R4 ;  /* 0x0000b40016007a23 */ /* 0x002fe20000010804 */
[----:B---3--:R-:W-:Y:S02]  /*4ff0*/  F2FP.PACK_AB R22, R192, R191 ;  /* 0x000000bfc016723e */ /* 0x008fe400000000ff */
[----:B-----5:R-:W-:-:S03]  /*5000*/  F2FP.PACK_AB R12, R239, R238 ;  /* 0x000000eeef0c723e */ /* 0x020fc600000000ff */
        /* <DEDUP_REMOVED lines=17> */
[----:B------:R1:W3:Y:S02]  /*5120*/  MUFU.EX2 R237, R0 ;  /* 0x0000000000ed7308 */ /* 0x0002e40000000800 */
[----:B-1----:R-:W-:Y:S01]  /*5130*/  FFMA.FTZ R0, R23, c[0x0][0x2d0], -R2 ;  /* 0x0000b40017007a23 */ /* 0x002fe20000010802 */
[----:B------:R-:W-:Y:S02]  /*5140*/  F2FP.PACK_AB R23, R190, R163 ;  /* 0x000000a3be17723e */ /* 0x000fe400000000ff */
[----:B---3--:R-:W-:-:S03]  /*5150*/  F2FP.PACK_AB R15, R237, R236 ;  /* 0x000000eced0f723e */ /* 0x008fc600000000ff */
[----:B------:R1:W-:Y:S02]  /*5160*/  MUFU.EX2 R147, R0 ;  /* 0x0000000000937308 */ /* 0x0003e40000000800 */
[C---:B------:R-:W-:Y:S08]  /*5170*/  HMMA.16816.F32 R84, R20.reuse, R48, RZ ;  /* 0x000000301454723c */ /* 0x040ff000000018ff */
[----:B----4-:R-:W-:Y:S01]  /*5180*/  HMMA.16816.F32 R80, R20, R56, RZ ;  /* 0x000000381450723c */ /* 0x010fe200000018ff */
[----:B-1----:R-:W-:-:S04]  /*5190*/  FFMA.FTZ R0, R25, c[0x0][0x2d0], -R2 ;  /* 0x0000b40019007a23 */ /* 0x002fc80000010802 */
[----:B------:R1:W3:Y:S03]  /*51a0*/  MUFU.EX2 R146, R0 ;  /* 0x0000000000927308 */ /* 0x0002e60000000800 */
[----:B------:R-:W-:Y:S01]  /*51b0*/  HMMA.16816.F32 R44, R20, R36, RZ ;  /* 0x00000024142c723c */ /* 0x000fe200000018ff */
[----:B-1----:R-:W-:Y:S01]  /*51c0*/  FFMA.FTZ R0, R26, c[0x0][0x2d0], -R2 ;  /* 0x0000b4001a007a23 */ /* 0x002fe20000010802 */
[----:B---3--:R-:W-:-:S03]  /*51d0*/  F2FP.PACK_AB R16, R146, R147 ;  /* 0x000000939210723e */ /* 0x008fc600000000ff */
[----:B------:R1:W-:Y:S02]  /*51e0*/  MUFU.EX2 R160, R0 ;  /* 0x0000000000a07308 */ /* 0x0003e40000000800 */
[--C-:B-1----:R-:W-:Y:S02]  /*51f0*/  FFMA.FTZ R0, R27, c[0x0][0x2d0], -R2.reuse ;  /* 0x0000b4001b007a23 */ /* 0x102fe40000010802 */
[----:B------:R-:W1:Y:S04]  /*5200*/  LDSM.16.MT88.4 R24, [R201+0x1400] ;  /* 0x00140000c918783b */ /* 0x000e680000004200 */
[----:B------:R3:W4:Y:S02]  /*5210*/  MUFU.EX2 R227, R0 ;  /* 0x0000000000e37308 */ /* 0x0007240000000800 */
[----:B---3--:R-:W-:Y:S01]  /*5220*/  FFMA.FTZ R0, R29, c[0x0][0x2d0], -R2 ;  /* 0x0000b4001d007a23 */ /* 0x008fe20000010802 */
[----:B----4-:R-:W-:-:S05]  /*5230*/  F2FP.PACK_AB R18, R227, R160 ;  /* 0x000000a0e312723e */ /* 0x010fca00000000ff */
[----:B------:R3:W4:Y:S02]  /*5240*/  MUFU.EX2 R228, R0 ;  /* 0x0000000000e47308 */ /* 0x0007240000000800 */
[----:B---3--:R-:W-:Y:S01]  /*5250*/  FMUL.FTZ R0, R101, c[0x0][0x2d0] ;  /* 0x0000b40065007a20 */ /* 0x008fe20000410000 */
[----:B----4-:R-:W-:Y:S01]  /*5260*/  F2FP.PACK_AB R8, R229, R228 ;  /* 0x000000e4e508723e */ /* 0x010fe200000000ff */
[----:B-1----:R-:W-:Y:S03]  /*5270*/  HMMA.16816.F32 R156, R12, R24, R80 ;  /* 0x000000180c9c723c */ /* 0x002fe60000001850 */
[----:B------:R-:W-:-:S05]  /*5280*/  FSEL R0, R0, RZ, P0 ;  /* 0x000000ff00007208 */ /* 0x000fca0000000000 */
[--C-:B------:R-:W-:Y:S02]  /*5290*/  FFMA.FTZ R5, R7, c[0x0][0x2d0], -R0.reuse ;  /* 0x0000b40007057a23 */ /* 0x100fe40000010800 */
[--C-:B------:R-:W-:Y:S02]  /*52a0*/  FFMA.FTZ R6, R35, c[0x0][0x2d0], -R0.reuse ;  /* 0x0000b40023067a23 */ /* 0x100fe40000010800 */
[----:B------:R1:W-:Y:S08]  /*52b0*/  MUFU.EX2 R145, R5 ;  /* 0x0000000500917308 */ /* 0x0003f00000000800 */
[----:B------:R-:W-:Y:S01]  /*52c0*/  MUFU.EX2 R226, R6 ;  /* 0x0000000600e27308 */ /* 0x000fe20000000800 */
[----:B-1----:R-:W-:-:S07]  /*52d0*/  FFMA.FTZ R5, R28, c[0x0][0x2d0], -R0 ;  /* 0x0000b4001c057a23 */ /* 0x002fce0000010800 */
[----:B------:R1:W3:Y:S02]  /*52e0*/  MUFU.EX2 R144, R5 ;  /* 0x0000000500907308 */ /* 0x0002e40000000800 */
[--C-:B-1----:R-:W-:Y:S01]  /*52f0*/  FFMA.FTZ R5, R31, c[0x0][0x2d0], -R0.reuse ;  /* 0x0000b4001f057a23 */ /* 0x102fe20000010800 */
[----:B---3--:R-:W-:Y:S01]  /*5300*/  F2FP.PACK_AB R17, R144, R145 ;  /* 0x000000919011723e */ /* 0x008fe200000000ff */
[----:B------:R-:W1:Y:S04]  /*5310*/  LDSM.16.MT88.4 R28, [R202+0x400] ;  /* 0x00040000ca1c783b */ /* 0x000e680000004200 */
[----:B------:R3:W-:Y:S02]  /*5320*/  MUFU.EX2 R223, R5 ;  /* 0x0000000500df7308 */ /* 0x0007e40000000800 */
[----:B---3--:R-:W-:-:S06]  /*5330*/  FFMA.FTZ R5, R32, c[0x0][0x2d0], -R0 ;  /* 0x0000b40020057a23 */ /* 0x008fcc0000010800 */
[----:B------:R3:W4:Y:S02]  /*5340*/  MUFU.EX2 R225, R5 ;  /* 0x0000000500e17308 */ /* 0x0007240000000800 */
[----:B---3--:R-:W-:Y:S01]  /*5350*/  FFMA.FTZ R5, R40, c[0x0][0x2d0], -R2 ;  /* 0x0000b40028057a23 */ /* 0x008fe20000010802 */
[----:B----4-:R-:W-:Y:S01]  /*5360*/  F2FP.PACK_AB R19, R225, R223 ;  /* 0x000000dfe113723e */ /* 0x010fe200000000ff */
[----:B------:R-:W3:Y:S01]  /*5370*/  LDSM.16.MT88.4 R40, [R201+0x400] ;  /* 0x00040000c928783b */ /* 0x000ee20000004200 */
[----:B-1----:R-:W-:Y:S03]  /*5380*/  HMMA.16816.F32 R148, R12, R28, R84 ;  /* 0x0000001c0c94723c */ /* 0x002fe60000001854 */
[----:B------:R1:W4:Y:S05]  /*5390*/  MUFU.EX2 R245, R5 ;  /* 0x0000000500f57308 */ /* 0x00032a0000000800 */
[C---:B------:R-:W-:Y:S07]  /*53a0*/  HMMA.16816.F32 R76, R16.reuse, R48, RZ ;  /* 0x00000030104c723c */ /* 0x040fee00000018ff */
[----:B------:R-:W-:Y:S01]  /*53b0*/  FFMA.FTZ R49, R96, c[0x0][0x2d0], -R4 ;  /* 0x0000b40060317a23 */ /* 0x000fe20000010804 */
[C---:B------:R-:W-:Y:S01]  /*53c0*/  HMMA.16816.F32 R72, R16.reuse, R56, RZ ;  /* 0x000000381048723c */ /* 0x040fe200000018ff */
[--C-:B-1----:R-:W-:Y:S01]  /*53d0*/  FFMA.FTZ R5, R34, c[0x0][0x2d0], -R0.reuse ;  /* 0x0000b40022057a23 */ /* 0x102fe20000010800 */
[----:B----4-:R-:W-:Y:S01]  /*53e0*/  F2FP.PACK_AB R10, R245, R230 ;  /* 0x000000e6f50a723e */ /* 0x010fe200000000ff */
[----:B------:R-:W1:Y:S02]  /*53f0*/  LDSM.16.MT88.4 R32, [R202+0x1000] ;  /* 0x00100000ca20783b */ /* 0x000e640000004200 */
[----:B------:R4:W5:Y:S03]  /*5400*/  MUFU.EX2 R224, R5 ;  /* 0x0000000500e07308 */ /* 0x0009660000000800 */
[-C--:B------:R-:W-:Y:S05]  /*5410*/  HMMA.16816.F32 R80, R16, R64.reuse, RZ ;  /* 0x000000401050723c */ /* 0x080fea00000018ff */
[----:B------:R-:W-:Y:S03]  /*5420*/  MUFU.EX2 R49, R49 ;  /* 0x0000003100317308 */ /* 0x000fe60000000800 */
[----:B------:R-:W-:Y:S01]  /*5430*/  HMMA.16816.F32 R84, R20, R64, RZ ;  /* 0x000000401454723c */ /* 0x000fe200000018ff */
[----:B----4-:R-:W-:Y:S01]  /*5440*/  FFMA.FTZ R5, R52, c[0x0][0x2d0], -R0 ;  /* 0x0000b40034057a23 */ /* 0x010fe20000010800 */
[----:B-----5:R-:W-:-:S06]  /*5450*/  F2FP.PACK_AB R9, R226, R224 ;  /* 0x000000e0e209723e */ /* 0x020fcc00000000ff */
[----:B------:R-:W-:Y:S01]  /*5460*/  HMMA.16816.F32 R52, R16, R36, RZ ;  /* 0x000000241034723c */ /* 0x000fe200000018ff */
[----:B------:R4:W-:Y:S07]  /*5470*/  MUFU.EX2 R244, R5 ;  /* 0x0000000500f47308 */ /* 0x0009ee0000000800 */
[----:B---3--:R-:W-:Y:S01]  /*5480*/  HMMA.16816.F32 R140, R12, R40, R44 ;  /* 0x000000280c8c723c */ /* 0x008fe2000000182c */
[----:B------:R-:W-:Y:S01]  /*5490*/  LDSM.16.MT88.4 R44, [R202+0x1400] ;  /* 0x00140000ca2c783b */ /* 0x000fe20000004200 */
[----:B----4-:R-:W-:-:S03]  /*54a0*/  FFMA.FTZ R5, R60, c[0x0][0x2d0], -R0 ;  /* 0x0000b4003c057a23 */ /* 0x010fc60000010800 */
[----:B------:R-:W3:Y:S03]  /*54b0*/  LDSM.16.MT88.4 R60, [R201+0x2400] ;  /* 0x00240000c93c783b */ /* 0x000ee60000004200 */
[-C--:B-1----:R-:W-:Y:S01]  /*54c0*/  HMMA.16816.F32 R88, R16, R32.reuse, RZ ;  /* 0x000000201058723c */ /* 0x082fe200000018ff */
[----:B------:R-:W1:Y:S07]  /*54d0*/  MUFU.EX2 R243, R5 ;  /* 0x0000000500f37308 */ /* 0x000e6e0000000800 */
[----:B------:R-:W-:Y:S01]  /*54e0*/  HMMA.16816.F32 R92, R20, R32, RZ ;  /* 0x00000020145c723c */ /* 0x000fe200000018ff */
[----:B-1----:R-:W-:-:S07]  /*54f0*/  F2FP.PACK_AB R11, R243, R244 ;  /* 0x000000f4f30b723e */ /* 0x002fce00000000ff */
[C---:B------:R-:W-:Y:S01]  /*5500*/  HMMA.16816.F32 R136, R8.reuse, R40, R52 ;  /* 0x000000280888723c */ /* 0x040fe20000001834 */
[----:B------:R-:W1:Y:S07]  /*5510*/  LDSM.16.MT88.4 R52, [R202+0x2400] ;  /* 0x00240000ca34783b */ /* 0x000e6e0000004200 */
[C---:B------:R-:W-:Y:S07]  /*5520*/  HMMA.16816.F32 R132, R8.reuse, R28, R76 ;  /* 0x0000001c0884723c */ /* 0x040fee000000184c */
[--C-:B------:R-:W-:Y:S01]  /*5530*/  FFMA.FTZ R29, R98, c[0x0][0x2d0], -R4.reuse ;  /* 0x0000b400621d7a23 */ /* 0x100fe20000010804 */
[----:B------:R-:W-:Y:S01]  /*5540*/  HMMA.16816.F32 R152, R8, R24, R72 ;  /* 0x000000180898723c */ /* 0x000fe20000001848 */
[----:B------:R-:W-:-:S02]  /*5550*/  FFMA.FTZ R28, R100, c[0x0][0x2d0], -R4 ;  /* 0x0000b400641c7a23 */ /* 0x000fc40000010804 */
[----:B------:R4:W-:Y:S04]  /*5560*/  MUFU.EX2 R218, R29 ;  /* 0x0000001d00da7308 */ /* 0x0009e80000000800 */
[--C-:B------:R-:W-:Y:S01]  /*5570*/  FFMA.FTZ R25, R106, c[0x0][0x2d0], -R4.reuse ;  /* 0x0000b4006a197a23 */ /* 0x100fe20000010804 */
[----:B------:R-:W-:Y:S01]  /*5580*/  HMMA.16816.F32 R76, R20, R68, RZ ;  /* 0x00000044144c723c */ /* 0x000fe200000018ff */
[----:B------:R-:W-:Y:S02]  /*5590*/  FFMA.FTZ R24, R107, c[0x0][0x2d0], -R4 ;  /* 0x0000b4006b187a23 */ /* 0x000fe40000010804 */
[----:B------:R5:W-:Y:S05]  /*55a0*/  MUFU.EX2 R220, R28 ;  /* 0x0000001c00dc7308 */ /* 0x000bea0000000800 */
[----:B------:R-:W-:Y:S03]  /*55b0*/  HMMA.16816.F32 R4, R16, R50, RZ ;  /* 0x000000321004723c */ /* 0x000fe600000018ff */
[----:B------:R2:W-:Y:S01]  /*55c0*/  MUFU.EX2 R221, R25 ;  /* 0x0000001900dd7308 */ /* 0x0005e20000000800 */
[----:B----4-:R-:W-:-:S04]  /*55d0*/  FFMA.FTZ R29, R117, c[0x0][0x2d0], -R3 ;  /* 0x0000b400751d7a23 */ /* 0x010fc80000010803 */
[----:B---3--:R-:W-:Y:S03]  /*55e0*/  HMMA.16816.F32 R184, R8, R60, R80 ;  /* 0x0000003c08b8723c */ /* 0x008fe60000001850 */
[----:B------:R3:W-:Y:S01]  /*55f0*/  MUFU.EX2 R222, R24 ;  /* 0x0000001800de7308 */ /* 0x0007e20000000800 */
[----:B-----5:R-:W-:-:S04]  /*5600*/  FFMA.FTZ R28, R123, c[0x0][0x2d0], -R3 ;  /* 0x0000b4007b1c7a23 */ /* 0x020fc80000010803 */
[----:B-1----:R-:W-:Y:S01]  /*5610*/  HMMA.16816.F32 R176, R12, R52, R76 ;  /* 0x000000340cb0723c */ /* 0x002fe2000000184c */
[--C-:B--2---:R-:W-:Y:S02]  /*5620*/  FFMA.FTZ R25, R129, c[0x0][0x2d0], -R2.reuse ;  /* 0x0000b40081197a23 */ /* 0x104fe40000010802 */
[----:B------:R-:W1:Y:S05]  /*5630*/  MUFU.EX2 R100, R97 ;  /* 0x0000006100647308 */ /* 0x000e6a0000000800 */
[----:B------:R-:W-:Y:S01]  /*5640*/  HMMA.16816.F32 R76, R8, R30, R4 ;  /* 0x0000001e084c723c */ /* 0x000fe20000001804 */
[----:B---3--:R-:W-:Y:S02]  /*5650*/  FFMA.FTZ R24, R128, c[0x0][0x2d0], -R2 ;  /* 0x0000b40080187a23 */ /* 0x008fe40000010802 */
[----:B------:R-:W-:Y:S05]  /*5660*/  MUFU.EX2 R29, R29 ;  /* 0x0000001d001d7308 */ /* 0x000fea0000000800 */
[----:B------:R-:W-:Y:S03]  /*5670*/  HMMA.16816.F32 R4, R16, R58, RZ ;  /* 0x0000003a1004723c */ /* 0x000fe600000018ff */
[----:B------:R-:W2:Y:S01]  /*5680*/  MUFU.EX2 R28, R28 ;  /* 0x0000001c001c7308 */ /* 0x000ea20000000800 */
[----:B-1----:R-:W-:-:S04]  /*5690*/  F2FP.PACK_AB R98, R49, R100 ;  /* 0x000000643162723e */ /* 0x002fc800000000ff */
[----:B------:R-:W-:Y:S03]  /*56a0*/  HMMA.16816.F32 R72, R16, R68, RZ ;  /* 0x000000441048723c */ /* 0x000fe600000018ff */
[----:B------:R-:W-:Y:S05]  /*56b0*/  MUFU.EX2 R25, R25 ;  /* 0x0000001900197308 */ /* 0x000fea0000000800 */
[----:B------:R-:W-:Y:S03]  /*56c0*/  HMMA.16816.F32 R172, R12, R60, R84 ;  /* 0x0000003c0cac723c */ /* 0x000fe60000001854 */
[----:B------:R-:W-:Y:S01]  /*56d0*/  MUFU.EX2 R24, R24 ;  /* 0x0000001800187308 */ /* 0x000fe20000000800 */
[----:B--2---:R-:W-:-:S04]  /*56e0*/  F2FP.PACK_AB R97, R28, R29 ;  /* 0x0000001d1c61723e */ /* 0x004fc800000000ff */
[----:B------:R-:W-:Y:S08]  /*56f0*/  HMMA.16816.F32 R80, R8, R26, R4 ;  /* 0x0000001a0850723c */ /* 0x000ff00000001804 */
[----:B------:R-:W-:Y:S08]  /*5700*/  HMMA.16816.F32 R4, R16, R34, RZ ;  /* 0x000000221004723c */ /* 0x000ff000000018ff */
[C---:B------:R-:W-:Y:S08]  /*5710*/  HMMA.16816.F32 R180, R8.reuse, R52, R72 ;  /* 0x0000003408b4723c */ /* 0x040ff00000001848 */
[C---:B------:R-:W-:Y:S08]  /*5720*/  HMMA.16816.F32 R168, R8.reuse, R44, R88 ;  /* 0x0000002c08a8723c */ /* 0x040ff00000001858 */
[----:B------:R-:W-:Y:S08]  /*5730*/  HMMA.16816.F32 R84, R8, R46, R4 ;  /* 0x0000002e0854723c */ /* 0x000ff00000001804 */
[C---:B------:R-:W-:Y:S08]  /*5740*/  HMMA.16816.F32 R4, R16.reuse, R66, RZ ;  /* 0x000000421004723c */ /* 0x040ff000000018ff */
[-C--:B------:R-:W-:Y:S08]  /*5750*/  HMMA.16816.F32 R72, R16, R38.reuse, RZ ;  /* 0x000000261048723c */ /* 0x080ff000000018ff */
[----:B------:R-:W-:Y:S08]  /*5760*/  HMMA.16816.F32 R36, R20, R38, RZ ;  /* 0x000000261424723c */ /* 0x000ff000000018ff */
[----:B------:R-:W-:Y:S08]  /*5770*/  HMMA.16816.F32 R88, R8, R62, R4 ;  /* 0x0000003e0858723c */ /* 0x000ff00000001804 */
[----:B------:R-:W-:Y:S01]  /*5780*/  HMMA.16816.F32 R4, R20, R50, RZ ;  /* 0x000000321404723c */ /* 0x000fe200000018ff */
[----:B------:R-:W1:Y:S06]  /*5790*/  MUFU.EX2 R51, R99 ;  /* 0x0000006300337308 */ /* 0x000e6c0000000800 */
[----:B------:R-:W-:Y:S01]  /*57a0*/  FADD.FTZ R50, R145, R144 ;  /* 0x0000009091327221 */ /* 0x000fe20000010000 */
[-C--:B------:R-:W-:Y:S08]  /*57b0*/  HMMA.16816.F32 R72, R8, R42.reuse, R72 ;  /* 0x0000002a0848723c */ /* 0x080ff00000001848 */
[----:B------:R-:W-:Y:S01]  /*57c0*/  HMMA.16816.F32 R36, R12, R42, R36 ;  /* 0x0000002a0c24723c */ /* 0x000fe20000001824 */
[----:B-1----:R-:W-:-:S07]  /*57d0*/  F2FP.PACK_AB R96, R51, R105 ;  /* 0x000000693360723e */ /* 0x002fce00000000ff */
[----:B------:R-:W-:Y:S08]  /*57e0*/  HMMA.16816.F32 R16, R16, R70, RZ ;  /* 0x000000461010723c */ /* 0x000ff000000018ff */
[----:B------:R-:W-:Y:S07]  /*57f0*/  HMMA.16816.F32 R40, R12, R30, R4 ;  /* 0x0000001e0c28723c */ /* 0x000fee0000001804 */
[--C-:B------:R-:W-:Y:S01]  /*5800*/  FFMA.FTZ R30, R110, c[0x0][0x2d0], -R0.reuse ;  /* 0x0000b4006e1e7a23 */ /* 0x100fe20000010800 */
[----:B------:R-:W-:Y:S01]  /*5810*/  HMMA.16816.F32 R4, R20, R58, RZ ;  /* 0x0000003a1404723c */ /* 0x000fe200000018ff */
[----:B------:R-:W-:-:S04]  /*5820*/  FFMA.FTZ R31, R108, c[0x0][0x2d0], -R0 ;  /* 0x0000b4006c1f7a23 */ /* 0x000fc80000010800 */
[----:B------:R-:W-:Y:S03]  /*5830*/  MUFU.EX2 R30, R30 ;  /* 0x0000001e001e7308 */ /* 0x000fe60000000800 */
[----:B------:R-:W-:Y:S05]  /*5840*/  HMMA.16816.F32 R164, R12, R44, R92 ;  /* 0x0000002c0ca4723c */ /* 0x000fea000000185c */
[----:B------:R-:W-:Y:S03]  /*5850*/  MUFU.EX2 R31, R31 ;  /* 0x0000001f001f7308 */ /* 0x000fe60000000800 */
[----:B------:R-:W-:Y:S07]  /*5860*/  HMMA.16816.F32 R92, R8, R54, R16 ;  /* 0x00000036085c723c */ /* 0x000fee0000001810 */
[----:B------:R-:W-:Y:S01]  /*5870*/  F2FP.PACK_AB R8, R220, R218 ;  /* 0x000000dadc08723e */ /* 0x000fe200000000ff */
[----:B------:R-:W-:Y:S01]  /*5880*/  HMMA.16816.F32 R16, R12, R26, R4 ;  /* 0x0000001a0c10723c */ /* 0x000fe20000001804 */
[----:B------:R-:W-:-:S06]  /*5890*/  F2FP.PACK_AB R10, R222, R221 ;  /* 0x000000ddde0a723e */ /* 0x000fcc00000000ff */
[--C-:B------:R-:W-:Y:S01]  /*58a0*/  FFMA.FTZ R27, R122, c[0x0][0x2d0], -R3.reuse ;  /* 0x0000b4007a1b7a23 */ /* 0x100fe20000010803 */
[----:B------:R-:W-:Y:S01]  /*58b0*/  HMMA.16816.F32 R4, R20, R66, RZ ;  /* 0x000000421404723c */ /* 0x000fe200000018ff */
[----:B------:R-:W-:-:S04]  /*58c0*/  FFMA.FTZ R26, R121, c[0x0][0x2d0], -R3 ;  /* 0x0000b400791a7a23 */ /* 0x000fc80000010803 */
[----:B------:R-:W-:Y:S03]  /*58d0*/  MUFU.EX2 R27, R27 ;  /* 0x0000001b001b7308 */ /* 0x000fe60000000800 */
[C---:B------:R-:W-:Y:S05]  /*58e0*/  HMMA.16816.F32 R32, R20.reuse, R34, RZ ;  /* 0x000000221420723c */ /* 0x040fea00000018ff */
[----:B------:R-:W1:Y:S03]  /*58f0*/  MUFU.EX2 R26, R26 ;  /* 0x0000001a001a7308 */ /* 0x000e660000000800 */
[----:B------:R-:W-:Y:S08]  /*5900*/  HMMA.16816.F32 R20, R20, R70, RZ ;  /* 0x000000461414723c */ /* 0x000ff000000018ff */
[----:B------:R-:W-:Y:S01]  /*5910*/  HMMA.16816.F32 R60, R12, R62, R4 ;  /* 0x0000003e0c3c723c */ /* 0x000fe20000001804 */
[----:B-1----:R-:W-:-:S06]  /*5920*/  F2FP.PACK_AB R99, R26, R27 ;  /* 0x0000001b1a63723e */ /* 0x002fcc00000000ff */
[----:B------:R-:W-:Y:S01]  /*5930*/  FFMA.FTZ R4, R116, c[0x0][0x2d0], -R3 ;  /* 0x0000b40074047a23 */ /* 0x000fe20000010803 */
[----:B------:R-:W-:Y:S01]  /*5940*/  HMMA.16816.F32 R44, R12, R46, R32 ;  /* 0x0000002e0c2c723c */ /* 0x000fe20000001820 */
[----:B------:R-:W-:Y:S02]  /*5950*/  FADD.FTZ R5, R189, R188 ;  /* 0x000000bcbd057221 */ /* 0x000fe40000010000 */
[----:B------:R1:W-:Y:S01]  /*5960*/  MUFU.EX2 R197, R4 ;  /* 0x0000000400c57308 */ /* 0x0003e20000000800 */
[----:B------:R-:W-:-:S04]  /*5970*/  FADD.FTZ R6, R162, R161 ;  /* 0x000000a1a2067221 */ /* 0x000fc80000010000 */
[----:B------:R-:W-:Y:S01]  /*5980*/  HMMA.16816.F32 R52, R12, R54, R20 ;  /* 0x000000360c34723c */ /* 0x000fe20000001814 */
[----:B------:R-:W2:Y:S06]  /*5990*/  LDSM.16.MT88.4 R12, [R201+0x800] ;  /* 0x00080000c90c783b */ /* 0x000eac0000004200 */
[--C-:B------:R-:W-:Y:S02]  /*59a0*/  FFMA.FTZ R23, R127, c[0x0][0x2d0], -R2.reuse ;  /* 0x0000b4007f177a23 */ /* 0x100fe40000010802 */
[----:B------:R-:W-:Y:S02]  /*59b0*/  FFMA.FTZ R22, R126, c[0x0][0x2d0], -R2 ;  /* 0x0000b4007e167a23 */ /* 0x000fe40000010802 */
[----:B-1----:R-:W-:-:S02]  /*59c0*/  FFMA.FTZ R4, R120, c[0x0][0x2d0], -R3 ;  /* 0x0000b40078047a23 */ /* 0x002fc40000010803 */
[--C-:B------:R-:W-:Y:S01]  /*59d0*/  FFMA.FTZ R20, R112, c[0x0][0x2d0], -R0.reuse ;  /* 0x0000b40070147a23 */ /* 0x100fe20000010800 */
[----:B------:R-:W-:Y:S01]  /*59e0*/  MUFU.EX2 R23, R23 ;  /* 0x0000001700177308 */ /* 0x000fe20000000800 */
[----:B------:R-:W-:-:S07]  /*59f0*/  FFMA.FTZ R21, R111, c[0x0][0x2d0], -R0 ;  /* 0x0000b4006f157a23 */ /* 0x000fce0000010800 */
[----:B------:R1:W3:Y:S08]  /*5a00*/  MUFU.EX2 R198, R4 ;  /* 0x0000000400c67308 */ /* 0x0002f00000000800 */
[----:B------:R-:W-:Y:S01]  /*5a10*/  MUFU.EX2 R22, R22 ;  /* 0x0000001600167308 */ /* 0x000fe20000000800 */
[----:B-1----:R-:W-:Y:S01]  /*5a20*/  FFMA.FTZ R4, R119, c[0x0][0x2d0], -R3 ;  /* 0x0000b40077047a23 */ /* 0x002fe20000010803 */
[----:B---3--:R-:W-:-:S06]  /*5a30*/  F2FP.PACK_AB R9, R198, R197 ;  /* 0x000000c5c609723e */ /* 0x008fcc00000000ff */
[----:B------:R-:W-:Y:S08]  /*5a40*/  MUFU.EX2 R20, R20 ;  /* 0x0000001400147308 */ /* 0x000ff00000000800 */
[----:B------:R1:W-:Y:S08]  /*5a50*/  MUFU.EX2 R199, R4 ;  /* 0x0000000400c77308 */ /* 0x0003f00000000800 */
[----:B------:R-:W-:Y:S01]  /*5a60*/  MUFU.EX2 R21, R21 ;  /* 0x0000001500157308 */ /* 0x000fe20000000800 */
[----:B-1----:R-:W-:-:S02]  /*5a70*/  FFMA.FTZ R4, R118, c[0x0][0x2d0], -R3 ;  /* 0x0000b40076047a23 */ /* 0x002fc40000010803 */
[--C-:B------:R-:W-:Y:S01]  /*5a80*/  FFMA.FTZ R3, R131, c[0x0][0x2d0], -R2.reuse ;  /* 0x0000b40083037a23 */ /* 0x100fe20000010802 */
[----:B------:R-:W-:Y:S04]  /*5a90*/  LDSM.16.MT88.4 R116, [R201+0x1c00] ;  /* 0x001c0000c974783b */ /* 0x000fe80000004200 */
[----:B------:R1:W3:Y:S08]  /*5aa0*/  MUFU.EX2 R219, R4 ;  /* 0x0000000400db7308 */ /* 0x0002f00000000800 */
[----:B------:R4:W-:Y:S01]  /*5ab0*/  MUFU.EX2 R193, R3 ;  /* 0x0000000300c17308 */ /* 0x0009e20000000800 */
[----:B-1----:R-:W-:Y:S01]  /*5ac0*/  FFMA.FTZ R4, R124, c[0x0][0x2d0], -R2 ;  /* 0x0000b4007c047a23 */ /* 0x002fe20000010802 */
[----:B---3--:R-:W-:-:S06]  /*5ad0*/  F2FP.PACK_AB R11, R219, R199 ;  /* 0x000000c7db0b723e */ /* 0x008fcc00000000ff */
[----:B------:R1:W-:Y:S01]  /*5ae0*/  MUFU.EX2 R195, R4 ;  /* 0x0000000400c37308 */ /* 0x0003e20000000800 */
[----:B----4-:R-:W-:Y:S01]  /*5af0*/  FFMA.FTZ R3, R115, c[0x0][0x2d0], -R0 ;  /* 0x0000b40073037a23 */ /* 0x010fe20000010800 */
[----:B--2---:R-:W-:Y:S06]  /*5b00*/  HMMA.16816.F32 R140, R8, R12, R140 ;  /* 0x0000000c088c723c */ /* 0x004fec000000188c */
[----:B------:R2:W-:Y:S01]  /*5b10*/  MUFU.EX2 R107, R3 ;  /* 0x00000003006b7308 */ /* 0x0005e20000000800 */
[----:B-1----:R-:W-:Y:S02]  /*5b20*/  FFMA.FTZ R4, R125, c[0x0][0x2d0], -R2 ;  /* 0x0000b4007d047a23 */ /* 0x002fe40000010802 */
[----:B------:R-:W-:Y:S05]  /*5b30*/  LDSM.16.MT88.4 R124, [R202+0xc00] ;  /* 0x000c0000ca7c783b */ /* 0x000fea0000004200 */
[----:B------:R1:W3:Y:S01]  /*5b40*/  MUFU.EX2 R196, R4 ;  /* 0x0000000400c47308 */ /* 0x0002e20000000800 */
[----:B--2---:R-:W-:-:S02]  /*5b50*/  FADD.FTZ R3, R191, R5 ;  /* 0x00000005bf037221 */ /* 0x004fc40000010000 */
[----:B-1----:R-:W-:Y:S02]  /*5b60*/  FFMA.FTZ R4, R130, c[0x0][0x2d0], -R2 ;  /* 0x0000b40082047a23 */ /* 0x002fe40000010802 */
[----:B------:R-:W-:-:S03]  /*5b70*/  FFMA.FTZ R2, R109, c[0x0][0x2d0], -R0 ;  /* 0x0000b4006d027a23 */ /* 0x000fc60000010800 */
[----:B------:R1:W-:Y:S01]  /*5b80*/  MUFU.EX2 R194, R4 ;  /* 0x0000000400c27308 */ /* 0x0003e20000000800 */
[----:B------:R-:W-:Y:S07]  /*5b90*/  LDSM.16.MT88.4 R108, [R202+0x1c00] ;  /* 0x001c0000ca6c783b */ /* 0x000fee0000004200 */
[----:B------:R2:W-:Y:S01]  /*5ba0*/  MUFU.EX2 R188, R2 ;  /* 0x0000000200bc7308 */ /* 0x0005e20000000800 */
[----:B-1----:R-:W-:Y:S02]  /*5bb0*/  FADD.FTZ R4, R147, R146 ;  /* 0x0000009293047221 */ /* 0x002fe40000010000 */
[----:B------:R-:W-:Y:S02]  /*5bc0*/  HMMA.16816.F32 R144, R8, R14, R36 ;  /* 0x0000000e0890723c */ /* 0x000fe40000001824 */
[----:B------:R-:W-:Y:S01]  /*5bd0*/  FADD.FTZ R48, R160, R4 ;  /* 0x00000004a0307221 */ /* 0x000fe20000010000 */
[----:B---3--:R-:W-:Y:S01]  /*5be0*/  F2FP.PACK_AB R4, R196, R195 ;  /* 0x000000c3c404723e */ /* 0x008fe200000000ff */
[----:B--2---:R-:W-:-:S04]  /*5bf0*/  FFMA.FTZ R2, R113, c[0x0][0x2d0], -R0 ;  /* 0x0000b40071027a23 */ /* 0x004fc80000010800 */
[----:B------:R1:W2:Y:S02]  /*5c00*/  MUFU.EX2 R189, R2 ;  /* 0x0000000200bd7308 */ /* 0x0002a40000000800 */
[----:B-1----:R-:W-:Y:S01]  /*5c10*/  FFMA.FTZ R2, R114, c[0x0][0x2d0], -R0 ;  /* 0x0000b40072027a23 */ /* 0x002fe20000010800 */
[----:B--2---:R-:W-:Y:S01]  /*5c20*/  F2FP.PACK_AB R5, R189, R188 ;  /* 0x000000bcbd05723e */ /* 0x004fe200000000ff */
[----:B------:R-:W-:Y:S01]  /*5c30*/  FADD.FTZ R0, R163, R6 ;  /* 0x00000006a3007221 */ /* 0x000fe20000010000 */
[----:B------:R-:W-:-:S03]  /*5c40*/  F2FP.PACK_AB R6, R193, R194 ;  /* 0x000000c2c106723e */ /* 0x000fc600000000ff */
[----:B------:R-:W1:Y:S01]  /*5c50*/  MUFU.EX2 R106, R2 ;  /* 0x00000002006a7308 */ /* 0x000e620000000800 */
[----:B------:R-:W-:-:S04]  /*5c60*/  FADD.FTZ R0, R190, R0 ;  /* 0x00000000be007221 */ /* 0x000fc80000010000 */
[----:B------:R-:W-:Y:S01]  /*5c70*/  FADD.FTZ R0, R231, R0 ;  /* 0x00000000e7007221 */ /* 0x000fe20000010000 */
[----:B-1----:R-:W-:Y:S01]  /*5c80*/  F2FP.PACK_AB R7, R106, R107 ;  /* 0x0000006b6a07723e */ /* 0x002fe200000000ff */
[----:B------:R-:W-:Y:S02]  /*5c90*/  FADD.FTZ R2, R192, R3 ;  /* 0x00000003c0027221 */ /* 0x000fe40000010000 */
[----:B------:R-:W-:Y:S02]  /*5ca0*/  FADD.FTZ R3, R227, R48 ;  /* 0x00000030e3037221 */ /* 0x000fe40000010000 */
[----:B------:R-:W-:Y:S02]  /*5cb0*/  FADD.FTZ R2, R238, R2 ;  /* 0x00000002ee027221 */ /* 0x000fe40000010000 */
[C---:B------:R-:W-:Y:S08]  /*5cc0*/  HMMA.16816.F32 R136, R4.reuse, R12, R136 ;  /* 0x0000000c0488723c */ /* 0x040ff00000001888 */
[----:B------:R-:W-:Y:S01]  /*5cd0*/  HMMA.16816.F32 R32, R4, R14, R72 ;  /* 0x0000000e0420723c */ /* 0x000fe20000001848 */
[----:B------:R-:W1:Y:S07]  /*5ce0*/  LDSM.16.MT88.4 R12, [R202+0x800] ;  /* 0x00080000ca0c783b */ /* 0x000e6e0000004200 */
[-C--:B-1----:R-:W-:Y:S08]  /*5cf0*/  HMMA.16816.F32 R148, R8, R12.reuse, R148 ;  /* 0x0000000c0894723c */ /* 0x082ff00000001894 */
[----:B------:R-:W-:Y:S01]  /*5d00*/  HMMA.16816.F32 R128, R4, R12, R132 ;  /* 0x0000000c0480723c */ /* 0x000fe20000001884 */
[----:B------:R-:W1:Y:S07]  /*5d10*/  LDSM.16.MT88.4 R132, [R201+0xc00] ;  /* 0x000c0000c984783b */ /* 0x000e6e0000004200 */
[-C--:B------:R-:W-:Y:S08]  /*5d20*/  HMMA.16816.F32 R40, R8, R14.reuse, R40 ;  /* 0x0000000e0828723c */ /* 0x080ff00000001828 */
[----:B------:R-:W-:Y:S01]  /*5d30*/  HMMA.16816.F32 R64, R4, R14, R76 ;  /* 0x0000000e0440723c */ /* 0x000fe2000000184c */
[----:B------:R-:W2:Y:S04]  /*5d40*/  LDSM.16.MT88.4 R12, [R201+0x1800] ;  /* 0x00180000c90c783b */ /* 0x000ea80000004200 */
[----:B------:R-:W-:Y:S01]  /*5d50*/  LDSM.16.MT88.4 R76, [R201+0x2c00] ;  /* 0x002c0000c94c783b */ /* 0x000fe20000004200 */
[----:B------:R-:W-:-:S02]  /*5d60*/  IADD3 R233, R233, -0x2, RZ ;  /* 0xfffffffee9e97810 */ /* 0x000fc40007ffe0ff */
[C---:B------:R-:W-:Y:S08]  /*5d70*/  HMMA.16816.F32 R148, R96.reuse, R124, R148 ;  /* 0x0000007c6094723c */ /* 0x040ff00000001894 */
[C---:B-1----:R-:W-:Y:S08]  /*5d80*/  HMMA.16816.F32 R140, R96.reuse, R132, R140 ;  /* 0x00000084608c723c */ /* 0x042ff0000000188c */
[----:B------:R-:W-:Y:S08]  /*5d90*/  HMMA.16816.F32 R144, R96, R134, R144 ;  /* 0x000000866090723c */ /* 0x000ff00000001890 */
[-C--:B--2---:R-:W-:Y:S08]  /*5da0*/  HMMA.16816.F32 R156, R8, R12.reuse, R156 ;  /* 0x0000000c089c723c */ /* 0x084ff0000000189c */
[----:B------:R-:W-:Y:S08]  /*5db0*/  HMMA.16816.F32 R120, R4, R12, R152 ;  /* 0x0000000c0478723c */ /* 0x000ff00000001898 */
[-C--:B------:R-:W-:Y:S01]  /*5dc0*/  HMMA.16816.F32 R160, R8, R14.reuse, R16 ;  /* 0x0000000e08a0723c */ /* 0x080fe20000001810 */
[----:B------:R-:W1:Y:S07]  /*5dd0*/  LDSM.16.MT88.4 R16, [R201+0x2800] ;  /* 0x00280000c910783b */ /* 0x000e6e0000004200 */
[----:B------:R-:W-:Y:S01]  /*5de0*/  HMMA.16816.F32 R56, R4, R14, R80 ;  /* 0x0000000e0438723c */ /* 0x000fe20000001850 */
[----:B------:R-:W2:Y:S07]  /*5df0*/  LDSM.16.MT88.4 R12, [R202+0x1800] ;  /* 0x00180000ca0c783b */ /* 0x000eae0000004200 */
[C---:B------:R-:W-:Y:S08]  /*5e00*/  HMMA.16816.F32 R152, R96.reuse, R126, R40 ;  /* 0x0000007e6098723c */ /* 0x040ff00000001828 */
[C---:B------:R-:W-:Y:S08]  /*5e10*/  HMMA.16816.F32 R156, R96.reuse, R116, R156 ;  /* 0x00000074609c723c */ /* 0x040ff0000000189c */
[----:B------:R-:W-:Y:S08]  /*5e20*/  HMMA.16816.F32 R160, R96, R118, R160 ;  /* 0x0000007660a0723c */ /* 0x000ff000000018a0 */
[C---:B-1----:R-:W-:Y:S08]  /*5e30*/  HMMA.16816.F32 R68, R8.reuse, R16, R172 ;  /* 0x000000100844723c */ /* 0x042ff000000018ac */
[-C--:B--2---:R-:W-:Y:S08]  /*5e40*/  HMMA.16816.F32 R164, R8, R12.reuse, R164 ;  /* 0x0000000c08a4723c */ /* 0x084ff000000018a4 */
[----:B------:R-:W-:Y:S08]  /*5e50*/  HMMA.16816.F32 R112, R4, R12, R168 ;  /* 0x0000000c0470723c */ /* 0x000ff000000018a8 */
[-C--:B------:R-:W-:Y:S08]  /*5e60*/  HMMA.16816.F32 R44, R8, R14.reuse, R44 ;  /* 0x0000000e082c723c */ /* 0x080ff0000000182c */
[----:B------:R-:W-:Y:S01]  /*5e70*/  HMMA.16816.F32 R36, R4, R14, R84 ;  /* 0x0000000e0424723c */ /* 0x000fe20000001854 */
[----:B------:R-:W1:Y:S07]  /*5e80*/  LDSM.16.MT88.4 R12, [R202+0x2800] ;  /* 0x00280000ca0c783b */ /* 0x000e6e0000004200 */
[----:B------:R-:W-:Y:S08]  /*5e90*/  HMMA.16816.F32 R60, R8, R18, R60 ;  /* 0x00000012083c723c */ /* 0x000ff0000000183c */
[C---:B------:R-:W-:Y:S08]  /*5ea0*/  HMMA.16816.F32 R72, R4.reuse, R16, R184 ;  /* 0x000000100448723c */ /* 0x040ff000000018b8 */
[----:B------:R-:W-:Y:S08]  /*5eb0*/  HMMA.16816.F32 R16, R4, R18, R88 ;  /* 0x000000120410723c */ /* 0x000ff00000001858 */
[C---:B------:R-:W-:Y:S08]  /*5ec0*/  HMMA.16816.F32 R68, R96.reuse, R76, R68 ;  /* 0x0000004c6044723c */ /* 0x040ff00000001844 */
[----:B------:R-:W-:Y:S08]  /*5ed0*/  HMMA.16816.F32 R80, R96, R78, R60 ;  /* 0x0000004e6050723c */ /* 0x000ff0000000183c */
[C---:B-1----:R-:W-:Y:S08]  /*5ee0*/  HMMA.16816.F32 R84, R8.reuse, R12, R176 ;  /* 0x0000000c0854723c */ /* 0x042ff000000018b0 */
[----:B------:R-:W-:Y:S08]  /*5ef0*/  HMMA.16816.F32 R52, R8, R14, R52 ;  /* 0x0000000e0834723c */ /* 0x000ff00000001834 */
[C---:B------:R-:W-:Y:S08]  /*5f00*/  HMMA.16816.F32 R88, R4.reuse, R12, R180 ;  /* 0x0000000c0458723c */ /* 0x040ff000000018b4 */
[----:B------:R-:W-:Y:S07]  /*5f10*/  HMMA.16816.F32 R12, R4, R14, R92 ;  /* 0x0000000e040c723c */ /* 0x000fee000000185c */
[----:B------:R-:W-:Y:S01]  /*5f20*/  F2FP.PACK_AB R92, R24, R25 ;  /* 0x00000019185c723e */ /* 0x000fe200000000ff */
[----:B------:R-:W-:Y:S01]  /*5f30*/  FADD.FTZ R5, R223, R50 ;  /* 0x00000032df057221 */ /* 0x000fe20000010000 */
[----:B------:R-:W-:Y:S01]  /*5f40*/  F2FP.PACK_AB R94, R22, R23 ;  /* 0x00000017165e723e */ /* 0x000fe200000000ff */
[----:B------:R-:W-:Y:S01]  /*5f50*/  FADD.FTZ R4, R228, R3 ;  /* 0x00000003e4047221 */ /* 0x000fe20000010000 */
[----:B------:R-:W-:Y:S01]  /*5f60*/  F2FP.PACK_AB R93, R21, R20 ;  /* 0x00000014155d723e */ /* 0x000fe200000000ff */
[----:B------:R-:W-:Y:S01]  /*5f70*/  FADD.FTZ R5, R225, R5 ;  /* 0x00000005e1057221 */ /* 0x000fe20000010000 */
[----:B------:R-:W-:Y:S01]  /*5f80*/  F2FP.PACK_AB R95, R31, R30 ;  /* 0x0000001e1f5f723e */ /* 0x000fe200000000ff */
        /* <DEDUP_REMOVED lines=8> */
[----:B------:R-:W1:Y:S01]  /*6010*/  LDSM.16.MT88.4 R4, [R202+0x2c00] ;  /* 0x002c0000ca04783b */ /* 0x000e620000004200 */
[----:B------:R-:W-:Y:S02]  /*6020*/  FADD.FTZ R8, R237, R2 ;  /* 0x00000002ed087221 */ /* 0x000fe40000010000 */
[----:B------:R-:W-:-:S02]  /*6030*/  @P3 IMAD.HI.U32 R2, R247, c[0x0][0x2c8], RZ ;  /* 0x0000b200f7023a27 */ /* 0x000fc400078e00ff */
[----:B------:R-:W-:Y:S01]  /*6040*/  HMMA.16816.F32 R132, R92, R134, R32 ;  /* 0x000000865c84723c */ /* 0x000fe20000001820 */
[----:B------:R-:W2:Y:S01]  /*6050*/  LDL R32, [R1+0x8] ;  /* 0x0000080001207983 */ /* 0x000ea20000100800 */
[----:B------:R-:W-:Y:S01]  /*6060*/  FADD.FTZ R10, R230, R0 ;  /* 0x00000000e60a7221 */ /* 0x000fe20000010000 */
[----:B------:R-:W-:Y:S01]  /*6070*/  MOV R0, R247 ;  /* 0x000000f700007202 */ /* 0x000fe20000000f00 */
[----:B------:R-:W-:Y:S01]  /*6080*/  FADD.FTZ R3, R241, R3 ;  /* 0x00000003f1037221 */ /* 0x000fe20000010000 */
[----:B------:R-:W-:-:S03]  /*6090*/  @P3 SHF.R.U32.HI R0, RZ, c[0x0][0x2cc], R2 ;  /* 0x0000b300ff003a19 */ /* 0x000fc60000011602 */
[----:B------:R-:W-:Y:S01]  /*60a0*/  HMMA.16816.F32 R72, R92, R76, R72 ;  /* 0x0000004c5c48723c */ /* 0x000fe20000001848 */
[----:B------:R-:W-:Y:S01]  /*60b0*/  IADD3 R0, R0, -c[0x0][0x168], R246 ;  /* 0x80005a0000007a10 */ /* 0x000fe20007ffe0f6 */
[----:B------:R-:W-:-:S03]  /*60c0*/  FADD.FTZ R9, R242, R3 ;  /* 0x00000003f2097221 */ /* 0x000fc60000010000 */
[----:B------:R-:W-:-:S03]  /*60d0*/  SHF.R.S32.HI R2, RZ, 0x1f, R0 ;  /* 0x0000001fff027819 */ /* 0x000fc60000011400 */
[----:B------:R-:W-:Y:S01]  /*60e0*/  HMMA.16816.F32 R76, R92, R78, R16 ;  /* 0x0000004e5c4c723c */ /* 0x000fe20000001810 */
[----:B------:R-:W-:-:S06]  /*60f0*/  FADD.FTZ R3, R244, R11 ;  /* 0x0000000bf4037221 */ /* 0x000fcc0000010000 */
[----:B------:R-:W-:Y:S01]  /*6100*/  LEA.HI R16, R2, R0, RZ, 0x6 ;  /* 0x0000000002107211 */ /* 0x000fe200078f30ff */
[----:B------:R-:W-:Y:S01]  /*6110*/  FADD.FTZ R2, R245, R10 ;  /* 0x0000000af5027221 */ /* 0x000fe20000010000 */
[----:B------:R-:W-:Y:S01]  /*6120*/  HMMA.16816.F32 R168, R96, R110, R44 ;  /* 0x0000006e60a8723c */ /* 0x000fe2000000182c */
[----:B------:R-:W-:Y:S02]  /*6130*/  FADD.FTZ R0, R218, R9 ;  /* 0x00000009da007221 */ /* 0x000fe40000010000 */
[----:B------:R-:W-:Y:S02]  /*6140*/  FADD.FTZ R2, R195, R2 ;  /* 0x00000002c3027221 */ /* 0x000fe40000010000 */
[----:B------:R-:W-:-:S03]  /*6150*/  FADD.FTZ R0, R220, R0 ;  /* 0x00000000dc007221 */ /* 0x000fc60000010000 */
[----:B------:R-:W-:Y:S08]  /*6160*/  HMMA.16816.F32 R128, R92, R124, R128 ;  /* 0x0000007c5c80723c */ /* 0x000ff00000001880 */
[-C--:B-1----:R-:W-:Y:S08]  /*6170*/  HMMA.16816.F32 R84, R96, R4.reuse, R84 ;  /* 0x000000046054723c */ /* 0x082ff00000001854 */
        /* <DEDUP_REMOVED lines=20> */
[----:B------:R-:W-:Y:S01]  /*62c0*/  FADD.FTZ R2, R106, R4 ;  /* 0x000000046a027221 */ /* 0x000fe20000010000 */
[----:B------:R-:W-:Y:S01]  /*62d0*/  SHF.R.S32.HI R4, RZ, 0x6, R16 ;  /* 0x00000006ff047819 */ /* 0x000fe20000011410 */
[----:B------:R-:W-:Y:S01]  /*62e0*/  FADD.FTZ R0, R25, R0 ;  /* 0x0000000019007221 */ /* 0x000fe20000010000 */
[----:B------:R-:W-:Y:S03]  /*62f0*/  HMMA.16816.F32 R108, R92, R110, R36 ;  /* 0x0000006e5c6c723c */ /* 0x000fe60000001824 */
[----:B------:R-:W-:Y:S02]  /*6300*/  FADD.FTZ R248, R24, R0 ;  /* 0x0000000018f87221 */ /* 0x000fe40000010000 */
[----:B------:R-:W-:-:S02]  /*6310*/  FADD.FTZ R0, R20, R2 ;  /* 0x0000000214007221 */ /* 0x000fc40000010000 */
[----:B------:R-:W-:Y:S01]  /*6320*/  FADD.FTZ R243, R51, R243 ;  /* 0x000000f333f37221 */ /* 0x000fe20000010000 */
[-C--:B------:R-:W-:Y:S01]  /*6330*/  HMMA.16816.F32 R96, R96, R6.reuse, R52 ;  /* 0x000000066060723c */ /* 0x080fe20000001834 */
        /* <DEDUP_REMOVED lines=8> */
[----:B------:R-:W-:Y:S02]  /*63c0*/  FADD.FTZ R247, R26, R247 ;  /* 0x000000f71af77221 */ /* 0x000fe40000010000 */
[----:B------:R-:W-:Y:S02]  /*63d0*/  FADD.FTZ R248, R22, R248 ;  /* 0x000000f816f87221 */ /* 0x000fe40000010000 */
[----:B------:R-:W-:Y:S01]  /*63e0*/  FADD.FTZ R249, R31, R0 ;  /* 0x000000001ff97221 */ /* 0x000fe20000010000 */
[----:B--2---:R-:W-:-:S05]  /*63f0*/  IMNMX R32, R32, R4, !PT ;  /* 0x0000000420207217 */ /* 0x004fca0007800200 */
[----:B------:R1:W-:Y:S01]  /*6400*/  STL [R1+0xc], R32 ;  /* 0x00000c2001007387 */ /* 0x0003e20000100800 */
[----:B------:R-:W-:-:S13]  /*6410*/  ISETP.GE.AND P0, PT, R233, R32, PT ;  /* 0x00000020e900720c */ /* 0x000fda0003f06270 */
[----:B------:R-:W-:Y:S05]  /*6420*/  @!P0 BRA `(.L_x_1274) ;  /* 0x0000483000008947 */ /* 0x000fea0003800000 */
[----:B------:R-:W-:Y:S01]  /*6430*/  IMAD.MOV.U32 R105, RZ, RZ, R103 ;  /* 0x000000ffff697224 */ /* 0x000fe200078e0067 */
[----:B------:R-:W-:Y:S01]  /*6440*/  MOV R107, R101 ;  /* 0x00000065006b7202 */ /* 0x000fe20000000f00 */
[----:B------:R-:W-:Y:S01]  /*6450*/  IMAD.MOV.U32 R100, RZ, RZ, R104 ;  /* 0x000000ffff647224 */ /* 0x000fe200078e0068 */
[----:B------:R-:W-:Y:S02]  /*6460*/  MOV R106, R102 ;  /* 0x00000066006a7202 */ /* 0x000fe40000000f00 */
.L_x_1285:
        /* <DEDUP_REMOVED lines=8> */
[----:B-1----:R3:W1:Y:S04]  /*64f0*/  LDSM.16.M88.4 R32, [R200+0x400] ;  /* 0x00040000c820783b */ /* 0x0026680000000200 */
[----:B------:R3:W1:Y:S04]  /*6500*/  LDSM.16.M88.4 R48, [R200+0x800] ;  /* 0x00080000c830783b */ /* 0x0006680000000200 */
[----:B------:R3:W1:Y:S04]  /*6510*/  LDSM.16.M88.4 R172, [R200+0xc00] ;  /* 0x000c0000c8ac783b */ /* 0x0006680000000200 */
[----:B------:R3:W1:Y:S04]  /*6520*/  LDSM.16.M88.4 R176, [R204] ;  /* 0x00000000ccb0783b */ /* 0x0006680000000200 */
[----:B------:R3:W1:Y:S04]  /*6530*/  LDSM.16.M88.4 R184, [R204+0x1000] ;  /* 0x00100000ccb8783b */ /* 0x0006680000000200 */
[----:B------:R3:W1:Y:S04]  /*6540*/  LDSM.16.M88.4 R180, [R205] ;  /* 0x00000000cdb4783b */ /* 0x0006680000000200 */
[----:B------:R3:W1:Y:S04]  /*6550*/  LDSM.16.M88.4 R188, [R216] ;  /* 0x00000000d8bc783b */ /* 0x0006680000000200 */
[----:B------:R3:W1:Y:S04]  /*6560*/  LDSM.16.M88.4 R192, [R215] ;  /* 0x00000000d7c0783b */ /* 0x0006680000000200 */
[----:B------:R3:W1:Y:S01]  /*6570*/  LDSM.16.M88.4 R196, [R214] ;  /* 0x00000000d6c4783b */ /* 0x0006620000000200 */
[----:B--2---:R-:W-:-:S13]  /*6580*/  ISETP.GT.AND P0, PT, R0, R233, PT ;  /* 0x000000e90000720c */ /* 0x004fda0003f04270 */
[----:B------:R-:W-:-:S05]  /*6590*/  @P0 BRA `(.L_x_1276) ;  /* 0x000004a000000947 */ /* 0x000fca0003800000 */
[----:B-1-34-:R-:W-:Y:S01]  /*65a0*/  SHF.R.S32.HI R0, RZ, 0x1f, R234 ;  /* 0x0000001fff007819 */ /* 0x01afe200000114ea */
[----:B------:R-:W2:Y:S01]  /*65b0*/  LDL.64 R8, [R1+0x28] ;  /* 0x0000280001087983 */ /* 0x000ea20000100a00 */
[----:B------:R-:W-:Y:S01]  /*65c0*/  SHF.R.S32.HI R4, RZ, 0x1f, R232 ;  /* 0x0000001fff047819 */ /* 0x000fe200000114e8 */
[----:B------:R-:W-:Y:S01]  /*65d0*/  IMAD.WIDE.U32 R2, R234, c[0x0][0x208], RZ ;  /* 0x00008200ea027a25 */ /* 0x000fe200078e00ff */
[C---:B------:R-:W-:Y:S02]  /*65e0*/  IADD3 R6, R240.reuse, 0x40, RZ ;  /* 0x00000040f0067810 */ /* 0x040fe40007ffe0ff */
[----:B------:R-:W-:Y:S01]  /*65f0*/  IADD3 R5, R240, 0x40, RZ ;  /* 0x00000040f0057810 */ /* 0x000fe20007ffe0ff */
[----:B------:R-:W3:Y:S01]  /*6600*/  LDL R7, [R1+0x38] ;  /* 0x0000380001077983 */ /* 0x000ee20000100800 */
[----:B------:R-:W-:Y:S01]  /*6610*/  SHF.R.S32.HI R6, RZ, 0x1f, R6 ;  /* 0x0000001fff067819 */ /* 0x000fe20000011406 */
[----:B------:R-:W-:Y:S02]  /*6620*/  IMAD R0, R0, c[0x0][0x208], RZ ;  /* 0x0000820000007a24 */ /* 0x000fe400078e02ff */
[----:B------:R-:W-:Y:S01]  /*6630*/  IMAD R4, R4, c[0x0][0x218], RZ ;  /* 0x0000860004047a24 */ /* 0x000fe200078e02ff */
[----:B------:R-:W-:Y:S01]  /*6640*/  SHF.L.U64.HI R20, R5, 0x1, R6 ;  /* 0x0000000105147819 */ /* 0x000fe20000010206 */
[----:B------:R-:W-:Y:S01]  /*6650*/  IMAD R0, R234, c[0x0][0x20c], R0 ;  /* 0x00008300ea007a24 */ /* 0x000fe200078e0200 */
[----:B------:R-:W-:Y:S01]  /*6660*/  IADD3 R6, R240, 0x20, RZ ;  /* 0x00000020f0067810 */ /* 0x000fe20007ffe0ff */
[C---:B------:R-:W-:Y:S02]  /*6670*/  IMAD R4, R232.reuse, c[0x0][0x21c], R4 ;  /* 0x00008700e8047a24 */ /* 0x040fe400078e0204 */
[----:B------:R-:W-:Y:S02]  /*6680*/  IMAD.IADD R3, R3, 0x1, R0 ;  /* 0x0000000103037824 */ /* 0x000fe400078e0200 */
[----:B------:R-:W-:Y:S01]  /*6690*/  IMAD.SHL.U32 R23, R5, 0x2, RZ ;  /* 0x0000000205177824 */ /* 0x000fe200078e00ff */
[----:B------:R-:W-:Y:S01]  /*66a0*/  SHF.R.S32.HI R5, RZ, 0x1f, R240 ;  /* 0x0000001fff057819 */ /* 0x000fe200000114f0 */
[----:B------:R-:W-:Y:S03]  /*66b0*/  IMAD.WIDE.U32 R2, R232, c[0x0][0x218], R2 ;  /* 0x00008600e8027a25 */ /* 0x000fe600078e0002 */
[----:B------:R-:W-:Y:S01]  /*66c0*/  SHF.L.U64.HI R14, R240, 0x1, R5 ;  /* 0x00000001f00e7819 */ /* 0x000fe20000010205 */
[----:B------:R-:W-:Y:S02]  /*66d0*/  IMAD.SHL.U32 R22, R6, 0x2, RZ ;  /* 0x0000000206167824 */ /* 0x000fe400078e00ff */
[----:B------:R-:W-:Y:S01]  /*66e0*/  IMAD.SHL.U32 R21, R240, 0x2, RZ ;  /* 0x00000002f0157824 */ /* 0x000fe200078e00ff */
[----:B--2---:R-:W-:Y:S04]  /*66f0*/  IADD3 R0, P0, R8, R2, RZ ;  /* 0x0000000208007210 */ /* 0x004fe80007f1e0ff */
[----:B---3--:R-:W-:Y:S02]  /*6700*/  IADD3.X R4, R7, R3, R4, P0, !PT ;  /* 0x0000000307047210 */ /* 0x008fe400007fe404 */
[----:B------:R-:W-:Y:S02]  /*6710*/  IADD3 R7, R240, 0x20, RZ ;  /* 0x00000020f0077810 */ /* 0x000fe40007ffe0ff */
[C---:B------:R-:W-:Y:S02]  /*6720*/  LEA R13, P0, R0.reuse, c[0x0][0x1f8], 0x1 ;  /* 0x00007e00000d7a11 */ /* 0x040fe400078008ff */
[----:B------:R-:W-:Y:S02]  /*6730*/  SHF.R.S32.HI R7, RZ, 0x1f, R7 ;  /* 0x0000001fff077819 */ /* 0x000fe40000011407 */
[----:B------:R-:W-:Y:S02]  /*6740*/  LEA.HI.X R10, R0, c[0x0][0x1fc], R4, 0x1, P0 ;  /* 0x00007f00000a7a11 */ /* 0x000fe400000f0c04 */
[----:B------:R-:W-:Y:S01]  /*6750*/  SHF.L.U64.HI R15, R6, 0x1, R7 ;  /* 0x00000001060f7819 */ /* 0x000fe20000010207 */
[----:B------:R-:W-:-:S05]  /*6760*/  BRA.DIV ~URZ, `(.L_x_1277) ;  /* 0x0000bac27f007947 */ /* 0x000fca000b800000 */
[----:B------:R1:W2:Y:S02]  /*6770*/  SHFL.IDX PT, R4, R10, RZ, 0x1c1f ;  /* 0x001c1fff0a047589 */ /* 0x0002a400000e0000 */
.L_x_1322:
[----:B------:R-:W-:-:S05]  /*6780*/  BRA.DIV ~URZ, `(.L_x_1278) ;  /* 0x0000bb127f007947 */ /* 0x000fca000b800000 */
[----:B------:R-:W3:Y:S01]  /*6790*/  SHFL.IDX PT, R0, R13, RZ, 0x1c1f ;  /* 0x001c1fff0d007589 */ /* 0x000ee200000e0000 */
[C---:B------:R-:W-:Y:S02]  /*67a0*/  IADD3 R2, R240.reuse, 0x20, RZ ;  /* 0x00000020f0027810 */ /* 0x040fe40007ffe0ff */
[----:B------:R-:W-:Y:S02]  /*67b0*/  ISETP.GE.AND P5, PT, R240, c[0x0][0x1d4], PT ;  /* 0x00007500f0007a0c */ /* 0x000fe40003fa6270 */
[----:B------:R-:W-:Y:S02]  /*67c0*/  ISETP.GE.AND P4, PT, R2, c[0x0][0x1d4], PT ;  /* 0x0000750002007a0c */ /* 0x000fe40003f86270 */
[----:B------:R-:W-:Y:S02]  /*67d0*/  IADD3 R5, R240, 0x40, RZ ;  /* 0x00000040f0057810 */ /* 0x000fe40007ffe0ff */
[----:B------:R-:W-:Y:S02]  /*67e0*/  SEL R12, RZ, 0x10, P5 ;  /* 0x00000010ff0c7807 */ /* 0x000fe40002800000 */
[----:B------:R-:W-:Y:S02]  /*67f0*/  SEL R11, RZ, 0x10, P4 ;  /* 0x00000010ff0b7807 */ /* 0x000fe40002000000 */
[C---:B---3--:R-:W-:Y:S02]  /*6800*/  IADD3 R6, P0, R0.reuse, R21, RZ ;  /* 0x0000001500067210 */ /* 0x048fe40007f1e0ff */
[----:B------:R-:W-:Y:S03]  /*6810*/  IADD3 R2, P6, R0, R22, RZ ;  /* 0x0000001600027210 */ /* 0x000fe60007fde0ff */
        /* <DEDUP_REMOVED lines=9> */
[----:B------:R3:W4:Y:S04]  /*68b0*/  SHFL.IDX PT, R4, R10, 0x1, 0x1c1f ;  /* 0x003c1f000a047f89 */ /* 0x00072800000e0000 */
[----:B------:R2:W1:Y:S04]  /*68c0*/  SHFL.IDX PT, R0, R13, 0x1, 0x1c1f ;  /* 0x003c1f000d007f89 */ /* 0x00046800000e0000 */
[----:B------:R2:W-:Y:S01]  /*68d0*/  LDGSTS.E.BYPASS.LTC128B.128 [R217+0x2100], [R8.64], !P0 ;  /* 0x0210000008d97fae */ /* 0x0005e2000c101d46 */
[----:B-1-3--:R-:W-:Y:S03]  /*68e0*/  SEL R10, RZ, 0x10, P0 ;  /* 0x00000010ff0a7807 */ /* 0x00afe60000000000 */
.L_x_1323:
[----:B--2---:R-:W-:Y:S02]  /*68f0*/  IADD3 R2, -R11, 0x10, RZ ;  /* 0x000000100b027810 */ /* 0x004fe40007ffe1ff */
[----:B------:R-:W-:Y:S02]  /*6900*/  IADD3 R8, -R12, 0x10, RZ ;  /* 0x000000100c087810 */ /* 0x000fe40007ffe1ff */
[----:B------:R-:W-:Y:S02]  /*6910*/  LOP3.LUT R6, R2, 0xf, RZ, 0xc0, !PT ;  /* 0x0000000f02067812 */ /* 0x000fe400078ec0ff */
[----:B------:R-:W-:Y:S02]  /*6920*/  LOP3.LUT R8, R8, 0xf, RZ, 0xc0, !PT ;  /* 0x0000000f08087812 */ /* 0x000fe400078ec0ff */
[----:B------:R-:W-:Y:S02]  /*6930*/  IADD3 R3, -R10, 0x10, RZ ;  /* 0x000000100a037810 */ /* 0x000fe40007ffe1ff */
[-C--:B------:R-:W-:Y:S02]  /*6940*/  IADD3 R6, P6, P5, R6, R0.reuse, R22 ;  /* 0x0000000006067210 */ /* 0x080fe40007dde016 */
[----:B------:R-:W-:Y:S02]  /*6950*/  IADD3 R8, P4, P0, R8, R0, R21 ;  /* 0x0000000008087210 */ /* 0x000fe4000789e015 */
[----:B------:R-:W-:Y:S02]  /*6960*/  LOP3.LUT R2, R3, 0xf, RZ, 0xc0, !PT ;  /* 0x0000000f03027812 */ /* 0x000fe400078ec0ff */
[-C--:B----4-:R-:W-:Y:S02]  /*6970*/  IADD3.X R7, RZ, R4.reuse, R15, P6, P5 ;  /* 0x00000004ff077210 */ /* 0x090fe400037ea40f */
[----:B------:R-:W-:Y:S02]  /*6980*/  ISETP.NE.U32.AND P6, PT, R12, RZ, PT ;  /* 0x000000ff0c00720c */ /* 0x000fe40003fc5070 */
[----:B------:R-:W-:Y:S02]  /*6990*/  IADD3.X R9, RZ, R4, R14, P4, P0 ;  /* 0x00000004ff097210 */ /* 0x000fe400027e040e */
[----:B------:R-:W-:Y:S02]  /*69a0*/  IADD3 R2, P4, P0, R2, R0, R23 ;  /* 0x0000000002027210 */ /* 0x000fe4000789e017 */
[----:B------:R-:W-:Y:S02]  /*69b0*/  ISETP.NE.U32.AND P5, PT, R11, RZ, PT ;  /* 0x000000ff0b00720c */ /* 0x000fe40003fa5070 */
[----:B------:R-:W-:Y:S02]  /*69c0*/  IADD3.X R3, RZ, R4, R20, P4, P0 ;  /* 0x00000004ff037210 */ /* 0x000fe400027e0414 */
[----:B------:R-:W-:Y:S03]  /*69d0*/  ISETP.NE.U32.AND P0, PT, R10, RZ, PT ;  /* 0x000000ff0a00720c */ /* 0x000fe60003f05070 */
[----:B------:R-:W-:Y:S01]  /*69e0*/  @!PT LDS RZ, [RZ] ;  /* 0x00000000fffff984 */ /* 0x000fe20000000800 */
[----:B------:R-:W-:Y:S01]  /*69f0*/  @!PT LDS RZ, [RZ] ;  /* 0x00000000fffff984 */ /* 0x000fe20000000800 */
[----:B------:R-:W-:Y:S01]  /*6a00*/  @!PT LDS RZ, [RZ] ;  /* 0x00000000fffff984 */ /* 0x000fe20000000800 */
[----:B------:R1:W-:Y:S06]  /*6a10*/  LDGSTS.E.BYPASS.LTC128B.128.ZFILL [R217+0x900], [R8.64], P6 ;  /* 0x0090000008d97fae */ /* 0x0003ec000b141d46 */
[----:B------:R1:W-:Y:S04]  /*6a20*/  LDGSTS.E.BYPASS.LTC128B.128.ZFILL [R217+0x1900], [R6.64], P5 ;  /* 0x0190000006d97fae */ /* 0x0003e8000a941d46 */
[----:B------:R1:W-:Y:S02]  /*6a30*/  LDGSTS.E.BYPASS.LTC128B.128.ZFILL [R217+0x2900], [R2.64], P0 ;  /* 0x0290000002d97fae */ /* 0x0003e40008141d46 */
.L_x_1276:
[----:B-1-34-:R-:W-:Y:S05]  /*6a40*/  BSYNC B0 ;  /* 0x0000000000007941 */ /* 0x01afea0003800000 */
.L_x_1275:
[----:B------:R-:W0:Y:S01]  /*6a50*/  LDGDEPBAR ;  /* 0x00000000000079af */ /* 0x000e220000000000 */
[----:B------:R-:W-:Y:S01]  /*6a60*/  WARPSYNC 0xffffffff ;  /* 0xffffffff00007948 */ /* 0x000fe20003800000 */
[-C--:B------:R-:W-:Y:S01]  /*6a70*/  HMMA.16816.F32 R4, R64, R16.reuse, RZ ;  /* 0x000000104004723c */ /* 0x080fe200000018ff */
        /* <DEDUP_REMOVED lines=36> */
[----:B------:R-:W-:Y:S07]  /*6cc0*/  LDSM.16.M88.4 R184, [R200+0x1800] ;  /* 0x00180000c8b8783b */ /* 0x000fee0000000200 */
[----:B------:R-:W-:Y:S01]  /*6cd0*/  HMMA.16816.F32 R64, R176, R198, R64 ;  /* 0x000000c6b040723c */ /* 0x000fe20000001840 */
[----:B------:R-:W4:Y:S07]  /*6ce0*/  LDSM.16.M88.4 R176, [R200+0x1400] ;  /* 0x00140000c8b0783b */ /* 0x000f2e0000000200 */
[-C--:B-1----:R-:W-:Y:S08]  /*6cf0*/  HMMA.16816.F32 R4, R172, R180.reuse, R4 ;  /* 0x000000b4ac04723c */ /* 0x082ff00000001804 */
[C---:B---3--:R-:W-:Y:S08]  /*6d00*/  HMMA.16816.F32 R8, R188.reuse, R180, R8 ;  /* 0x000000b4bc08723c */ /* 0x048ff00000001808 */
[-C--:B------:R-:W-:Y:S08]  /*6d10*/  HMMA.16816.F32 R12, R188, R182.reuse, R12 ;  /* 0x000000b6bc0c723c */ /* 0x080ff0000000180c */
[C---:B------:R-:W-:Y:S01]  /*6d20*/  HMMA.16816.F32 R16, R172.reuse, R182, R16 ;  /* 0x000000b6ac10723c */ /* 0x040fe20000001810 */
[----:B------:R-:W-:Y:S07]  /*6d30*/  LDSM.16.M88.4 R180, [R213] ;  /* 0x00000000d5b4783b */ /* 0x000fee0000000200 */
[-C--:B----4-:R-:W-:Y:S08]  /*6d40*/  HMMA.16816.F32 R20, R172, R176.reuse, R20 ;  /* 0x000000b0ac14723c */ /* 0x090ff00000001814 */
[C---:B------:R-:W-:Y:S08]  /*6d50*/  HMMA.16816.F32 R24, R188.reuse, R176, R24 ;  /* 0x000000b0bc18723c */ /* 0x040ff00000001818 */
[-C--:B------:R-:W-:Y:S03]  /*6d60*/  HMMA.16816.F32 R28, R188, R178.reuse, R28 ;  /* 0x000000b2bc1c723c */ /* 0x080fe6000000181c */
[----:B--2---:R-:W-:Y:S05]  /*6d70*/  ISETP.GT.AND P0, PT, R233, R0, PT ;  /* 0x00000000e900720c */ /* 0x004fea0003f04270 */
[C---:B------:R-:W-:Y:S01]  /*6d80*/  HMMA.16816.F32 R32, R172.reuse, R178, R32 ;  /* 0x000000b2ac20723c */ /* 0x040fe20000001820 */
[----:B------:R-:W1:Y:S07]  /*6d90*/  LDSM.16.M88.4 R176, [R204+0x2000] ;  /* 0x00200000ccb0783b */ /* 0x000e6e0000000200 */
[-C--:B------:R-:W-:Y:S08]  /*6da0*/  HMMA.16816.F32 R36, R172, R184.reuse, R36 ;  /* 0x000000b8ac24723c */ /* 0x080ff00000001824 */
[C---:B------:R-:W-:Y:S08]  /*6db0*/  HMMA.16816.F32 R40, R188.reuse, R184, R40 ;  /* 0x000000b8bc28723c */ /* 0x040ff00000001828 */
[-C--:B------:R-:W-:Y:S08]  /*6dc0*/  HMMA.16816.F32 R44, R188, R186.reuse, R44 ;  /* 0x000000babc2c723c */ /* 0x080ff0000000182c */
[C---:B------:R-:W-:Y:S01]  /*6dd0*/  HMMA.16816.F32 R48, R172.reuse, R186, R48 ;  /* 0x000000baac30723c */ /* 0x040fe20000001830 */
[----:B------:R-:W2:Y:S07]  /*6de0*/  LDSM.16.M88.4 R184, [R204+0x3000] ;  /* 0x00300000ccb8783b */ /* 0x000eae0000000200 */
[-C--:B------:R-:W-:Y:S08]  /*6df0*/  HMMA.16816.F32 R52, R172, R192.reuse, R52 ;  /* 0x000000c0ac34723c */ /* 0x080ff00000001834 */
[C---:B------:R-:W-:Y:S08]  /*6e00*/  HMMA.16816.F32 R56, R188.reuse, R192, R56 ;  /* 0x000000c0bc38723c */ /* 0x040ff00000001838 */
[-C--:B------:R-:W-:Y:S01]  /*6e10*/  HMMA.16816.F32 R60, R188, R194.reuse, R60 ;  /* 0x000000c2bc3c723c */ /* 0x080fe2000000183c */
[----:B------:R-:W-:Y:S07]  /*6e20*/  LDSM.16.M88.4 R188, [R211] ;  /* 0x00000000d3bc783b */ /* 0x000fee0000000200 */
        /* <DEDUP_REMOVED lines=13> */
[-C--:B------:R-:W-:Y:S08]  /*6f00*/  HMMA.16816.F32 R36, R176, R188.reuse, R36 ;  /* 0x000000bcb024723c */ /* 0x080ff00000001824 */
        /* <DEDUP_REMOVED lines=10> */
[-C--:B--2---:R-:W-:Y:S01]  /*6fb0*/  HMMA.16816.F32 R4, R172, R180.reuse, R4 ;  /* 0x000000b4ac04723c */ /* 0x084fe20000001804 */
[----:B------:R-:W2:Y:S07]  /*6fc0*/  LDSM.16.M88.4 R192, [R200+0x2c00] ;  /* 0x002c0000c8c0783b */ /* 0x000eae0000000200 */
[C---:B---3--:R-:W-:Y:S08]  /*6fd0*/  HMMA.16816.F32 R8, R188.reuse, R180, R8 ;  /* 0x000000b4bc08723c */ /* 0x048ff00000001808 */
[-C--:B------:R-:W-:Y:S08]  /*6fe0*/  HMMA.16816.F32 R12, R188, R182.reuse, R12 ;  /* 0x000000b6bc0c723c */ /* 0x080ff0000000180c */
[C---:B------:R-:W-:Y:S01]  /*6ff0*/  HMMA.16816.F32 R16, R172.reuse, R182, R16 ;  /* 0x000000b6ac10723c */ /* 0x040fe20000001810 */
[----:B------:R-:W-:Y:S07]  /*7000*/  LDSM.16.M88.4 R180, [R204+0x4000] ;  /* 0x00400000ccb4783b */ /* 0x000fee0000000200 */
[-C--:B-1----:R-:W-:Y:S08]  /*7010*/  HMMA.16816.F32 R20, R172, R184.reuse, R20 ;  /* 0x000000b8ac14723c */ /* 0x082ff00000001814 */
[C---:B------:R-:W-:Y:S08]  /*7020*/  HMMA.16816.F32 R24, R188.reuse, R184, R24 ;  /* 0x000000b8bc18723c */ /* 0x040ff00000001818 */
[-C--:B------:R-:W-:Y:S08]  /*7030*/  HMMA.16816.F32 R28, R188, R186.reuse, R28 ;  /* 0x000000babc1c723c */ /* 0x080ff0000000181c */
[C---:B------:R-:W-:Y:S01]  /*7040*/  HMMA.16816.F32 R32, R172.reuse, R186, R32 ;  /* 0x000000baac20723c */ /* 0x040fe20000001820 */
[----:B------:R-:W1:Y:S07]  /*7050*/  LDSM.16.M88.4 R184, [R209] ;  /* 0x00000000d1b8783b */ /* 0x000e6e0000000200 */
[-C--:B----4-:R-:W-:Y:S08]  /*7060*/  HMMA.16816.F32 R36, R172, R176.reuse, R36 ;  /* 0x000000b0ac24723c */ /* 0x090ff00000001824 */
[C---:B------:R-:W-:Y:S08]  /*7070*/  HMMA.16816.F32 R40, R188.reuse, R176, R40 ;  /* 0x000000b0bc28723c */ /* 0x040ff00000001828 */
[-C--:B------:R-:W-:Y:S08]  /*7080*/  HMMA.16816.F32 R44, R188, R178.reuse, R44 ;  /* 0x000000b2bc2c723c */ /* 0x080ff0000000182c */
[C---:B------:R-:W-:Y:S01]  /*7090*/  HMMA.16816.F32 R48, R172.reuse, R178, R48 ;  /* 0x000000b2ac30723c */ /* 0x040fe20000001830 */
[----:B------:R-:W3:Y:S07]  /*70a0*/  LDSM.16.M88.4 R176, [R204+0x5000] ;  /* 0x00500000ccb0783b */ /* 0x000eee0000000200 */
[-C--:B--2---:R-:W-:Y:S08]  /*70b0*/  HMMA.16816.F32 R52, R172, R192.reuse, R52 ;  /* 0x000000c0ac34723c */ /* 0x084ff00000001834 */
[C---:B------:R-:W-:Y:S08]  /*70c0*/  HMMA.16816.F32 R56, R188.reuse, R192, R56 ;  /* 0x000000c0bc38723c */ /* 0x040ff00000001838 */
[-C--:B------:R-:W-:Y:S08]  /*70d0*/  HMMA.16816.F32 R60, R188, R194.reuse, R60 ;  /* 0x000000c2bc3c723c */ /* 0x080ff0000000183c */
[----:B------:R-:W-:Y:S08]  /*70e0*/  HMMA.16816.F32 R64, R172, R194, R64 ;  /* 0x000000c2ac40723c */ /* 0x000ff00000001840 */
[-C--:B-1----:R-:W-:Y:S08]  /*70f0*/  HMMA.16816.F32 R4, R180, R184.reuse, R4 ;  /* 0x000000b8b404723c */ /* 0x082ff00000001804 */
[C---:B---3--:R-:W-:Y:S08]  /*7100*/  HMMA.16816.F32 R8, R176.reuse, R184, R8 ;  /* 0x000000b8b008723c */ /* 0x048ff00000001808 */
        /* <DEDUP_REMOVED lines=24> */
[----:B----4-:R-:W4:Y:S09]  /*7290*/  LDSM.16.M88.4 R4, [R208] ;  /* 0x00000000d004783b */ /* 0x010f320000000200 */
[----:B------:R-:W1:Y:S10]  /*72a0*/  MUFU.TANH R229, R10 ;  /* 0x0000000a00e57308 */ /* 0x000e740000002400 */
[----:B------:R5:W1:Y:S10]  /*72b0*/  MUFU.TANH R228, R11 ;  /* 0x0000000b00e47308 */ /* 0x000a740000002400 */
[----:B------:R-:W1:Y:S10]  /*72c0*/  MUFU.TANH R220, R13 ;  /* 0x0000000d00dc7308 */ /* 0x000e740000002400 */
[----:B------:R-:W1:Y:S01]  /*72d0*/  MUFU.TANH R226, R15 ;  /* 0x0000000f00e27308 */ /* 0x000e620000002400 */
[----:B-----5:R-:W5:Y:S01]  /*72e0*/  LDSM.16.M88.4 R8, [R207] ;  /* 0x00000000cf08783b */ /* 0x020f620000000200 */
[-C--:B----4-:R-:W-:Y:S08]  /*72f0*/  HMMA.16816.F32 R20, R180, R4.reuse, R20 ;  /* 0x00000004b414723c */ /* 0x090ff00000001814 */
[----:B------:R4:W1:Y:S01]  /*7300*/  MUFU.TANH R189, R16 ;  /* 0x0000001000bd7308 */ /* 0x0008620000002400 */
[C---:B------:R-:W-:Y:S09]  /*7310*/  HMMA.16816.F32 R24, R176.reuse, R4, R24 ;  /* 0x00000004b018723c */ /* 0x040ff20000001818 */
[----:B------:R-:W1:Y:S01]  /*7320*/  MUFU.TANH R221, R12 ;  /* 0x0000000c00dd7308 */ /* 0x000e620000002400 */
[-C--:B------:R-:W-:Y:S08]  /*7330*/  HMMA.16816.F32 R28, R176, R6.reuse, R28 ;  /* 0x00000006b01c723c */ /* 0x080ff0000000181c */
[C---:B------:R-:W-:Y:S01]  /*7340*/  HMMA.16816.F32 R32, R180.reuse, R6, R32 ;  /* 0x00000006b420723c */ /* 0x040fe20000001820 */
[----:B------:R-:W1:Y:S01]  /*7350*/  MUFU.TANH R227, R14 ;  /* 0x0000000e00e37308 */ /* 0x000e620000002400 */
[----:B------:R-:W1:Y:S01]  /*7360*/  LDSM.16.M88.4 R4, [R206] ;  /* 0x00000000ce04783b */ /* 0x000e620000000200 */
        /* <DEDUP_REMOVED lines=13> */
[----:B------:R5:W2:Y:S01]  /*7440*/  MUFU.TANH R218, R27 ;  /* 0x0000001b00da7308 */ /* 0x000aa20000002400 */
        /* <DEDUP_REMOVED lines=22> */
[----:B----4-:R-:W-:Y:S02]  /*75b0*/  FMUL.FTZ R16, R49, c[0x0][0x320] ;  /* 0x0000c80031107a20 */ /* 0x010fe40000410000 */
[----:B------:R-:W-:Y:S01]  /*75c0*/  FMUL.FTZ R13, R52, c[0x0][0x320] ;  /* 0x0000c800340d7a20 */ /* 0x000fe20000410000 */
[----:B------:R4:W1:Y:S03]  /*75d0*/  MUFU.TANH R187, R29 ;  /* 0x0000001d00bb7308 */ /* 0x0008660000002400 */
[----:B-----5:R-:W-:Y:S02]  /*75e0*/  FMUL.FTZ R27, R53, c[0x0][0x320] ;  /* 0x0000c800351b7a20 */ /* 0x020fe40000410000 */
        /* <DEDUP_REMOVED lines=33> */
[----:B------:R-:W1:Y:S10]  /*7800*/  MUFU.TANH R32, R32 ;  /* 0x0000002000207308 */ /* 0x000e740000002400 */
        /* <DEDUP_REMOVED lines=19> */
[----:B------:R-:W1:Y:S10]  /*7940*/  MUFU.TANH R13, R13 ;  /* 0x0000000d000d7308 */ /* 0x000e740000002400 */
        /* <DEDUP_REMOVED lines=12> */
[----:B------:R-:W1:Y:S10]  /*7a10*/  MUFU.TANH R15, R15 ;  /* 0x0000000f000f7308 */ /* 0x000e740000002400 */
[----:B------:R4:W1:Y:S10]  /*7a20*/  MUFU.TANH R37, R66 ;  /* 0x0000004200257308 */ /* 0x0008740000002400 */
[----:B------:R4:W1:Y:S01]  /*7a30*/  MUFU.TANH R36, R67 ;  /* 0x0000004300247308 */ /* 0x0008620000002400 */
[----:B------:R-:W-:-:S05]  /*7a40*/  @!P0 BRA `(.L_x_1280) ;  /* 0x000005b000008947 */ /* 0x000fca0003800000 */
[C---:B--23--:R-:W-:Y:S01]  /*7a50*/  IADD3 R231, R240.reuse, 0x40, RZ ;  /* 0x00000040f0e77810 */ /* 0x04cfe20007ffe0ff */
[----:B------:R-:W2:Y:S01]  /*7a60*/  LDL R2, [R1+0x10] ;  /* 0x0000100001027983 */ /* 0x000ea20000100800 */
[C---:B------:R-:W-:Y:S01]  /*7a70*/  IADD3 R7, R240.reuse, 0x20, RZ ;  /* 0x00000020f0077810 */ /* 0x040fe20007ffe0ff */
[----:B------:R-:W-:Y:S01]  /*7a80*/  IMAD.MOV.U32 R232, RZ, RZ, RZ ;  /* 0x000000ffffe87224 */ /* 0x000fe200078e00ff */
[----:B------:R-:W-:Y:S01]  /*7a90*/  SHF.R.S32.HI R6, RZ, 0x1f, R240 ;  /* 0x0000001fff067819 */ /* 0x000fe200000114f0 */
[----:B------:R-:W3:Y:S01]  /*7aa0*/  LDL R0, [R1+0x4] ;  /* 0x0000040001007983 */ /* 0x000ee20000100800 */
[----:B------:R-:W-:Y:S01]  /*7ab0*/  SHF.R.S32.HI R7, RZ, 0x1f, R7 ;  /* 0x0000001fff077819 */ /* 0x000fe20000011407 */
[----:B----4-:R-:W-:Y:S01]  /*7ac0*/  IMAD.SHL.U32 R21, R231, 0x2, RZ ;  /* 0x00000002e7157824 */ /* 0x010fe200078e00ff */
[C---:B------:R-:W-:Y:S01]  /*7ad0*/  SHF.L.U64.HI R10, R240.reuse, 0x1, R6 ;  /* 0x00000001f00a7819 */ /* 0x040fe20000010206 */
[----:B------:R-:W4:Y:S01]  /*7ae0*/  LDL.64 R238, [R1+0x20] ;  /* 0x0000200001ee7983 */ /* 0x000f220000100a00 */
[----:B------:R-:W-:Y:S05]  /*7af0*/  IMAD.SHL.U32 R14, R240, 0x2, RZ ;  /* 0x00000002f00e7824 */ /* 0x000fea00078e00ff */
[----:B------:R-:W5:Y:S04]  /*7b00*/  LDL R230, [R1+0x34] ;  /* 0x0000340001e67983 */ /* 0x000f680000100800 */
[----:B------:R-:W4:Y:S06]  /*7b10*/  LDL.64 R236, [R1+0x18] ;  /* 0x0000180001ec7983 */ /* 0x000f2c0000100a00 */
        /* <DEDUP_REMOVED lines=9> */
[C---:B------:R-:W-:Y:S02]  /*7bb0*/  @!P1 LEA R4, P0, R3.reuse, c[0x0][0x2a0], 0x2 ;  /* 0x0000a80003049a11 */ /* 0x040fe400078010ff */
[----:B------:R-:W-:Y:S01]  /*7bc0*/  IADD3 R230, R240, 0x40, RZ ;  /* 0x00000040f0e67810 */ /* 0x000fe20007ffe0ff */
[----:B------:R-:W-:Y:S01]  /*7bd0*/  IMAD R234, R0, c[0x0][0x2b8], R2 ;  /* 0x0000ae0000ea7a24 */ /* 0x000fe200078e0202 */
[----:B------:R-:W-:Y:S02]  /*7be0*/  @!P1 LEA.HI.X R5, R3, c[0x0][0x2a4], R5, 0x2, P0 ;  /* 0x0000a90003059a11 */ /* 0x000fe400000f1405 */
[----:B------:R-:W-:Y:S01]  /*7bf0*/  SHF.R.S32.HI R230, RZ, 0x1f, R230 ;  /* 0x0000001fffe67819 */ /* 0x000fe200000114e6 */
[----:B------:R-:W-:Y:S01]  /*7c00*/  IMAD.WIDE.U32 R2, R234, c[0x0][0x1e0], RZ ;  /* 0x00007800ea027a25 */ /* 0x000fe200078e00ff */
[----:B------:R-:W-:Y:S01]  /*7c10*/  SHF.R.S32.HI R0, RZ, 0x1f, R234 ;  /* 0x0000001fff007819 */ /* 0x000fe200000114ea */
[----:B------:R-:W2:Y:S01]  /*7c20*/  @!P1 LDG.E R232, [R4.64] ;  /* 0x0000000604e89981 */ /* 0x000ea2000c1e1900 */
[----:B------:R-:W-:Y:S02]  /*7c30*/  SHF.L.U64.HI R12, R231, 0x1, R230 ;  /* 0x00000001e70c7819 */ /* 0x000fe400000102e6 */
[----:B------:R-:W-:Y:S01]  /*7c40*/  IADD3 R230, R240, 0x20, RZ ;  /* 0x00000020f0e67810 */ /* 0x000fe20007ffe0ff */
[----:B------:R-:W-:Y:S03]  /*7c50*/  IMAD R0, R0, c[0x0][0x1e0], RZ ;  /* 0x0000780000007a24 */ /* 0x000fe600078e02ff */
[----:B------:R-:W-:Y:S01]  /*7c60*/  SHF.L.U64.HI R11, R230, 0x1, R7 ;  /* 0x00000001e60b7819 */ /* 0x000fe20000010207 */
[----:B------:R-:W-:Y:S02]  /*7c70*/  IMAD R0, R234, c[0x0][0x1e4], R0 ;  /* 0x00007900ea007a24 */ /* 0x000fe400078e0200 */
[----:B------:R-:W-:Y:S02]  /*7c80*/  IMAD.SHL.U32 R18, R230, 0x2, RZ ;  /* 0x00000002e6127824 */ /* 0x000fe400078e00ff */
        /* <DEDUP_REMOVED lines=8> */
[----:B------:R-:W-:Y:S01]  /*7d10*/  LEA.HI.X R8, R0, c[0x0][0x1cc], R8, 0x1, P0 ;  /* 0x0000730000087a11 */ /* 0x000fe200000f0c08 */
[----:B------:R-:W-:-:S06]  /*7d20*/  BRA.DIV ~URZ, `(.L_x_1281) ;  /* 0x0000a7c27f007947 */ /* 0x000fcc000b800000 */
[----:B------:R2:W3:Y:S02]  /*7d30*/  SHFL.IDX PT, R4, R8, RZ, 0x1c1f ;  /* 0x001c1fff08047589 */ /* 0x0004e400000e0000 */
.L_x_1324:
[----:B------:R-:W-:-:S05]  /*7d40*/  BRA.DIV ~URZ, `(.L_x_1282) ;  /* 0x0000a8127f007947 */ /* 0x000fca000b800000 */
[----:B------:R-:W4:Y:S01]  /*7d50*/  SHFL.IDX PT, R0, R9, RZ, 0x1c1f ;  /* 0x001c1fff09007589 */ /* 0x000f2200000e0000 */
[C---:B------:R-:W-:Y:S02]  /*7d60*/  ISETP.GE.AND P5, PT, R240.reuse, c[0x0][0x1d4], PT ;  /* 0x00007500f0007a0c */ /* 0x040fe40003fa6270 */
[C---:B------:R-:W-:Y:S02]  /*7d70*/  IADD3 R22, R240.reuse, 0x20, RZ ;  /* 0x00000020f0167810 */ /* 0x040fe40007ffe0ff */
[----:B------:R-:W-:Y:S02]  /*7d80*/  IADD3 R5, R240, 0x40, RZ ;  /* 0x00000040f0057810 */ /* 0x000fe40007ffe0ff */
[----:B------:R-:W-:Y:S02]  /*7d90*/  ISETP.GE.AND P4, PT, R22, c[0x0][0x1d4], PT ;  /* 0x0000750016007a0c */ /* 0x000fe40003f86270 */
[C---:B----4-:R-:W-:Y:S02]  /*7da0*/  IADD3 R2, P0, R0.reuse, R14, RZ ;  /* 0x0000000e00027210 */ /* 0x050fe40007f1e0ff */
[----:B------:R-:W-:Y:S03]  /*7db0*/  IADD3 R6, P6, R0, R18, RZ ;  /* 0x0000001200067210 */ /* 0x000fe60007fde0ff */
[C---:B---3--:R-:W-:Y:S01]  /*7dc0*/  IMAD.X R3, R4.reuse, 0x1, R10, P0 ;  /* 0x0000000104037824 */ /* 0x048fe200000e060a */
[----:B------:R-:W-:Y:S01]  /*7dd0*/  ISETP.GE.AND P0, PT, R5, c[0x0][0x1d4], PT ;  /* 0x0000750005007a0c */ /* 0x000fe20003f06270 */
[----:B------:R-:W-:Y:S03]  /*7de0*/  IMAD.X R7, R4, 0x1, R11, P6 ;  /* 0x0000000104077824 */ /* 0x000fe600030e060b */
[----:B------:R-:W-:Y:S01]  /*7df0*/  @!PT LDS RZ, [RZ] ;  /* 0x00000000fffff984 */ /* 0x000fe20000000800 */
[----:B------:R-:W-:Y:S01]  /*7e00*/  @!PT LDS RZ, [RZ] ;  /* 0x00000000fffff984 */ /* 0x000fe20000000800 */
[----:B------:R3:W-:Y:S04]  /*7e10*/  LDGSTS.E.BYPASS.LTC128B.128 [R217+0x3100], [R2.64], !P5 ;  /* 0x0310000002d97fae */ /* 0x0007e8000e901d46 */
[----:B------:R4:W-:Y:S01]  /*7e20*/  LDGSTS.E.BYPASS.LTC128B.128 [R217+0x4100], [R6.64], !P4 ;  /* 0x0410000006d97fae */ /* 0x0009e2000e101d46 */
[----:B---3--:R-:W-:Y:S03]  /*7e30*/  IADD3 R2, P6, R0, R21, RZ ;  /* 0x0000001500027210 */ /* 0x008fe60007fde0ff */
[----:B------:R-:W3:Y:S01]  /*7e40*/  SHFL.IDX PT, R0, R9, 0x1, 0x1c1f ;  /* 0x003c1f0009007f89 */ /* 0x000ee200000e0000 */
[----:B----4-:R-:W-:Y:S01]  /*7e50*/  SEL R6, RZ, 0x10, P5 ;  /* 0x00000010ff067807 */ /* 0x010fe20002800000 */
[----:B------:R-:W-:Y:S01]  /*7e60*/  IMAD.X R3, R4, 0x1, R12, P6 ;  /* 0x0000000104037824 */ /* 0x000fe200030e060c */
[----:B------:R-:W-:Y:S01]  /*7e70*/  SEL R7, RZ, 0x10, P0 ;  /* 0x00000010ff077807 */ /* 0x000fe20000000000 */
[----:B------:R4:W2:Y:S04]  /*7e80*/  SHFL.IDX PT, R4, R8, 0x1, 0x1c1f ;  /* 0x003c1f0008047f89 */ /* 0x0008a800000e0000 */
[----:B------:R1:W-:Y:S01]  /*7e90*/  LDGSTS.E.BYPASS.LTC128B.128 [R217+0x5100], [R2.64], !P0 ;  /* 0x0510000002d97fae */ /* 0x0003e2000c101d46 */
[----:B--2-4-:R-:W-:Y:S03]  /*7ea0*/  SEL R8, RZ, 0x10, P4 ;  /* 0x00000010ff087807 */ /* 0x014fe60002000000 */
.L_x_1325:
[C---:B---3--:R-:W-:Y:S02]  /*7eb0*/  ISETP.NE.U32.AND P5, PT, R6.reuse, RZ, PT ;  /* 0x000000ff0600720c */ /* 0x048fe40003fa5070 */
[----:B------:R-:W-:Y:S02]  /*7ec0*/  IADD3 R6, -R6, 0x10, RZ ;  /* 0x0000001006067810 */ /* 0x000fe40007ffe1ff */
[----:B------:R-:W-:Y:S02]  /*7ed0*/  ISETP.NE.U32.AND P6, PT, R8, RZ, PT ;  /* 0x000000ff0800720c */ /* 0x000fe40003fc5070 */
[----:B------:R-:W-:Y:S02]  /*7ee0*/  LOP3.LUT R6, R6, 0xf, RZ, 0xc0, !PT ;  /* 0x0000000f06067812 */ /* 0x000fe400078ec0ff */
[----:B------:R-:W-:Y:S02]  /*7ef0*/  IADD3 R8, -R8, 0x10, RZ ;  /* 0x0000001008087810 */ /* 0x000fe40007ffe1ff */
[----:B-1----:R-:W-:Y:S02]  /*7f00*/  IADD3 R2, P4, P0, R6, R0, R14 ;  /* 0x0000000006027210 */ /* 0x002fe4000789e00e */
[----:B------:R-:W-:Y:S02]  /*7f10*/  LOP3.LUT R8, R8, 0xf, RZ, 0xc0, !PT ;  /* 0x0000000f08087812 */ /* 0x000fe400078ec0ff */
[----:B------:R-:W-:Y:S02]  /*7f20*/  IADD3.X R3, RZ, R4, R10, P4, P0 ;  /* 0x00000004ff037210 */ /* 0x000fe400027e040a */
[----:B------:R-:W-:Y:S03]  /*7f30*/  IADD3 R6, P4, P0, R8, R0, R18 ;  /* 0x0000000008067210 */ /* 0x000fe6000789e012 */
[----:B------:R-:W-:Y:S01]  /*7f40*/  @!PT LDS RZ, [RZ] ;  /* 0x00000000fffff984 */ /* 0x000fe20000000800 */
[----:B------:R-:W-:Y:S01]  /*7f50*/  @!PT LDS RZ, [RZ] ;  /* 0x00000000fffff984 */ /* 0x000fe20000000800 */
[----:B------:R-:W-:Y:S01]  /*7f60*/  @!PT LDS RZ, [RZ] ;  /* 0x00000000fffff984 */ /* 0x000fe20000000800 */
[----:B------:R1:W-:Y:S01]  /*7f70*/  LDGSTS.E.BYPASS.LTC128B.128.ZFILL [R217+0x3900], [R2.64], P5 ;  /* 0x0390000002d97fae */ /* 0x0003e2000a941d46 */
[C---:B------:R-:W-:Y:S02]  /*7f80*/  ISETP.NE.U32.AND P5, PT, R7.reuse, RZ, PT ;  /* 0x000000ff0700720c */ /* 0x040fe40003fa5070 */
[----:B-1----:R-:W-:Y:S02]  /*7f90*/  IADD3 R2, -R7, 0x10, RZ ;  /* 0x0000001007027810 */ /* 0x002fe40007ffe1ff */
[----:B------:R-:W-:Y:S02]  /*7fa0*/  IADD3.X R7, RZ, R4, R11, P4, P0 ;  /* 0x00000004ff077210 */ /* 0x000fe400027e040b */
[----:B------:R-:W-:Y:S03]  /*7fb0*/  LOP3.LUT R2, R2, 0xf, RZ, 0xc0, !PT ;  /* 0x0000000f02027812 */ /* 0x000fe600078ec0ff */
[----:B------:R1:W-:Y:S01]  /*7fc0*/  LDGSTS.E.BYPASS.LTC128B.128.ZFILL [R217+0x4900], [R6.64], P6 ;  /* 0x0490000006d97fae */ /* 0x0003e2000b141d46 */
[----:B------:R-:W-:Y:S04]  /*7fd0*/  IADD3 R2, P4, P0, R2, R0, R21 ;  /* 0x0000000002027210 */ /* 0x000fe8000789e015 */
[----:B------:R-:W-:Y:S05]  /*7fe0*/  IADD3.X R3, RZ, R4, R12, P4, P0 ;  /* 0x00000004ff037210 */ /* 0x000fea00027e040c */
[----:B------:R1:W-:Y:S04]  /*7ff0*/  LDGSTS.E.BYPASS.LTC128B.128.ZFILL [R217+0x5900], [R2.64], P5 ;  /* 0x0590000002d97fae */ /* 0x0003e8000a941d46 */
.L_x_1280:
[----:B--23--:R-:W-:Y:S05]  /*8000*/  BSYNC B0 ;  /* 0x0000000000007941 */ /* 0x00cfea0003800000 */
.L_x_1279:
[----:B------:R-:W-:Y:S01]  /*8010*/  MOV R4, 0x1 ;  /* 0x0000000100047802 */ /* 0x000fe20000000f00 */
[----:B-1----:R-:W2:Y:S04]  /*8020*/  LDL R3, [R1] ;  /* 0x0000000001037983 */ /* 0x002ea80000100800 */
[----:B------:R-:W3:Y:S01]  /*8030*/  LDL R2, [R1+0x3c] ;  /* 0x00003c0001027983 */ /* 0x000ee20000100800 */
[----:B------:R-:W-:Y:S03]  /*8040*/  IMAD R4, R233, -0x40, R4 ;  /* 0xffffffc0e9047824 */ /* 0x000fe600078e0204 */
[----:B------:R-:W0:Y:S01]  /*8050*/  LDGDEPBAR ;  /* 0x00000000000079af */ /* 0x000e220000000000 */
[----:B--2---:R-:W-:Y:S01]  /*8060*/  MOV R5, R3 ;  /* 0x0000000300057202 */ /* 0x004fe20000000f00 */
[----:B------:R-:W-:Y:S01]  /*8070*/  @P3 IMAD.HI.U32 R0, R3, c[0x0][0x2c8], RZ ;  /* 0x0000b20003003a27 */ /* 0x000fe200078e00ff */
[----:B---3--:R-:W-:Y:S04]  /*8080*/  IADD3 R4, -R2, R4, RZ ;  /* 0x0000000402047210 */ /* 0x008fe80007ffe1ff */
[----:B------:R-:W-:Y:S02]  /*8090*/  @P3 SHF.R.U32.HI R5, RZ, c[0x0][0x2cc], R0 ;  /* 0x0000b300ff053a19 */ /* 0x000fe40000011600 */
[----:B------:R-:W-:Y:S05]  /*80a0*/  MOV R0, c[0x0][0x2ac] ;  /* 0x0000ab0000007a02 */ /* 0x000fea0000000f00 */
[----:B------:R-:W-:Y:S05]  /*80b0*/  IMAD R4, R0, c[0x0][0x1d0], R4 ;  /* 0x0000740000047a24 */ /* 0x000fea00078e0204 */
[----:B------:R-:W-:Y:S01]  /*80c0*/  IADD3 R4, R4, -c[0x0][0x168], RZ ;  /* 0x80005a0004047a10 */ /* 0x000fe20007ffe0ff */
[----:B------:R-:W-:-:S05]  /*80d0*/  BRA.DIV ~URZ, `(.L_x_1283) ;  /* 0x0000a6d27f007947 */ /* 0x000fca000b800000 */
[----:B------:R1:W2:Y:S02]  /*80e0*/  SHFL.IDX PT, R0, R5, RZ, 0x1c1f ;  /* 0x001c1fff05007589 */ /* 0x0002a400000e0000 */
.L_x_1326:
[----:B--2---:R-:W-:Y:S05]  /*80f0*/  IMAD.IADD R0, R4, 0x1, R0 ;  /* 0x0000000104007824 */ /* 0x004fea00078e0200 */
[C---:B------:R-:W-:Y:S02]  /*8100*/  ISETP.GT.AND P6, PT, R0.reuse, RZ, PT ;  /* 0x000000ff0000720c */ /* 0x040fe40003fc4270 */
[C---:B------:R-:W-:Y:S02]  /*8110*/  ISETP.GT.AND P5, PT, R0.reuse, 0x1, PT ;  /* 0x000000010000780c */ /* 0x040fe40003fa4270 */
[C---:B------:R-:W-:Y:S02]  /*8120*/  ISETP.GT.AND P4, PT, R0.reuse, 0x8, PT ;  /* 0x000000080000780c */ /* 0x040fe40003f84270 */
[C---:B------:R-:W-:Y:S02]  /*8130*/  ISETP.GT.AND P0, PT, R0.reuse, 0x9, PT ;  /* 0x000000090000780c */ /* 0x040fe40003f04270 */
[----:B------:R-:W-:Y:S02]  /*8140*/  FSEL R9, R199, -INF , P6 ;  /* 0xff800000c7097808 */ /* 0x000fe40003000000 */
[----:B------:R-:W-:Y:S02]  /*8150*/  ISETP.GT.AND P6, PT, R0, 0x10, PT ;  /* 0x000000100000780c */ /* 0x000fe40003fc4270 */
[----:B------:R-:W-:Y:S02]  /*8160*/  FSEL R14, R198, -INF , P5 ;  /* 0xff800000c60e7808 */ /* 0x000fe40002800000 */
[C---:B------:R-:W-:Y:S02]  /*8170*/  ISETP.GT.AND P5, PT, R0.reuse, 0x11, PT ;  /* 0x000000110000780c */ /* 0x040fe40003fa4270 */
[----:B----4-:R-:W-:Y:S02]  /*8180*/  FSEL R25, R189, -INF , P4 ;  /* 0xff800000bd197808 */ /* 0x010fe40002000000 */
[----:B------:R-:W-:Y:S02]  /*8190*/  ISETP.GT.AND P4, PT, R0, 0x18, PT ;  /* 0x000000180000780c */ /* 0x000fe40003f84270 */
[----:B------:R-:W-:Y:S02]  /*81a0*/  FSEL R24, R186, -INF , P0 ;  /* 0xff800000ba187808 */ /* 0x000fe40000000000 */
        /* <DEDUP_REMOVED lines=8> */
[C---:B------:R-:W-:Y:S02]  /*8230*/  ISETP.GT.AND P0, PT, R0.reuse, 0x29, PT ;  /* 0x000000290000780c */ /* 0x040fe40003f04270 */
[----:B------:R-:W-:Y:S02]  /*8240*/  FSEL R19, R19, -INF , P6 ;  /* 0xff80000013137808 */ /* 0x000fe40003000000 */
[C---:B------:R-:W-:Y:S02]  /*8250*/  ISETP.GT.AND P6, PT, R0.reuse, 0x30, PT ;  /* 0x000000300000780c */ /* 0x040fe40003fc4270 */
[----:B------:R-:W-:Y:S02]  /*8260*/  FSEL R18, R29, -INF , P5 ;  /* 0xff8000001d127808 */ /* 0x000fe40002800000 */
[C---:B------:R-:W-:Y:S02]  /*8270*/  ISETP.GT.AND P5, PT, R0.reuse, 0x31, PT ;  /* 0x000000310000780c */ /* 0x040fe40003fa4270 */
[----:B------:R-:W-:Y:S02]  /*8280*/  FSEL R17, R17, -INF , P4 ;  /* 0xff80000011117808 */ /* 0x000fe40002000000 */
[----:B------:R-:W-:Y:S02]  /*8290*/  ISETP.GT.AND P4, PT, R0, 0x38, PT ;  /* 0x000000380000780c */ /* 0x000fe40003f84270 */
[----:B------:R-:W-:Y:S02]  /*82a0*/  FSEL R16, R16, -INF , P0 ;  /* 0xff80000010107808 */ /* 0x000fe40000000000 */
[----:B------:R-:W-:Y:S02]  /*82b0*/  ISETP.GT.AND P0, PT, R0, 0x39, PT ;  /* 0x000000390000780c */ /* 0x000fe40003f04270 */
[----:B------:R-:W-:Y:S02]  /*82c0*/  FSEL R13, R13, -INF , P6 ;  /* 0xff8000000d0d7808 */ /* 0x000fe40003000000 */
[----:B------:R-:W-:Y:S02]  /*82d0*/  FSEL R12, R27, -INF , P5 ;  /* 0xff8000001b0c7808 */ /* 0x000fe40002800000 */
[----:B------:R-:W-:Y:S02]  /*82e0*/  FSEL R11, R26, -INF , P4 ;  /* 0xff8000001a0b7808 */ /* 0x000fe40002000000 */
[----:B------:R-:W-:Y:S01]  /*82f0*/  FSEL R10, R15, -INF , P0 ;  /* 0xff8000000f0a7808 */ /* 0x000fe20000000000 */
[----:B------:R-:W-:-:S05]  /*8300*/  BRA.DIV ~URZ, `(.L_x_1284) ;  /* 0x0000a4f27f007947 */ /* 0x000fca000b800000 */
[----:B------:R-:W-:Y:S01]  /*8310*/  FMNMX.FTZ R104, R9, R100, !PT ;  /* 0x0000006409687209 */ /* 0x000fe20007810000 */
[----:B------:R-:W2:Y:S03]  /*8320*/  SHFL.IDX PT, R2, R5, 0x1, 0x1c1f ;  /* 0x003c1f0005027f89 */ /* 0x000ea600000e0000 */
[----:B------:R-:W-:Y:S04]  /*8330*/  FMNMX.FTZ R104, R14, R104, !PT ;  /* 0x000000680e687209 */ /* 0x000fe80007810000 */
[----:B------:R-:W-:Y:S01]  /*8340*/  FMNMX.FTZ R104, R25, R104, !PT ;  /* 0x0000006819687209 */ /* 0x000fe20007810000 */
[----:B------:R-:W3:Y:S03]  /*8350*/  SHFL.IDX PT, R0, R5, 0x2, 0x1c1f ;  /* 0x005c1f0005007f89 */ /* 0x000ee600000e0000 */
[----:B------:R-:W-:Y:S04]  /*8360*/  FMNMX.FTZ R104, R24, R104, !PT ;  /* 0x0000006818687209 */ /* 0x000fe80007810000 */
[----:B------:R-:W-:Y:S01]  /*8370*/  FMNMX.FTZ R104, R23, R104, !PT ;  /* 0x0000006817687209 */ /* 0x000fe20007810000 */
[----:B------:R-:W4:Y:S03]  /*8380*/  SHFL.IDX PT, R3, R5, 0x3, 0x1c1f ;  /* 0x007c1f0005037f89 */ /* 0x000f2600000e0000 */
[----:B------:R-:W-:Y:S04]  /*8390*/  FMNMX.FTZ R104, R22, R104, !PT ;  /* 0x0000006816687209 */ /* 0x000fe80007810000 */
[----:B------:R-:W-:Y:S04]  /*83a0*/  FMNMX.FTZ R104, R21, R104, !PT ;  /* 0x0000006815687209 */ /* 0x000fe80007810000 */
[----:B------:R-:W-:Y:S04]  /*83b0*/  FMNMX.FTZ R104, R20, R104, !PT ;  /* 0x0000006814687209 */ /* 0x000fe80007810000 */
[----:B------:R-:W-:Y:S04]  /*83c0*/  FMNMX.FTZ R104, R19, R104, !PT ;  /* 0x0000006813687209 */ /* 0x000fe80007810000 */
[----:B------:R-:W-:Y:S04]  /*83d0*/  FMNMX.FTZ R104, R18, R104, !PT ;  /* 0x0000006812687209 */ /* 0x000fe80007810000 */
[----:B------:R-:W-:Y:S01]  /*83e0*/  FMNMX.FTZ R104, R17, R104, !PT ;  /* 0x0000006811687209 */ /* 0x000fe20007810000 */
[C---:B--2---:R-:W-:Y:S02]  /*83f0*/  IMAD.IADD R2, R4.reuse, 0x1, R2 ;  /* 0x0000000104027824 */ /* 0x044fe400078e0202 */
[----:B---3--:R-:W-:Y:S01]  /*8400*/  IMAD.IADD R0, R4, 0x1, R0 ;  /* 0x0000000104007824 */ /* 0x008fe200078e0200 */
[----:B------:R-:W-:Y:S01]  /*8410*/  FMNMX.FTZ R104, R16, R104, !PT ;  /* 0x0000006810687209 */ /* 0x000fe20007810000 */
[----:B----4-:R-:W-:Y:S01]  /*8420*/  IMAD.IADD R4, R4, 0x1, R3 ;  /* 0x0000000104047824 */ /* 0x010fe200078e0203 */
        /* <DEDUP_REMOVED lines=25> */
[----:B------:R-:W-:Y:S02]  /*85c0*/  ISETP.GT.AND P4, PT, R2, 0x38, PT ;  /* 0x000000380200780c */ /* 0x000fe40003f84270 */
[----:B------:R-:W-:Y:S02]  /*85d0*/  FSEL R44, R44, -INF , P0 ;  /* 0xff8000002c2c7808 */ /* 0x000fe40000000000 */
[----:B------:R-:W-:Y:S02]  /*85e0*/  ISETP.GT.AND P0, PT, R2, 0x39, PT ;  /* 0x000000390200780c */ /* 0x000fe40003f04270 */
[----:B------:R-:W-:Y:S02]  /*85f0*/  FMNMX.FTZ R104, R13, R104, !PT ;  /* 0x000000680d687209 */ /* 0x000fe40007810000 */
[----:B------:R-:W-:Y:S02]  /*8600*/  FSEL R39, R39, -INF , P6 ;  /* 0xff80000027277808 */ /* 0x000fe40003000000 */
[----:B------:R-:W-:Y:S02]  /*8610*/  ISETP.GT.AND P6, PT, R0, RZ, PT ;  /* 0x000000ff0000720c */ /* 0x000fe40003fc4270 */
        /* <DEDUP_REMOVED lines=16> */
[----:B------:R-:W-:Y:S02]  /*8720*/  FMNMX.FTZ R104, R11, R104, !PT ;  /* 0x000000680b687209 */ /* 0x000fe40007810000 */
[----:B------:R-:W-:Y:S02]  /*8730*/  FSEL R66, R194, -INF , P6 ;  /* 0xff800000c2427808 */ /* 0x000fe40003000000 */
[----:B------:R-:W-:Y:S02]  /*8740*/  ISETP.GT.AND P6, PT, R0, 0x20, PT ;  /* 0x000000200000780c */ /* 0x000fe40003fc4270 */
[----:B------:R-:W-:Y:S02]  /*8750*/  FSEL R65, R192, -INF , P5 ;  /* 0xff800000c0417808 */ /* 0x000fe40002800000 */
[----:B------:R-:W-:Y:S02]  /*8760*/  ISETP.GT.AND P5, PT, R0, 0x21, PT ;  /* 0x000000210000780c */ /* 0x000fe40003fa4270 */
[----:B------:R-:W-:Y:S02]  /*8770*/  FSEL R64, R188, -INF , P4 ;  /* 0xff800000bc407808 */ /* 0x000fe40002000000 */
[C---:B------:R-:W-:Y:S02]  /*8780*/  ISETP.GT.AND P4, PT, R0.reuse, 0x28, PT ;  /* 0x000000280000780c */ /* 0x040fe40003f84270 */
[----:B------:R-:W-:Y:S02]  /*8790*/  FSEL R63, R187, -INF , P0 ;  /* 0xff800000bb3f7808 */ /* 0x000fe40000000000 */
[----:B------:R-:W-:Y:S02]  /*87a0*/  ISETP.GT.AND P0, PT, R0, 0x29, PT ;  /* 0x000000290000780c */ /* 0x000fe40003f04270 */
[----:B------:R-:W-:Y:S02]  /*87b0*/  FMNMX.FTZ R103, R33, R103, !PT ;  /* 0x0000006721677209 */ /* 0x000fe40007810000 */
[----:B------:R-:W-:Y:S02]  /*87c0*/  FMNMX.FTZ R104, R10, R104, !PT ;  /* 0x000000680a687209 */ /* 0x000fe40007810000 */
        /* <DEDUP_REMOVED lines=8> */
[----:B------:R-:W-:Y:S01]  /*8850*/  FMNMX.FTZ R103, R40, R103, !PT ;  /* 0x0000006728677209 */ /* 0x000fe20007810000 */
[----:B------:R-:W2:Y:S01]  /*8860*/  SHFL.BFLY PT, R0, R104, 0x2, 0x1f ;  /* 0x0c401f0068007f89 */ /* 0x000ea200000e0000 */
        /* <DEDUP_REMOVED lines=12> */
[----:B--2---:R-:W-:Y:S02]  /*8930*/  FMNMX.FTZ R104, R0, R104, !PT ;  /* 0x0000006800687209 */ /* 0x004fe40007810000 */
[----:B------:R-:W-:Y:S02]  /*8940*/  FMNMX.FTZ R103, R46, R103, !PT ;  /* 0x000000672e677209 */ /* 0x000fe40007810000 */
        /* <DEDUP_REMOVED lines=11> */
[----:B------:R-:W-:Y:S02]  /*8a00*/  FSEL R57, R28, -INF , P6 ;  /* 0xff8000001c397808 */ /* 0x000fe40003000000 */
[----:B------:R-:W-:Y:S02]  /*8a10*/  FMNMX.FTZ R103, R36, R103, !PT ;  /* 0x0000006724677209 */ /* 0x000fe40007810000 */
[----:B------:R-:W-:Y:S02]  /*8a20*/  FMNMX.FTZ R102, R59, R102, !PT ;  /* 0x000000663b667209 */ /* 0x000fe40007810000 */
[----:B--2---:R-:W-:Y:S02]  /*8a30*/  FMNMX.FTZ R104, R104, R0, !PT ;  /* 0x0000000068687209 */ /* 0x004fe40007810000 */
[----:B------:R-:W-:Y:S01]  /*8a40*/  FSEL R56, R56, -INF , P5 ;  /* 0xff80000038387808 */ /* 0x000fe20002800000 */
[----:B------:R-:W2:Y:S01]  /*8a50*/  SHFL.BFLY PT, R0, R103, 0x2, 0x1f ;  /* 0x0c401f0067007f89 */ /* 0x000ea200000e0000 */
[----:B------:R-:W-:Y:S02]  /*8a60*/  FMNMX.FTZ R102, R57, R102, !PT ;  /* 0x0000006639667209 */ /* 0x000fe40007810000 */
[----:B------:R-:W-:Y:S02]  /*8a70*/  FSEL R43, R43, -INF , P4 ;  /* 0xff8000002b2b7808 */ /* 0x000fe40002000000 */
[----:B------:R-:W-:Y:S02]  /*8a80*/  FMNMX.FTZ R102, R56, R102, !PT ;  /* 0x0000006638667209 */ /* 0x000fe40007810000 */
[----:B------:R-:W-:Y:S02]  /*8a90*/  FSEL R42, R42, -INF , P0 ;  /* 0xff8000002a2a7808 */ /* 0x000fe40000000000 */
[----:B------:R-:W-:Y:S02]  /*8aa0*/  FMNMX.FTZ R102, R43, R102, !PT ;  /* 0x000000662b667209 */ /* 0x000fe40007810000 */
[----:B------:R-:W-:Y:S02]  /*8ab0*/  ISETP.GT.AND P6, PT, R4, RZ, PT ;  /* 0x000000ff0400720c */ /* 0x000fe40003fc4270 */
[----:B------:R-:W-:Y:S02]  /*8ac0*/  FMNMX.FTZ R102, R42, R102, !PT ;  /* 0x000000662a667209 */ /* 0x000fe40007810000 */
[C---:B------:R-:W-:Y:S02]  /*8ad0*/  ISETP.GT.AND P5, PT, R4.reuse, 0x1, PT ;  /* 0x000000010400780c */ /* 0x040fe40003fa4270 */
[----:B------:R-:W-:Y:S02]  /*8ae0*/  FSEL R28, R229, -INF , P6 ;  /* 0xff800000e51c7808 */ /* 0x000fe40003000000 */
[----:B------:R-:W-:Y:S02]  /*8af0*/  ISETP.GT.AND P4, PT, R4, 0x8, PT ;  /* 0x000000080400780c */ /* 0x000fe40003f84270 */
[----:B------:R-:W-:Y:S02]  /*8b00*/  FSEL R55, R228, -INF , P5 ;  /* 0xff800000e4377808 */ /* 0x000fe40002800000 */
[C---:B------:R-:W-:Y:S02]  /*8b10*/  ISETP.GT.AND P0, PT, R4.reuse, 0x9, PT ;  /* 0x000000090400780c */ /* 0x040fe40003f04270 */
[----:B--2---:R-:W-:Y:S02]  /*8b20*/  FMNMX.FTZ R103, R103, R0, !PT ;  /* 0x0000000067677209 */ /* 0x004fe40007810000 */
[----:B------:R-:W-:Y:S02]  /*8b30*/  FSEL R54, R227, -INF , P4 ;  /* 0xff800000e3367808 */ /* 0x000fe40002000000 */
[----:B------:R-:W-:Y:S01]  /*8b40*/  ISETP.GT.AND P6, PT, R4, 0x10, PT ;  /* 0x000000100400780c */ /* 0x000fe20003fc4270 */
[----:B------:R-:W2:Y:S01]  /*8b50*/  SHFL.BFLY PT, R0, R103, 0x1, 0x1f ;  /* 0x0c201f0067007f89 */ /* 0x000ea200000e0000 */
        /* <DEDUP_REMOVED lines=12> */
[----:B--2---:R-:W-:Y:S02]  /*8c20*/  FMNMX.FTZ R103, R103, R0, !PT ;  /* 0x0000000067677209 */ /* 0x004fe40007810000 */
[----:B------:R-:W-:Y:S01]  /*8c30*/  FSEL R29, R184, -INF , P5 ;  /* 0xff800000b81d7808 */ /* 0x000fe20002800000 */
[----:B------:R-:W2:Y:S01]  /*8c40*/  SHFL.BFLY PT, R0, R102, 0x2, 0x1f ;  /* 0x0c401f0066007f89 */ /* 0x000ea200000e0000 */
[C---:B------:R-:W-:Y:S02]  /*8c50*/  ISETP.GT.AND P0, PT, R4.reuse, 0x29, PT ;  /* 0x000000290400780c */ /* 0x040fe40003f04270 */
        /* <DEDUP_REMOVED lines=8> */
[----:B-1----:R-:W-:Y:S02]  /*8ce0*/  FSEL R5, R176, -INF , P4 ;  /* 0xff800000b0057808 */ /* 0x002fe40002000000 */
[----:B------:R-:W-:Y:S02]  /*8cf0*/  FSEL R8, R175, -INF , P0 ;  /* 0xff800000af087808 */ /* 0x000fe40000000000 */
[----:B--2---:R-:W-:Y:S05]  /*8d00*/  FMNMX.FTZ R102, R102, R0, !PT ;  /* 0x0000000066667209 */ /* 0x004fea0007810000 */
[----:B------:R-:W1:Y:S02]  /*8d10*/  SHFL.BFLY PT, R0, R102, 0x1, 0x1f ;  /* 0x0c201f0066007f89 */ /* 0x000e6400000e0000 */
[----:B-1----:R-:W-:Y:S02]  /*8d20*/  FMNMX.FTZ R102, R102, R0, !PT ;  /* 0x0000000066667209 */ /* 0x002fe40007810000 */
[----:B------:R-:W-:Y:S04]  /*8d30*/  FMNMX.FTZ R0, R28, R107, !PT ;  /* 0x0000006b1c007209 */ /* 0x000fe80007810000 */
        /* <DEDUP_REMOVED lines=14> */
[----:B------:R-:W-:Y:S05]  /*8e20*/  FMNMX.FTZ R4, R8, R4, !PT ;  /* 0x0000000408047209 */ /* 0x000fea0007810000 */
[----:B------:R-:W1:Y:S02]  /*8e30*/  SHFL.BFLY PT, R0, R4, 0x2, 0x1f ;  /* 0x0c401f0004007f89 */ /* 0x000e6400000e0000 */
[----:B-1----:R-:W-:Y:S06]  /*8e40*/  FMNMX.FTZ R4, R4, R0, !PT ;  /* 0x0000000004047209 */ /* 0x002fec0007810000 */
[----:B------:R1:W2:Y:S02]  /*8e50*/  SHFL.BFLY PT, R0, R4, 0x1, 0x1f ;  /* 0x0c201f0004007f89 */ /* 0x0002a400000e0000 */
.L_x_1327:
[C---:B------:R-:W-:Y:S01]  /*8e60*/  FSETP.NEU.FTZ.AND P0, PT, R104.reuse, -INF , PT ;  /* 0xff8000006800780b */ /* 0x040fe20003f1d000 */
[----:B------:R-:W-:Y:S01]  /*8e70*/  FMUL.FTZ R2, R104, c[0x0][0x2d0] ;  /* 0x0000b40068027a20 */ /* 0x000fe20000410000 */
        /* <DEDUP_REMOVED lines=8> */
[--C-:B-1----:R-:W-:Y:S02]  /*8f00*/  FFMA.FTZ R4, R14, c[0x0][0x2d0], -R2.reuse ;  /* 0x0000b4000e047a23 */ /* 0x102fe40000010802 */
        /* <DEDUP_REMOVED lines=14> */
[--C-:B------:R-:W-:Y:S02]  /*8ff0*/  FFMA.FTZ R25, R25, c[0x0][0x2d0], -R2.reuse ;  /* 0x0000b40019197a23 */ /* 0x100fe40000010802 */
[--C-:B------:R-:W-:Y:S02]  /*9000*/  FFMA.FTZ R24, R24, c[0x0][0x2d0], -R2.reuse ;  /* 0x0000b40018187a23 */ /* 0x100fe40000010802 */
[----:B------:R-:W-:Y:S02]  /*9010*/  FFMA.FTZ R235, R11, c[0x0][0x2d0], -R2 ;  /* 0x0000b4000beb7a23 */ /* 0x000fe40000010802 */
[----:B------:R-:W-:Y:S01]  /*9020*/  FMUL.FTZ R2, R103, c[0x0][0x2d0] ;  /* 0x0000b40067027a20 */ /* 0x000fe20000410000 */
[----:B------:R-:W-:Y:S04]  /*9030*/  MUFU.EX2 R25, R25 ;  /* 0x0000001900197308 */ /* 0x000fe80000000800 */
[----:B------:R-:W-:Y:S05]  /*9040*/  FSEL R2, R2, RZ, P0 ;  /* 0x000000ff02027208 */ /* 0x000fea0000000000 */
[--C-:B------:R-:W-:Y:S01]  /*9050*/  FFMA.FTZ R52, R52, c[0x0][0x2d0], -R2.reuse ;  /* 0x0000b40034347a23 */ /* 0x100fe20000010802 */
[----:B------:R-:W3:Y:S01]  /*9060*/  MUFU.EX2 R24, R24 ;  /* 0x0000001800187308 */ /* 0x000ee20000000800 */
[--C-:B------:R-:W-:Y:S02]  /*9070*/  FFMA.FTZ R187, R50, c[0x0][0x2d0], -R2.reuse ;  /* 0x0000b40032bb7a23 */ /* 0x100fe40000010802 */
[--C-:B------:R-:W-:Y:S02]  /*9080*/  FFMA.FTZ R230, R39, c[0x0][0x2d0], -R2.reuse ;  /* 0x0000b40027e67a23 */ /* 0x100fe40000010802 */
[--C-:B------:R-:W-:Y:S02]  /*9090*/  FFMA.FTZ R237, R38, c[0x0][0x2d0], -R2.reuse ;  /* 0x0000b40026ed7a23 */ /* 0x100fe40000010802 */
[--C-:B------:R-:W-:Y:S02]  /*90a0*/  FFMA.FTZ R236, R37, c[0x0][0x2d0], -R2.reuse ;  /* 0x0000b40025ec7a23 */ /* 0x100fe40000010802 */
[--C-:B------:R-:W-:Y:S02]  /*90b0*/  FFMA.FTZ R241, R36, c[0x0][0x2d0], -R2.reuse ;  /* 0x0000b40024f17a23 */ /* 0x100fe40000010802 */
[--C-:B------:R-:W-:Y:S01]  /*90c0*/  FFMA.FTZ R10, R40, c[0x0][0x2d0], -R2.reuse ;  /* 0x0000b400280a7a23 */ /* 0x100fe20000010802 */
[----:B------:R-:W-:Y:S01]  /*90d0*/  LDSM.16.MT88.4 R36, [R202] ;  /* 0x00000000ca24783b */ /* 0x000fe20000004200 */
        /* <DEDUP_REMOVED lines=8> */
[----:B------:R-:W-:Y:S10]  /*9160*/  MUFU.EX2 R186, R186 ;  /* 0x000000ba00ba7308 */ /* 0x000ff40000000800 */
[----:B------:R-:W-:Y:S10]  /*9170*/  MUFU.EX2 R185, R185 ;  /* 0x000000b900b97308 */ /* 0x000ff40000000800 */
[----:B------:R-:W-:Y:S10]  /*9180*/  MUFU.EX2 R188, R188 ;  /* 0x000000bc00bc7308 */ /* 0x000ff40000000800 */
[----:B------:R-:W-:Y:S01]  /*9190*/  MUFU.EX2 R222, R222 ;  /* 0x000000de00de7308 */ /* 0x000fe20000000800 */
[----:B-1----:R-:W-:Y:S01]  /*91a0*/  FFMA.FTZ R0, R100, R243, R3 ;  /* 0x000000f364007223 */ /* 0x002fe20000010003 */
[C---:B--2---:R-:W-:Y:S01]  /*91b0*/  F2FP.PACK_AB R172, R4.reuse, R3 ;  /* 0x0000000304ac723e */ /* 0x044fe200000000ff */
[----:B------:R-:W-:Y:S02]  /*91c0*/  FFMA.FTZ R3, R15, c[0x0][0x2d0], -R2 ;  /* 0x0000b4000f037a23 */ /* 0x000fe40000010802 */
[----:B------:R-:W-:Y:S01]  /*91d0*/  FADD.FTZ R11, R4, R0 ;  /* 0x00000000040b7221 */ /* 0x000fe20000010000 */
[----:B------:R-:W-:Y:S01]  /*91e0*/  FSEL R0, R103, RZ, P0 ;  /* 0x000000ff67007208 */ /* 0x000fe20000000000 */
[----:B------:R-:W-:Y:S01]  /*91f0*/  FFMA.FTZ R4, R33, c[0x0][0x2d0], -R2 ;  /* 0x0000b40021047a23 */ /* 0x000fe20000010802 */
[C---:B------:R-:W-:Y:S01]  /*9200*/  FSETP.NEU.FTZ.AND P0, PT, R102.reuse, -INF , PT ;  /* 0xff8000006600780b */ /* 0x040fe20003f1d000 */
[----:B------:R-:W-:Y:S01]  /*9210*/  FMUL.FTZ R2, R102, c[0x0][0x2d0] ;  /* 0x0000b40066027a20 */ /* 0x000fe20000410000 */
[----:B------:R-:W-:Y:S01]  /*9220*/  MUFU.EX2 R173, R3 ;  /* 0x0000000300ad7308 */ /* 0x000fe20000000800 */
[----:B------:R-:W-:Y:S02]  /*9230*/  FADD.FTZ R0, -R0, R105 ;  /* 0x0000006900007221 */ /* 0x000fe40000010100 */
[----:B------:R-:W-:Y:S01]  /*9240*/  FMUL.FTZ R33, R100, R153 ;  /* 0x0000009964217220 */ /* 0x000fe20000410000 */
[----:B------:R-:W-:Y:S01]  /*9250*/  FSEL R2, R2, RZ, P0 ;  /* 0x000000ff02027208 */ /* 0x000fe20000000000 */
[----:B------:R-:W-:Y:S02]  /*9260*/  FMUL.FTZ R0, R0, c[0x0][0x2d0] ;  /* 0x0000b40000007a20 */ /* 0x000fe40000410000 */
[----:B------:R-:W-:Y:S02]  /*9270*/  FMUL.FTZ R48, R100, R160 ;  /* 0x000000a064307220 */ /* 0x000fe40000410000 */
[--C-:B------:R-:W-:Y:S01]  /*9280*/  FFMA.FTZ R182, R65, c[0x0][0x2d0], -R2.reuse ;  /* 0x0000b40041b67a23 */ /* 0x100fe20000010802 */
[----:B------:R-:W1:Y:S01]  /*9290*/  MUFU.EX2 R3, R0 ;  /* 0x0000000000037308 */ /* 0x000e620000000800 */
[--C-:B------:R-:W-:Y:S02]  /*92a0*/  FFMA.FTZ R181, R64, c[0x0][0x2d0], -R2.reuse ;  /* 0x0000b40040b57a23 */ /* 0x100fe40000010802 */
[--C-:B------:R-:W-:Y:S02]  /*92b0*/  FFMA.FTZ R180, R63, c[0x0][0x2d0], -R2.reuse ;  /* 0x0000b4003fb47a23 */ /* 0x100fe40000010802 */
[--C-:B------:R-:W-:Y:S02]  /*92c0*/  FFMA.FTZ R9, R58, c[0x0][0x2d0], -R2.reuse ;  /* 0x0000b4003a097a23 */ /* 0x100fe40000010802 */
[--C-:B------:R-:W-:Y:S01]  /*92d0*/  FFMA.FTZ R17, R174, c[0x0][0x2d0], -R2.reuse ;  /* 0x0000b400ae117a23 */ /* 0x100fe20000010802 */
[----:B---3--:R-:W-:Y:S01]  /*92e0*/  F2FP.PACK_AB R174, R24, R25 ;  /* 0x0000001918ae723e */ /* 0x008fe200000000ff */
        /* <DEDUP_REMOVED lines=10> */
[----:B-1----:R-:W-:Y:S02]  /*9390*/  FFMA.FTZ R0, R3, R247, R173 ;  /* 0x000000f703007223 */ /* 0x002fe400000100ad */
[--C-:B------:R-:W-:Y:S02]  /*93a0*/  FFMA.FTZ R196, R61, c[0x0][0x2d0], -R2.reuse ;  /* 0x0000b4003dc47a23 */ /* 0x100fe40000010802 */
[----:B------:R-:W-:Y:S01]  /*93b0*/  FFMA.FTZ R195, R60, c[0x0][0x2d0], -R2 ;  /* 0x0000b4003cc37a23 */ /* 0x000fe20000010802 */
[----:B------:R-:W-:Y:S01]  /*93c0*/  MUFU.EX2 R183, R183 ;  /* 0x000000b700b77308 */ /* 0x000fe20000000800 */
[----:B------:R-:W-:Y:S02]  /*93d0*/  FMUL.FTZ R49, R100, R161 ;  /* 0x000000a164317220 */ /* 0x000fe40000410000 */
[----:B------:R-:W-:Y:S01]  /*93e0*/  FMUL.FTZ R50, R3, R162 ;  /* 0x000000a203327220 */ /* 0x000fe20000410000 */
[C---:B--2---:R-:W-:Y:S01]  /*93f0*/  F2FP.PACK_AB R173, R4.reuse, R173 ;  /* 0x000000ad04ad723e */ /* 0x044fe200000000ff */
[----:B------:R-:W-:Y:S01]  /*9400*/  FADD.FTZ R18, R4, R0 ;  /* 0x0000000004127221 */ /* 0x000fe20000010000 */
[----:B------:R-:W-:Y:S01]  /*9410*/  FSEL R0, R102, RZ, P0 ;  /* 0x000000ff66007208 */ /* 0x000fe20000000000 */
[----:B------:R-:W-:Y:S01]  /*9420*/  FFMA.FTZ R4, R53, c[0x0][0x2d0], -R2 ;  /* 0x0000b40035047a23 */ /* 0x000fe20000010802 */
[----:B------:R-:W-:Y:S01]  /*9430*/  FSETP.NEU.FTZ.AND P0, PT, R101, -INF , PT ;  /* 0xff8000006500780b */ /* 0x000fe20003f1d000 */
[----:B------:R-:W-:Y:S01]  /*9440*/  FMUL.FTZ R51, R3, R163 ;  /* 0x000000a303337220 */ /* 0x000fe20000410000 */
[----:B------:R-:W-:Y:S01]  /*9450*/  MUFU.EX2 R251, R181 ;  /* 0x000000b500fb7308 */ /* 0x000fe20000000800 */
[----:B------:R-:W-:Y:S01]  /*9460*/  FADD.FTZ R0, -R0, R106 ;  /* 0x0000006a00007221 */ /* 0x000fe20000010100 */
[----:B------:R-:W-:Y:S01]  /*9470*/  FSEL R2, R101, RZ, P0 ;  /* 0x000000ff65027208 */ /* 0x000fe20000000000 */
[----:B------:R-:W-:Y:S01]  /*9480*/  FMUL.FTZ R64, R100, R168 ;  /* 0x000000a864407220 */ /* 0x000fe20000410000 */
[----:B------:R-:W-:Y:S01]  /*9490*/  LDSM.16.MT88.4 R160, [R201+0x1c00] ;  /* 0x001c0000c9a0783b */ /* 0x000fe20000004200 */
[----:B------:R-:W-:Y:S02]  /*94a0*/  FMUL.FTZ R0, R0, c[0x0][0x2d0] ;  /* 0x0000b40000007a20 */ /* 0x000fe40000410000 */
[----:B------:R-:W-:Y:S02]  /*94b0*/  FADD.FTZ R2, -R2, R107 ;  /* 0x0000006b02027221 */ /* 0x000fe40000010100 */
[----:B------:R-:W-:Y:S01]  /*94c0*/  FMUL.FTZ R65, R100, R169 ;  /* 0x000000a964417220 */ /* 0x000fe20000410000 */
[----:B------:R1:W-:Y:S01]  /*94d0*/  MUFU.EX2 R20, R4 ;  /* 0x0000000400147308 */ /* 0x0003e20000000800 */
[----:B------:R-:W-:Y:S02]  /*94e0*/  FMUL.FTZ R2, R2, c[0x0][0x2d0] ;  /* 0x0000b40002027a20 */ /* 0x000fe40000410000 */
[C---:B------:R-:W-:Y:S02]  /*94f0*/  FMUL.FTZ R66, R3.reuse, R170 ;  /* 0x000000aa03427220 */ /* 0x040fe40000410000 */
        /* <DEDUP_REMOVED lines=8> */
[----:B------:R-:W-:Y:S01]  /*9580*/  FMUL.FTZ R83, R3, R83 ;  /* 0x0000005303537220 */ /* 0x000fe20000410000 */
[----:B------:R-:W3:Y:S01]  /*9590*/  MUFU.EX2 R2, R2 ;  /* 0x0000000200027308 */ /* 0x000ee20000000800 */
[C---:B------:R-:W-:Y:S02]  /*95a0*/  FMUL.FTZ R84, R100.reuse, R84 ;  /* 0x0000005464547220 */ /* 0x040fe40000410000 */
[----:B------:R-:W-:Y:S02]  /*95b0*/  FMUL.FTZ R85, R100, R85 ;  /* 0x0000005564557220 */ /* 0x000fe40000410000 */
[----:B-1----:R-:W-:Y:S02]  /*95c0*/  FMUL.FTZ R4, R101, c[0x0][0x2d0] ;  /* 0x0000b40065047a20 */ /* 0x002fe40000410000 */
[C---:B------:R-:W-:Y:S02]  /*95d0*/  FMUL.FTZ R86, R3.reuse, R86 ;  /* 0x0000005603567220 */ /* 0x040fe40000410000 */
[----:B------:R-:W-:Y:S01]  /*95e0*/  FMUL.FTZ R87, R3, R87 ;  /* 0x0000005703577220 */ /* 0x000fe20000410000 */
[----:B------:R-:W-:Y:S01]  /*95f0*/  FSEL R4, R4, RZ, P0 ;  /* 0x000000ff04047208 */ /* 0x000fe20000000000 */
[----:B------:R-:W-:Y:S01]  /*9600*/  MUFU.EX2 R252, R180 ;  /* 0x000000b400fc7308 */ /* 0x000fe20000000800 */
[----:B------:R-:W-:Y:S02]  /*9610*/  FMUL.FTZ R96, R100, R96 ;  /* 0x0000006064607220 */ /* 0x000fe40000410000 */
[----:B--2---:R-:W-:Y:S02]  /*9620*/  FMUL.FTZ R61, R0, R109 ;  /* 0x0000006d003d7220 */ /* 0x004fe40000410000 */
        /* <DEDUP_REMOVED lines=19> */
[C---:B------:R-:W-:Y:S02]  /*9760*/  FFMA.FTZ R4, R0.reuse, R248, R20 ;  /* 0x000000f800047223 */ /* 0x040fe40000010014 */
[----:B------:R-:W-:Y:S01]  /*9770*/  FMUL.FTZ R60, R0, R108 ;  /* 0x0000006c003c7220 */ /* 0x000fe20000410000 */
[----:B------:R-:W-:Y:S01]  /*9780*/  F2FP.PACK_AB R108, R19, R20 ;  /* 0x00000014136c723e */ /* 0x000fe200000000ff */
[----:B---3--:R-:W-:Y:S01]  /*9790*/  FMUL.FTZ R14, R2, R134 ;  /* 0x00000086020e7220 */ /* 0x008fe20000410000 */
[----:B------:R-:W1:Y:S01]  /*97a0*/  LDSM.16.MT88.4 R20, [R201] ;  /* 0x00000000c914783b */ /* 0x000e620000004200 */
[----:B------:R-:W2:Y:S01]  /*97b0*/  MUFU.EX2 R134, R52 ;  /* 0x0000003400867308 */ /* 0x000ea20000000800 */
[C---:B------:R-:W-:Y:S02]  /*97c0*/  FMUL.FTZ R12, R0.reuse, R132 ;  /* 0x00000084000c7220 */ /* 0x040fe40000410000 */
[----:B------:R-:W-:Y:S02]  /*97d0*/  FMUL.FTZ R13, R0, R133 ;  /* 0x00000085000d7220 */ /* 0x000fe40000410000 */
[C---:B------:R-:W-:Y:S02]  /*97e0*/  FMUL.FTZ R15, R2.reuse, R135 ;  /* 0x00000087020f7220 */ /* 0x040fe40000410000 */
[----:B------:R-:W-:Y:S02]  /*97f0*/  FMUL.FTZ R27, R2, R131 ;  /* 0x00000083021b7220 */ /* 0x000fe40000410000 */
[----:B------:R-:W-:Y:S01]  /*9800*/  FMUL.FTZ R9, R0, R137 ;  /* 0x0000008900097220 */ /* 0x000fe20000410000 */
[----:B------:R3:W-:Y:S01]  /*9810*/  MUFU.EX2 R133, R17 ;  /* 0x0000001100857308 */ /* 0x0007e20000000800 */
[----:B------:R-:W-:Y:S02]  /*9820*/  FADD.FTZ R6, R25, R11 ;  /* 0x0000000b19067221 */ /* 0x000fe40000010000 */
[----:B------:R-:W-:Y:S02]  /*9830*/  FMUL.FTZ R26, R2, R130 ;  /* 0x00000082021a7220 */ /* 0x000fe40000410000 */
[----:B------:R-:W-:Y:S02]  /*9840*/  FADD.FTZ R130, R19, R4 ;  /* 0x0000000413827221 */ /* 0x000fe40000010000 */
[C---:B------:R-:W-:Y:S02]  /*9850*/  FMUL.FTZ R4, R100.reuse, R140 ;  /* 0x0000008c64047220 */ /* 0x040fe40000410000 */
[----:B------:R-:W-:Y:S01]  /*9860*/  FMUL.FTZ R5, R100, R141 ;  /* 0x0000008d64057220 */ /* 0x000fe20000410000 */
[----:B------:R-:W4:Y:S01]  /*9870*/  MUFU.EX2 R131, R55 ;  /* 0x0000003700837308 */ /* 0x000f220000000800 */
[C---:B------:R-:W-:Y:S02]  /*9880*/  FMUL.FTZ R7, R3.reuse, R143 ;  /* 0x0000008f03077220 */ /* 0x040fe40000410000 */
[----:B------:R-:W-:Y:S02]  /*9890*/  FADD.FTZ R177, R24, R6 ;  /* 0x0000000618b17221 */ /* 0x000fe40000010000 */
[----:B------:R-:W-:Y:S02]  /*98a0*/  FMUL.FTZ R6, R3, R142 ;  /* 0x0000008e03067220 */ /* 0x000fe40000410000 */
[----:B------:R-:W-:Y:S02]  /*98b0*/  FMUL.FTZ R24, R0, R128 ;  /* 0x0000008000187220 */ /* 0x000fe40000410000 */
[----:B------:R-:W-:Y:S01]  /*98c0*/  FADD.FTZ R128, R175, R18 ;  /* 0x00000012af807221 */ /* 0x000fe20000010000 */
[----:B------:R5:W-:Y:S01]  /*98d0*/  MUFU.EX2 R132, R54 ;  /* 0x0000003600847308 */ /* 0x000be20000000800 */
[----:B--2---:R-:W-:Y:S01]  /*98e0*/  F2FP.PACK_AB R175, R134, R175 ;  /* 0x000000af86af723e */ /* 0x004fe200000000ff */
[C---:B------:R-:W-:Y:S02]  /*98f0*/  FMUL.FTZ R18, R3.reuse, R146 ;  /* 0x0000009203127220 */ /* 0x040fe40000410000 */
[----:B---3--:R-:W-:Y:S02]  /*9900*/  FMUL.FTZ R17, R100, R145 ;  /* 0x0000009164117220 */ /* 0x008fe40000410000 */
[----:B------:R-:W-:Y:S02]  /*9910*/  FMUL.FTZ R19, R3, R147 ;  /* 0x0000009303137220 */ /* 0x000fe40000410000 */
[----:B------:R-:W-:Y:S01]  /*9920*/  FMUL.FTZ R28, R0, R124 ;  /* 0x0000007c001c7220 */ /* 0x000fe20000410000 */
[-C--:B-1----:R-:W-:Y:S01]  /*9930*/  HMMA.16816.F32 R4, R172, R20.reuse, R4 ;  /* 0x00000014ac04723c */ /* 0x082fe20000001804 */
[----:B------:R-:W1:Y:S04]  /*9940*/  MUFU.EX2 R135, R16 ;  /* 0x0000001000877308 */ /* 0x000e680000000800 */
[C---:B------:R-:W-:Y:S02]  /*9950*/  FMUL.FTZ R10, R2.reuse, R138 ;  /* 0x0000008a020a7220 */ /* 0x040fe40000410000 */
[C---:B------:R-:W-:Y:S02]  /*9960*/  FMUL.FTZ R11, R2.reuse, R139 ;  /* 0x0000008b020b7220 */ /* 0x040fe40000410000 */
[C---:B------:R-:W-:Y:S02]  /*9970*/  FMUL.FTZ R62, R2.reuse, R110 ;  /* 0x0000006e023e7220 */ /* 0x040fe40000410000 */
[----:B------:R-:W2:Y:S01]  /*9980*/  MUFU.EX2 R137, R67 ;  /* 0x0000004300897308 */ /* 0x000ea20000000800 */
[----:B------:R-:W-:Y:S02]  /*9990*/  FMUL.FTZ R63, R2, R111 ;  /* 0x0000006f023f7220 */ /* 0x000fe40000410000 */
[C---:B------:R-:W-:Y:S01]  /*99a0*/  FMUL.FTZ R8, R0.reuse, R136 ;  /* 0x0000008800087220 */ /* 0x040fe20000410000 */
[----:B-----5:R-:W3:Y:S01]  /*99b0*/  LDSM.16.MT88.4 R52, [R201+0x1000] ;  /* 0x00100000c934783b */ /* 0x020ee20000004200 */
[----:B------:R-:W-:Y:S02]  /*99c0*/  FMUL.FTZ R25, R0, R129 ;  /* 0x0000008100197220 */ /* 0x000fe40000410000 */
[----:B------:R-:W-:Y:S01]  /*99d0*/  FFMA.FTZ R129, R2, R249, R109 ;  /* 0x000000f902817223 */ /* 0x000fe2000001006d */
[----:B----4-:R-:W-:Y:S01]  /*99e0*/  F2FP.PACK_AB R109, R131, R109 ;  /* 0x0000006d836d723e */ /* 0x010fe200000000ff */
[----:B------:R-:W-:Y:S01]  /*99f0*/  FMUL.FTZ R29, R0, R125 ;  /* 0x0000007d001d7220 */ /* 0x000fe20000410000 */
[----:B------:R-:W-:Y:S01]  /*9a00*/  MUFU.EX2 R139, R187 ;  /* 0x000000bb008b7308 */ /* 0x000fe20000000800 */
[C---:B------:R-:W-:Y:S02]  /*9a10*/  FMUL.FTZ R30, R2.reuse, R126 ;  /* 0x0000007e021e7220 */ /* 0x040fe40000410000 */
[----:B------:R-:W-:Y:S01]  /*9a20*/  FMUL.FTZ R31, R2, R127 ;  /* 0x0000007f021f7220 */ /* 0x000fe20000410000 */
[----:B-1----:R-:W-:Y:S01]  /*9a30*/  F2FP.PACK_AB R111, R135, R132 ;  /* 0x00000084876f723e */ /* 0x002fe200000000ff */
[C---:B------:R-:W-:Y:S01]  /*9a40*/  FMUL.FTZ R16, R100.reuse, R144 ;  /* 0x0000009064107220 */ /* 0x040fe20000410000 */
[----:B------:R-:W-:Y:S01]  /*9a50*/  LDSM.16.MT88.4 R124, [R201+0x1400] ;  /* 0x00140000c97c783b */ /* 0x000fe20000004200 */
[----:B------:R-:W-:Y:S02]  /*9a60*/  FMUL.FTZ R32, R100, R152 ;  /* 0x0000009864207220 */ /* 0x000fe40000410000 */
[C---:B------:R-:W-:Y:S01]  /*9a70*/  FMUL.FTZ R34, R3.reuse, R154 ;  /* 0x0000009a03227220 */ /* 0x040fe20000410000 */
[----:B------:R-:W-:Y:S01]  /*9a80*/  MUFU.EX2 R138, R182 ;  /* 0x000000b6008a7308 */ /* 0x000fe20000000800 */
[----:B------:R-:W-:Y:S02]  /*9a90*/  FMUL.FTZ R35, R3, R155 ;  /* 0x0000009b03237220 */ /* 0x000fe40000410000 */
[C---:B------:R-:W-:Y:S01]  /*9aa0*/  FMUL.FTZ R56, R0.reuse, R112 ;  /* 0x0000007000387220 */ /* 0x040fe20000410000 */
[----:B--2---:R-:W-:Y:S01]  /*9ab0*/  F2FP.PACK_AB R110, R137, R133 ;  /* 0x00000085896e723e */ /* 0x004fe200000000ff */
[----:B------:R-:W-:Y:S01]  /*9ac0*/  LDSM.16.MT88.4 R144, [R201+0xc00] ;  /* 0x000c0000c990783b */ /* 0x000fe20000004200 */
[----:B------:R-:W-:Y:S02]  /*9ad0*/  FMUL.FTZ R57, R0, R113 ;  /* 0x0000007100397220 */ /* 0x000fe40000410000 */
[C---:B------:R-:W-:Y:S02]  /*9ae0*/  FMUL.FTZ R58, R2.reuse, R114 ;  /* 0x00000072023a7220 */ /* 0x040fe40000410000 */
[----:B------:R-:W-:Y:S01]  /*9af0*/  FMUL.FTZ R59, R2, R115 ;  /* 0x00000073023b7220 */ /* 0x000fe20000410000 */
[C---:B------:R-:W-:Y:S01]  /*9b00*/  HMMA.16816.F32 R8, R108.reuse, R20, R8 ;  /* 0x000000146c08723c */ /* 0x040fe20000001808 */
[----:B------:R-:W-:Y:S01]  /*9b10*/  MUFU.EX2 R249, R184 ;  /* 0x000000b800f97308 */ /* 0x000fe20000000800 */
[----:B------:R-:W1:Y:S02]  /*9b20*/  LDSM.16.MT88.4 R112, [R202+0x1000] ;  /* 0x00100000ca70783b */ /* 0x000e640000004200 */
[C---:B------:R-:W-:Y:S02]  /*9b30*/  FMUL.FTZ R40, R0.reuse, R120 ;  /* 0x0000007800287220 */ /* 0x040fe40000410000 */
[----:B------:R-:W-:Y:S02]  /*9b40*/  FMUL.FTZ R41, R0, R121 ;  /* 0x0000007900297220 */ /* 0x000fe40000410000 */
[-C--:B------:R-:W-:Y:S02]  /*9b50*/  HMMA.16816.F32 R12, R108, R22.reuse, R12 ;  /* 0x000000166c0c723c */ /* 0x080fe4000000180c */
[----:B------:R-:W-:Y:S01]  /*9b60*/  LDSM.16.MT88.4 R152, [R202+0xc00] ;  /* 0x000c0000ca98783b */ /* 0x000fe20000004200 */
[----:B------:R-:W-:Y:S01]  /*9b70*/  MUFU.EX2 R178, R178 ;  /* 0x000000b200b27308 */ /* 0x000fe20000000800 */
[C---:B------:R-:W-:Y:S02]  /*9b80*/  FMUL.FTZ R42, R2.reuse, R122 ;  /* 0x0000007a022a7220 */ /* 0x040fe40000410000 */
[----:B------:R-:W-:Y:S02]  /*9b90*/  FMUL.FTZ R43, R2, R123 ;  /* 0x0000007b022b7220 */ /* 0x000fe40000410000 */
[C---:B------:R-:W-:Y:S02]  /*9ba0*/  HMMA.16816.F32 R16, R172.reuse, R22, R16 ;  /* 0x00000016ac10723c */ /* 0x040fe40000001810 */
[----:B------:R-:W-:Y:S02]  /*9bb0*/  LDSM.16.MT88.4 R120, [R202+0x400] ;  /* 0x00040000ca78783b */ /* 0x000fe40000004200 */
[C---:B------:R-:W-:Y:S01]  /*9bc0*/  FMUL.FTZ R20, R100.reuse, R148 ;  /* 0x0000009464147220 */ /* 0x040fe20000410000 */
[----:B------:R-:W-:Y:S01]  /*9bd0*/  MUFU.EX2 R250, R179 ;  /* 0x000000b300fa7308 */ /* 0x000fe20000000800 */
[----:B------:R-:W-:Y:S02]  /*9be0*/  FMUL.FTZ R21, R100, R149 ;  /* 0x0000009564157220 */ /* 0x000fe40000410000 */
[C---:B------:R-:W-:Y:S04]  /*9bf0*/  FMUL.FTZ R22, R3.reuse, R150 ;  /* 0x0000009603167220 */ /* 0x040fe80000410000 */
[C---:B------:R-:W-:Y:S02]  /*9c00*/  FMUL.FTZ R23, R3.reuse, R151 ;  /* 0x0000009703177220 */ /* 0x040fe40000410000 */
[C---:B------:R-:W-:Y:S01]  /*9c10*/  FMUL.FTZ R44, R0.reuse, R116 ;  /* 0x00000074002c7220 */ /* 0x040fe20000410000 */
[----:B------:R2:W-:Y:S01]  /*9c20*/  MUFU.EX2 R136, R227 ;  /* 0x000000e300887308 */ /* 0x0005e20000000800 */
[----:B------:R-:W-:Y:S02]  /*9c30*/  FMUL.FTZ R45, R0, R117 ;  /* 0x00000075002d7220 */ /* 0x000fe40000410000 */
[C---:B------:R-:W-:Y:S01]  /*9c40*/  FMUL.FTZ R46, R2.reuse, R118 ;  /* 0x00000076022e7220 */ /* 0x040fe20000410000 */
[-C--:B------:R-:W-:Y:S03]  /*9c50*/  HMMA.16816.F32 R20, R172, R36.reuse, R20 ;  /* 0x00000024ac14723c */ /* 0x080fe60000001814 */
[----:B------:R-:W-:Y:S02]  /*9c60*/  FMUL.FTZ R47, R2, R119 ;  /* 0x00000077022f7220 */ /* 0x000fe40000410000 */
[----:B------:R-:W-:Y:S01]  /*9c70*/  LDSM.16.MT88.4 R116, [R201+0x400] ;  /* 0x00040000c974783b */ /* 0x000fe20000004200 */
[C---:B------:R-:W-:Y:S01]  /*9c80*/  FMUL.FTZ R67, R3.reuse, R171 ;  /* 0x000000ab03437220 */ /* 0x040fe20000410000 */
[----:B------:R-:W-:Y:S01]  /*9c90*/  MUFU.EX2 R107, R190 ;  /* 0x000000be006b7308 */ /* 0x000fe20000000800 */
[C---:B------:R-:W-:Y:S04]  /*9ca0*/  HMMA.16816.F32 R24, R108.reuse, R36, R24 ;  /* 0x000000246c18723c */ /* 0x040fe80000001818 */
[C---:B------:R-:W-:Y:S01]  /*9cb0*/  FMUL.FTZ R72, R0.reuse, R72 ;  /* 0x0000004800487220 */ /* 0x040fe20000410000 */
[----:B------:R-:W-:Y:S01]  /*9cc0*/  LDSM.16.MT88.4 R168, [R202+0x1c00] ;  /* 0x001c0000caa8783b */ /* 0x000fe20000004200 */
[----:B------:R-:W-:Y:S02]  /*9cd0*/  FMUL.FTZ R73, R0, R73 ;  /* 0x0000004900497220 */ /* 0x000fe40000410000 */
[-C--:B------:R-:W-:Y:S01]  /*9ce0*/  HMMA.16816.F32 R28, R108, R38.reuse, R28 ;  /* 0x000000266c1c723c */ /* 0x080fe2000000181c */
[----:B------:R-:W-:Y:S03]  /*9cf0*/  MUFU.EX2 R106, R189 ;  /* 0x000000bd006a7308 */ /* 0x000fe60000000800 */
[----:B--2---:R-:W-:Y:S01]  /*9d00*/  MOV R227, R185 ;  /* 0x000000b900e37202 */ /* 0x004fe20000000f00 */
[C---:B------:R-:W-:Y:S02]  /*9d10*/  FMUL.FTZ R36, R100.reuse, R156 ;  /* 0x0000009c64247220 */ /* 0x040fe40000410000 */
[----:B------:R-:W-:Y:S01]  /*9d20*/  FMUL.FTZ R37, R100, R157 ;  /* 0x0000009d64257220 */ /* 0x000fe20000410000 */
[C---:B------:R-:W-:Y:S03]  /*9d30*/  HMMA.16816.F32 R32, R172.reuse, R38, R32 ;  /* 0x00000026ac20723c */ /* 0x040fe60000001820 */
[----:B------:R-:W-:Y:S01]  /*9d40*/  MUFU.EX2 R247, R219 ;  /* 0x000000db00f77308 */ /* 0x000fe20000000800 */
[C---:B------:R-:W-:Y:S02]  /*9d50*/  FMUL.FTZ R74, R2.reuse, R74 ;  /* 0x0000004a024a7220 */ /* 0x040fe40000410000 */
[----:B------:R-:W-:Y:S02]  /*9d60*/  FMUL.FTZ R75, R2, R75 ;  /* 0x0000004b024b7220 */ /* 0x000fe40000410000 */
[C---:B------:R-:W-:Y:S04]  /*9d70*/  FMUL.FTZ R38, R3.reuse, R158 ;  /* 0x0000009e03267220 */ /* 0x040fe80000410000 */
[C---:B------:R-:W-:Y:S01]  /*9d80*/  FMUL.FTZ R39, R3.reuse, R159 ;  /* 0x0000009f03277220 */ /* 0x040fe20000410000 */
[----:B------:R-:W-:Y:S01]  /*9d90*/  MUFU.EX2 R248, R194 ;  /* 0x000000c200f87308 */ /* 0x000fe20000000800 */
[C---:B------:R-:W-:Y:S02]  /*9da0*/  FMUL.FTZ R76, R0.reuse, R76 ;  /* 0x0000004c004c7220 */ /* 0x040fe40000410000 */
[----:B------:R-:W-:Y:S02]  /*9db0*/  FMUL.FTZ R77, R0, R77 ;  /* 0x0000004d004d7220 */ /* 0x000fe40000410000 */
[C---:B------:R-:W-:Y:S01]  /*9dc0*/  FMUL.FTZ R78, R2.reuse, R78 ;  /* 0x0000004e024e7220 */ /* 0x040fe20000410000 */
[-C--:B---3--:R-:W-:Y:S03]  /*9dd0*/  HMMA.16816.F32 R36, R172, R52.reuse, R36 ;  /* 0x00000034ac24723c */ /* 0x088fe60000001824 */
[----:B------:R-:W-:Y:S01]  /*9de0*/  FMUL.FTZ R79, R2, R79 ;  /* 0x0000004f024f7220 */ /* 0x000fe20000410000 */
[----:B------:R-:W-:Y:S01]  /*9df0*/  MUFU.EX2 R219, R198 ;  /* 0x000000c600db7308 */ /* 0x000fe20000000800 */
[C---:B------:R-:W-:Y:S02]  /*9e00*/  FMUL.FTZ R97, R100.reuse, R97 ;  /* 0x0000006164617220 */ /* 0x040fe40000410000 */
[C---:B------:R-:W-:Y:S01]  /*9e10*/  FMUL.FTZ R98, R3.reuse, R98 ;  /* 0x0000006203627220 */ /* 0x040fe20000410000 */
[C---:B------:R-:W-:Y:S04]  /*9e20*/  HMMA.16816.F32 R40, R108.reuse, R52, R40 ;  /* 0x000000346c28723c */ /* 0x040fe80000001828 */
[----:B------:R-:W-:Y:S02]  /*9e30*/  FMUL.FTZ R99, R3, R99 ;  /* 0x0000006303637220 */ /* 0x000fe40000410000 */
[----:B------:R-:W-:Y:S01]  /*9e40*/  MUFU.EX2 R198, R236 ;  /* 0x000000ec00c67308 */ /* 0x000fe20000000800 */
[C---:B------:R-:W-:Y:S01]  /*9e50*/  FMUL.FTZ R52, R100.reuse, R164 ;  /* 0x000000a464347220 */ /* 0x040fe20000410000 */
[-C--:B------:R-:W-:Y:S04]  /*9e60*/  HMMA.16816.F32 R44, R108, R54.reuse, R44 ;  /* 0x000000366c2c723c */ /* 0x080fe8000000182c */
[----:B------:R-:W-:Y:S02]  /*9e70*/  FMUL.FTZ R53, R100, R165 ;  /* 0x000000a564357220 */ /* 0x000fe40000410000 */
[----:B------:R-:W-:Y:S02]  /*9e80*/  FADD.FTZ R100, R133, R130 ;  /* 0x0000008285647221 */ /* 0x000fe40000010000 */
[C---:B------:R-:W-:Y:S01]  /*9e90*/  HMMA.16816.F32 R48, R172.reuse, R54, R48 ;  /* 0x00000036ac30723c */ /* 0x040fe20000001830 */
[----:B------:R-:W-:Y:S03]  /*9ea0*/  MUFU.EX2 R199, R199 ;  /* 0x000000c700c77308 */ /* 0x000fe60000000800 */
[C---:B------:R-:W-:Y:S02]  /*9eb0*/  FMUL.FTZ R90, R2.reuse, R90 ;  /* 0x0000005a025a7220 */ /* 0x040fe40000410000 */
[----:B------:R-:W-:Y:S02]  /*9ec0*/  FMUL.FTZ R91, R2, R91 ;  /* 0x0000005b025b7220 */ /* 0x000fe40000410000 */
[C---:B------:R-:W-:Y:S03]  /*9ed0*/  FMUL.FTZ R54, R3.reuse, R166 ;  /* 0x000000a603367220 */ /* 0x040fe60000410000 */
[----:B------:R-:W-:Y:S01]  /*9ee0*/  MUFU.EX2 R218, R218 ;  /* 0x000000da00da7308 */ /* 0x000fe20000000800 */
[----:B------:R-:W-:Y:S02]  /*9ef0*/  FMUL.FTZ R55, R3, R167 ;  /* 0x000000a703377220 */ /* 0x000fe40000410000 */
[----:B------:R-:W-:Y:S02]  /*9f00*/  FADD.FTZ R3, R134, R128 ;  /* 0x0000008086037221 */ /* 0x000fe40000010000 */
[C---:B------:R-:W-:Y:S02]  /*9f10*/  FMUL.FTZ R94, R2.reuse, R94 ;  /* 0x0000005e025e7220 */ /* 0x040fe40000410000 */
[----:B------:R-:W-:Y:S01]  /*9f20*/  FMUL.FTZ R95, R2, R95 ;  /* 0x0000005f025f7220 */ /* 0x000fe20000410000 */
[-C--:B-1----:R-:W-:Y:S02]  /*9f30*/  HMMA.16816.F32 R52, R172, R112.reuse, R52 ;  /* 0x00000070ac34723c */ /* 0x082fe40000001834 */
[----:B------:R-:W-:Y:S01]  /*9f40*/  MUFU.EX2 R128, R223 ;  /* 0x000000df00807308 */ /* 0x000fe20000000800 */
[C---:B------:R-:W-:Y:S02]  /*9f50*/  FMUL.FTZ R88, R0.reuse, R88 ;  /* 0x0000005800587220 */ /* 0x040fe40000410000 */
[C---:B------:R-:W-:Y:S02]  /*9f60*/  FMUL.FTZ R89, R0.reuse, R89 ;  /* 0x0000005900597220 */ /* 0x040fe40000410000 */
[C---:B------:R-:W-:Y:S01]  /*9f70*/  FMUL.FTZ R92, R0.reuse, R92 ;  /* 0x0000005c005c7220 */ /* 0x040fe20000410000 */
[C---:B------:R-:W-:Y:S04]  /*9f80*/  HMMA.16816.F32 R56, R108.reuse, R112, R56 ;  /* 0x000000706c38723c */ /* 0x040fe80000001838 */
[----:B------:R-:W1:Y:S01]  /*9f90*/  MUFU.EX2 R2, R191 ;  /* 0x000000bf00027308 */ /* 0x000e620000000800 */
[----:B------:R-:W-:Y:S02]  /*9fa0*/  FMUL.FTZ R93, R0, R93 ;  /* 0x0000005d005d7220 */ /* 0x000fe40000410000 */
[----:B------:R-:W-:Y:S01]  /*9fb0*/  FADD.FTZ R0, R105, R177 ;  /* 0x000000b169007221 */ /* 0x000fe20000010000 */
[-C--:B------:R-:W-:Y:S06]  /*9fc0*/  HMMA.16816.F32 R60, R108, R114.reuse, R60 ;  /* 0x000000726c3c723c */ /* 0x080fec000000183c */
[----:B------:R-:W-:Y:S02]  /*9fd0*/  MUFU.EX2 R223, R221 ;  /* 0x000000dd00df7308 */ /* 0x000fe40000000800 */
[C---:B------:R-:W-:Y:S01]  /*9fe0*/  HMMA.16816.F32 R64, R172.reuse, R114, R64 ;  /* 0x00000072ac40723c */ /* 0x040fe20000001840 */
[----:B------:R-:W2:Y:S07]  /*9ff0*/  LDSM.16.MT88.4 R112, [R201+0x2000] ;  /* 0x00200000c970783b */ /* 0x000eae0000004200 */
[----:B------:R-:W-:Y:S01]  /*a000*/  MUFU.EX2 R221, R197 ;  /* 0x000000c500dd7308 */ /* 0x000fe20000000800 */
[----:B-1----:R-:W-:Y:S04]  /*a010*/  FADD.FTZ R0, R2, R0 ;  /* 0x0000000002007221 */ /* 0x002fe80000010000 */
[----:B------:R-:W-:Y:S05]  /*a020*/  FADD.FTZ R0, R107, R0 ;  /* 0x000000006b007221 */ /* 0x000fea0000010000 */
[----:B------:R-:W-:Y:S10]  /*a030*/  MUFU.EX2 R197, R237 ;  /* 0x000000ed00c57308 */ /* 0x000ff40000000800 */
[----:B------:R-:W-:Y:S10]  /*a040*/  MUFU.EX2 R190, R243 ;  /* 0x000000f300be7308 */ /* 0x000ff40000000800 */
[----:B------:R-:W-:Y:S01]  /*a050*/  MUFU.EX2 R194, R229 ;  /* 0x000000e500c27308 */ /* 0x000fe20000000800 */
[-C--:B--2---:R-:W-:Y:S09]  /*a060*/  HMMA.16816.F32 R68, R172, R112.reuse, R68 ;  /* 0x00000070ac44723c */ /* 0x084ff20000001844 */
[----:B------:R-:W-:Y:S01]  /*a070*/  MUFU.EX2 R192, R239 ;  /* 0x000000ef00c07308 */ /* 0x000fe20000000800 */
[C---:B------:R-:W-:Y:S08]  /*a080*/  HMMA.16816.F32 R72, R108.reuse, R112, R72 ;  /* 0x000000706c48723c */ /* 0x040ff00000001848 */
[-C--:B------:R-:W-:Y:S01]  /*a090*/  HMMA.16816.F32 R76, R108, R114.reuse, R76 ;  /* 0x000000726c4c723c */ /* 0x080fe2000000184c */
[----:B------:R-:W-:Y:S07]  /*a0a0*/  MUFU.EX2 R191, R244 ;  /* 0x000000f400bf7308 */ /* 0x000fee0000000800 */
[C---:B------:R-:W-:Y:S01]  /*a0b0*/  HMMA.16816.F32 R80, R172.reuse, R114, R80 ;  /* 0x00000072ac50723c */ /* 0x040fe20000001850 */
[----:B------:R-:W1:Y:S02]  /*a0c0*/  LDSM.16.MT88.4 R112, [R202+0x2000] ;  /* 0x00200000ca70783b */ /* 0x000e640000004200 */
[----:B------:R-:W2:Y:S02]  /*a0d0*/  MUFU.EX2 R189, R238 ;  /* 0x000000ee00bd7308 */ /* 0x000ea40000000800 */
[----:B--2---:R-:W-:Y:S03]  /*a0e0*/  F2FP.PACK_AB R177, R190, R189 ;  /* 0x000000bdbeb1723e */ /* 0x004fe600000000ff */
[-C--:B-1----:R-:W-:Y:S08]  /*a0f0*/  HMMA.16816.F32 R84, R172, R112.reuse, R84 ;  /* 0x00000070ac54723c */ /* 0x082ff00000001854 */
[C---:B------:R-:W-:Y:S07]  /*a100*/  HMMA.16816.F32 R88, R108.reuse, R112, R88 ;  /* 0x000000706c58723c */ /* 0x040fee0000001858 */
[----:B------:R-:W-:Y:S01]  /*a110*/  F2FP.PACK_AB R112, R138, R183 ;  /* 0x000000b78a70723e */ /* 0x000fe200000000ff */
[-C--:B------:R-:W-:Y:S04]  /*a120*/  HMMA.16816.F32 R92, R108, R114.reuse, R92 ;  /* 0x000000726c5c723c */ /* 0x080fe8000000185c */
[----:B------:R-:W-:Y:S03]  /*a130*/  F2FP.PACK_AB R113, R178, R176 ;  /* 0x000000b0b271723e */ /* 0x000fe600000000ff */
[----:B------:R-:W-:Y:S01]  /*a140*/  F2FP.PACK_AB R111, R185, R186 ;  /* 0x000000bab96f723e */ /* 0x000fe200000000ff */
[----:B------:R-:W-:Y:S01]  /*a150*/  HMMA.16816.F32 R96, R172, R114, R96 ;  /* 0x00000072ac60723c */ /* 0x000fe20000001860 */
[----:B------:R1:W-:Y:S03]  /*a160*/  MUFU.EX2 R172, R228 ;  /* 0x000000e400ac7308 */ /* 0x0003e60000000800 */
[----:B------:R-:W-:Y:S01]  /*a170*/  F2FP.PACK_AB R108, R2, R105 ;  /* 0x00000069026c723e */ /* 0x000fe200000000ff */
[C---:B------:R-:W-:Y:S01]  /*a180*/  FADD.FTZ R2, R106.reuse, R0 ;  /* 0x000000006a027221 */ /* 0x040fe20000010000 */
[----:B------:R-:W-:Y:S01]  /*a190*/  F2FP.PACK_AB R110, R106, R107 ;  /* 0x0000006b6a6e723e */ /* 0x000fe200000000ff */
[----:B------:R-:W-:Y:S01]  /*a1a0*/  FADD.FTZ R0, R131, R129 ;  /* 0x0000008183007221 */ /* 0x000fe20000010000 */
[----:B------:R-:W-:Y:S03]  /*a1b0*/  F2FP.PACK_AB R109, R139, R188 ;  /* 0x000000bc8b6d723e */ /* 0x000fe600000000ff */
[----:B------:R-:W-:Y:S01]  /*a1c0*/  MUFU.EX2 R129, R224 ;  /* 0x000000e000817308 */ /* 0x000fe20000000800 */
[----:B------:R-:W-:Y:S01]  /*a1d0*/  F2FP.PACK_AB R114, R252, R251 ;  /* 0x000000fbfc72723e */ /* 0x000fe200000000ff */
[----:B------:R-:W-:Y:S01]  /*a1e0*/  FADD.FTZ R105, R132, R0 ;  /* 0x0000000084697221 */ /* 0x000fe20000010000 */
[----:B------:R-:W-:Y:S01]  /*a1f0*/  F2FP.PACK_AB R115, R249, R250 ;  /* 0x000000faf973723e */ /* 0x000fe200000000ff */
[-C--:B------:R-:W-:Y:S05]  /*a200*/  HMMA.16816.F32 R4, R108, R116.reuse, R4 ;  /* 0x000000746c04723c */ /* 0x080fea0000001804 */
[----:B------:R-:W-:Y:S01]  /*a210*/  FADD.FTZ R105, R135, R105 ;  /* 0x0000006987697221 */ /* 0x000fe20000010000 */
[----:B------:R-:W-:Y:S01]  /*a220*/  MUFU.EX2 R174, R242 ;  /* 0x000000f200ae7308 */ /* 0x000fe20000000800 */
[----:B------:R-:W-:Y:S01]  /*a230*/  LDSM.16.MT88.4 R132, [R201+0x2800] ;  /* 0x00280000c984783b */ /* 0x000fe20000004200 */
[C---:B------:R-:W-:Y:S04]  /*a240*/  HMMA.16816.F32 R8, R112.reuse, R116, R8 ;  /* 0x000000747008723c */ /* 0x040fe80000001808 */
[----:B-1----:R-:W-:Y:S03]  /*a250*/  MOV R228, R186 ;  /* 0x000000ba00e47202 */ /* 0x002fe60000000f00 */
[----:B------:R-:W-:Y:S01]  /*a260*/  LDSM.16.MT88.4 R184, [R202+0x2c00] ;  /* 0x002c0000cab8783b */ /* 0x000fe20000004200 */
[-C--:B------:R-:W-:Y:S01]  /*a270*/  HMMA.16816.F32 R12, R112, R118.reuse, R12 ;  /* 0x00000076700c723c */ /* 0x080fe2000000180c */
[----:B------:R-:W1:Y:S07]  /*a280*/  MUFU.EX2 R107, R226 ;  /* 0x000000e2006b7308 */ /* 0x000e6e0000000800 */
[C---:B------:R-:W-:Y:S01]  /*a290*/  HMMA.16816.F32 R16, R108.reuse, R118, R16 ;  /* 0x000000766c10723c */ /* 0x040fe20000001810 */
[----:B------:R-:W2:Y:S02]  /*a2a0*/  LDSM.16.MT88.4 R116, [R202+0x1400] ;  /* 0x00140000ca74783b */ /* 0x000ea40000004200 */
[----:B------:R-:W3:Y:S05]  /*a2b0*/  MUFU.EX2 R106, R225 ;  /* 0x000000e1006a7308 */ /* 0x000eea0000000800 */
[-C--:B------:R-:W-:Y:S05]  /*a2c0*/  HMMA.16816.F32 R20, R108, R120.reuse, R20 ;  /* 0x000000786c14723c */ /* 0x080fea0000001814 */
[----:B------:R-:W-:Y:S03]  /*a2d0*/  MUFU.EX2 R226, R220 ;  /* 0x000000dc00e27308 */ /* 0x000fe60000000800 */
[C---:B------:R-:W-:Y:S04]  /*a2e0*/  HMMA.16816.F32 R24, R112.reuse, R120, R24 ;  /* 0x000000787018723c */ /* 0x040fe80000001818 */
[----:B-1----:R-:W-:Y:S03]  /*a2f0*/  FADD.FTZ R0, R107, R2 ;  /* 0x000000026b007221 */ /* 0x002fe60000010000 */
[----:B------:R-:W-:Y:S01]  /*a300*/  MUFU.EX2 R224, R196 ;  /* 0x000000c400e07308 */ /* 0x000fe20000000800 */
[-C--:B------:R-:W-:Y:S04]  /*a310*/  HMMA.16816.F32 R28, R112, R122.reuse, R28 ;  /* 0x0000007a701c723c */ /* 0x080fe8000000181c */
[----:B---3--:R-:W-:Y:S04]  /*a320*/  FADD.FTZ R0, R106, R0 ;  /* 0x000000006a007221 */ /* 0x008fe80000010000 */
[C---:B------:R-:W-:Y:S01]  /*a330*/  HMMA.16816.F32 R32, R108.reuse, R122, R32 ;  /* 0x0000007a6c20723c */ /* 0x040fe20000001820 */
[----:B------:R-:W1:Y:S01]  /*a340*/  LDSM.16.MT88.4 R120, [R201+0x2400] ;  /* 0x00240000c978783b */ /* 0x000e620000004200 */
[----:B------:R-:W3:Y:S02]  /*a350*/  MUFU.EX2 R196, R241 ;  /* 0x000000f100c47308 */ /* 0x000ee40000000800 */
[----:B------:R-:W-:Y:S04]  /*a360*/  FADD.FTZ R0, R129, R0 ;  /* 0x0000000081007221 */ /* 0x000fe80000010000 */
[-C--:B------:R-:W-:Y:S04]  /*a370*/  HMMA.16816.F32 R36, R108, R124.reuse, R36 ;  /* 0x0000007c6c24723c */ /* 0x080fe80000001824 */
[----:B------:R-:W-:Y:S01]  /*a380*/  FADD.FTZ R2, R128, R0 ;  /* 0x0000000080027221 */ /* 0x000fe20000010000 */
[----:B------:R-:W-:Y:S01]  /*a390*/  MUFU.EX2 R225, R195 ;  /* 0x000000c300e17308 */ /* 0x000fe20000000800 */
[----:B------:R-:W-:Y:S02]  /*a3a0*/  FADD.FTZ R0, R137, R100 ;  /* 0x0000006489007221 */ /* 0x000fe40000010000 */
[C---:B------:R-:W-:Y:S04]  /*a3b0*/  HMMA.16816.F32 R40, R112.reuse, R124, R40 ;  /* 0x0000007c7028723c */ /* 0x040fe80000001828 */
[----:B------:R-:W-:Y:S02]  /*a3c0*/  FADD.FTZ R100, R188, R3 ;  /* 0x00000003bc647221 */ /* 0x000fe40000010000 */
[----:B------:R-:W-:Y:S01]  /*a3d0*/  FADD.FTZ R3, R183, R0 ;  /* 0x00000000b7037221 */ /* 0x000fe20000010000 */
[----:B------:R-:W4:Y:S01]  /*a3e0*/  MUFU.EX2 R195, R230 ;  /* 0x000000e600c37308 */ /* 0x000f220000000800 */
[-C--:B------:R-:W-:Y:S01]  /*a3f0*/  HMMA.16816.F32 R44, R112, R126.reuse, R44 ;  /* 0x0000007e702c723c */ /* 0x080fe2000000182c */
[----:B------:R-:W-:Y:S03]  /*a400*/  LDSM.16.MT88.4 R180, [R201+0x2c00] ;  /* 0x002c0000c9b4783b */ /* 0x000fe60000004200 */
[----:B---3--:R-:W-:Y:S01]  /*a410*/  F2FP.PACK_AB R175, R196, R198 ;  /* 0x000000c6c4af723e */ /* 0x008fe200000000ff */
[----:B------:R-:W-:Y:S02]  /*a420*/  FADD.FTZ R0, R136, R2 ;  /* 0x0000000288007221 */ /* 0x000fe40000010000 */
[----:B------:R-:W-:Y:S01]  /*a430*/  FADD.FTZ R2, R139, R100 ;  /* 0x000000648b027221 */ /* 0x000fe20000010000 */
[C---:B------:R-:W-:Y:S01]  /*a440*/  HMMA.16816.F32 R48, R108.reuse, R126, R48 ;  /* 0x0000007e6c30723c */ /* 0x040fe20000001830 */
[----:B------:R-:W3:Y:S01]  /*a450*/  LDSM.16.MT88.4 R124, [R202+0x2400] ;  /* 0x00240000ca7c783b */ /* 0x000ee20000004200 */
[----:B------:R-:W-:Y:S02]  /*a460*/  MUFU.EX2 R220, R193 ;  /* 0x000000c100dc7308 */ /* 0x000fe40000000800 */
[C---:B------:R-:W-:Y:S01]  /*a470*/  FADD.FTZ R0, R172.reuse, R0 ;  /* 0x00000000ac007221 */ /* 0x040fe20000010000 */
[----:B------:R-:W-:Y:S01]  /*a480*/  F2FP.PACK_AB R172, R172, R136 ;  /* 0x00000088acac723e */ /* 0x000fe200000000ff */
[----:B------:R-:W-:Y:S02]  /*a490*/  FADD.FTZ R3, R138, R3 ;  /* 0x000000038a037221 */ /* 0x000fe40000010000 */
[-C--:B--2---:R-:W-:Y:S04]  /*a4a0*/  HMMA.16816.F32 R52, R108, R116.reuse, R52 ;  /* 0x000000746c34723c */ /* 0x084fe80000001834 */
[----:B------:R-:W-:Y:S01]  /*a4b0*/  MUFU.EX2 R193, R231 ;  /* 0x000000e700c17308 */ /* 0x000fe20000000800 */
[----:B------:R-:W-:Y:S01]  /*a4c0*/  FADD.FTZ R3, R251, R3 ;  /* 0x00000003fb037221 */ /* 0x000fe20000010000 */
[----:B----4-:R-:W-:Y:S02]  /*a4d0*/  F2FP.PACK_AB R173, R197, R195 ;  /* 0x000000c3c5ad723e */ /* 0x010fe400000000ff */
[C---:B------:R-:W-:Y:S04]  /*a4e0*/  HMMA.16816.F32 R56, R112.reuse, R116, R56 ;  /* 0x000000747038723c */ /* 0x040fe80000001838 */
[----:B------:R-:W-:Y:S02]  /*a4f0*/  FADD.FTZ R3, R252, R3 ;  /* 0x00000003fc037221 */ /* 0x000fe40000010000 */
[----:B------:R-:W-:Y:S01]  /*a500*/  MUFU.EX2 R188, R245 ;  /* 0x000000f500bc7308 */ /* 0x000fe20000000800 */
[----:B------:R-:W-:Y:S01]  /*a510*/  F2FP.PACK_AB R116, R106, R107 ;  /* 0x0000006b6a74723e */ /* 0x000fe200000000ff */
[-C--:B------:R-:W-:Y:S04]  /*a520*/  HMMA.16816.F32 R60, R112, R118.reuse, R60 ;  /* 0x00000076703c723c */ /* 0x080fe8000000183c */
[----:B------:R-:W-:Y:S01]  /*a530*/  F2FP.PACK_AB R117, R223, R222 ;  /* 0x000000dedf75723e */ /* 0x000fe200000000ff */
[----:B------:R-:W-:Y:S03]  /*a540*/  FADD.FTZ R3, R221, R3 ;  /* 0x00000003dd037221 */ /* 0x000fe60000010000 */
[C---:B------:R-:W-:Y:S01]  /*a550*/  HMMA.16816.F32 R64, R108.reuse, R118, R64 ;  /* 0x000000766c40723c */ /* 0x040fe20000001840 */
[----:B------:R-:W2:Y:S03]  /*a560*/  MUFU.EX2 R106, R235 ;  /* 0x000000eb006a7308 */ /* 0x000ea60000000800 */
[----:B------:R-:W-:Y:S03]  /*a570*/  FADD.FTZ R3, R224, R3 ;  /* 0x00000003e0037221 */ /* 0x000fe60000010000 */
[----:B------:R-:W-:Y:S01]  /*a580*/  F2FP.PACK_AB R118, R128, R129 ;  /* 0x000000818076723e */ /* 0x000fe200000000ff */
[-C--:B-1----:R-:W-:Y:S01]  /*a590*/  HMMA.16816.F32 R68, R108, R120.reuse, R68 ;  /* 0x000000786c44723c */ /* 0x082fe20000001844 */
[----:B------:R-:W-:Y:S02]  /*a5a0*/  LDSM.16.MT88.4 R128, [R201+0x1800] ;  /* 0x00180000c980783b */ /* 0x000fe40000004200 */
[----:B------:R-:W1:Y:S01]  /*a5b0*/  MUFU.EX2 R107, R246 ;  /* 0x000000f6006b7308 */ /* 0x000e620000000800 */
[----:B------:R-:W-:Y:S01]  /*a5c0*/  F2FP.PACK_AB R119, R247, R226 ;  /* 0x000000e2f777723e */ /* 0x000fe200000000ff */
[----:B------:R-:W-:Y:S03]  /*a5d0*/  FADD.FTZ R3, R225, R3 ;  /* 0x00000003e1037221 */ /* 0x000fe60000010000 */
[C---:B------:R-:W-:Y:S04]  /*a5e0*/  HMMA.16816.F32 R72, R112.reuse, R120, R72 ;  /* 0x000000787048723c */ /* 0x040fe80000001848 */
[----:B------:R-:W-:Y:S04]  /*a5f0*/  FADD.FTZ R3, R248, R3 ;  /* 0x00000003f8037221 */ /* 0x000fe80000010000 */
[-C--:B------:R-:W-:Y:S04]  /*a600*/  HMMA.16816.F32 R76, R112, R122.reuse, R76 ;  /* 0x0000007a704c723c */ /* 0x080fe8000000184c */
[----:B--2---:R-:W-:Y:S02]  /*a610*/  FADD.FTZ R0, R106, R0 ;  /* 0x000000006a007221 */ /* 0x004fe40000010000 */
[----:B------:R-:W-:Y:S02]  /*a620*/  FADD.FTZ R3, R194, R3 ;  /* 0x00000003c2037221 */ /* 0x000fe40000010000 */
[C---:B------:R-:W-:Y:S01]  /*a630*/  HMMA.16816.F32 R80, R108.reuse, R122, R80 ;  /* 0x0000007a6c50723c */ /* 0x040fe20000001850 */
[----:B------:R-:W2:Y:S03]  /*a640*/  LDSM.16.MT88.4 R120, [R201+0x800] ;  /* 0x00080000c978783b */ /* 0x000ea60000004200 */
[C---:B------:R-:W-:Y:S01]  /*a650*/  FADD.FTZ R243, R174.reuse, R0 ;  /* 0x00000000aef37221 */ /* 0x040fe20000010000 */
[----:B------:R-:W-:Y:S01]  /*a660*/  F2FP.PACK_AB R174, R174, R106 ;  /* 0x0000006aaeae723e */ /* 0x000fe200000000ff */
[----:B------:R-:W-:Y:S01]  /*a670*/  FADD.FTZ R0, R176, R105 ;  /* 0x00000069b0007221 */ /* 0x000fe20000010000 */
[----:B------:R-:W-:Y:S01]  /*a680*/  F2FP.PACK_AB R176, R193, R194 ;  /* 0x000000c2c1b0723e */ /* 0x000fe200000000ff */
[-C--:B---3--:R-:W-:Y:S04]  /*a690*/  HMMA.16816.F32 R84, R108, R124.reuse, R84 ;  /* 0x0000007c6c54723c */ /* 0x088fe80000001854 */
[----:B------:R-:W-:Y:S01]  /*a6a0*/  FADD.FTZ R100, R178, R0 ;  /* 0x00000000b2647221 */ /* 0x000fe20000010000 */
[----:B------:R-:W-:Y:S01]  /*a6b0*/  F2FP.PACK_AB R178, R191, R192 ;  /* 0x000000c0bfb2723e */ /* 0x000fe200000000ff */
[----:B------:R-:W-:Y:S01]  /*a6c0*/  FADD.FTZ R0, R228, R2 ;  /* 0x00000002e4007221 */ /* 0x000fe20000010000 */
[----:B-1----:R-:W-:Y:S01]  /*a6d0*/  F2FP.PACK_AB R179, R107, R188 ;  /* 0x000000bc6bb3723e */ /* 0x002fe200000000ff */
[C---:B------:R-:W-:Y:S04]  /*a6e0*/  HMMA.16816.F32 R88, R112.reuse, R124, R88 ;  /* 0x0000007c7058723c */ /* 0x040fe80000001858 */
[----:B------:R-:W-:Y:S01]  /*a6f0*/  FADD.FTZ R2, R250, R100 ;  /* 0x00000064fa027221 */ /* 0x000fe20000010000 */
[----:B------:R-:W-:Y:S01]  /*a700*/  MOV R105, R103 ;  /* 0x0000006700697202 */ /* 0x000fe20000000f00 */
[----:B------:R-:W-:Y:S01]  /*a710*/  FADD.FTZ R0, R227, R0 ;  /* 0x00000000e3007221 */ /* 0x000fe20000010000 */
[----:B------:R-:W-:Y:S01]  /*a720*/  MOV R100, R104 ;  /* 0x0000006800647202 */ /* 0x000fe20000000f00 */
[-C--:B------:R-:W-:Y:S01]  /*a730*/  HMMA.16816.F32 R92, R112, R126.reuse, R92 ;  /* 0x0000007e705c723c */ /* 0x080fe2000000185c */
[----:B------:R-:W1:Y:S03]  /*a740*/  LDSM.16.MT88.4 R112, [R202+0x800] ;  /* 0x00080000ca70783b */ /* 0x000e660000004200 */
[----:B------:R-:W-:Y:S01]  /*a750*/  FADD.FTZ R2, R249, R2 ;  /* 0x00000002f9027221 */ /* 0x000fe20000010000 */
[----:B------:R-:W-:Y:S01]  /*a760*/  MOV R106, R102 ;  /* 0x00000066006a7202 */ /* 0x000fe20000000f00 */
[----:B------:R-:W-:Y:S02]  /*a770*/  FADD.FTZ R0, R222, R0 ;  /* 0x00000000de007221 */ /* 0x000fe40000010000 */
[----:B------:R-:W-:Y:S01]  /*a780*/  HMMA.16816.F32 R96, R108, R126, R96 ;  /* 0x0000007e6c60723c */ /* 0x000fe20000001860 */
[----:B------:R-:W3:Y:S03]  /*a790*/  LDSM.16.MT88.4 R124, [R202+0x1800] ;  /* 0x00180000ca7c783b */ /* 0x000ee60000004200 */
[----:B------:R-:W-:Y:S02]  /*a7a0*/  FADD.FTZ R2, R220, R2 ;  /* 0x00000002dc027221 */ /* 0x000fe40000010000 */
[----:B------:R-:W-:Y:S01]  /*a7b0*/  FADD.FTZ R0, R223, R0 ;  /* 0x00000000df007221 */ /* 0x000fe20000010000 */
[----:B------:R-:W-:Y:S01]  /*a7c0*/  F2FP.PACK_AB R108, R224, R221 ;  /* 0x000000dde06c723e */ /* 0x000fe200000000ff */
[C---:B------:R-:W-:Y:S01]  /*a7d0*/  FADD.FTZ R2, R219.reuse, R2 ;  /* 0x00000002db027221 */ /* 0x040fe20000010000 */
[-C--:B--2---:R-:W-:Y:S05]  /*a7e0*/  HMMA.16816.F32 R4, R116, R120.reuse, R4 ;  /* 0x000000787404723c */ /* 0x084fea0000001804 */
[----:B------:R-:W-:Y:S01]  /*a7f0*/  F2FP.PACK_AB R110, R248, R225 ;  /* 0x000000e1f86e723e */ /* 0x000fe200000000ff */
[----:B------:R-:W-:Y:S01]  /*a800*/  FADD.FTZ R0, R226, R0 ;  /* 0x00000000e2007221 */ /* 0x000fe20000010000 */
[----:B------:R-:W-:Y:S01]  /*a810*/  F2FP.PACK_AB R109, R219, R220 ;  /* 0x000000dcdb6d723e */ /* 0x000fe200000000ff */
[----:B------:R-:W-:Y:S01]  /*a820*/  FADD.FTZ R2, R199, R2 ;  /* 0x00000002c7027221 */ /* 0x000fe20000010000 */
[C---:B------:R-:W-:Y:S03]  /*a830*/  F2FP.PACK_AB R111, R218.reuse, R199 ;  /* 0x000000c7da6f723e */ /* 0x040fe600000000ff */
[----:B------:R-:W-:Y:S02]  /*a840*/  FADD.FTZ R0, R247, R0 ;  /* 0x00000000f7007221 */ /* 0x000fe40000010000 */
[----:B------:R-:W-:Y:S02]  /*a850*/  FADD.FTZ R2, R218, R2 ;  /* 0x00000002da027221 */ /* 0x000fe40000010000 */
[C---:B------:R-:W-:Y:S04]  /*a860*/  HMMA.16816.F32 R8, R108.reuse, R120, R8 ;  /* 0x000000786c08723c */ /* 0x040fe80000001808 */
[----:B------:R-:W-:Y:S02]  /*a870*/  FADD.FTZ R0, R195, R0 ;  /* 0x00000000c3007221 */ /* 0x000fe40000010000 */
[----:B------:R-:W-:Y:S02]  /*a880*/  FADD.FTZ R2, R189, R2 ;  /* 0x00000002bd027221 */ /* 0x000fe40000010000 */
[-C--:B------:R-:W-:Y:S08]  /*a890*/  HMMA.16816.F32 R12, R108, R122.reuse, R12 ;  /* 0x0000007a6c0c723c */ /* 0x080ff0000000180c */
[C---:B------:R-:W-:Y:S01]  /*a8a0*/  HMMA.16816.F32 R16, R116.reuse, R122, R16 ;  /* 0x0000007a7410723c */ /* 0x040fe20000001810 */
[----:B------:R-:W2:Y:S07]  /*a8b0*/  LDSM.16.MT88.4 R120, [R202+0x2800] ;  /* 0x00280000ca78783b */ /* 0x000eae0000004200 */
[-C--:B-1----:R-:W-:Y:S08]  /*a8c0*/  HMMA.16816.F32 R20, R116, R112.reuse, R20 ;  /* 0x000000707414723c */ /* 0x082ff00000001814 */
[C---:B------:R-:W-:Y:S08]  /*a8d0*/  HMMA.16816.F32 R24, R108.reuse, R112, R24 ;  /* 0x000000706c18723c */ /* 0x040ff00000001818 */
[-C--:B------:R-:W-:Y:S08]  /*a8e0*/  HMMA.16816.F32 R28, R108, R114.reuse, R28 ;  /* 0x000000726c1c723c */ /* 0x080ff0000000181c */
[C---:B------:R-:W-:Y:S08]  /*a8f0*/  HMMA.16816.F32 R32, R116.reuse, R114, R32 ;  /* 0x000000727420723c */ /* 0x040ff00000001820 */
[-C--:B------:R-:W-:Y:S08]  /*a900*/  HMMA.16816.F32 R36, R116, R128.reuse, R36 ;  /* 0x000000807424723c */ /* 0x080ff00000001824 */
[C---:B------:R-:W-:Y:S08]  /*a910*/  HMMA.16816.F32 R40, R108.reuse, R128, R40 ;  /* 0x000000806c28723c */ /* 0x040ff00000001828 */
        /* <DEDUP_REMOVED lines=13> */
[----:B------:R-:W-:Y:S08]  /*a9f0*/  HMMA.16816.F32 R96, R116, R122, R96 ;  /* 0x0000007a7460723c */ /* 0x000ff00000001860 */
[-C--:B------:R-:W-:Y:S01]  /*aa00*/  HMMA.16816.F32 R140, R172, R144.reuse, R4 ;  /* 0x00000090ac8c723c */ /* 0x080fe20000001804 */
[----:B------:R-:W2:Y:S06]  /*aa10*/  LDL R5, [R1+0xc] ;  /* 0x00000c0001057983 */ /* 0x000eac0000100800 */
        /* <DEDUP_REMOVED lines=12> */
[----:B------:R-:W-:Y:S01]  /*aae0*/  FADD.FTZ R249, R107, R0 ;  /* 0x000000006bf97221 */ /* 0x000fe20000010000 */
[----:B------:R-:W-:Y:S01]  /*aaf0*/  MOV R107, R101 ;  /* 0x00000065006b7202 */ /* 0x000fe20000000f00 */
        /* <DEDUP_REMOVED lines=18> */
[----:B------:R-:W-:Y:S04]  /*ac20*/  HMMA.16816.F32 R96, R172, R186, R96 ;  /* 0x000000baac60723c */ /* 0x000fe80000001860 */
[C---:B--2---:R-:W-:Y:S02]  /*ac30*/  ISETP.GT.AND P0, PT, R233.reuse, R5, PT ;  /* 0x00000005e900720c */ /* 0x044fe40003f04270 */
[----:B------:R-:W-:Y:S11]  /*ac40*/  IADD3 R233, R233, -0x1, RZ ;  /* 0xffffffffe9e97810 */ /* 0x000ff60007ffe0ff */
[----:B------:R-:W-:-:S05]  /*ac50*/  @P0 BRA `(.L_x_1285) ;  /* 0xffffb81000000947 */ /* 0x000fca000383ffff */
.L_x_1274:
[----:B------:R-:W2:Y:S02]  /*ac60*/  LDL R0, [R1+0x8] ;  /* 0x0000080001007983 */ /* 0x000ea40000100800 */
[----:B--2---:R-:W-:-:S13]  /*ac70*/  ISETP.GE.AND P0, PT, R233, R0, PT ;  /* 0x00000000e900720c */ /* 0x004fda0003f06270 */
[----:B------:R-:W-:Y:S05]  /*ac80*/  @!P0 BRA `(.L_x_1286) ;  /* 0x00003cc000008947 */ /* 0x000fea0003800000 */
[----:B------:R-:W-:Y:S01]  /*ac90*/  IMAD.MOV.U32 R105, RZ, RZ, R103 ;  /* 0x000000ffff697224 */ /* 0x000fe200078e0067 */
[----:B------:R-:W-:Y:S01]  /*aca0*/  MOV R107, R101 ;  /* 0x00000065006b7202 */ /* 0x000fe20000000f00 */
[----:B------:R-:W-:Y:S01]  /*acb0*/  IMAD.MOV.U32 R100, RZ, RZ, R104 ;  /* 0x000000ffff647224 */ /* 0x000fe200078e0068 */
[----:B------:R-:W-:Y:S02]  /*acc0*/  MOV R106, R102 ;  /* 0x00000066006a7202 */ /* 0x000fe40000000f00 */
.L_x_1293:
        /* <DEDUP_REMOVED lines=8> */
[----:B------:R-:W-:Y:S01]  /*ad50*/  IMAD R0, R0, c[0x0][0x208], RZ ;  /* 0x0000820000007a24 */ /* 0x000fe200078e02ff */
[C---:B------:R-:W-:Y:S01]  /*ad60*/  IADD3 R5, R240.reuse, 0x20, RZ ;  /* 0x00000020f0057810 */ /* 0x040fe20007ffe0ff */
[----:B------:R-:W-:Y:S02]  /*ad70*/  IMAD.SHL.U32 R47, R240, 0x2, RZ ;  /* 0x00000002f02f7824 */ /* 0x000fe400078e00ff */
[----:B------:R-:W-:Y:S02]  /*ad80*/  IMAD R0, R234, c[0x0][0x20c], R0 ;  /* 0x00008300ea007a24 */ /* 0x000fe400078e0200 */
[----:B------:R-:W-:Y:S02]  /*ad90*/  IMAD R52, R52, c[0x0][0x218], RZ ;  /* 0x0000860034347a24 */ /* 0x000fe400078e02ff */
[----:B------:R-:W-:Y:S02]  /*ada0*/  IMAD.IADD R3, R3, 0x1, R0 ;  /* 0x0000000103037824 */ /* 0x000fe400078e0200 */
[C---:B------:R-:W-:Y:S02]  /*adb0*/  IMAD R52, R232.reuse, c[0x0][0x21c], R52 ;  /* 0x00008700e8347a24 */ /* 0x040fe400078e0234 */
[----:B------:R-:W-:Y:S04]  /*adc0*/  IMAD.WIDE.U32 R2, R232, c[0x0][0x218], R2 ;  /* 0x00008600e8027a25 */ /* 0x000fe800078e0002 */
[----:B------:R-:W-:Y:S01]  /*add0*/  IMAD.SHL.U32 R45, R5, 0x2, RZ ;  /* 0x00000002052d7824 */ /* 0x000fe200078e00ff */
[----:B------:R4:W1:Y:S04]  /*ade0*/  LDSM.16.M88.4 R64, [R203] ;  /* 0x00000000cb40783b */ /* 0x0008680000000200 */
        /* <DEDUP_REMOVED lines=11> */
[----:B--2---:R-:W-:Y:S02]  /*aea0*/  IADD3 R0, P0, R6, R2, RZ ;  /* 0x0000000206007210 */ /* 0x004fe40007f1e0ff */
[C---:B------:R-:W-:Y:S02]  /*aeb0*/  IADD3 R7, R240.reuse, 0x40, RZ ;  /* 0x00000040f0077810 */ /* 0x040fe40007ffe0ff */
[----:B------:R-:W-:Y:S02]  /*aec0*/  IADD3 R6, R240, 0x20, RZ ;  /* 0x00000020f0067810 */ /* 0x000fe40007ffe0ff */
[----:B---3--:R-:W-:Y:S01]  /*aed0*/  IADD3.X R52, R4, R3, R52, P0, !PT ;  /* 0x0000000304347210 */ /* 0x008fe200007fe434 */
[C---:B------:R-:W-:Y:S01]  /*aee0*/  IMAD.SHL.U32 R54, R7.reuse, 0x2, RZ ;  /* 0x0000000207367824 */ /* 0x040fe200078e00ff */
[----:B------:R-:W-:Y:S02]  /*aef0*/  IADD3 R4, R240, 0x40, RZ ;  /* 0x00000040f0047810 */ /* 0x000fe40007ffe0ff */
[C---:B------:R-:W-:Y:S02]  /*af00*/  LEA R20, P0, R0.reuse, c[0x0][0x1f8], 0x1 ;  /* 0x00007e0000147a11 */ /* 0x040fe400078008ff */
[----:B------:R-:W-:Y:S02]  /*af10*/  SHF.R.S32.HI R4, RZ, 0x1f, R4 ;  /* 0x0000001fff047819 */ /* 0x000fe40000011404 */
[----:B------:R-:W-:Y:S02]  /*af20*/  SHF.R.S32.HI R6, RZ, 0x1f, R6 ;  /* 0x0000001fff067819 */ /* 0x000fe40000011406 */
[----:B------:R-:W-:Y:S02]  /*af30*/  SHF.L.U64.HI R53, R7, 0x1, R4 ;  /* 0x0000000107357819 */ /* 0x000fe40000010204 */
[----:B------:R-:W-:Y:S02]  /*af40*/  SHF.R.S32.HI R4, RZ, 0x1f, R240 ;  /* 0x0000001fff047819 */ /* 0x000fe400000114f0 */
[----:B------:R-:W-:Y:S02]  /*af50*/  LEA.HI.X R52, R0, c[0x0][0x1fc], R52, 0x1, P0 ;  /* 0x00007f0000347a11 */ /* 0x000fe400000f0c34 */
[----:B------:R-:W-:Y:S02]  /*af60*/  SHF.L.U64.HI R39, R5, 0x1, R6 ;  /* 0x0000000105277819 */ /* 0x000fe40000010206 */
[----:B------:R-:W-:Y:S01]  /*af70*/  SHF.L.U64.HI R38, R240, 0x1, R4 ;  /* 0x00000001f0267819 */ /* 0x000fe20000010204 */
[----:B------:R-:W-:-:S05]  /*af80*/  BRA.DIV ~URZ, `(.L_x_1287) ;  /* 0x000085927f007947 */ /* 0x000fca000b800000 */
[----:B-1--4-:R1:W2:Y:S02]  /*af90*/  SHFL.IDX PT, R0, R52, RZ, 0x1c1f ;  /* 0x001c1fff34007589 */ /* 0x0122a400000e0000 */
.L_x_1328:
[-C--:B------:R-:W-:Y:S01]  /*afa0*/  HMMA.16816.F32 R4, R64, R16.reuse, RZ ;  /* 0x000000104004723c */ /* 0x080fe200000018ff */
[----:B------:R-:W3:Y:S01]  /*afb0*/  SHFL.IDX PT, R2, R20, RZ, 0x1c1f ;  /* 0x001c1fff14027589 */ /* 0x000ee200000e0000 */
[----:B------:R-:W-:Y:S01]  /*afc0*/  BSSY B0, `(.L_x_1288) ;  /* 0x0000171000007945 */ /* 0x000fe20003800000 */
[C---:B------:R-:W-:Y:S02]  /*afd0*/  ISETP.GE.AND P0, PT, R240.reuse, c[0x0][0x1d4], PT ;  /* 0x00007500f0007a0c */ /* 0x040fe40003f06270 */
[----:B------:R-:W-:Y:S02]  /*afe0*/  IADD3 R102, R240, 0x20, RZ ;  /* 0x00000020f0667810 */ /* 0x000fe40007ffe0ff */
[----:B------:R-:W-:Y:S01]  /*aff0*/  SEL R101, RZ, 0x10, P0 ;  /* 0x00000010ff657807 */ /* 0x000fe20000000000 */
[C---:B------:R-:W-:Y:S01]  /*b000*/  HMMA.16816.F32 R8, R60.reuse, R16, RZ ;  /* 0x000000103c08723c */ /* 0x040fe200000018ff */
[----:B------:R4:W5:Y:S01]  /*b010*/  SHFL.IDX PT, R3, R20, 0x1, 0x1c1f ;  /* 0x003c1f0014037f89 */ /* 0x00096200000e0000 */
[----:B------:R-:W-:Y:S02]  /*b020*/  ISETP.GE.AND P4, PT, R102, c[0x0][0x1d4], PT ;  /* 0x0000750066007a0c */ /* 0x000fe40003f86270 */
[----:B------:R-:W-:Y:S02]  /*b030*/  IADD3 R103, R240, 0x40, RZ ;  /* 0x00000040f0677810 */ /* 0x000fe40007ffe0ff */
[----:B------:R-:W-:Y:S02]  /*b040*/  SEL R42, RZ, 0x10, P4 ;  /* 0x00000010ff2a7807 */ /* 0x000fe40002000000 */
[-C--:B------:R-:W-:Y:S01]  /*b050*/  HMMA.16816.F32 R12, R60, R18.reuse, RZ ;  /* 0x000000123c0c723c */ /* 0x080fe200000018ff */
[----:B-1----:R-:W1:Y:S03]  /*b060*/  SHFL.IDX PT, R52, R52, 0x1, 0x1c1f ;  /* 0x003c1f0034347f89 */ /* 0x002e6600000e0000 */
[----:B------:R-:W-:Y:S02]  /*b070*/  IADD3 R46, -R101, 0x10, RZ ;  /* 0x00000010652e7810 */ /* 0x000fe40007ffe1ff */
[----:B------:R-:W-:Y:S02]  /*b080*/  IADD3 R44, -R42, 0x10, RZ ;  /* 0x000000102a2c7810 */ /* 0x000fe40007ffe1ff */
[C---:B------:R-:W-:Y:S01]  /*b090*/  HMMA.16816.F32 R16, R64.reuse, R18, RZ ;  /* 0x000000124010723c */ /* 0x040fe200000018ff */
[----:B--2---:R-:W2:Y:S03]  /*b0a0*/  LDL R104, [R1+0x8] ;  /* 0x0000080001687983 */ /* 0x004ea60000100800 */
[----:B------:R-:W-:Y:S02]  /*b0b0*/  LOP3.LUT R46, R46, 0xf, RZ, 0xc0, !PT ;  /* 0x0000000f2e2e7812 */ /* 0x000fe400078ec0ff */
[----:B------:R-:W-:Y:S02]  /*b0c0*/  LOP3.LUT R44, R44, 0xf, RZ, 0xc0, !PT ;  /* 0x0000000f2c2c7812 */ /* 0x000fe400078ec0ff */
[-C--:B----4-:R-:W-:Y:S08]  /*b0d0*/  HMMA.16816.F32 R20, R64, R32.reuse, RZ ;  /* 0x000000204014723c */ /* 0x090ff000000018ff */
[C---:B------:R-:W-:Y:S04]  /*b0e0*/  HMMA.16816.F32 R24, R60.reuse, R32, RZ ;  /* 0x000000203c18723c */ /* 0x040fe800000018ff */
[C---:B---3--:R-:W-:Y:S02]  /*b0f0*/  IADD3 R28, P3, R2.reuse, R47, RZ ;  /* 0x0000002f021c7210 */ /* 0x048fe40007f7e0ff */
[----:B------:R-:W-:Y:S02]  /*b100*/  IADD3 R36, P6, R2, R45, RZ ;  /* 0x0000002d02247210 */ /* 0x000fe40007fde0ff */
[C---:B------:R-:W-:Y:S02]  /*b110*/  IADD3.X R29, R0.reuse, R38, RZ, P3, !PT ;  /* 0x00000026001d7210 */ /* 0x040fe40001ffe4ff */
[----:B------:R-:W-:Y:S02]  /*b120*/  ISETP.GE.AND P3, PT, R103, c[0x0][0x1d4], PT ;  /* 0x0000750067007a0c */ /* 0x000fe40003f66270 */
[----:B------:R-:W-:Y:S01]  /*b130*/  IADD3.X R37, R0, R39, RZ, P6, !PT ;  /* 0x0000002700257210 */ /* 0x000fe200037fe4ff */
[----:B------:R3:W-:Y:S01]  /*b140*/  LDGSTS.E.BYPASS.LTC128B.128 [R217+0x100], [R28.64], !P0 ;  /* 0x001000001cd97fae */ /* 0x0007e2000c101d46 */
[----:B------:R-:W-:Y:S02]  /*b150*/  IADD3 R40, P6, R2, R54, RZ ;  /* 0x0000003602287210 */ /* 0x000fe40007fde0ff */
[----:B-----5:R-:W-:Y:S02]  /*b160*/  IADD3 R46, P5, P0, R46, R3, R47 ;  /* 0x000000032e2e7210 */ /* 0x020fe400078be02f */
[----:B------:R-:W-:Y:S02]  /*b170*/  IADD3.X R41, R0, R53, RZ, P6, !PT ;  /* 0x0000003500297210 */ /* 0x000fe400037fe4ff */
[----:B------:R-:W-:Y:S01]  /*b180*/  ISETP.NE.U32.AND P6, PT, R101, RZ, PT ;  /* 0x000000ff6500720c */ /* 0x000fe20003fc5070 */
[----:B------:R4:W-:Y:S01]  /*b190*/  LDGSTS.E.BYPASS.LTC128B.128 [R217+0x1100], [R36.64], !P4 ;  /* 0x0110000024d97fae */ /* 0x0009e2000e101d46 */
[-C--:B-1----:R-:W-:Y:S02]  /*b1a0*/  IADD3.X R47, RZ, R52.reuse, R38, P5, P0 ;  /* 0x00000034ff2f7210 */ /* 0x082fe40002fe0426 */
[-C--:B------:R-:W-:Y:S02]  /*b1b0*/  IADD3 R44, P5, P0, R44, R3.reuse, R45 ;  /* 0x000000032c2c7210 */ /* 0x080fe400078be02d */
[----:B------:R-:W-:Y:S02]  /*b1c0*/  SEL R0, RZ, 0x10, P3 ;  /* 0x00000010ff007807 */ /* 0x000fe40001800000 */
[-C--:B------:R-:W-:Y:S01]  /*b1d0*/  IADD3.X R45, RZ, R52.reuse, R39, P5, P0 ;  /* 0x00000034ff2d7210 */ /* 0x080fe20002fe0427 */
[----:B------:R1:W-:Y:S01]  /*b1e0*/  LDGSTS.E.BYPASS.LTC128B.128 [R217+0x2100], [R40.64], !P3 ;  /* 0x0210000028d97fae */ /* 0x0003e2000d901d46 */
[----:B------:R-:W-:Y:S02]  /*b1f0*/  ISETP.NE.U32.AND P0, PT, R42, RZ, PT ;  /* 0x000000ff2a00720c */ /* 0x000fe40003f05070 */
[----:B------:R-:W-:Y:S04]  /*b200*/  IADD3 R2, -R0, 0x10, RZ ;  /* 0x0000001000027810 */ /* 0x000fe80007ffe1ff */
[----:B------:R-:W-:Y:S01]  /*b210*/  LOP3.LUT R2, R2, 0xf, RZ, 0xc0, !PT ;  /* 0x0000000f02027812 */ /* 0x000fe200078ec0ff */
[----:B------:R5:W-:Y:S01]  /*b220*/  LDGSTS.E.BYPASS.LTC128B.128.ZFILL [R217+0x900], [R46.64], P6 ;  /* 0x009000002ed97fae */ /* 0x000be2000b141d46 */
[----:B------:R-:W-:Y:S01]  /*b230*/  ISETP.NE.U32.AND P6, PT, R0, RZ, PT ;  /* 0x000000ff0000720c */ /* 0x000fe20003fc5070 */
[-C--:B---3--:R-:W-:Y:S06]  /*b240*/  HMMA.16816.F32 R28, R60, R34.reuse, RZ ;  /* 0x000000223c1c723c */ /* 0x088fec00000018ff */
[----:B------:R5:W-:Y:S01]  /*b250*/  LDGSTS.E.BYPASS.LTC128B.128.ZFILL [R217+0x1900], [R44.64], P0 ;  /* 0x019000002cd97fae */ /* 0x000be20008141d46 */
[----:B------:R-:W-:Y:S01]  /*b260*/  IADD3 R2, P5, P0, R2, R3, R54 ;  /* 0x0000000302027210 */ /* 0x000fe200078be036 */
[C---:B------:R-:W-:Y:S04]  /*b270*/  HMMA.16816.F32 R32, R64.reuse, R34, RZ ;  /* 0x000000224020723c */ /* 0x040fe800000018ff */
[----:B------:R-:W-:Y:S04]  /*b280*/  IADD3.X R3, RZ, R52, R53, P5, P0 ;  /* 0x00000034ff037210 */ /* 0x000fe80002fe0435 */
[-C--:B----4-:R-:W-:Y:S01]  /*b290*/  HMMA.16816.F32 R36, R64, R48.reuse, RZ ;  /* 0x000000304024723c */ /* 0x090fe200000018ff */
[----:B------:R3:W-:Y:S07]  /*b2a0*/  LDGSTS.E.BYPASS.LTC128B.128.ZFILL [R217+0x2900], [R2.64], P6 ;  /* 0x0290000002d97fae */ /* 0x0007ee000b141d46 */
[C---:B-1----:R-:W-:Y:S01]  /*b2b0*/  HMMA.16816.F32 R40, R60.reuse, R48, RZ ;  /* 0x000000303c28723c */ /* 0x042fe200000018ff */
[----:B------:R-:W0:Y:S07]  /*b2c0*/  LDGDEPBAR ;  /* 0x00000000000079af */ /* 0x000e2e0000000000 */
[-C--:B-----5:R-:W-:Y:S08]  /*b2d0*/  HMMA.16816.F32 R44, R60, R50.reuse, RZ ;  /* 0x000000323c2c723c */ /* 0x0a0ff000000018ff */
        /* <DEDUP_REMOVED lines=15> */
[----:B------:R-:W4:Y:S07]  /*b3d0*/  LDSM.16.M88.4 R188, [R203+0x3000] ;  /* 0x00300000cbbc783b */ /* 0x000f2e0000000200 */
        /* <DEDUP_REMOVED lines=10> */
[----:B------:R-:W5:Y:S07]  /*b480*/  LDSM.16.M88.4 R176, [R200+0x1400] ;  /* 0x00140000c8b0783b */ /* 0x000f6e0000000200 */
[-C--:B-1----:R-:W-:Y:S08]  /*b490*/  HMMA.16816.F32 R4, R172, R180.reuse, R4 ;  /* 0x000000b4ac04723c */ /* 0x082ff00000001804 */
[C---:B----4-:R-:W-:Y:S08]  /*b4a0*/  HMMA.16816.F32 R8, R188.reuse, R180, R8 ;  /* 0x000000b4bc08723c */ /* 0x050ff00000001808 */
[-C--:B------:R-:W-:Y:S08]  /*b4b0*/  HMMA.16816.F32 R12, R188, R182.reuse, R12 ;  /* 0x000000b6bc0c723c */ /* 0x080ff0000000180c */
[C---:B------:R-:W-:Y:S01]  /*b4c0*/  HMMA.16816.F32 R16, R172.reuse, R182, R16 ;  /* 0x000000b6ac10723c */ /* 0x040fe20000001810 */
[----:B------:R-:W-:Y:S07]  /*b4d0*/  LDSM.16.M88.4 R180, [R213] ;  /* 0x00000000d5b4783b */ /* 0x000fee0000000200 */
[-C--:B-----5:R-:W-:Y:S03]  /*b4e0*/  HMMA.16816.F32 R20, R172, R176.reuse, R20 ;  /* 0x000000b0ac14723c */ /* 0x0a0fe60000001814 */
[----:B--2---:R-:W-:Y:S05]  /*b4f0*/  ISETP.GT.AND P0, PT, R233, R104, PT ;  /* 0x00000068e900720c */ /* 0x004fea0003f04270 */
        /* <DEDUP_REMOVED lines=14> */
[----:B------:R-:W4:Y:S07]  /*b5e0*/  LDSM.16.M88.4 R172, [R212] ;  /* 0x00000000d4ac783b */ /* 0x000f2e0000000200 */
[-C--:B-1----:R-:W-:Y:S01]  /*b5f0*/  HMMA.16816.F32 R4, R176, R180.reuse, R4 ;  /* 0x000000b4b004723c */ /* 0x082fe20000001804 */
[----:B------:R-:W1:Y:S07]  /*b600*/  LDSM.16.M88.4 R192, [R210] ;  /* 0x00000000d2c0783b */ /* 0x000e6e0000000200 */
[C---:B--2---:R-:W-:Y:S08]  /*b610*/  HMMA.16816.F32 R8, R184.reuse, R180, R8 ;  /* 0x000000b4b808723c */ /* 0x044ff00000001808 */
[-C--:B------:R-:W-:Y:S08]  /*b620*/  HMMA.16816.F32 R12, R184, R182.reuse, R12 ;  /* 0x000000b6b80c723c */ /* 0x080ff0000000180c */
[C---:B------:R-:W-:Y:S01]  /*b630*/  HMMA.16816.F32 R16, R176.reuse, R182, R16 ;  /* 0x000000b6b010723c */ /* 0x040fe20000001810 */
[----:B------:R-:W-:Y:S07]  /*b640*/  LDSM.16.M88.4 R180, [R200+0x2000] ;  /* 0x00200000c8b4783b */ /* 0x000fee0000000200 */
[-C--:B----4-:R-:W-:Y:S08]  /*b650*/  HMMA.16816.F32 R20, R176, R172.reuse, R20 ;  /* 0x000000acb014723c */ /* 0x090ff00000001814 */
        /* <DEDUP_REMOVED lines=8> */
[----:B------:R-:W4:Y:S07]  /*b6e0*/  LDSM.16.M88.4 R188, [R203+0x5000] ;  /* 0x00500000cbbc783b */ /* 0x000f2e0000000200 */
[-C--:B-1----:R-:W-:Y:S08]  /*b6f0*/  HMMA.16816.F32 R52, R176, R192.reuse, R52 ;  /* 0x000000c0b034723c */ /* 0x082ff00000001834 */
[C---:B------:R-:W-:Y:S08]  /*b700*/  HMMA.16816.F32 R56, R184.reuse, R192, R56 ;  /* 0x000000c0b838723c */ /* 0x040ff00000001838 */
[-C--:B------:R-:W-:Y:S01]  /*b710*/  HMMA.16816.F32 R60, R184, R194.reuse, R60 ;  /* 0x000000c2b83c723c */ /* 0x080fe2000000183c */
[----:B------:R-:W1:Y:S07]  /*b720*/  LDSM.16.M88.4 R184, [R200+0x2400] ;  /* 0x00240000c8b8783b */ /* 0x000e6e0000000200 */
[----:B------:R-:W-:Y:S01]  /*b730*/  HMMA.16816.F32 R64, R176, R194, R64 ;  /* 0x000000c2b040723c */ /* 0x000fe20000001840 */
[----:B------:R-:W5:Y:S07]  /*b740*/  LDSM.16.M88.4 R176, [R200+0x2800] ;  /* 0x00280000c8b0783b */ /* 0x000f6e0000000200 */
[-C--:B--2---:R-:W-:Y:S01]  /*b750*/  HMMA.16816.F32 R4, R172, R180.reuse, R4 ;  /* 0x000000b4ac04723c */ /* 0x084fe20000001804 */
[----:B------:R-:W2:Y:S07]  /*b760*/  LDSM.16.M88.4 R192, [R200+0x2c00] ;  /* 0x002c0000c8c0783b */ /* 0x000eae0000000200 */
[C---:B----4-:R-:W-:Y:S08]  /*b770*/  HMMA.16816.F32 R8, R188.reuse, R180, R8 ;  /* 0x000000b4bc08723c */ /* 0x050ff00000001808 */
        /* <DEDUP_REMOVED lines=8> */
[-C--:B-----5:R-:W-:Y:S08]  /*b800*/  HMMA.16816.F32 R36, R172, R176.reuse, R36 ;  /* 0x000000b0ac24723c */ /* 0x0a0ff00000001824 */
[C---:B------:R-:W-:Y:S08]  /*b810*/  HMMA.16816.F32 R40, R188.reuse, R176, R40 ;  /* 0x000000b0bc28723c */ /* 0x040ff00000001828 */
[-C--:B------:R-:W-:Y:S08]  /*b820*/  HMMA.16816.F32 R44, R188, R178.reuse, R44 ;  /* 0x000000b2bc2c723c */ /* 0x080ff0000000182c */
[C---:B------:R-:W-:Y:S01]  /*b830*/  HMMA.16816.F32 R48, R172.reuse, R178, R48 ;  /* 0x000000b2ac30723c */ /* 0x040fe20000001830 */
[----:B------:R-:W4:Y:S07]  /*b840*/  LDSM.16.M88.4 R176, [R204+0x5000] ;  /* 0x00500000ccb0783b */ /* 0x000f2e0000000200 */
[-C--:B--2---:R-:W-:Y:S08]  /*b850*/  HMMA.16816.F32 R52, R172, R192.reuse, R52 ;  /* 0x000000c0ac34723c */ /* 0x084ff00000001834 */
[C---:B------:R-:W-:Y:S08]  /*b860*/  HMMA.16816.F32 R56, R188.reuse, R192, R56 ;  /* 0x000000c0bc38723c */ /* 0x040ff00000001838 */
[-C--:B------:R-:W-:Y:S08]  /*b870*/  HMMA.16816.F32 R60, R188, R194.reuse, R60 ;  /* 0x000000c2bc3c723c */ /* 0x080ff0000000183c */
[----:B------:R-:W-:Y:S08]  /*b880*/  HMMA.16816.F32 R64, R172, R194, R64 ;  /* 0x000000c2ac40723c */ /* 0x000ff00000001840 */
[-C--:B-1----:R-:W-:Y:S08]  /*b890*/  HMMA.16816.F32 R4, R180, R184.reuse, R4 ;  /* 0x000000b8b404723c */ /* 0x082ff00000001804 */
        /* <DEDUP_REMOVED lines=25> */
[----:B-----5:R-:W5:Y:S09]  /*ba30*/  LDSM.16.M88.4 R4, [R208] ;  /* 0x00000000d004783b */ /* 0x020f720000000200 */
[----:B------:R-:W1:Y:S10]  /*ba40*/  MUFU.TANH R228, R10 ;  /* 0x0000000a00e47308 */ /* 0x000e740000002400 */
[----:B------:R1:W1:Y:S10]  /*ba50*/  MUFU.TANH R231, R11 ;  /* 0x0000000b00e77308 */ /* 0x0002740000002400 */
[----:B------:R-:W2:Y:S10]  /*ba60*/  MUFU.TANH R223, R13 ;  /* 0x0000000d00df7308 */ /* 0x000eb40000002400 */
[----:B------:R-:W2:Y:S01]  /*ba70*/  MUFU.TANH R229, R14 ;  /* 0x0000000e00e57308 */ /* 0x000ea20000002400 */
[----:B-1----:R-:W1:Y:S01]  /*ba80*/  LDSM.16.M88.4 R8, [R207] ;  /* 0x00000000cf08783b */ /* 0x002e620000000200 */
[-C--:B-----5:R-:W-:Y:S08]  /*ba90*/  HMMA.16816.F32 R20, R180, R4.reuse, R20 ;  /* 0x00000004b414723c */ /* 0x0a0ff00000001814 */
[----:B------:R-:W1:Y:S01]  /*baa0*/  MUFU.TANH R227, R15 ;  /* 0x0000000f00e37308 */ /* 0x000e620000002400 */
[C---:B------:R-:W-:Y:S09]  /*bab0*/  HMMA.16816.F32 R24, R176.reuse, R4, R24 ;  /* 0x00000004b018723c */ /* 0x040ff20000001818 */
[----:B------:R-:W1:Y:S01]  /*bac0*/  MUFU.TANH R193, R16 ;  /* 0x0000001000c17308 */ /* 0x000e620000002400 */
[-C--:B------:R-:W-:Y:S08]  /*bad0*/  HMMA.16816.F32 R28, R176, R6.reuse, R28 ;  /* 0x00000006b01c723c */ /* 0x080ff0000000181c */
[C---:B------:R-:W-:Y:S01]  /*bae0*/  HMMA.16816.F32 R32, R180.reuse, R6, R32 ;  /* 0x00000006b420723c */ /* 0x040fe20000001820 */
[----:B------:R-:W2:Y:S01]  /*baf0*/  MUFU.TANH R188, R17 ;  /* 0x0000001100bc7308 */ /* 0x000ea20000002400 */
[----:B------:R-:W5:Y:S01]  /*bb00*/  LDSM.16.M88.4 R4, [R206] ;  /* 0x00000000ce04783b */ /* 0x000f620000000200 */
[----:B------:R-:W-:Y:S04]  /*bb10*/  DEPBAR.LE SB0, 0x0 ;  /* 0x000080000000791a */ /* 0x000fe80000000000 */
[----:B------:R-:W-:Y:S02]  /*bb20*/  FMUL.FTZ R20, R20, c[0x0][0x320] ;  /* 0x0000c80014147a20 */ /* 0x000fe40000410000 */
[----:B------:R-:W-:Y:S02]  /*bb30*/  FMUL.FTZ R21, R21, c[0x0][0x320] ;  /* 0x0000c80015157a20 */ /* 0x000fe40000410000 */
[----:B------:R-:W2:Y:S01]  /*bb40*/  MUFU.TANH R198, R18 ;  /* 0x0000001200c67308 */ /* 0x000ea20000002400 */
[----:B------:R-:W-:Y:S01]  /*bb50*/  BAR.SYNC.DEFER_BLOCKING 0x0 ;  /* 0x0000000000007b1d */ /* 0x000fe20000010000 */
[----:B------:R-:W-:Y:S01]  /*bb60*/  FMUL.FTZ R22, R22, c[0x0][0x320] ;  /* 0x0000c80016167a20 */ /* 0x000fe20000410000 */
[-C--:B-1----:R-:W-:Y:S05]  /*bb70*/  HMMA.16816.F32 R36, R180, R8.reuse, R36 ;  /* 0x00000008b424723c */ /* 0x082fea0000001824 */
[----:B------:R-:W-:Y:S02]  /*bb80*/  FMUL.FTZ R23, R23, c[0x0][0x320] ;  /* 0x0000c80017177a20 */ /* 0x000fe40000410000 */
[----:B------:R1:W1:Y:S01]  /*bb90*/  MUFU.TANH R197, R19 ;  /* 0x0000001300c57308 */ /* 0x0002620000002400 */
        /* <DEDUP_REMOVED lines=10> */
[----:B------:R-:W1:Y:S03]  /*bc40*/  MUFU.TANH R186, R21 ;  /* 0x0000001500ba7308 */ /* 0x000e660000002400 */
[----:B------:R-:W-:Y:S02]  /*bc50*/  FMUL.FTZ R30, R30, c[0x0][0x320] ;  /* 0x0000c8001e1e7a20 */ /* 0x000fe40000410000 */
[----:B------:R-:W-:Y:S02]  /*bc60*/  FMUL.FTZ R31, R31, c[0x0][0x320] ;  /* 0x0000c8001f1f7a20 */ /* 0x000fe40000410000 */
[-C--:B-----5:R-:W-:Y:S03]  /*bc70*/  HMMA.16816.F32 R52, R180, R4.reuse, R52 ;  /* 0x00000004b434723c */ /* 0x0a0fe60000001834 */
[----:B------:R5:W1:Y:S01]  /*bc80*/  MUFU.TANH R192, R22 ;  /* 0x0000001600c07308 */ /* 0x000a620000002400 */
[----:B------:R-:W-:Y:S02]  /*bc90*/  FMUL.FTZ R32, R32, c[0x0][0x320] ;  /* 0x0000c80020207a20 */ /* 0x000fe40000410000 */
[----:B------:R-:W-:Y:S02]  /*bca0*/  FMUL.FTZ R33, R33, c[0x0][0x320] ;  /* 0x0000c80021217a20 */ /* 0x000fe40000410000 */
[C---:B------:R-:W-:Y:S04]  /*bcb0*/  HMMA.16816.F32 R56, R176.reuse, R4, R56 ;  /* 0x00000004b038723c */ /* 0x040fe80000001838 */
[----:B------:R-:W-:Y:S01]  /*bcc0*/  FMUL.FTZ R34, R34, c[0x0][0x320] ;  /* 0x0000c80022227a20 */ /* 0x000fe20000410000 */
[----:B------:R2:W2:Y:S01]  /*bcd0*/  MUFU.TANH R191, R23 ;  /* 0x0000001700bf7308 */ /* 0x0004a20000002400 */
[----:B------:R-:W-:Y:S02]  /*bce0*/  FMUL.FTZ R35, R35, c[0x0][0x320] ;  /* 0x0000c80023237a20 */ /* 0x000fe40000410000 */
[-C--:B------:R-:W-:Y:S04]  /*bcf0*/  HMMA.16816.F32 R60, R176, R6.reuse, R60 ;  /* 0x00000006b03c723c */ /* 0x080fe8000000183c */
[----:B------:R-:W-:Y:S02]  /*bd00*/  FMUL.FTZ R40, R40, c[0x0][0x320] ;  /* 0x0000c80028287a20 */ /* 0x000fe40000410000 */
[----:B------:R-:W-:Y:S01]  /*bd10*/  FMUL.FTZ R42, R42, c[0x0][0x320] ;  /* 0x0000c8002a2a7a20 */ /* 0x000fe20000410000 */
[----:B------:R3:W3:Y:S01]  /*bd20*/  MUFU.TANH R218, R24 ;  /* 0x0000001800da7308 */ /* 0x0006e20000002400 */
[----:B------:R-:W-:Y:S04]  /*bd30*/  HMMA.16816.F32 R64, R180, R6, R64 ;  /* 0x00000006b440723c */ /* 0x000fe80000001840 */
[----:B------:R-:W-:Y:S02]  /*bd40*/  FMUL.FTZ R41, R41, c[0x0][0x320] ;  /* 0x0000c80029297a20 */ /* 0x000fe40000410000 */
[----:B-1----:R-:W-:Y:S02]  /*bd50*/  FMUL.FTZ R19, R53, c[0x0][0x320] ;  /* 0x0000c80035137a20 */ /* 0x002fe40000410000 */
[----:B-----5:R-:W-:Y:S01]  /*bd60*/  FMUL.FTZ R22, R57, c[0x0][0x320] ;  /* 0x0000c80039167a20 */ /* 0x020fe20000410000 */
[----:B------:R1:W1:Y:S03]  /*bd70*/  MUFU.TANH R196, R25 ;  /* 0x0000001900c47308 */ /* 0x0002660000002400 */
[----:B--2---:R-:W-:Y:S04]  /*bd80*/  FMUL.FTZ R23, R55, c[0x0][0x320] ;  /* 0x0000c80037177a20 */ /* 0x004fe80000410000 */
[----:B------:R-:W-:Y:S02]  /*bd90*/  FMUL.FTZ R21, R60, c[0x0][0x320] ;  /* 0x0000c8003c157a20 */ /* 0x000fe40000410000 */
[----:B------:R-:W-:Y:S01]  /*bda0*/  FMUL.FTZ R17, R61, c[0x0][0x320] ;  /* 0x0000c8003d117a20 */ /* 0x000fe20000410000 */
[----:B------:R2:W2:Y:S01]  /*bdb0*/  MUFU.TANH R220, R26 ;  /* 0x0000001a00dc7308 */ /* 0x0004a20000002400 */
[----:B------:R-:W-:Y:S02]  /*bdc0*/  FMUL.FTZ R20, R62, c[0x0][0x320] ;  /* 0x0000c8003e147a20 */ /* 0x000fe40000410000 */
[----:B------:R-:W-:Y:S02]  /*bdd0*/  FMUL.FTZ R18, R63, c[0x0][0x320] ;  /* 0x0000c8003f127a20 */ /* 0x000fe40000410000 */
[----:B---3--:R-:W-:Y:S02]  /*bde0*/  FMUL.FTZ R24, R56, c[0x0][0x320] ;  /* 0x0000c80038187a20 */ /* 0x008fe40000410000 */
[----:B------:R-:W-:Y:S02]  /*bdf0*/  FMUL.FTZ R14, R64, c[0x0][0x320] ;  /* 0x0000c800400e7a20 */ /* 0x000fe40000410000 */
[----:B------:R-:W-:Y:S01]  /*be00*/  FMUL.FTZ R13, R65, c[0x0][0x320] ;  /* 0x0000c800410d7a20 */ /* 0x000fe20000410000 */
[----:B------:R3:W3:Y:S01]  /*be10*/  MUFU.TANH R219, R27 ;  /* 0x0000001b00db7308 */ /* 0x0006e20000002400 */
[----:B------:R-:W-:Y:S02]  /*be20*/  FMUL.FTZ R16, R66, c[0x0][0x320] ;  /* 0x0000c80042107a20 */ /* 0x000fe40000410000 */
[----:B------:R-:W-:Y:S02]  /*be30*/  FMUL.FTZ R15, R67, c[0x0][0x320] ;  /* 0x0000c800430f7a20 */ /* 0x000fe40000410000 */
[----:B-1----:R-:W-:Y:S05]  /*be40*/  FMUL.FTZ R25, R54, c[0x0][0x320] ;  /* 0x0000c80036197a20 */ /* 0x002fea0000410000 */
[----:B------:R1:W1:Y:S01]  /*be50*/  MUFU.TANH R190, R28 ;  /* 0x0000001c00be7308 */ /* 0x0002620000002400 */
[----:B--2---:R-:W-:Y:S09]  /*be60*/  FMUL.FTZ R26, R52, c[0x0][0x320] ;  /* 0x0000c800341a7a20 */ /* 0x004ff20000410000 */
[----:B------:R2:W2:Y:S01]  /*be70*/  MUFU.TANH R189, R29 ;  /* 0x0000001d00bd7308 */ /* 0x0004a20000002400 */
[----:B---3--:R-:W-:Y:S09]  /*be80*/  FMUL.FTZ R27, R49, c[0x0][0x320] ;  /* 0x0000c800311b7a20 */ /* 0x008ff20000410000 */
[----:B------:R3:W3:Y:S01]  /*be90*/  MUFU.TANH R195, R30 ;  /* 0x0000001e00c37308 */ /* 0x0006e20000002400 */
[----:B-1----:R-:W-:Y:S09]  /*bea0*/  FMUL.FTZ R28, R48, c[0x0][0x320] ;  /* 0x0000c800301c7a20 */ /* 0x002ff20000410000 */
        /* <DEDUP_REMOVED lines=9> */
[----:B---3--:R-:W-:Y:S02]  /*bf40*/  FMUL.FTZ R33, R37, c[0x0][0x320] ;  /* 0x0000c80025217a20 */ /* 0x008fe40000410000 */
[----:B------:R-:W-:Y:S02]  /*bf50*/  FMUL.FTZ R37, R38, c[0x0][0x320] ;  /* 0x0000c80026257a20 */ /* 0x000fe40000410000 */
[----:B------:R-:W-:Y:S05]  /*bf60*/  FMUL.FTZ R38, R47, c[0x0][0x320] ;  /* 0x0000c8002f267a20 */ /* 0x000fea0000410000 */
[----:B------:R3:W3:Y:S01]  /*bf70*/  MUFU.TANH R184, R40 ;  /* 0x0000002800b87308 */ /* 0x0006e20000002400 */
[----:B-1----:R-:W-:Y:S02]  /*bf80*/  FMUL.FTZ R34, R36, c[0x0][0x320] ;  /* 0x0000c80024227a20 */ /* 0x002fe40000410000 */
[----:B------:R-:W-:Y:S02]  /*bf90*/  FMUL.FTZ R36, R39, c[0x0][0x320] ;  /* 0x0000c80027247a20 */ /* 0x000fe40000410000 */
[----:B------:R-:W-:Y:S05]  /*bfa0*/  FMUL.FTZ R39, R46, c[0x0][0x320] ;  /* 0x0000c8002e277a20 */ /* 0x000fea0000410000 */
[----:B------:R1:W1:Y:S01]  /*bfb0*/  MUFU.TANH R185, R42 ;  /* 0x0000002a00b97308 */ /* 0x0002620000002400 */
[----:B--2---:R-:W-:Y:S09]  /*bfc0*/  FMUL.FTZ R35, R45, c[0x0][0x320] ;  /* 0x0000c8002d237a20 */ /* 0x004ff20000410000 */
[----:B------:R2:W2:Y:S01]  /*bfd0*/  MUFU.TANH R224, R12 ;  /* 0x0000000c00e07308 */ /* 0x0004a20000002400 */
[----:B---3--:R-:W-:Y:S09]  /*bfe0*/  FMUL.FTZ R40, R44, c[0x0][0x320] ;  /* 0x0000c8002c287a20 */ /* 0x008ff20000410000 */
[----:B------:R-:W3:Y:S01]  /*bff0*/  MUFU.TANH R34, R34 ;  /* 0x0000002200227308 */ /* 0x000ee20000002400 */
[----:B-1----:R-:W-:Y:S09]  /*c000*/  FMUL.FTZ R42, R43, c[0x0][0x320] ;  /* 0x0000c8002b2a7a20 */ /* 0x002ff20000410000 */
        /* <DEDUP_REMOVED lines=28> */
[----:B------:R-:W1:Y:S01]  /*c1d0*/  MUFU.TANH R15, R15 ;  /* 0x0000000f000f7308 */ /* 0x000e620000002400 */
[----:B------:R-:W-:-:S05]  /*c1e0*/  @!P0 BRA `(.L_x_1289) ;  /* 0x000004e000008947 */ /* 0x000fca0003800000 */
[C---:B--234-:R-:W-:Y:S01]  /*c1f0*/  IADD3 R7, R240.reuse, 0x20, RZ ;  /* 0x00000020f0077810 */ /* 0x05cfe20007ffe0ff */
[----:B------:R-:W2:Y:S01]  /*c200*/  LDL R242, [R1+0x10] ;  /* 0x0000100001f27983 */ /* 0x000ea20000100800 */
[----:B------:R-:W-:Y:S01]  /*c210*/  SHF.R.S32.HI R6, RZ, 0x1f, R240 ;  /* 0x0000001fff067819 */ /* 0x000fe200000114f0 */
[----:B------:R-:W-:Y:S01]  /*c220*/  IMAD.MOV.U32 R232, RZ, RZ, RZ ;  /* 0x000000ffffe87224 */ /* 0x000fe200078e00ff */
[----:B------:R-:W-:Y:S01]  /*c230*/  SHF.R.S32.HI R7, RZ, 0x1f, R7 ;  /* 0x0000001fff077819 */ /* 0x000fe20000011407 */
[----:B------:R-:W-:Y:S01]  /*c240*/  IMAD.SHL.U32 R45, R103, 0x2, RZ ;  /* 0x00000002672d7824 */ /* 0x000fe200078e00ff */
[----:B------:R-:W-:Y:S01]  /*c250*/  SHF.L.U64.HI R10, R240, 0x1, R6 ;  /* 0x00000001f00a7819 */ /* 0x000fe20000010206 */
[C---:B------:R-:W-:Y:S01]  /*c260*/  IMAD.SHL.U32 R44, R102.reuse, 0x2, RZ ;  /* 0x00000002662c7824 */ /* 0x040fe200078e00ff */
[----:B------:R-:W-:Y:S01]  /*c270*/  SHF.L.U64.HI R11, R102, 0x1, R7 ;  /* 0x00000001660b7819 */ /* 0x000fe20000010207 */
[----:B------:R-:W-:Y:S01]  /*c280*/  IMAD.SHL.U32 R43, R240, 0x2, RZ ;  /* 0x00000002f02b7824 */ /* 0x000fe200078e00ff */
[----:B------:R-:W3:Y:S04]  /*c290*/  LDL R241, [R1+0x4] ;  /* 0x0000040001f17983 */ /* 0x000ee80000100800 */
[----:B------:R-:W4:Y:S06]  /*c2a0*/  LDL.64 R238, [R1+0x20] ;  /* 0x0000200001ee7983 */ /* 0x000f2c0000100a00 */
        /* <DEDUP_REMOVED lines=19> */
[----:B------:R-:W-:Y:S03]  /*c3e0*/  SHF.L.U64.HI R12, R103, 0x1, R104 ;  /* 0x00000001670c7819 */ /* 0x000fe60000010268 */
[----:B------:R-:W-:Y:S04]  /*c3f0*/  IMAD R0, R0, c[0x0][0x1e0], RZ ;  /* 0x0000780000007a24 */ /* 0x000fe800078e02ff */
[----:B------:R-:W-:Y:S04]  /*c400*/  IMAD R0, R234, c[0x0][0x1e4], R0 ;  /* 0x00007900ea007a24 */ /* 0x000fe800078e0200 */
        /* <DEDUP_REMOVED lines=11> */
.L_x_1329:
[----:B------:R-:W-:-:S05]  /*c4c0*/  BRA.DIV ~URZ, `(.L_x_1291) ;  /* 0x000071227f007947 */ /* 0x000fca000b800000 */
[----:B------:R-:W4:Y:S01]  /*c4d0*/  SHFL.IDX PT, R0, R9, RZ, 0x1c1f ;  /* 0x001c1fff09007589 */ /* 0x000f2200000e0000 */
[C---:B------:R-:W-:Y:S02]  /*c4e0*/  IADD3 R2, -R101.reuse, 0x10, RZ ;  /* 0x0000001065027810 */ /* 0x040fe40007ffe1ff */
[----:B------:R-:W-:Y:S02]  /*c4f0*/  ISETP.NE.U32.AND P0, PT, R101, RZ, PT ;  /* 0x000000ff6500720c */ /* 0x000fe40003f05070 */
[----:B------:R-:W-:Y:S04]  /*c500*/  LOP3.LUT R2, R2, 0xf, RZ, 0xc0, !PT ;  /* 0x0000000f02027812 */ /* 0x000fe800078ec0ff */
[----:B----4-:R-:W-:Y:S04]  /*c510*/  IADD3 R2, P6, P5, R2, R0, R43 ;  /* 0x0000000002027210 */ /* 0x010fe80007dde02b */
[----:B---3--:R-:W-:Y:S05]  /*c520*/  IADD3.X R3, RZ, R4, R10, P6, P5 ;  /* 0x00000004ff037210 */ /* 0x008fea00037ea40a */
[----:B------:R-:W-:Y:S01]  /*c530*/  @!PT LDS RZ, [RZ] ;  /* 0x00000000fffff984 */ /* 0x000fe20000000800 */
[----:B------:R-:W-:Y:S01]  /*c540*/  @!PT LDS RZ, [RZ] ;  /* 0x00000000fffff984 */ /* 0x000fe20000000800 */
[----:B------:R3:W-:Y:S01]  /*c550*/  LDGSTS.E.BYPASS.LTC128B.128.ZFILL [R217+0x3100], [R2.64], P0 ;  /* 0x0310000002d97fae */ /* 0x0007e20008141d46 */
[----:B------:R-:W-:Y:S05]  /*c560*/  IADD3 R6, P0, R0, R44, RZ ;  /* 0x0000002c00067210 */ /* 0x000fea0007f1e0ff */
[----:B------:R-:W-:Y:S05]  /*c570*/  IMAD.X R7, R4, 0x1, R11, P0 ;  /* 0x0000000104077824 */ /* 0x000fea00000e060b */
[----:B------:R4:W-:Y:S01]  /*c580*/  LDGSTS.E.BYPASS.LTC128B.128 [R217+0x4100], [R6.64], !P4 ;  /* 0x0410000006d97fae */ /* 0x0009e2000e101d46 */
[----:B---3--:R-:W-:Y:S03]  /*c590*/  IADD3 R2, P0, R0, R45, RZ ;  /* 0x0000002d00027210 */ /* 0x008fe60007f1e0ff */
[----:B------:R4:W3:Y:S02]  /*c5a0*/  SHFL.IDX PT, R0, R9, 0x1, 0x1c1f ;  /* 0x003c1f0009007f89 */ /* 0x0008e400000e0000 */
[----:B------:R-:W-:Y:S02]  /*c5b0*/  IMAD.X R3, R4, 0x1, R12, P0 ;  /* 0x0000000104037824 */ /* 0x000fe400000e060c */
[----:B------:R4:W2:Y:S04]  /*c5c0*/  SHFL.IDX PT, R4, R8, 0x1, 0x1c1f ;  /* 0x003c1f0008047f89 */ /* 0x0008a800000e0000 */
[----:B------:R4:W-:Y:S02]  /*c5d0*/  LDGSTS.E.BYPASS.LTC128B.128 [R217+0x5100], [R2.64], !P3 ;  /* 0x0510000002d97fae */ /* 0x0009e4000d901d46 */
.L_x_1330:
[C---:B----4-:R-:W-:Y:S02]  /*c5e0*/  IADD3 R2, -R101.reuse, 0x10, RZ ;  /* 0x0000001065027810 */ /* 0x050fe40007ffe1ff */
[----:B------:R-:W-:Y:S02]  /*c5f0*/  ISETP.NE.U32.AND P0, PT, R101, RZ, PT ;  /* 0x000000ff6500720c */ /* 0x000fe40003f05070 */
[----:B------:R-:W-:Y:S04]  /*c600*/  LOP3.LUT R2, R2, 0xf, RZ, 0xc0, !PT ;  /* 0x0000000f02027812 */ /* 0x000fe800078ec0ff */
[----:B---3--:R-:W-:Y:S04]  /*c610*/  IADD3 R2, P6, P5, R2, R0, R43 ;  /* 0x0000000002027210 */ /* 0x008fe80007dde02b */
[----:B--2---:R-:W-:Y:S02]  /*c620*/  IADD3.X R3, RZ, R4, R10, P6, P5 ;  /* 0x00000004ff037210 */ /* 0x004fe400037ea40a */
[----:B------:R-:W-:Y:S03]  /*c630*/  IADD3 R6, P5, R0, R44, RZ ;  /* 0x0000002c00067210 */ /* 0x000fe60007fbe0ff */
[----:B------:R-:W-:Y:S01]  /*c640*/  @!PT LDS RZ, [RZ] ;  /* 0x00000000fffff984 */ /* 0x000fe20000000800 */
[----:B------:R-:W-:Y:S01]  /*c650*/  @!PT LDS RZ, [RZ] ;  /* 0x00000000fffff984 */ /* 0x000fe20000000800 */
[----:B------:R-:W-:Y:S01]  /*c660*/  @!PT LDS RZ, [RZ] ;  /* 0x00000000fffff984 */ /* 0x000fe20000000800 */
[----:B------:R2:W-:Y:S02]  /*c670*/  LDGSTS.E.BYPASS.LTC128B.128.ZFILL [R217+0x3900], [R2.64], P0 ;  /* 0x0390000002d97fae */ /* 0x0005e40008141d46 */
[----:B------:R-:W-:Y:S05]  /*c680*/  IMAD.X R7, R4, 0x1, R11, P5 ;  /* 0x0000000104077824 */ /* 0x000fea00028e060b */
[----:B------:R3:W-:Y:S01]  /*c690*/  LDGSTS.E.BYPASS.LTC128B.128 [R217+0x4900], [R6.64], !P4 ;  /* 0x0490000006d97fae */ /* 0x0007e2000e101d46 */
[----:B--2---:R-:W-:Y:S05]  /*c6a0*/  IADD3 R2, P0, R0, R45, RZ ;  /* 0x0000002d00027210 */ /* 0x004fea0007f1e0ff */
[----:B------:R-:W-:Y:S05]  /*c6b0*/  IMAD.X R3, R4, 0x1, R12, P0 ;  /* 0x0000000104037824 */ /* 0x000fea00000e060c */
[----:B------:R3:W-:Y:S03]  /*c6c0*/  LDGSTS.E.BYPASS.LTC128B.128 [R217+0x5900], [R2.64], !P3 ;  /* 0x0590000002d97fae */ /* 0x0007e6000d901d46 */
.L_x_1289:
[----:B--234-:R-:W-:Y:S05]  /*c6d0*/  BSYNC B0 ;  /* 0x0000000000007941 */ /* 0x01cfea0003800000 */
.L_x_1288:
        /* <DEDUP_REMOVED lines=66> */
[----:B------:R-:W1:Y:S02]  /*cb00*/  SHFL.BFLY PT, R0, R4, 0x2, 0x1f ;  /* 0x0c401f0004007f89 */ /* 0x000e6400000e0000 */
[----:B-1----:R-:W-:Y:S02]  /*cb10*/  FMNMX.FTZ R4, R4, R0, !PT ;  /* 0x0000000004047209 */ /* 0x002fe40007810000 */
[----:B------:R-:W1:Y:S04]  /*cb20*/  SHFL.BFLY PT, R0, R103, 0x2, 0x1f ;  /* 0x0c401f0067007f89 */ /* 0x000e6800000e0000 */
[----:B------:R-:W2:Y:S01]  /*cb30*/  SHFL.BFLY PT, R104, R4, 0x1, 0x1f ;  /* 0x0c201f0004687f89 */ /* 0x000ea200000e0000 */
[----:B-1----:R-:W-:Y:S02]  /*cb40*/  FMNMX.FTZ R103, R103, R0, !PT ;  /* 0x0000000067677209 */ /* 0x002fe40007810000 */
[----:B--2---:R-:W-:Y:S03]  /*cb50*/  FMNMX.FTZ R104, R4, R104, !PT ;  /* 0x0000006804687209 */ /* 0x004fe60007810000 */
[----:B------:R-:W1:Y:S04]  /*cb60*/  SHFL.BFLY PT, R0, R103, 0x1, 0x1f ;  /* 0x0c201f0067007f89 */ /* 0x000e6800000e0000 */
[----:B------:R-:W2:Y:S01]  /*cb70*/  SHFL.BFLY PT, R4, R5, 0x2, 0x1f ;  /* 0x0c401f0005047f89 */ /* 0x000ea200000e0000 */
[----:B-1----:R-:W-:Y:S03]  /*cb80*/  FMNMX.FTZ R103, R103, R0, !PT ;  /* 0x0000000067677209 */ /* 0x002fe60007810000 */
[----:B------:R-:W1:Y:S01]  /*cb90*/  SHFL.BFLY PT, R0, R102, 0x2, 0x1f ;  /* 0x0c401f0066007f89 */ /* 0x000e6200000e0000 */
[----:B--2---:R-:W-:Y:S02]  /*cba0*/  FMNMX.FTZ R4, R5, R4, !PT ;  /* 0x0000000405047209 */ /* 0x004fe40007810000 */
[----:B-1----:R-:W-:Y:S05]  /*cbb0*/  FMNMX.FTZ R102, R102, R0, !PT ;  /* 0x0000000066667209 */ /* 0x002fea0007810000 */
[----:B------:R-:W1:Y:S02]  /*cbc0*/  SHFL.BFLY PT, R0, R102, 0x1, 0x1f ;  /* 0x0c201f0066007f89 */ /* 0x000e6400000e0000 */
[----:B-1----:R-:W-:Y:S02]  /*cbd0*/  FMNMX.FTZ R102, R102, R0, !PT ;  /* 0x0000000066667209 */ /* 0x002fe40007810000 */
[----:B------:R1:W2:Y:S04]  /*cbe0*/  SHFL.BFLY PT, R0, R4, 0x1, 0x1f ;  /* 0x0c201f0004007f89 */ /* 0x0002a800000e0000 */
.L_x_1331:
[----:B------:R-:W-:Y:S01]  /*cbf0*/  FMUL.FTZ R2, R104, c[0x0][0x2d0] ;  /* 0x0000b40068027a20 */ /* 0x000fe20000410000 */
[----:B--2---:R-:W-:Y:S01]  /*cc00*/  FMNMX.FTZ R101, R0, R4, !PT ;  /* 0x0000000400657209 */ /* 0x004fe20007810000 */
[----:B------:R-:W-:Y:S01]  /*cc10*/  FADD.FTZ R0, -R104, R100 ;  /* 0x0000006468007221 */ /* 0x000fe20000010100 */
[----:B------:R-:W-:Y:S01]  /*cc20*/  WARPSYNC 0xffffffff ;  /* 0xffffffff00007948 */ /* 0x000fe20003800000 */
[--C-:B-1----:R-:W-:Y:S01]  /*cc30*/  FFMA.FTZ R4, R199, c[0x0][0x2d0], -R2.reuse ;  /* 0x0000b400c7047a23 */ /* 0x102fe20000010802 */
[----:B------:R-:W-:Y:S01]  /*cc40*/  LDSM.16.MT88.4 R52, [R201+0x1000] ;  /* 0x00100000c934783b */ /* 0x000fe20000004200 */
[----:B------:R-:W-:Y:S02]  /*cc50*/  FMUL.FTZ R0, R0, c[0x0][0x2d0] ;  /* 0x0000b40000007a20 */ /* 0x000fe40000410000 */
[--C-:B------:R-:W-:Y:S02]  /*cc60*/  FFMA.FTZ R3, R222, c[0x0][0x2d0], -R2.reuse ;  /* 0x0000b400de037a23 */ /* 0x100fe40000010802 */
        /* <DEDUP_REMOVED lines=18> */
[----:B------:R-:W-:Y:S03]  /*cd90*/  MUFU.EX2 R9, R6 ;  /* 0x0000000600097308 */ /* 0x000fe60000000800 */
        /* <DEDUP_REMOVED lines=15> */
[----:B------:R-:W-:Y:S10]  /*ce90*/  MUFU.EX2 R174, R7 ;  /* 0x0000000700ae7308 */ /* 0x000ff40000000800 */
[----:B------:R-:W-:Y:S10]  /*cea0*/  MUFU.EX2 R33, R33 ;  /* 0x0000002100217308 */ /* 0x000ff40000000800 */
[----:B------:R-:W-:Y:S10]  /*ceb0*/  MUFU.EX2 R192, R192 ;  /* 0x000000c000c07308 */ /* 0x000ff40000000800 */
[----:B------:R-:W-:Y:S01]  /*cec0*/  MUFU.EX2 R176, R176 ;  /* 0x000000b000b07308 */ /* 0x000fe20000000800 */
[----:B-1----:R-:W-:Y:S01]  /*ced0*/  FFMA.FTZ R0, R100, R243, R4 ;  /* 0x000000f364007223 */ /* 0x002fe20000010004 */
[----:B--2---:R-:W-:Y:S01]  /*cee0*/  F2FP.PACK_AB R172, R3, R4 ;  /* 0x0000000403ac723e */ /* 0x004fe200000000ff */
[----:B------:R-:W-:Y:S02]  /*cef0*/  FFMA.FTZ R4, R225, c[0x0][0x2d0], -R2 ;  /* 0x0000b400e1047a23 */ /* 0x000fe40000010802 */
[----:B------:R-:W-:Y:S02]  /*cf00*/  FADD.FTZ R8, R3, R0 ;  /* 0x0000000003087221 */ /* 0x000fe40000010000 */
[----:B------:R-:W-:Y:S02]  /*cf10*/  FADD.FTZ R0, -R103, R105 ;  /* 0x0000006967007221 */ /* 0x000fe40000010100 */
[--C-:B------:R-:W-:Y:S01]  /*cf20*/  FFMA.FTZ R225, R25, c[0x0][0x2d0], -R2.reuse ;  /* 0x0000b40019e17a23 */ /* 0x100fe20000010802 */
[----:B------:R-:W1:Y:S01]  /*cf30*/  MUFU.EX2 R4, R4 ;  /* 0x0000000400047308 */ /* 0x000e620000000800 */
[----:B------:R-:W-:Y:S02]  /*cf40*/  FMUL.FTZ R0, R0, c[0x0][0x2d0] ;  /* 0x0000b40000007a20 */ /* 0x000fe40000410000 */
        /* <DEDUP_REMOVED lines=15> */
[----:B------:R-:W-:Y:S02]  /*d040*/  FMUL.FTZ R97, R100, R97 ;  /* 0x0000006164617220 */ /* 0x000fe40000410000 */
[C---:B--2---:R-:W-:Y:S02]  /*d050*/  FFMA.FTZ R0, R3.reuse, R247, R5 ;  /* 0x000000f703007223 */ /* 0x044fe40000010005 */
[----:B------:R-:W-:Y:S01]  /*d060*/  FMUL.FTZ R50, R3, R162 ;  /* 0x000000a203327220 */ /* 0x000fe20000410000 */
[----:B------:R-:W-:Y:S01]  /*d070*/  MUFU.EX2 R247, R199 ;  /* 0x000000c700f77308 */ /* 0x000fe20000000800 */
[----:B------:R-:W-:Y:S02]  /*d080*/  FADD.FTZ R36, R4, R0 ;  /* 0x0000000004247221 */ /* 0x000fe40000010000 */
[C---:B------:R-:W-:Y:S02]  /*d090*/  FADD.FTZ R0, -R102.reuse, R106 ;  /* 0x0000006a66007221 */ /* 0x040fe40000010100 */
[----:B------:R-:W-:Y:S02]  /*d0a0*/  FMUL.FTZ R4, R102, c[0x0][0x2d0] ;  /* 0x0000b40066047a20 */ /* 0x000fe40000410000 */
[----:B------:R-:W-:Y:S02]  /*d0b0*/  FMUL.FTZ R0, R0, c[0x0][0x2d0] ;  /* 0x0000b40000007a20 */ /* 0x000fe40000410000 */
        /* <DEDUP_REMOVED lines=18> */
[----:B------:R-:W-:Y:S01]  /*d1e0*/  FFMA.FTZ R230, R17, c[0x0][0x2d0], -R4 ;  /* 0x0000b40011e67a23 */ /* 0x000fe20000010804 */
[----:B------:R3:W4:Y:S01]  /*d1f0*/  MUFU.EX2 R21, R6 ;  /* 0x0000000600157308 */ /* 0x0007220000000800 */
[----:B------:R-:W-:Y:S02]  /*d200*/  FMUL.FTZ R4, R101, c[0x0][0x2d0] ;  /* 0x0000b40065047a20 */ /* 0x000fe40000410000 */
[----:B------:R-:W-:Y:S02]  /*d210*/  FMUL.FTZ R35, R3, R155 ;  /* 0x0000009b03237220 */ /* 0x000fe40000410000 */
[----:B-1----:R-:W-:Y:S02]  /*d220*/  FADD.FTZ R0, -R101, R107 ;  /* 0x0000006b65007221 */ /* 0x002fe40000010100 */
[--C-:B------:R-:W-:Y:S02]  /*d230*/  FFMA.FTZ R185, R185, c[0x0][0x2d0], -R4.reuse ;  /* 0x0000b400b9b97a23 */ /* 0x100fe40000010804 */
[----:B------:R-:W-:Y:S01]  /*d240*/  FMUL.FTZ R0, R0, c[0x0][0x2d0] ;  /* 0x0000b40000007a20 */ /* 0x000fe20000410000 */
        /* <DEDUP_REMOVED lines=9> */
[--C-:B---3--:R-:W-:Y:S02]  /*d2e0*/  FFMA.FTZ R6, R227, c[0x0][0x2d0], -R4.reuse ;  /* 0x0000b400e3067a23 */ /* 0x108fe40000010804 */
[--C-:B------:R-:W-:Y:S02]  /*d2f0*/  FFMA.FTZ R219, R219, c[0x0][0x2d0], -R4.reuse ;  /* 0x0000b400dbdb7a23 */ /* 0x100fe40000010804 */
[--C-:B------:R-:W-:Y:S01]  /*d300*/  FFMA.FTZ R195, R195, c[0x0][0x2d0], -R4.reuse ;  /* 0x0000b400c3c37a23 */ /* 0x100fe20000010804 */
[----:B------:R-:W-:Y:S01]  /*d310*/  MUFU.EX2 R218, R218 ;  /* 0x000000da00da7308 */ /* 0x000fe20000000800 */
[--C-:B------:R-:W-:Y:S02]  /*d320*/  FFMA.FTZ R194, R194, c[0x0][0x2d0], -R4.reuse ;  /* 0x0000b400c2c27a23 */ /* 0x100fe40000010804 */
[--C-:B------:R-:W-:Y:S02]  /*d330*/  FFMA.FTZ R188, R42, c[0x0][0x2d0], -R4.reuse ;  /* 0x0000b4002abc7a23 */ /* 0x100fe40000010804 */
[--C-:B------:R-:W-:Y:S02]  /*d340*/  FFMA.FTZ R227, R30, c[0x0][0x2d0], -R4.reuse ;  /* 0x0000b4001ee37a23 */ /* 0x100fe40000010804 */
[--C-:B------:R-:W-:Y:S02]  /*d350*/  FFMA.FTZ R228, R29, c[0x0][0x2d0], -R4.reuse ;  /* 0x0000b4001de47a23 */ /* 0x100fe40000010804 */
[----:B------:R-:W-:Y:S01]  /*d360*/  FFMA.FTZ R231, R18, c[0x0][0x2d0], -R4 ;  /* 0x0000b40012e77a23 */ /* 0x000fe20000010804 */
[----:B------:R-:W-:Y:S01]  /*d370*/  MUFU.EX2 R252, R190 ;  /* 0x000000be00fc7308 */ /* 0x000fe20000000800 */
[C---:B--2---:R-:W-:Y:S02]  /*d380*/  FFMA.FTZ R4, R2.reuse, R248, R22 ;  /* 0x000000f802047223 */ /* 0x044fe40000010016 */
[C---:B------:R-:W-:Y:S02]  /*d390*/  FMUL.FTZ R25, R2.reuse, R129 ;  /* 0x0000008102197220 */ /* 0x040fe40000410000 */
[C---:B----4-:R-:W-:Y:S02]  /*d3a0*/  FADD.FTZ R129, R21.reuse, R4 ;  /* 0x0000000415817221 */ /* 0x050fe40000010000 */
[C---:B------:R-:W-:Y:S01]  /*d3b0*/  FMUL.FTZ R60, R2.reuse, R108 ;  /* 0x0000006c023c7220 */ /* 0x040fe20000410000 */
[----:B------:R-:W-:Y:S01]  /*d3c0*/  F2FP.PACK_AB R108, R21, R22 ;  /* 0x00000016156c723e */ /* 0x000fe200000000ff */
[----:B------:R-:W-:Y:S01]  /*d3d0*/  FMUL.FTZ R61, R2, R109 ;  /* 0x0000006d023d7220 */ /* 0x000fe20000410000 */
[----:B------:R-:W2:Y:S01]  /*d3e0*/  LDSM.16.MT88.4 R20, [R201] ;  /* 0x00000000c914783b */ /* 0x000ea20000004200 */
[C---:B-1----:R-:W-:Y:S01]  /*d3f0*/  FMUL.FTZ R14, R0.reuse, R134 ;  /* 0x00000086000e7220 */ /* 0x042fe20000410000 */
[----:B------:R1:W-:Y:S01]  /*d400*/  MUFU.EX2 R109, R7 ;  /* 0x00000007006d7308 */ /* 0x0003e20000000800 */
[----:B------:R-:W-:Y:S02]  /*d410*/  FMUL.FTZ R15, R0, R135 ;  /* 0x00000087000f7220 */ /* 0x000fe40000410000 */
[C---:B------:R-:W-:Y:S02]  /*d420*/  FMUL.FTZ R12, R2.reuse, R132 ;  /* 0x00000084020c7220 */ /* 0x040fe40000410000 */
[----:B------:R-:W-:Y:S02]  /*d430*/  FMUL.FTZ R13, R2, R133 ;  /* 0x00000085020d7220 */ /* 0x000fe40000410000 */
[C---:B------:R-:W-:Y:S02]  /*d440*/  FMUL.FTZ R27, R0.reuse, R131 ;  /* 0x00000083001b7220 */ /* 0x040fe40000410000 */
[----:B------:R-:W-:Y:S01]  /*d450*/  FMUL.FTZ R11, R0, R139 ;  /* 0x0000008b000b7220 */ /* 0x000fe20000410000 */
[----:B------:R-:W3:Y:S01]  /*d460*/  MUFU.EX2 R134, R34 ;  /* 0x0000002200867308 */ /* 0x000ee20000000800 */
[----:B------:R-:W-:Y:S02]  /*d470*/  FADD.FTZ R5, R9, R8 ;  /* 0x0000000809057221 */ /* 0x000fe40000010000 */
[----:B------:R-:W-:Y:S02]  /*d480*/  FMUL.FTZ R4, R100, R140 ;  /* 0x0000008c64047220 */ /* 0x000fe40000410000 */
[C---:B------:R-:W-:Y:S01]  /*d490*/  FADD.FTZ R177, R174.reuse, R5 ;  /* 0x00000005aeb17221 */ /* 0x040fe20000010000 */
[----:B------:R-:W-:Y:S01]  /*d4a0*/  F2FP.PACK_AB R174, R174, R9 ;  /* 0x00000009aeae723e */ /* 0x000fe200000000ff */
[----:B------:R-:W-:Y:S02]  /*d4b0*/  FMUL.FTZ R5, R100, R141 ;  /* 0x0000008d64057220 */ /* 0x000fe40000410000 */
[----:B------:R-:W-:Y:S01]  /*d4c0*/  FMUL.FTZ R26, R0, R130 ;  /* 0x00000082001a7220 */ /* 0x000fe20000410000 */
[----:B------:R4:W-:Y:S01]  /*d4d0*/  MUFU.EX2 R135, R6 ;  /* 0x0000000600877308 */ /* 0x0009e20000000800 */
[----:B------:R-:W-:Y:S02]  /*d4e0*/  FADD.FTZ R130, R33, R36 ;  /* 0x0000002421827221 */ /* 0x000fe40000010000 */
[----:B------:R-:W5:Y:S01]  /*d4f0*/  LDSM.16.MT88.4 R36, [R202] ;  /* 0x00000000ca24783b */ /* 0x000f620000004200 */
[C---:B-1----:R-:W-:Y:S02]  /*d500*/  FMUL.FTZ R7, R3.reuse, R143 ;  /* 0x0000008f03077220 */ /* 0x042fe40000410000 */
[C---:B------:R-:W-:Y:S02]  /*d510*/  FMUL.FTZ R8, R2.reuse, R136 ;  /* 0x0000008802087220 */ /* 0x040fe40000410000 */
[C---:B------:R-:W-:Y:S02]  /*d520*/  FMUL.FTZ R9, R2.reuse, R137 ;  /* 0x0000008902097220 */ /* 0x040fe40000410000 */
[----:B------:R1:W-:Y:S01]  /*d530*/  MUFU.EX2 R133, R32 ;  /* 0x0000002000857308 */ /* 0x0003e20000000800 */
[----:B------:R-:W-:Y:S02]  /*d540*/  FMUL.FTZ R24, R2, R128 ;  /* 0x0000008002187220 */ /* 0x000fe40000410000 */
[----:B------:R-:W-:Y:S01]  /*d550*/  FMUL.FTZ R62, R0, R110 ;  /* 0x0000006e003e7220 */ /* 0x000fe20000410000 */
[----:B---3--:R-:W-:Y:S01]  /*d560*/  F2FP.PACK_AB R175, R134, R33 ;  /* 0x0000002186af723e */ /* 0x008fe200000000ff */
[C---:B------:R-:W-:Y:S02]  /*d570*/  FMUL.FTZ R63, R0.reuse, R111 ;  /* 0x0000006f003f7220 */ /* 0x040fe40000410000 */
[C---:B------:R-:W-:Y:S02]  /*d580*/  FFMA.FTZ R128, R0.reuse, R249, R109 ;  /* 0x000000f900807223 */ /* 0x040fe4000001006d */
[----:B------:R-:W-:Y:S01]  /*d590*/  FMUL.FTZ R10, R0, R138 ;  /* 0x0000008a000a7220 */ /* 0x000fe20000410000 */
[----:B------:R-:W3:Y:S01]  /*d5a0*/  MUFU.EX2 R131, R17 ;  /* 0x0000001100837308 */ /* 0x000ee20000000800 */
[C---:B------:R-:W-:Y:S02]  /*d5b0*/  FMUL.FTZ R18, R3.reuse, R146 ;  /* 0x0000009203127220 */ /* 0x040fe40000410000 */
[C---:B------:R-:W-:Y:S02]  /*d5c0*/  FMUL.FTZ R28, R2.reuse, R124 ;  /* 0x0000007c021c7220 */ /* 0x040fe40000410000 */
[C---:B----4-:R-:W-:Y:S02]  /*d5d0*/  FMUL.FTZ R6, R3.reuse, R142 ;  /* 0x0000008e03067220 */ /* 0x050fe40000410000 */
[----:B------:R-:W-:Y:S02]  /*d5e0*/  FMUL.FTZ R29, R2, R125 ;  /* 0x0000007d021d7220 */ /* 0x000fe40000410000 */
[C---:B------:R-:W-:Y:S01]  /*d5f0*/  FMUL.FTZ R30, R0.reuse, R126 ;  /* 0x0000007e001e7220 */ /* 0x040fe20000410000 */
[----:B------:R-:W4:Y:S01]  /*d600*/  MUFU.EX2 R132, R16 ;  /* 0x0000001000847308 */ /* 0x000f220000000800 */
[----:B------:R-:W-:Y:S01]  /*d610*/  FMUL.FTZ R31, R0, R127 ;  /* 0x0000007f001f7220 */ /* 0x000fe20000410000 */
[-C--:B--2---:R-:W-:Y:S01]  /*d620*/  HMMA.16816.F32 R4, R172, R20.reuse, R4 ;  /* 0x00000014ac04723c */ /* 0x084fe20000001804 */
[----:B------:R-:W-:Y:S04]  /*d630*/  LDSM.16.MT88.4 R124, [R201+0x1400] ;  /* 0x00140000c97c783b */ /* 0x000fe80000004200 */
[C---:B-1----:R-:W-:Y:S02]  /*d640*/  FMUL.FTZ R32, R100.reuse, R152 ;  /* 0x0000009864207220 */ /* 0x042fe40000410000 */
[C---:B------:R-:W-:Y:S01]  /*d650*/  FMUL.FTZ R33, R100.reuse, R153 ;  /* 0x0000009964217220 */ /* 0x040fe20000410000 */
[----:B------:R-:W1:Y:S01]  /*d660*/  MUFU.EX2 R139, R19 ;  /* 0x00000013008b7308 */ /* 0x000e620000000800 */
[----:B------:R-:W-:Y:S02]  /*d670*/  FMUL.FTZ R34, R3, R154 ;  /* 0x0000009a03227220 */ /* 0x000fe40000410000 */
[----:B------:R-:W-:Y:S01]  /*d680*/  LDSM.16.MT88.4 R152, [R202+0xc00] ;  /* 0x000c0000ca98783b */ /* 0x000fe20000004200 */
[----:B---3--:R-:W-:Y:S01]  /*d690*/  F2FP.PACK_AB R109, R131, R109 ;  /* 0x0000006d836d723e */ /* 0x008fe200000000ff */
[----:B------:R-:W-:Y:S02]  /*d6a0*/  FMUL.FTZ R17, R100, R145 ;  /* 0x0000009164117220 */ /* 0x000fe40000410000 */
[C---:B------:R-:W-:Y:S02]  /*d6b0*/  FMUL.FTZ R56, R2.reuse, R112 ;  /* 0x0000007002387220 */ /* 0x040fe40000410000 */
[----:B------:R-:W-:Y:S01]  /*d6c0*/  FMUL.FTZ R57, R2, R113 ;  /* 0x0000007102397220 */ /* 0x000fe20000410000 */
[----:B------:R-:W-:Y:S01]  /*d6d0*/  MUFU.EX2 R249, R181 ;  /* 0x000000b500f97308 */ /* 0x000fe20000000800 */
[C---:B------:R-:W-:Y:S02]  /*d6e0*/  FMUL.FTZ R58, R0.reuse, R114 ;  /* 0x00000072003a7220 */ /* 0x040fe40000410000 */
[----:B------:R-:W-:Y:S01]  /*d6f0*/  FMUL.FTZ R59, R0, R115 ;  /* 0x00000073003b7220 */ /* 0x000fe20000410000 */
[----:B----4-:R-:W-:Y:S01]  /*d700*/  F2FP.PACK_AB R111, R135, R132 ;  /* 0x00000084876f723e */ /* 0x010fe200000000ff */
[----:B------:R-:W-:Y:S01]  /*d710*/  FMUL.FTZ R16, R100, R144 ;  /* 0x0000009064107220 */ /* 0x000fe20000410000 */
[----:B------:R-:W2:Y:S01]  /*d720*/  LDSM.16.MT88.4 R112, [R202+0x1000] ;  /* 0x00100000ca70783b */ /* 0x000ea20000004200 */
[C---:B------:R-:W-:Y:S02]  /*d730*/  FMUL.FTZ R40, R2.reuse, R120 ;  /* 0x0000007802287220 */ /* 0x040fe40000410000 */
[----:B------:R-:W-:Y:S01]  /*d740*/  FMUL.FTZ R41, R2, R121 ;  /* 0x0000007902297220 */ /* 0x000fe20000410000 */
[----:B------:R-:W-:Y:S01]  /*d750*/  MUFU.EX2 R141, R191 ;  /* 0x000000bf008d7308 */ /* 0x000fe20000000800 */
[C---:B------:R-:W-:Y:S02]  /*d760*/  FMUL.FTZ R42, R0.reuse, R122 ;  /* 0x0000007a002a7220 */ /* 0x040fe40000410000 */
[----:B------:R-:W-:Y:S01]  /*d770*/  FMUL.FTZ R43, R0, R123 ;  /* 0x0000007b002b7220 */ /* 0x000fe20000410000 */
[----:B-1----:R-:W-:Y:S01]  /*d780*/  F2FP.PACK_AB R110, R139, R133 ;  /* 0x000000858b6e723e */ /* 0x002fe200000000ff */
[----:B------:R-:W-:Y:S01]  /*d790*/  LDSM.16.MT88.4 R120, [R202+0x400] ;  /* 0x00040000ca78783b */ /* 0x000fe20000004200 */
[C---:B------:R-:W-:Y:S02]  /*d7a0*/  FMUL.FTZ R19, R3.reuse, R147 ;  /* 0x0000009303137220 */ /* 0x040fe40000410000 */
[C---:B------:R-:W-:Y:S02]  /*d7b0*/  FMUL.FTZ R44, R2.reuse, R116 ;  /* 0x00000074022c7220 */ /* 0x040fe40000410000 */
[----:B------:R-:W-:Y:S01]  /*d7c0*/  FMUL.FTZ R45, R2, R117 ;  /* 0x00000075022d7220 */ /* 0x000fe20000410000 */
[C---:B------:R-:W-:Y:S01]  /*d7d0*/  HMMA.16816.F32 R8, R108.reuse, R20, R8 ;  /* 0x000000146c08723c */ /* 0x040fe20000001808 */
[----:B------:R-:W-:Y:S01]  /*d7e0*/  MUFU.EX2 R140, R196 ;  /* 0x000000c4008c7308 */ /* 0x000fe20000000800 */
[----:B------:R-:W-:Y:S02]  /*d7f0*/  LDSM.16.MT88.4 R144, [R201+0xc00] ;  /* 0x000c0000c990783b */ /* 0x000fe40000004200 */
[C---:B------:R-:W-:Y:S02]  /*d800*/  FMUL.FTZ R46, R0.reuse, R118 ;  /* 0x00000076002e7220 */ /* 0x040fe40000410000 */
[----:B------:R-:W-:Y:S02]  /*d810*/  FMUL.FTZ R47, R0, R119 ;  /* 0x00000077002f7220 */ /* 0x000fe40000410000 */
[-C--:B------:R-:W-:Y:S02]  /*d820*/  HMMA.16816.F32 R12, R108, R22.reuse, R12 ;  /* 0x000000166c0c723c */ /* 0x080fe4000000180c */
[----:B------:R-:W-:Y:S01]  /*d830*/  LDSM.16.MT88.4 R116, [R201+0x400] ;  /* 0x00040000c974783b */ /* 0x000fe20000004200 */
[----:B------:R-:W1:Y:S01]  /*d840*/  MUFU.EX2 R189, R189 ;  /* 0x000000bd00bd7308 */ /* 0x000e620000000800 */
[C---:B------:R-:W-:Y:S02]  /*d850*/  FMUL.FTZ R51, R3.reuse, R163 ;  /* 0x000000a303337220 */ /* 0x040fe40000410000 */
[C---:B------:R-:W-:Y:S02]  /*d860*/  FMUL.FTZ R66, R3.reuse, R170 ;  /* 0x000000aa03427220 */ /* 0x040fe40000410000 */
[C---:B------:R-:W-:Y:S02]  /*d870*/  HMMA.16816.F32 R16, R172.reuse, R22, R16 ;  /* 0x00000016ac10723c */ /* 0x040fe40000001810 */
[----:B------:R-:W-:Y:S02]  /*d880*/  LDSM.16.MT88.4 R160, [R201+0x1c00] ;  /* 0x001c0000c9a0783b */ /* 0x000fe40000004200 */
[C---:B------:R-:W-:Y:S01]  /*d890*/  FMUL.FTZ R20, R100.reuse, R148 ;  /* 0x0000009464147220 */ /* 0x040fe20000410000 */
[----:B------:R-:W-:Y:S01]  /*d8a0*/  MUFU.EX2 R137, R220 ;  /* 0x000000dc00897308 */ /* 0x000fe20000000800 */
[----:B------:R-:W-:Y:S02]  /*d8b0*/  FMUL.FTZ R21, R100, R149 ;  /* 0x0000009564157220 */ /* 0x000fe40000410000 */
[C---:B------:R-:W-:Y:S04]  /*d8c0*/  FMUL.FTZ R22, R3.reuse, R150 ;  /* 0x0000009603167220 */ /* 0x040fe80000410000 */
[C---:B------:R-:W-:Y:S02]  /*d8d0*/  FMUL.FTZ R23, R3.reuse, R151 ;  /* 0x0000009703177220 */ /* 0x040fe40000410000 */
[----:B------:R-:W-:Y:S01]  /*d8e0*/  FMUL.FTZ R67, R3, R171 ;  /* 0x000000ab03437220 */ /* 0x000fe20000410000 */
[----:B------:R-:W-:Y:S01]  /*d8f0*/  MUFU.EX2 R138, R219 ;  /* 0x000000db008a7308 */ /* 0x000fe20000000800 */
[----:B------:R-:W-:Y:S01]  /*d900*/  LDSM.16.MT88.4 R168, [R202+0x1c00] ;  /* 0x001c0000caa8783b */ /* 0x000fe20000004200 */
[----:B------:R-:W-:Y:S02]  /*d910*/  FADD.FTZ R129, R133, R129 ;  /* 0x0000008185817221 */ /* 0x000fe40000010000 */
[-C--:B-----5:R-:W-:Y:S03]  /*d920*/  HMMA.16816.F32 R20, R172, R36.reuse, R20 ;  /* 0x00000024ac14723c */ /* 0x0a0fe60000001814 */
[C---:B------:R-:W-:Y:S02]  /*d930*/  FMUL.FTZ R70, R3.reuse, R70 ;  /* 0x0000004603467220 */ /* 0x040fe40000410000 */
[C---:B------:R-:W-:Y:S01]  /*d940*/  FMUL.FTZ R71, R3.reuse, R71 ;  /* 0x0000004703477220 */ /* 0x040fe20000410000 */
[----:B------:R-:W-:Y:S01]  /*d950*/  MUFU.EX2 R251, R195 ;  /* 0x000000c300fb7308 */ /* 0x000fe20000000800 */
[C---:B------:R-:W-:Y:S01]  /*d960*/  FMUL.FTZ R72, R2.reuse, R72 ;  /* 0x0000004802487220 */ /* 0x040fe20000410000 */
[C---:B------:R-:W-:Y:S04]  /*d970*/  HMMA.16816.F32 R24, R108.reuse, R36, R24 ;  /* 0x000000246c18723c */ /* 0x040fe80000001818 */
[----:B------:R-:W-:Y:S02]  /*d980*/  FMUL.FTZ R73, R2, R73 ;  /* 0x0000004902497220 */ /* 0x000fe40000410000 */
[C---:B------:R-:W-:Y:S02]  /*d990*/  FMUL.FTZ R74, R0.reuse, R74 ;  /* 0x0000004a004a7220 */ /* 0x040fe40000410000 */
[-C--:B------:R-:W-:Y:S01]  /*d9a0*/  HMMA.16816.F32 R28, R108, R38.reuse, R28 ;  /* 0x000000266c1c723c */ /* 0x080fe2000000181c */
[----:B------:R-:W-:Y:S03]  /*d9b0*/  MUFU.EX2 R250, R194 ;  /* 0x000000c200fa7308 */ /* 0x000fe60000000800 */
[----:B------:R-:W-:Y:S02]  /*d9c0*/  FMUL.FTZ R75, R0, R75 ;  /* 0x0000004b004b7220 */ /* 0x000fe40000410000 */
[----:B------:R-:W-:Y:S02]  /*d9d0*/  FMUL.FTZ R76, R2, R76 ;  /* 0x0000004c024c7220 */ /* 0x000fe40000410000 */
[C---:B------:R-:W-:Y:S03]  /*d9e0*/  HMMA.16816.F32 R32, R172.reuse, R38, R32 ;  /* 0x00000026ac20723c */ /* 0x040fe60000001820 */
[----:B------:R1:W-:Y:S01]  /*d9f0*/  MUFU.EX2 R136, R239 ;  /* 0x000000ef00887308 */ /* 0x0003e20000000800 */
[C---:B------:R-:W-:Y:S02]  /*da00*/  FMUL.FTZ R36, R100.reuse, R156 ;  /* 0x0000009c64247220 */ /* 0x040fe40000410000 */
[----:B------:R-:W-:Y:S02]  /*da10*/  FMUL.FTZ R37, R100, R157 ;  /* 0x0000009d64257220 */ /* 0x000fe40000410000 */
[C---:B------:R-:W-:Y:S04]  /*da20*/  FMUL.FTZ R38, R3.reuse, R158 ;  /* 0x0000009e03267220 */ /* 0x040fe80000410000 */
[C---:B------:R-:W-:Y:S01]  /*da30*/  FMUL.FTZ R39, R3.reuse, R159 ;  /* 0x0000009f03277220 */ /* 0x040fe20000410000 */
[----:B------:R-:W-:Y:S01]  /*da40*/  MUFU.EX2 R248, R198 ;  /* 0x000000c600f87308 */ /* 0x000fe20000000800 */
[----:B------:R-:W-:Y:S02]  /*da50*/  FMUL.FTZ R77, R2, R77 ;  /* 0x0000004d024d7220 */ /* 0x000fe40000410000 */
[C---:B------:R-:W-:Y:S02]  /*da60*/  FMUL.FTZ R78, R0.reuse, R78 ;  /* 0x0000004e004e7220 */ /* 0x040fe40000410000 */
[----:B------:R-:W-:Y:S01]  /*da70*/  FMUL.FTZ R79, R0, R79 ;  /* 0x0000004f004f7220 */ /* 0x000fe20000410000 */
[-C--:B------:R-:W-:Y:S03]  /*da80*/  HMMA.16816.F32 R36, R172, R52.reuse, R36 ;  /* 0x00000034ac24723c */ /* 0x080fe60000001824 */
[C---:B------:R-:W-:Y:S01]  /*da90*/  FMUL.FTZ R82, R3.reuse, R82 ;  /* 0x0000005203527220 */ /* 0x040fe20000410000 */
[----:B------:R-:W-:Y:S01]  /*daa0*/  MUFU.EX2 R195, R225 ;  /* 0x000000e100c37308 */ /* 0x000fe20000000800 */
[C---:B------:R-:W-:Y:S02]  /*dab0*/  FMUL.FTZ R83, R3.reuse, R83 ;  /* 0x0000005303537220 */ /* 0x040fe40000410000 */
[C---:B------:R-:W-:Y:S01]  /*dac0*/  FMUL.FTZ R86, R3.reuse, R86 ;  /* 0x0000005603567220 */ /* 0x040fe20000410000 */
[C---:B------:R-:W-:Y:S04]  /*dad0*/  HMMA.16816.F32 R40, R108.reuse, R52, R40 ;  /* 0x000000346c28723c */ /* 0x040fe80000001828 */
[C---:B------:R-:W-:Y:S01]  /*dae0*/  FMUL.FTZ R87, R3.reuse, R87 ;  /* 0x0000005703577220 */ /* 0x040fe20000410000 */
[----:B-1----:R-:W-:Y:S01]  /*daf0*/  MOV R239, R189 ;  /* 0x000000bd00ef7202 */ /* 0x002fe20000000f00 */
[----:B------:R-:W-:Y:S01]  /*db00*/  FMUL.FTZ R88, R2, R88 ;  /* 0x0000005802587220 */ /* 0x000fe20000410000 */
[----:B------:R-:W-:Y:S01]  /*db10*/  MUFU.EX2 R220, R188 ;  /* 0x000000bc00dc7308 */ /* 0x000fe20000000800 */
[-C--:B------:R-:W-:Y:S04]  /*db20*/  HMMA.16816.F32 R44, R108, R54.reuse, R44 ;  /* 0x000000366c2c723c */ /* 0x080fe8000000182c */
[C---:B------:R-:W-:Y:S02]  /*db30*/  FMUL.FTZ R52, R100.reuse, R164 ;  /* 0x000000a464347220 */ /* 0x040fe40000410000 */
[----:B------:R-:W-:Y:S02]  /*db40*/  FMUL.FTZ R53, R100, R165 ;  /* 0x000000a564357220 */ /* 0x000fe40000410000 */
[C---:B------:R-:W-:Y:S01]  /*db50*/  HMMA.16816.F32 R48, R172.reuse, R54, R48 ;  /* 0x00000036ac30723c */ /* 0x040fe20000001830 */
[----:B------:R-:W-:Y:S03]  /*db60*/  MUFU.EX2 R100, R237 ;  /* 0x000000ed00647308 */ /* 0x000fe60000000800 */
[C---:B------:R-:W-:Y:S02]  /*db70*/  FMUL.FTZ R89, R2.reuse, R89 ;  /* 0x0000005902597220 */ /* 0x040fe40000410000 */
[C---:B------:R-:W-:Y:S02]  /*db80*/  FMUL.FTZ R92, R2.reuse, R92 ;  /* 0x0000005c025c7220 */ /* 0x040fe40000410000 */
[C---:B------:R-:W-:Y:S03]  /*db90*/  FMUL.FTZ R54, R3.reuse, R166 ;  /* 0x000000a603367220 */ /* 0x040fe60000410000 */
[----:B------:R-:W-:Y:S01]  /*dba0*/  MUFU.EX2 R237, R183 ;  /* 0x000000b700ed7308 */ /* 0x000fe20000000800 */
[C---:B------:R-:W-:Y:S02]  /*dbb0*/  FMUL.FTZ R55, R3.reuse, R167 ;  /* 0x000000a703377220 */ /* 0x040fe40000410000 */
[----:B------:R-:W-:Y:S02]  /*dbc0*/  FMUL.FTZ R93, R2, R93 ;  /* 0x0000005d025d7220 */ /* 0x000fe40000410000 */
[C---:B------:R-:W-:Y:S02]  /*dbd0*/  FMUL.FTZ R98, R3.reuse, R98 ;  /* 0x0000006203627220 */ /* 0x040fe40000410000 */
[----:B------:R-:W-:Y:S01]  /*dbe0*/  FMUL.FTZ R99, R3, R99 ;  /* 0x0000006303637220 */ /* 0x000fe20000410000 */
[-C--:B--2---:R-:W-:Y:S02]  /*dbf0*/  HMMA.16816.F32 R52, R172, R112.reuse, R52 ;  /* 0x00000070ac34723c */ /* 0x084fe40000001834 */
[----:B------:R-:W1:Y:S01]  /*dc00*/  MUFU.EX2 R2, R186 ;  /* 0x000000ba00027308 */ /* 0x000e620000000800 */
[----:B------:R-:W-:Y:S02]  /*dc10*/  FADD.FTZ R3, R134, R130 ;  /* 0x0000008286037221 */ /* 0x000fe40000010000 */
[C---:B------:R-:W-:Y:S02]  /*dc20*/  FMUL.FTZ R90, R0.reuse, R90 ;  /* 0x0000005a005a7220 */ /* 0x040fe40000410000 */
[C---:B------:R-:W-:Y:S01]  /*dc30*/  FMUL.FTZ R91, R0.reuse, R91 ;  /* 0x0000005b005b7220 */ /* 0x040fe20000410000 */
[C---:B------:R-:W-:Y:S04]  /*dc40*/  HMMA.16816.F32 R56, R108.reuse, R112, R56 ;  /* 0x000000706c38723c */ /* 0x040fe80000001838 */
[----:B------:R-:W2:Y:S01]  /*dc50*/  MUFU.EX2 R196, R244 ;  /* 0x000000f400c47308 */ /* 0x000ea20000000800 */
[C---:B------:R-:W-:Y:S02]  /*dc60*/  FMUL.FTZ R94, R0.reuse, R94 ;  /* 0x0000005e005e7220 */ /* 0x040fe40000410000 */
[----:B------:R-:W-:Y:S01]  /*dc70*/  FMUL.FTZ R95, R0, R95 ;  /* 0x0000005f005f7220 */ /* 0x000fe20000410000 */
[-C--:B------:R-:W-:Y:S04]  /*dc80*/  HMMA.16816.F32 R60, R108, R114.reuse, R60 ;  /* 0x000000726c3c723c */ /* 0x080fe8000000183c */
[----:B------:R-:W-:Y:S02]  /*dc90*/  FADD.FTZ R0, R105, R177 ;  /* 0x000000b169007221 */ /* 0x000fe40000010000 */
[----:B------:R-:W-:Y:S02]  /*dca0*/  MUFU.EX2 R219, R193 ;  /* 0x000000c100db7308 */ /* 0x000fe40000000800 */
[C---:B------:R-:W-:Y:S01]  /*dcb0*/  HMMA.16816.F32 R64, R172.reuse, R114, R64 ;  /* 0x00000072ac40723c */ /* 0x040fe20000001840 */
[----:B------:R-:W3:Y:S03]  /*dcc0*/  LDSM.16.MT88.4 R112, [R201+0x2000] ;  /* 0x00200000c970783b */ /* 0x000ee60000004200 */
[----:B-1----:R-:W-:Y:S04]  /*dcd0*/  FADD.FTZ R0, R2, R0 ;  /* 0x0000000002007221 */ /* 0x002fe80000010000 */
[----:B------:R-:W-:Y:S01]  /*dce0*/  FADD.FTZ R0, R107, R0 ;  /* 0x000000006b007221 */ /* 0x000fe20000010000 */
[----:B------:R-:W-:Y:S10]  /*dcf0*/  MUFU.EX2 R198, R243 ;  /* 0x000000f300c67308 */ /* 0x000ff40000000800 */
[----:B------:R-:W-:Y:S10]  /*dd00*/  MUFU.EX2 R199, R197 ;  /* 0x000000c500c77308 */ /* 0x000ff40000000800 */
[----:B------:R-:W1:Y:S10]  /*dd10*/  MUFU.EX2 R197, R245 ;  /* 0x000000f500c57308 */ /* 0x000e740000000800 */
[----:B------:R-:W-:Y:S01]  /*dd20*/  MUFU.EX2 R194, R223 ;  /* 0x000000df00c27308 */ /* 0x000fe20000000800 */
[-C--:B---3--:R-:W-:Y:S08]  /*dd30*/  HMMA.16816.F32 R68, R172, R112.reuse, R68 ;  /* 0x00000070ac44723c */ /* 0x088ff00000001844 */
[C---:B------:R-:W-:Y:S01]  /*dd40*/  HMMA.16816.F32 R72, R108.reuse, R112, R72 ;  /* 0x000000706c48723c */ /* 0x040fe20000001848 */
[----:B------:R-:W-:Y:S07]  /*dd50*/  MUFU.EX2 R193, R224 ;  /* 0x000000e000c17308 */ /* 0x000fee0000000800 */
[-C--:B------:R-:W-:Y:S03]  /*dd60*/  HMMA.16816.F32 R76, R108, R114.reuse, R76 ;  /* 0x000000726c4c723c */ /* 0x080fe6000000184c */
[----:B------:R-:W-:Y:S05]  /*dd70*/  MUFU.EX2 R191, R230 ;  /* 0x000000e600bf7308 */ /* 0x000fea0000000800 */
[C---:B------:R-:W-:Y:S01]  /*dd80*/  HMMA.16816.F32 R80, R172.reuse, R114, R80 ;  /* 0x00000072ac50723c */ /* 0x040fe20000001850 */
[----:B------:R-:W3:Y:S04]  /*dd90*/  LDSM.16.MT88.4 R112, [R202+0x2000] ;  /* 0x00200000ca70783b */ /* 0x000ee80000004200 */
[----:B------:R-:W-:Y:S10]  /*dda0*/  MUFU.EX2 R190, R228 ;  /* 0x000000e400be7308 */ /* 0x000ff40000000800 */
[----:B------:R-:W-:Y:S01]  /*ddb0*/  MUFU.EX2 R188, R229 ;  /* 0x000000e500bc7308 */ /* 0x000fe20000000800 */
[-C--:B---3--:R-:W-:Y:S08]  /*ddc0*/  HMMA.16816.F32 R84, R172, R112.reuse, R84 ;  /* 0x00000070ac54723c */ /* 0x088ff00000001854 */
[C---:B------:R-:W-:Y:S07]  /*ddd0*/  HMMA.16816.F32 R88, R108.reuse, R112, R88 ;  /* 0x000000706c58723c */ /* 0x040fee0000001858 */
[----:B------:R-:W-:Y:S01]  /*dde0*/  F2FP.PACK_AB R112, R140, R218 ;  /* 0x000000da8c70723e */ /* 0x000fe200000000ff */
[-C--:B------:R-:W-:Y:S04]  /*ddf0*/  HMMA.16816.F32 R92, R108, R114.reuse, R92 ;  /* 0x000000726c5c723c */ /* 0x080fe8000000185c */
[----:B------:R-:W-:Y:S03]  /*de00*/  F2FP.PACK_AB R113, R138, R137 ;  /* 0x000000898a71723e */ /* 0x000fe600000000ff */
[----:B------:R-:W-:Y:S01]  /*de10*/  F2FP.PACK_AB R108, R2, R105 ;  /* 0x00000069026c723e */ /* 0x000fe200000000ff */
[----:B------:R-:W-:Y:S01]  /*de20*/  HMMA.16816.F32 R96, R172, R114, R96 ;  /* 0x00000072ac60723c */ /* 0x000fe20000001860 */
[----:B------:R-:W3:Y:S03]  /*de30*/  MUFU.EX2 R105, R238 ;  /* 0x000000ee00697308 */ /* 0x000ee60000000800 */
[C---:B------:R-:W-:Y:S01]  /*de40*/  F2FP.PACK_AB R110, R106.reuse, R107 ;  /* 0x0000006b6a6e723e */ /* 0x040fe200000000ff */
[----:B------:R-:W-:Y:S01]  /*de50*/  FADD.FTZ R2, R106, R0 ;  /* 0x000000006a027221 */ /* 0x000fe20000010000 */
[----:B------:R-:W-:Y:S01]  /*de60*/  F2FP.PACK_AB R109, R141, R192 ;  /* 0x000000c08d6d723e */ /* 0x000fe200000000ff */
[----:B------:R-:W-:Y:S01]  /*de70*/  FADD.FTZ R0, R131, R128 ;  /* 0x0000008083007221 */ /* 0x000fe20000010000 */
[----:B------:R-:W-:Y:S03]  /*de80*/  F2FP.PACK_AB R111, R176, R178 ;  /* 0x000000b2b06f723e */ /* 0x000fe600000000ff */
[----:B------:R-:W4:Y:S01]  /*de90*/  MUFU.EX2 R128, R236 ;  /* 0x000000ec00807308 */ /* 0x000f220000000800 */
[----:B------:R-:W-:Y:S01]  /*dea0*/  F2FP.PACK_AB R114, R189, R252 ;  /* 0x000000fcbd72723e */ /* 0x000fe200000000ff */
[----:B------:R-:W-:Y:S01]  /*deb0*/  FADD.FTZ R106, R132, R0 ;  /* 0x00000000846a7221 */ /* 0x000fe20000010000 */
[----:B------:R-:W-:Y:S01]  /*dec0*/  F2FP.PACK_AB R115, R250, R251 ;  /* 0x000000fbfa73723e */ /* 0x000fe200000000ff */
[-C--:B------:R-:W-:Y:S05]  /*ded0*/  HMMA.16816.F32 R4, R108, R116.reuse, R4 ;  /* 0x000000746c04723c */ /* 0x080fea0000001804 */
[----:B--2---:R-:W-:Y:S01]  /*dee0*/  F2FP.PACK_AB R173, R196, R195 ;  /* 0x000000c3c4ad723e */ /* 0x004fe200000000ff */
[----:B------:R2:W-:Y:S01]  /*def0*/  MUFU.EX2 R238, R182 ;  /* 0x000000b600ee7308 */ /* 0x0005e20000000800 */
[----:B-1----:R-:W-:Y:S01]  /*df00*/  F2FP.PACK_AB R175, R197, R198 ;  /* 0x000000c6c5af723e */ /* 0x002fe200000000ff */
[C---:B------:R-:W-:Y:S04]  /*df10*/  HMMA.16816.F32 R8, R112.reuse, R116, R8 ;  /* 0x000000747008723c */ /* 0x040fe80000001808 */
[----:B---3--:R-:W-:Y:S04]  /*df20*/  FADD.FTZ R0, R105, R2 ;  /* 0x0000000269007221 */ /* 0x008fe80000010000 */
[-C--:B------:R-:W-:Y:S01]  /*df30*/  HMMA.16816.F32 R12, R112, R118.reuse, R12 ;  /* 0x00000076700c723c */ /* 0x080fe2000000180c */
[----:B------:R-:W1:Y:S03]  /*df40*/  MUFU.EX2 R107, R235 ;  /* 0x000000eb006b7308 */ /* 0x000e660000000800 */
[----:B------:R-:W-:Y:S04]  /*df50*/  FADD.FTZ R0, R100, R0 ;  /* 0x0000000064007221 */ /* 0x000fe80000010000 */
[C---:B------:R-:W-:Y:S01]  /*df60*/  HMMA.16816.F32 R16, R108.reuse, R118, R16 ;  /* 0x000000766c10723c */ /* 0x040fe20000001810 */
[----:B------:R-:W3:Y:S02]  /*df70*/  LDSM.16.MT88.4 R116, [R202+0x1400] ;  /* 0x00140000ca74783b */ /* 0x000ee40000004200 */
[----:B------:R-:W-:Y:S01]  /*df80*/  MUFU.EX2 R235, R222 ;  /* 0x000000de00eb7308 */ /* 0x000fe20000000800 */
[----:B----4-:R-:W-:Y:S04]  /*df90*/  FADD.FTZ R0, R128, R0 ;  /* 0x0000000080007221 */ /* 0x010fe80000010000 */
[-C--:B------:R-:W-:Y:S01]  /*dfa0*/  HMMA.16816.F32 R20, R108, R120.reuse, R20 ;  /* 0x000000786c14723c */ /* 0x080fe20000001814 */
[----:B--2---:R-:W-:Y:S04]  /*dfb0*/  LDSM.16.MT88.4 R180, [R201+0x2c00] ;  /* 0x002c0000c9b4783b */ /* 0x004fe80000004200 */
[----:B------:R-:W-:Y:S03]  /*dfc0*/  MUFU.EX2 R222, R184 ;  /* 0x000000b800de7308 */ /* 0x000fe60000000800 */
[C---:B------:R-:W-:Y:S04]  /*dfd0*/  HMMA.16816.F32 R24, R112.reuse, R120, R24 ;  /* 0x000000787018723c */ /* 0x040fe80000001818 */
[----:B-1----:R-:W-:Y:S02]  /*dfe0*/  FADD.FTZ R2, R107, R0 ;  /* 0x000000006b027221 */ /* 0x002fe40000010000 */
[----:B------:R-:W-:Y:S01]  /*dff0*/  FADD.FTZ R0, R139, R129 ;  /* 0x000000818b007221 */ /* 0x000fe20000010000 */
[----:B------:R-:W1:Y:S01]  /*e000*/  MUFU.EX2 R236, R221 ;  /* 0x000000dd00ec7308 */ /* 0x000e620000000800 */
[-C--:B------:R-:W-:Y:S08]  /*e010*/  HMMA.16816.F32 R28, R112, R122.reuse, R28 ;  /* 0x0000007a701c723c */ /* 0x080ff0000000181c */
[C---:B------:R-:W-:Y:S01]  /*e020*/  HMMA.16816.F32 R32, R108.reuse, R122, R32 ;  /* 0x0000007a6c20723c */ /* 0x040fe20000001820 */
[----:B------:R-:W2:Y:S01]  /*e030*/  LDSM.16.MT88.4 R120, [R201+0x2400] ;  /* 0x00240000c978783b */ /* 0x000ea20000004200 */
[----:B------:R4:W-:Y:S06]  /*e040*/  MUFU.EX2 R221, R185 ;  /* 0x000000b900dd7308 */ /* 0x0009ec0000000800 */
[-C--:B------:R-:W-:Y:S04]  /*e050*/  HMMA.16816.F32 R36, R108, R124.reuse, R36 ;  /* 0x0000007c6c24723c */ /* 0x080fe80000001824 */
[----:B------:R5:W-:Y:S04]  /*e060*/  MUFU.EX2 R172, R241 ;  /* 0x000000f100ac7308 */ /* 0x000be80000000800 */
[C---:B------:R-:W-:Y:S06]  /*e070*/  HMMA.16816.F32 R40, R112.reuse, R124, R40 ;  /* 0x0000007c7028723c */ /* 0x040fec0000001828 */
[----:B------:R-:W-:Y:S02]  /*e080*/  MUFU.EX2 R174, R246 ;  /* 0x000000f600ae7308 */ /* 0x000fe40000000800 */
[-C--:B------:R-:W-:Y:S01]  /*e090*/  HMMA.16816.F32 R44, R112, R126.reuse, R44 ;  /* 0x0000007e702c723c */ /* 0x080fe2000000182c */
[----:B----4-:R-:W-:Y:S07]  /*e0a0*/  LDSM.16.MT88.4 R184, [R202+0x2c00] ;  /* 0x002c0000cab8783b */ /* 0x010fee0000004200 */
[C---:B------:R-:W-:Y:S01]  /*e0b0*/  HMMA.16816.F32 R48, R108.reuse, R126, R48 ;  /* 0x0000007e6c30723c */ /* 0x040fe20000001830 */
[----:B------:R-:W4:Y:S01]  /*e0c0*/  MUFU.EX2 R189, R227 ;  /* 0x000000e300bd7308 */ /* 0x000f220000000800 */
[----:B------:R-:W4:Y:S02]  /*e0d0*/  LDSM.16.MT88.4 R124, [R202+0x2400] ;  /* 0x00240000ca7c783b */ /* 0x000f240000004200 */
[----:B-----5:R-:W-:Y:S02]  /*e0e0*/  MOV R241, R176 ;  /* 0x000000b000f17202 */ /* 0x020fe40000000f00 */
[----:B------:R-:W-:Y:S02]  /*e0f0*/  F2FP.PACK_AB R176, R193, R194 ;  /* 0x000000c2c1b0723e */ /* 0x000fe400000000ff */
[-C--:B---3--:R-:W-:Y:S08]  /*e100*/  HMMA.16816.F32 R52, R108, R116.reuse, R52 ;  /* 0x000000746c34723c */ /* 0x088ff00000001834 */
[C---:B------:R-:W-:Y:S07]  /*e110*/  HMMA.16816.F32 R56, R112.reuse, R116, R56 ;  /* 0x000000747038723c */ /* 0x040fee0000001838 */
[----:B------:R-:W-:Y:S01]  /*e120*/  F2FP.PACK_AB R116, R100, R105 ;  /* 0x000000696474723e */ /* 0x000fe200000000ff */
[-C--:B------:R-:W-:Y:S04]  /*e130*/  HMMA.16816.F32 R60, R112, R118.reuse, R60 ;  /* 0x00000076703c723c */ /* 0x080fe8000000183c */
[----:B------:R-:W-:Y:S01]  /*e140*/  FADD.FTZ R100, R135, R106 ;  /* 0x0000006a87647221 */ /* 0x000fe20000010000 */
[----:B-1----:R-:W-:Y:S01]  /*e150*/  F2FP.PACK_AB R117, R236, R235 ;  /* 0x000000ebec75723e */ /* 0x002fe200000000ff */
[----:B------:R-:W-:Y:S01]  /*e160*/  LDSM.16.MT88.4 R132, [R201+0x2800] ;  /* 0x00280000c984783b */ /* 0x000fe20000004200 */
[----:B------:R-:W-:Y:S01]  /*e170*/  FADD.FTZ R105, R192, R3 ;  /* 0x00000003c0697221 */ /* 0x000fe20000010000 */
[C---:B------:R-:W-:Y:S01]  /*e180*/  HMMA.16816.F32 R64, R108.reuse, R118, R64 ;  /* 0x000000766c40723c */ /* 0x040fe20000001840 */
[----:B------:R-:W1:Y:S03]  /*e190*/  MUFU.EX2 R106, R242 ;  /* 0x000000f2006a7308 */ /* 0x000e660000000800 */
[----:B------:R-:W-:Y:S01]  /*e1a0*/  FADD.FTZ R3, R218, R0 ;  /* 0x00000000da037221 */ /* 0x000fe20000010000 */
[----:B------:R-:W-:Y:S01]  /*e1b0*/  MOV R218, R178 ;  /* 0x000000b200da7202 */ /* 0x000fe20000000f00 */
[----:B------:R-:W-:Y:S01]  /*e1c0*/  FADD.FTZ R0, R136, R2 ;  /* 0x0000000288007221 */ /* 0x000fe20000010000 */
[----:B------:R-:W-:Y:S01]  /*e1d0*/  F2FP.PACK_AB R118, R107, R128 ;  /* 0x000000806b76723e */ /* 0x000fe200000000ff */
[-C--:B--2---:R-:W-:Y:S01]  /*e1e0*/  HMMA.16816.F32 R68, R108, R120.reuse, R68 ;  /* 0x000000786c44723c */ /* 0x084fe20000001844 */
[----:B------:R-:W-:Y:S02]  /*e1f0*/  LDSM.16.MT88.4 R128, [R201+0x1800] ;  /* 0x00180000c980783b */ /* 0x000fe40000004200 */
[----:B------:R-:W2:Y:S01]  /*e200*/  MUFU.EX2 R192, R226 ;  /* 0x000000e200c07308 */ /* 0x000ea20000000800 */
[----:B------:R-:W-:Y:S01]  /*e210*/  F2FP.PACK_AB R119, R248, R247 ;  /* 0x000000f7f877723e */ /* 0x000fe200000000ff */
[----:B------:R-:W-:Y:S01]  /*e220*/  FADD.FTZ R2, R141, R105 ;  /* 0x000000698d027221 */ /* 0x000fe20000010000 */
[----:B----4-:R-:W-:Y:S01]  /*e230*/  F2FP.PACK_AB R177, R190, R189 ;  /* 0x000000bdbeb1723e */ /* 0x010fe200000000ff */
[----:B------:R-:W-:Y:S01]  /*e240*/  FADD.FTZ R3, R140, R3 ;  /* 0x000000038c037221 */ /* 0x000fe20000010000 */
[C---:B------:R-:W-:Y:S04]  /*e250*/  HMMA.16816.F32 R72, R112.reuse, R120, R72 ;  /* 0x000000787048723c */ /* 0x040fe80000001848 */
[C---:B------:R-:W-:Y:S01]  /*e260*/  FADD.FTZ R0, R172.reuse, R0 ;  /* 0x00000000ac007221 */ /* 0x040fe20000010000 */
[----:B------:R-:W-:Y:S01]  /*e270*/  F2FP.PACK_AB R172, R172, R136 ;  /* 0x00000088acac723e */ /* 0x000fe200000000ff */
[----:B------:R-:W3:Y:S01]  /*e280*/  MUFU.EX2 R107, R231 ;  /* 0x000000e7006b7308 */ /* 0x000ee20000000800 */
[----:B------:R-:W-:Y:S01]  /*e290*/  FADD.FTZ R3, R252, R3 ;  /* 0x00000003fc037221 */ /* 0x000fe20000010000 */
[-C--:B------:R-:W-:Y:S04]  /*e2a0*/  HMMA.16816.F32 R76, R112, R122.reuse, R76 ;  /* 0x0000007a704c723c */ /* 0x080fe8000000184c */
[----:B-1----:R-:W-:Y:S01]  /*e2b0*/  FADD.FTZ R0, R106, R0 ;  /* 0x000000006a007221 */ /* 0x002fe20000010000 */
[----:B------:R-:W-:Y:S01]  /*e2c0*/  MOV R105, R103 ;  /* 0x0000006700697202 */ /* 0x000fe20000000f00 */
[----:B------:R-:W-:Y:S02]  /*e2d0*/  FADD.FTZ R3, R239, R3 ;  /* 0x00000003ef037221 */ /* 0x000fe40000010000 */
[C---:B------:R-:W-:Y:S01]  /*e2e0*/  HMMA.16816.F32 R80, R108.reuse, R122, R80 ;  /* 0x0000007a6c50723c */ /* 0x040fe20000001850 */
[----:B------:R-:W1:Y:S03]  /*e2f0*/  LDSM.16.MT88.4 R120, [R201+0x800] ;  /* 0x00080000c978783b */ /* 0x000e660000004200 */
[C---:B------:R-:W-:Y:S01]  /*e300*/  FADD.FTZ R243, R174.reuse, R0 ;  /* 0x00000000aef37221 */ /* 0x040fe20000010000 */
[----:B------:R-:W-:Y:S01]  /*e310*/  F2FP.PACK_AB R174, R174, R106 ;  /* 0x0000006aaeae723e */ /* 0x000fe200000000ff */
[----:B------:R-:W-:Y:S01]  /*e320*/  FADD.FTZ R0, R137, R100 ;  /* 0x0000006489007221 */ /* 0x000fe20000010000 */
[----:B--2---:R-:W-:Y:S01]  /*e330*/  F2FP.PACK_AB R178, R191, R192 ;  /* 0x000000c0bfb2723e */ /* 0x004fe200000000ff */
[-C--:B------:R-:W-:Y:S04]  /*e340*/  HMMA.16816.F32 R84, R108, R124.reuse, R84 ;  /* 0x0000007c6c54723c */ /* 0x080fe80000001854 */
[----:B------:R-:W-:Y:S01]  /*e350*/  FADD.FTZ R100, R138, R0 ;  /* 0x000000008a647221 */ /* 0x000fe20000010000 */
[----:B------:R-:W-:Y:S01]  /*e360*/  MOV R106, R102 ;  /* 0x00000066006a7202 */ /* 0x000fe20000000f00 */
[----:B------:R-:W-:Y:S01]  /*e370*/  FADD.FTZ R0, R218, R2 ;  /* 0x00000002da007221 */ /* 0x000fe20000010000 */
[----:B---3--:R-:W-:Y:S01]  /*e380*/  F2FP.PACK_AB R179, R107, R188 ;  /* 0x000000bc6bb3723e */ /* 0x008fe200000000ff */
[C---:B------:R-:W-:Y:S04]  /*e390*/  HMMA.16816.F32 R88, R112.reuse, R124, R88 ;  /* 0x0000007c7058723c */ /* 0x040fe80000001858 */
[----:B------:R-:W-:Y:S01]  /*e3a0*/  FADD.FTZ R2, R251, R100 ;  /* 0x00000064fb027221 */ /* 0x000fe20000010000 */
[----:B------:R-:W-:Y:S01]  /*e3b0*/  MOV R100, R104 ;  /* 0x0000006800647202 */ /* 0x000fe20000000f00 */
[----:B------:R-:W-:Y:S02]  /*e3c0*/  FADD.FTZ R0, R241, R0 ;  /* 0x00000000f1007221 */ /* 0x000fe40000010000 */
[-C--:B------:R-:W-:Y:S01]  /*e3d0*/  HMMA.16816.F32 R92, R112, R126.reuse, R92 ;  /* 0x0000007e705c723c */ /* 0x080fe2000000185c */
[----:B------:R-:W2:Y:S03]  /*e3e0*/  LDSM.16.MT88.4 R112, [R202+0x800] ;  /* 0x00080000ca70783b */ /* 0x000ea60000004200 */
[----:B------:R-:W-:Y:S02]  /*e3f0*/  FADD.FTZ R2, R250, R2 ;  /* 0x00000002fa027221 */ /* 0x000fe40000010000 */
[----:B------:R-:W-:Y:S02]  /*e400*/  FADD.FTZ R0, R235, R0 ;  /* 0x00000000eb007221 */ /* 0x000fe40000010000 */
[----:B------:R-:W-:Y:S01]  /*e410*/  HMMA.16816.F32 R96, R108, R126, R96 ;  /* 0x0000007e6c60723c */ /* 0x000fe20000001860 */
[----:B------:R-:W3:Y:S03]  /*e420*/  LDSM.16.MT88.4 R124, [R202+0x1800] ;  /* 0x00180000ca7c783b */ /* 0x000ee60000004200 */
[----:B------:R-:W-:Y:S02]  /*e430*/  FADD.FTZ R3, R222, R3 ;  /* 0x00000003de037221 */ /* 0x000fe40000010000 */
[----:B------:R-:W-:Y:S01]  /*e440*/  FADD.FTZ R2, R221, R2 ;  /* 0x00000002dd027221 */ /* 0x000fe20000010000 */
[----:B------:R-:W-:Y:S01]  /*e450*/  F2FP.PACK_AB R108, R237, R222 ;  /* 0x000000deed6c723e */ /* 0x000fe200000000ff */
[----:B------:R-:W-:Y:S01]  /*e460*/  FADD.FTZ R0, R236, R0 ;  /* 0x00000000ec007221 */ /* 0x000fe20000010000 */
[-C--:B-1----:R-:W-:Y:S05]  /*e470*/  HMMA.16816.F32 R4, R116, R120.reuse, R4 ;  /* 0x000000787404723c */ /* 0x082fea0000001804 */
[----:B------:R-:W-:Y:S01]  /*e480*/  F2FP.PACK_AB R110, R249, R238 ;  /* 0x000000eef96e723e */ /* 0x000fe200000000ff */
[----:B------:R-:W-:Y:S01]  /*e490*/  FADD.FTZ R3, R237, R3 ;  /* 0x00000003ed037221 */ /* 0x000fe20000010000 */
[C---:B------:R-:W-:Y:S01]  /*e4a0*/  F2FP.PACK_AB R109, R220.reuse, R221 ;  /* 0x000000dddc6d723e */ /* 0x040fe200000000ff */
[----:B------:R-:W-:Y:S01]  /*e4b0*/  FADD.FTZ R2, R220, R2 ;  /* 0x00000002dc027221 */ /* 0x000fe20000010000 */
[----:B------:R-:W-:Y:S03]  /*e4c0*/  F2FP.PACK_AB R111, R199, R219 ;  /* 0x000000dbc76f723e */ /* 0x000fe600000000ff */
        /* <DEDUP_REMOVED lines=9> */
[----:B------:R-:W1:Y:S03]  /*e560*/  LDSM.16.MT88.4 R120, [R202+0x2800] ;  /* 0x00280000ca78783b */ /* 0x000e660000004200 */
[----:B------:R-:W-:Y:S04]  /*e570*/  FADD.FTZ R0, R195, R0 ;  /* 0x00000000c3007221 */ /* 0x000fe80000010000 */
        /* <DEDUP_REMOVED lines=35> */
[----:B------:R-:W-:Y:S02]  /*e7b0*/  FADD.FTZ R247, R197, R4 ;  /* 0x00000004c5f77221 */ /* 0x000fe40000010000 */
[C---:B------:R-:W-:Y:S04]  /*e7c0*/  HMMA.16816.F32 R128, R176.reuse, R152, R24 ;  /* 0x00000098b080723c */ /* 0x040fe80000001818 */
[----:B------:R-:W-:Y:S02]  /*e7d0*/  FADD.FTZ R248, R191, R3 ;  /* 0x00000003bff87221 */ /* 0x000fe40000010000 */
[----:B------:R-:W-:Y:S01]  /*e7e0*/  FADD.FTZ R249, R107, R2 ;  /* 0x000000026bf97221 */ /* 0x000fe20000010000 */
[----:B------:R-:W-:Y:S01]  /*e7f0*/  MOV R107, R101 ;  /* 0x00000065006b7202 */ /* 0x000fe20000000f00 */
        /* <DEDUP_REMOVED lines=18> */
[----:B--2---:R-:W-:Y:S02]  /*e920*/  ISETP.GT.AND P0, PT, R233, R6, PT ;  /* 0x00000006e900720c */ /* 0x004fe40003f04270 */
[----:B------:R-:W-:Y:S11]  /*e930*/  MOV R233, R0 ;  /* 0x0000000000e97202 */ /* 0x000ff60000000f00 */
[----:B------:R-:W-:-:S05]  /*e940*/  @P0 BRA `(.L_x_1293) ;  /* 0xffffc38000000947 */ /* 0x000fca000383ffff */
.L_x_1286:
[----:B------:R-:W-:Y:S05]  /*e950*/  BRA.DIV ~URZ, `(.L_x_1294) ;  /* 0x000050c27f007947 */ /* 0x000fea000b800000 */
[----:B------:R2:W3:Y:S02]  /*e960*/  SHFL.BFLY PT, R7, R243, 0x2, 0x1f ;  /* 0x0c401f00f3077f89 */ /* 0x0004e400000e0000 */
.L_x_1332:
[----:B---3--:R-:W-:Y:S01]  /*e970*/  FADD.FTZ R7, R7, R243 ;  /* 0x000000f307077221 */ /* 0x008fe20000010000 */
[----:B------:R-:W-:Y:S05]  /*e980*/  BRA.DIV ~URZ, `(.L_x_1295) ;  /* 0x000050f27f007947 */ /* 0x000fea000b800000 */
[----:B------:R-:W3:Y:S04]  /*e990*/  SHFL.BFLY PT, R6, R247, 0x2, 0x1f ;  /* 0x0c401f00f7067f89 */ /* 0x000ee800000e0000 */
[----:B------:R-:W4:Y:S04]  /*e9a0*/  SHFL.BFLY PT, R5, R248, 0x2, 0x1f ;  /* 0x0c401f00f8057f89 */ /* 0x000f2800000e0000 */
[----:B------:R-:W5:Y:S04]  /*e9b0*/  SHFL.BFLY PT, R4, R249, 0x2, 0x1f ;  /* 0x0c401f00f9047f89 */ /* 0x000f6800000e0000 */
[----:B------:R-:W1:Y:S01]  /*e9c0*/  SHFL.BFLY PT, R0, R7, 0x1, 0x1f ;  /* 0x0c201f0007007f89 */ /* 0x000e6200000e0000 */
[----:B---3--:R-:W-:-:S02]  /*e9d0*/  FADD.FTZ R6, R6, R247 ;  /* 0x000000f706067221 */ /* 0x008fc40000010000 */
[----:B----4-:R-:W-:-:S03]  /*e9e0*/  FADD.FTZ R5, R5, R248 ;  /* 0x000000f805057221 */ /* 0x010fc60000010000 */
[----:B------:R-:W3:Y:S01]  /*e9f0*/  SHFL.BFLY PT, R2, R6, 0x1, 0x1f ;  /* 0x0c201f0006027f89 */ /* 0x000ee200000e0000 */
[----:B-----5:R-:W-:-:S03]  /*ea00*/  FADD.FTZ R249, R4, R249 ;  /* 0x000000f904f97221 */ /* 0x020fc60000010000 */
[----:B------:R-:W4:Y:S01]  /*ea10*/  SHFL.BFLY PT, R3, R5, 0x1, 0x1f ;  /* 0x0c201f0005037f89 */ /* 0x000f2200000e0000 */
[----:B-1----:R-:W-:-:S03]  /*ea20*/  FADD.FTZ R7, R7, R0 ;  /* 0x0000000007077221 */ /* 0x002fc60000010000 */
[----:B------:R1:W2:Y:S01]  /*ea30*/  SHFL.BFLY PT, R4, R249, 0x1, 0x1f ;  /* 0x0c201f00f9047f89 */ /* 0x0002a200000e0000 */
[----:B---3--:R-:W-:Y:S02]  /*ea40*/  FADD.FTZ R6, R6, R2 ;  /* 0x0000000206067221 */ /* 0x008fe40000010000 */
[----:B----4-:R-:W-:Y:S02]  /*ea50*/  FADD.FTZ R5, R5, R3 ;  /* 0x0000000305057221 */ /* 0x010fe40000010000 */
.L_x_1333:
[----:B------:R-:W-:Y:S01]  /*ea60*/  FSETP.NE.FTZ.AND P3, PT, R7, RZ, PT ;  /* 0x000000ff0700720b */ /* 0x000fe20003f75000 */
[----:B------:R-:W-:Y:S01]  /*ea70*/  CS2R R2, SRZ ;  /* 0x0000000000027805 */ /* 0x000fe2000001ff00 */
[----:B------:R-:W-:Y:S01]  /*ea80*/  MOV R0, RZ ;  /* 0x000000ff00007202 */ /* 0x000fe20000000f00 */
[----:B--2---:R-:W-:Y:S01]  /*ea90*/  FADD.FTZ R4, R4, R249 ;  /* 0x000000f904047221 */ /* 0x004fe20000010000 */
[----:B------:R-:W-:Y:S02]  /*eaa0*/  FSETP.NE.FTZ.AND P2, PT, R6, RZ, PT ;  /* 0x000000ff0600720b */ /* 0x000fe40003f55000 */
[----:B------:R-:W-:Y:S02]  /*eab0*/  FSETP.NE.FTZ.AND P1, PT, R5, RZ, PT ;  /* 0x000000ff0500720b */ /* 0x000fe40003f35000 */
[----:B------:R-:W-:-:S02]  /*eac0*/  FSETP.NE.FTZ.AND P0, PT, R4, RZ, PT ;  /* 0x000000ff0400720b */ /* 0x000fc40003f15000 */
[----:B------:R-:W-:Y:S02]  /*ead0*/  MOV R23, 0xff800000 ;  /* 0xff80000000177802 */ /* 0x000fe40000000f00 */
[----:B------:R-:W-:Y:S01]  /*eae0*/  MOV R21, 0xff800000 ;  /* 0xff80000000157802 */ /* 0x000fe20000000f00 */
[----:B------:R-:W2:Y:S01]  /*eaf0*/  @P3 MUFU.RCP R0, R7 ;  /* 0x0000000700003308 */ /* 0x000ea20000001000 */
[----:B------:R-:W-:Y:S02]  /*eb00*/  MOV R22, 0xff800000 ;  /* 0xff80000000167802 */ /* 0x000fe40000000f00 */
[----:B------:R-:W-:-:S03]  /*eb10*/  MOV R20, 0xff800000 ;  /* 0xff80000000147802 */ /* 0x000fc60000000f00 */
[----:B------:R-:W-:Y:S02]  /*eb20*/  @P1 MOV R10, 0x3f317218 ;  /* 0x3f317218000a1802 */ /* 0x000fe40000000f00 */
[----:B------:R-:W3:Y:S08]  /*eb30*/  @P3 MUFU.LG2 R7, R7 ;  /* 0x0000000700073308 */ /* 0x000ef00000000c00 */
[----:B------:R-:W4:Y:S01]  /*eb40*/  @P2 MUFU.RCP R3, R6 ;  /* 0x0000000600032308 */ /* 0x000f220000001000 */
[----:B--2---:R-:W-:-:S02]  /*eb50*/  FMUL.FTZ R140, R0, R140 ;  /* 0x0000008c008c7220 */ /* 0x004fc40000410000 */
[C---:B------:R-:W-:Y:S02]  /*eb60*/  FMUL.FTZ R141, R0.reuse, R141 ;  /* 0x0000008d008d7220 */ /* 0x040fe40000410000 */
[C---:B------:R-:W-:Y:S02]  /*eb70*/  FMUL.FTZ R144, R0.reuse, R144 ;  /* 0x0000009000907220 */ /* 0x040fe40000410000 */
[C---:B------:R-:W-:Y:S01]  /*eb80*/  FMUL.FTZ R145, R0.reuse, R145 ;  /* 0x0000009100917220 */ /* 0x040fe20000410000 */
[----:B------:R-:W2:Y:S01]  /*eb90*/  @P1 MUFU.RCP R2, R5 ;  /* 0x0000000500021308 */ /* 0x000ea20000001000 */
[C---:B------:R-:W-:Y:S02]  /*eba0*/  FMUL.FTZ R148, R0.reuse, R148 ;  /* 0x0000009400947220 */ /* 0x040fe40000410000 */
[C---:B------:R-:W-:Y:S02]  /*ebb0*/  FMUL.FTZ R149, R0.reuse, R149 ;  /* 0x0000009500957220 */ /* 0x040fe40000410000 */
[----:B------:R-:W-:-:S02]  /*ebc0*/  FMUL.FTZ R152, R0, R152 ;  /* 0x0000009800987220 */ /* 0x000fc40000410000 */
[C---:B------:R-:W-:Y:S01]  /*ebd0*/  FMUL.FTZ R153, R0.reuse, R153 ;  /* 0x0000009900997220 */ /* 0x040fe20000410000 */
[----:B------:R-:W5:Y:S01]  /*ebe0*/  @P2 MUFU.LG2 R6, R6 ;  /* 0x0000000600062308 */ /* 0x000f620000000c00 */
[C---:B------:R-:W-:Y:S02]  /*ebf0*/  FMUL.FTZ R156, R0.reuse, R156 ;  /* 0x0000009c009c7220 */ /* 0x040fe40000410000 */
[C---:B------:R-:W-:Y:S02]  /*ec00*/  FMUL.FTZ R157, R0.reuse, R157 ;  /* 0x0000009d009d7220 */ /* 0x040fe40000410000 */
[C---:B------:R-:W-:Y:S02]  /*ec10*/  FMUL.FTZ R160, R0.reuse, R160 ;  /* 0x000000a000a07220 */ /* 0x040fe40000410000 */
[C---:B------:R-:W-:Y:S01]  /*ec20*/  FMUL.FTZ R161, R0.reuse, R161 ;  /* 0x000000a100a17220 */ /* 0x040fe20000410000 */
[----:B------:R-:W1:Y:S01]  /*ec30*/  @P1 MUFU.LG2 R5, R5 ;  /* 0x0000000500051308 */ /* 0x000e620000000c00 */
        /* <DEDUP_REMOVED lines=11> */
[----:B------:R-:W-:Y:S01]  /*ecf0*/  FMUL.FTZ R97, R0, R97 ;  /* 0x0000006100617220 */ /* 0x000fe20000410000 */
[----:B------:R-:W-:Y:S01]  /*ed00*/  @P3 MOV R0, 0x3f317218 ;  /* 0x3f31721800003802 */ /* 0x000fe20000000f00 */
[----:B---3--:R-:W-:-:S02]  /*ed10*/  @P3 FMUL.FTZ R9, R7, 0.69314718246459960938 ;  /* 0x3f31721807093820 */ /* 0x008fc40000410000 */
[C---:B----4-:R-:W-:Y:S02]  /*ed20*/  FMUL.FTZ R142, R3.reuse, R142 ;  /* 0x0000008e038e7220 */ /* 0x050fe40000410000 */
[----:B------:R-:W-:Y:S01]  /*ed30*/  @P3 FMUL.FTZ R7, R0, c[0x0][0x2d0] ;  /* 0x0000b40000073a20 */ /* 0x000fe20000410000 */
[----:B------:R-:W-:Y:S01]  /*ed40*/  MOV R0, RZ ;  /* 0x000000ff00007202 */ /* 0x000fe20000000f00 */
[C---:B------:R-:W-:Y:S02]  /*ed50*/  FMUL.FTZ R143, R3.reuse, R143 ;  /* 0x0000008f038f7220 */ /* 0x040fe40000410000 */
[C---:B------:R-:W-:Y:S02]  /*ed60*/  FMUL.FTZ R146, R3.reuse, R146 ;  /* 0x0000009203927220 */ /* 0x040fe40000410000 */
[C---:B------:R-:W-:Y:S01]  /*ed70*/  FMUL.FTZ R147, R3.reuse, R147 ;  /* 0x0000009303937220 */ /* 0x040fe20000410000 */
[----:B------:R-:W3:Y:S01]  /*ed80*/  @P0 MUFU.RCP R0, R4 ;  /* 0x0000000400000308 */ /* 0x000ee20000001000 */
        /* <DEDUP_REMOVED lines=21> */
[C---:B--2---:R-:W-:Y:S02]  /*eee0*/  FMUL.FTZ R136, R2.reuse, R136 ;  /* 0x0000008802887220 */ /* 0x044fe40000410000 */
        /* <DEDUP_REMOVED lines=23> */
[----:B------:R2:W4:Y:S01]  /*f060*/  @P0 MUFU.LG2 R2, R4 ;  /* 0x0000000400020308 */ /* 0x0005220000000c00 */
[----:B-----5:R-:W-:Y:S02]  /*f070*/  @P2 FMUL.FTZ R8, R6, 0.69314718246459960938 ;  /* 0x3f31721806082820 */ /* 0x020fe40000410000 */
[----:B------:R-:W-:Y:S02]  /*f080*/  @P2 FMUL.FTZ R6, R3, c[0x0][0x2d0] ;  /* 0x0000b40003062a20 */ /* 0x000fe40000410000 */
[----:B-1----:R-:W-:Y:S02]  /*f090*/  @P1 FMUL.FTZ R5, R5, 0.69314718246459960938 ;  /* 0x3f31721805051820 */ /* 0x002fe40000410000 */
[----:B------:R-:W-:Y:S02]  /*f0a0*/  @P1 FMUL.FTZ R3, R10, c[0x0][0x2d0] ;  /* 0x0000b4000a031a20 */ /* 0x000fe40000410000 */
[----:B---3--:R-:W-:-:S02]  /*f0b0*/  FMUL.FTZ R138, R0, R138 ;  /* 0x0000008a008a7220 */ /* 0x008fc40000410000 */
[----:B------:R-:W-:Y:S01]  /*f0c0*/  @P1 FFMA.FTZ R23, R3, R102, R5 ;  /* 0x0000006603171223 */ /* 0x000fe20000010005 */
[----:B------:R-:W-:Y:S01]  /*f0d0*/  @P0 MOV R3, 0x3f317218 ;  /* 0x3f31721800030802 */ /* 0x000fe20000000f00 */
[C---:B------:R-:W-:Y:S02]  /*f0e0*/  FMUL.FTZ R139, R0.reuse, R139 ;  /* 0x0000008b008b7220 */ /* 0x040fe40000410000 */
[----:B------:R-:W-:Y:S01]  /*f0f0*/  FMUL.FTZ R134, R0, R134 ;  /* 0x0000008600867220 */ /* 0x000fe20000410000 */
[----:B--2---:R-:W-:Y:S01]  /*f100*/  MOV R4, 0x1 ;  /* 0x0000000100047802 */ /* 0x004fe20000000f00 */
[----:B----4-:R-:W-:Y:S02]  /*f110*/  @P0 FMUL.FTZ R2, R2, 0.69314718246459960938 ;  /* 0x3f31721802020820 */ /* 0x010fe40000410000 */
[----:B------:R-:W-:Y:S02]  /*f120*/  @P0 FMUL.FTZ R3, R3, c[0x0][0x2d0] ;  /* 0x0000b40003030a20 */ /* 0x000fe40000410000 */
        /* <DEDUP_REMOVED lines=21> */
[----:B------:R-:W-:Y:S01]  /*f280*/  PRMT R0, R4, 0x7610, R0 ;  /* 0x0000761004007816 */ /* 0x000fe20000000000 */
[----:B------:R-:W-:Y:S02]  /*f290*/  @P3 FFMA.FTZ R21, R7, R104, R9 ;  /* 0x0000006807153223 */ /* 0x000fe40000010009 */
[----:B------:R-:W-:Y:S02]  /*f2a0*/  @P2 FFMA.FTZ R22, R6, R103, R8 ;  /* 0x0000006706162223 */ /* 0x000fe40000010008 */
[----:B------:R-:W-:Y:S02]  /*f2b0*/  @P0 FFMA.FTZ R20, R3, R101, R2 ;  /* 0x0000006503140223 */ /* 0x000fe40000010002 */
.L_x_1255:
[----:B--2---:R2:W5:Y:S01]  /*f2c0*/  LDL R7, [R1+0x7c] ;  /* 0x00007c0001077983 */ /* 0x0045620000100800 */
[----:B------:R-:W-:Y:S03]  /*f2d0*/  BSSY B0, `(.L_x_1296) ;  /* 0x0000012000007945 */ /* 0x000fe60003800000 */
[----:B------:R-:W3:Y:S02]  /*f2e0*/  S2R R6, SR_TID.X ;  /* 0x0000000000067919 */ /* 0x000ee40000002100 */
[----:B---3--:R-:W-:-:S13]  /*f2f0*/  LOP3.LUT P0, RZ, R6, 0x7f, RZ, 0xc0, !PT ;  /* 0x0000007f06ff7812 */ /* 0x008fda000780c0ff */
[----:B------:R-:W-:Y:S05]  /*f300*/  @P0 BRA `(.L_x_1297) ;  /* 0x000000e000000947 */ /* 0x000fea0003800000 */
[----:B--2---:R-:W2:Y:S01]  /*f310*/  S2R R4, SR_LANEID ;  /* 0x0000000000047919 */ /* 0x004ea20000000000 */
[----:B------:R-:W-:Y:S01]  /*f320*/  VOTEU.ANY UR4, UPT, PT ;  /* 0x0000000000047886 */ /* 0x000fe200038e0100 */
[----:B------:R-:W-:Y:S01]  /*f330*/  IMAD.MOV.U32 R5, RZ, RZ, c[0x0][0x584] ;  /* 0x00016100ff057624 */ /* 0x000fe200078e00ff */
[----:B------:R-:W2:Y:S08]  /*f340*/  FLO.U32 R3, UR4 ;  /* 0x0000000400037d00 */ /* 0x000eb000080e0000 */
[----:B------:R-:W3:Y:S01]  /*f350*/  POPC R2, UR4 ;  /* 0x0000000400027d09 */ /* 0x000ee20008000000 */
[----:B--2---:R-:W-:Y:S01]  /*f360*/  ISETP.EQ.U32.AND P0, PT, R3, R4, PT ;  /* 0x000000040300720c */ /* 0x004fe20003f02070 */
[----:B------:R-:W-:-:S12]  /*f370*/  IMAD.MOV.U32 R4, RZ, RZ, c[0x0][0x580] ;  /* 0x00016000ff047624 */ /* 0x000fd800078e00ff */
[----:B---3--:R2:W3:Y:S04]  /*f380*/  @P0 ATOMG.E.ADD.STRONG.GPU PT, R2, [R4.64], R2 ;  /* 0x00000002040209a8 */ /* 0x0084e800081ee1c6 */
[----:B--2---:R-:W2:Y:S04]  /*f390*/  S2R R4, SR_LTMASK ;  /* 0x0000000000047919 */ /* 0x004ea80000003900 */
[----:B---3--:R2:W3:Y:S02]  /*f3a0*/  SHFL.IDX PT, R3, R2, R3, 0x1f ;  /* 0x00001f0302037589 */ /* 0x0084e400000e0000 */
[----:B--2---:R-:W-:-:S06]  /*f3b0*/  LOP3.LUT R2, R4, UR4, RZ, 0xc0, !PT ;  /* 0x0000000404027c12 */ /* 0x004fcc000f8ec0ff */
[----:B------:R-:W3:Y:S02]  /*f3c0*/  POPC R2, R2 ;  /* 0x0000000200027309 */ /* 0x000ee40000000000 */
[----:B---3-5:R-:W-:-:S05]  /*f3d0*/  IADD3 R7, R3, c[0x0][0xc], R2 ;  /* 0x0000030003077a10 */ /* 0x028fca0007ffe002 */
[----:B------:R2:W-:Y:S02]  /*f3e0*/  STL [R1+0x7c], R7 ;  /* 0x00007c0701007387 */ /* 0x0005e40000100800 */
.L_x_1297:
[----:B--2---:R-:W-:Y:S05]  /*f3f0*/  BSYNC B0 ;  /* 0x0000000000007941 */ /* 0x004fea0003800000 */
.L_x_1296:
[----:B------:R-:W-:Y:S01]  /*f400*/  PRMT R0, R0, 0x9910, RZ ;  /* 0x0000991000007816 */ /* 0x000fe200000000ff */
[----:B------:R-:W-:Y:S01]  /*f410*/  BSSY B1, `(.L_x_1298) ;  /* 0x000018d000017945 */ /* 0x000fe20003800000 */
[----:B-----5:R-:W-:Y:S02]  /*f420*/  IMAD.MOV.U32 R24, RZ, RZ, R7 ;  /* 0x000000ffff187224 */ /* 0x020fe400078e0007 */
[----:B------:R-:W-:-:S13]  /*f430*/  ISETP.NE.AND P0, PT, R0, RZ, PT ;  /* 0x000000ff0000720c */ /* 0x000fda0003f05270 */
[----:B------:R-:W-:Y:S05]  /*f440*/  @!P0 BRA `(.L_x_1299) ;  /* 0x000015d000008947 */ /* 0x000fea0003800000 */
[----:B------:R-:W-:Y:S01]  /*f450*/  WARPSYNC 0xffffffff ;  /* 0xffffffff00007948 */ /* 0x000fe20003800000 */
[----:B------:R-:W-:Y:S06]  /*f460*/  BAR.SYNC.DEFER_BLOCKING 0x1, 0x80 ;  /* 0x0042000000007b1d */ /* 0x000fec0000010000 */
[----:B------:R-:W-:Y:S05]  /*f470*/  BRA.CONV ~URZ, `(.L_x_1300) ;  /* 0x000000837f007947 */ /* 0x000fea000b800000 */
[----:B------:R-:W-:Y:S01]  /*f480*/  SHF.R.S32.HI R2, RZ, 0x1f, R6 ;  /* 0x0000001fff027819 */ /* 0x000fe20000011406 */
[----:B------:R-:W-:Y:S02]  /*f490*/  IMAD.MOV.U32 R3, RZ, RZ, RZ ;  /* 0x000000ffff037224 */ /* 0x000fe400078e00ff */
[----:B------:R-:W-:Y:S01]  /*f4a0*/  IMAD.MOV.U32 R0, RZ, RZ, 0x1f ;  /* 0x0000001fff007424 */ /* 0x000fe200078e00ff */
[----:B------:R-:W-:-:S04]  /*f4b0*/  LEA.HI R2, R2, R6, RZ, 0x7 ;  /* 0x0000000602027211 */ /* 0x000fc800078f38ff */
[----:B------:R-:W-:-:S05]  /*f4c0*/  SHF.R.S32.HI R2, RZ, 0x7, R2 ;  /* 0x00000007ff027819 */ /* 0x000fca0000011402 */
[----:B------:R-:W-:Y:S01]  /*f4d0*/  IMAD.MOV.U32 R5, RZ, RZ, R2 ;  /* 0x000000ffff057224 */ /* 0x000fe200078e0002 */
[----:B------:R-:W-:Y:S02]  /*f4e0*/  MOV R2, 0xf500 ;  /* 0x0000f50000027802 */ /* 0x000fe40000000f00 */
[----:B-1----:R-:W-:Y:S05]  /*f4f0*/  CALL.REL.NOINC `($__internal_18_$__cuda_sm70_shflsync_idx_p) ;  /* 0x0000488000007944 */ /* 0x002fea0003c00000 */
.L_x_1300:
[----:B------:R-:W2:Y:S04]  /*f500*/  LDL.LU R4, [R1+0x44] ;  /* 0x0000440001047983 */ /* 0x000ea80000300800 */
[----:B------:R-:W3:Y:S04]  /*f510*/  LDL R8, [R1+0xb4] ;  /* 0x0000b40001087983 */ /* 0x000ee80000100800 */
[----:B------:R-:W4:Y:S04]  /*f520*/  LDL.LU R13, [R1+0x40] ;  /* 0x00004000010d7983 */ /* 0x000f280000300800 */
[----:B------:R-:W3:Y:S04]  /*f530*/  LDL.LU R16, [R1+0x48] ;  /* 0x0000480001107983 */ /* 0x000ee80000300800 */
[----:B------:R-:W3:Y:S01]  /*f540*/  LDL.LU R15, [R1+0x78] ;  /* 0x00007800010f7983 */ /* 0x000ee20000300800 */
[----:B------:R-:W-:-:S03]  /*f550*/  MOV R3, 0x1 ;  /* 0x0000000100037802 */ /* 0x000fc60000000f00 */
[----:B------:R-:W3:Y:S01]  /*f560*/  LDL R14, [R1+0xbc] ;  /* 0x0000bc00010e7983 */ /* 0x000ee20000100800 */
[----:B------:R-:W-:-:S03]  /*f570*/  ISETP.NE.AND P0, PT, R3, c[0x0][0x4e8], PT ;  /* 0x00013a0003007a0c */ /* 0x000fc60003f05270 */
[----:B------:R1:W5:Y:S04]  /*f580*/  LDL R48, [R1+0xb0] ;  /* 0x0000b00001307983 */ /* 0x0003680000100800 */
        /* <DEDUP_REMOVED lines=22> */
[----:B------:R1:W5:Y:S01]  /*f6f0*/  LDL R25, [R1+0x50] ;  /* 0x0000500001197983 */ /* 0x0003620000100800 */
[----:B------:R-:W-:-:S02]  /*f700*/  ULDC UR5, c[0x0][0x4e8] ;  /* 0x00013a0000057ab9 */ /* 0x000fc40000000800 */
[----:B------:R-:W-:Y:S02]  /*f710*/  ULDC UR4, c[0x0][0x388] ;  /* 0x0000e20000047ab9 */ /* 0x000fe40000000800 */
[----:B------:R-:W-:Y:S01]  /*f720*/  UIMAD UR4, UR5, UR4, URZ ;  /* 0x00000004050472a4 */ /* 0x000fe2000f8e023f */
[----:B------:R-:W-:Y:S01]  /*f730*/  BSSY B0, `(.L_x_1301) ;  /* 0x000008f000007945 */ /* 0x000fe20003800000 */
[----:B--2---:R-:W-:Y:S01]  /*f740*/  SHF.R.S32.HI R0, RZ, 0x1f, R4 ;  /* 0x0000001fff007819 */ /* 0x004fe20000011404 */
[----:B------:R-:W-:-:S04]  /*f750*/  IMAD.WIDE.U32 R6, R4, c[0x0][0x4d0], RZ ;  /* 0x0001340004067a25 */ /* 0x000fc800078e00ff */
[C---:B------:R-:W-:Y:S02]  /*f760*/  IMAD R2, R0.reuse, c[0x0][0x4d0], RZ ;  /* 0x0001340000027a24 */ /* 0x040fe400078e02ff */
[----:B------:R-:W-:Y:S02]  /*f770*/  IMAD R0, R0, c[0x0][0x438], RZ ;  /* 0x00010e0000007a24 */ /* 0x000fe400078e02ff */
[C---:B------:R-:W-:Y:S02]  /*f780*/  IMAD R2, R4.reuse, c[0x0][0x4d4], R2 ;  /* 0x0001350004027a24 */ /* 0x040fe400078e0202 */
[C---:B------:R-:W-:Y:S02]  /*f790*/  IMAD R0, R4.reuse, c[0x0][0x43c], R0 ;  /* 0x00010f0004007a24 */ /* 0x040fe400078e0200 */
[----:B------:R-:W-:Y:S01]  /*f7a0*/  IMAD.WIDE.U32 R4, R4, c[0x0][0x438], RZ ;  /* 0x00010e0004047a25 */ /* 0x000fe200078e00ff */
[----:B------:R-:W-:Y:S02]  /*f7b0*/  IADD3 R7, R7, R2, RZ ;  /* 0x0000000207077210 */ /* 0x000fe40007ffe0ff */
[----:B----4-:R-:W-:Y:S01]  /*f7c0*/  SHF.R.S32.HI R2, RZ, 0x1f, R13 ;  /* 0x0000001fff027819 */ /* 0x010fe2000001140d */
[----:B------:R-:W-:Y:S01]  /*f7d0*/  IMAD.IADD R5, R5, 0x1, R0 ;  /* 0x0000000105057824 */ /* 0x000fe200078e0200 */
[----:B---3--:R-:W-:Y:S01]  /*f7e0*/  IADD3 R0, R8, R15, RZ ;  /* 0x0000000f08007210 */ /* 0x008fe20007ffe0ff */
[----:B------:R-:W-:-:S04]  /*f7f0*/  IMAD.WIDE.U32 R6, R13, c[0x0][0x4d8], R6 ;  /* 0x000136000d067a25 */ /* 0x000fc800078e0006 */
[----:B------:R-:W-:-:S04]  /*f800*/  @P0 IMAD.HI.U32 R10, R0, c[0x0][0x4ec], RZ ;  /* 0x00013b00000a0a27 */ /* 0x000fc800078e00ff */
[C---:B------:R-:W-:Y:S02]  /*f810*/  IMAD R9, R2.reuse, c[0x0][0x4d8], RZ ;  /* 0x0001360002097a24 */ /* 0x040fe400078e02ff */
[----:B------:R-:W-:Y:S01]  /*f820*/  IMAD R8, R2, c[0x0][0x440], RZ ;  /* 0x0001100002087a24 */ /* 0x000fe200078e02ff */
[----:B------:R-:W-:Y:S01]  /*f830*/  MOV R2, R0 ;  /* 0x0000000000027202 */ /* 0x000fe20000000f00 */
[----:B------:R-:W-:Y:S01]  /*f840*/  IMAD.MOV.U32 R3, RZ, RZ, R0 ;  /* 0x000000ffff037224 */ /* 0x000fe200078e0000 */
[----:B------:R-:W-:Y:S01]  /*f850*/  @P0 SHF.R.U32.HI R3, RZ, c[0x0][0x4f0], R10 ;  /* 0x00013c00ff030a19 */ /* 0x000fe2000001160a */
[C---:B------:R-:W-:Y:S02]  /*f860*/  IMAD R11, R13.reuse, c[0x0][0x4dc], R9 ;  /* 0x000137000d0b7a24 */ /* 0x040fe400078e0209 */
[----:B-1----:R-:W-:Y:S01]  /*f870*/  IMAD R12, R13, c[0x0][0x444], R8 ;  /* 0x000111000d0c7a24 */ /* 0x002fe200078e0208 */
[----:B------:R-:W-:Y:S01]  /*f880*/  SHF.R.S32.HI R8, RZ, 0x1f, R16 ;  /* 0x0000001fff087819 */ /* 0x000fe20000011410 */
[----:B------:R-:W-:-:S04]  /*f890*/  @P0 IMAD.HI.U32 R9, R0, c[0x0][0x4ec], RZ ;  /* 0x00013b0000090a27 */ /* 0x000fc800078e00ff */
[----:B------:R-:W-:Y:S01]  /*f8a0*/  IMAD.WIDE.U32 R4, R13, c[0x0][0x440], R4 ;  /* 0x000110000d047a25 */ /* 0x000fe200078e0004 */
[----:B------:R-:W-:-:S03]  /*f8b0*/  @P0 SHF.R.U32.HI R2, RZ, c[0x0][0x4f0], R9 ;  /* 0x00013c00ff020a19 */ /* 0x000fc60000011609 */
[----:B------:R-:W-:Y:S02]  /*f8c0*/  IMAD.MOV R10, RZ, RZ, -R3 ;  /* 0x000000ffff0a7224 */ /* 0x000fe400078e0a03 */
[C---:B------:R-:W-:Y:S01]  /*f8d0*/  IMAD R9, R8.reuse, c[0x0][0x4e0], RZ ;  /* 0x0001380008097a24 */ /* 0x040fe200078e02ff */
[----:B------:R-:W-:Y:S01]  /*f8e0*/  IADD3 R5, R5, R12, RZ ;  /* 0x0000000c05057210 */ /* 0x000fe20007ffe0ff */
[----:B------:R-:W-:Y:S02]  /*f8f0*/  IMAD.IADD R7, R7, 0x1, R11 ;  /* 0x0000000107077824 */ /* 0x000fe400078e020b */
[----:B------:R-:W-:Y:S02]  /*f900*/  IMAD R8, R8, c[0x0][0x448], RZ ;  /* 0x0001120008087a24 */ /* 0x000fe400078e02ff */
[----:B------:R-:W-:Y:S02]  /*f910*/  IMAD R10, R10, c[0x0][0x4e8], R0 ;  /* 0x00013a000a0a7a24 */ /* 0x000fe400078e0200 */
[C---:B------:R-:W-:Y:S01]  /*f920*/  IMAD R12, R16.reuse, c[0x0][0x44c], R8 ;  /* 0x00011300100c7a24 */ /* 0x040fe200078e0208 */
[----:B------:R-:W-:Y:S01]  /*f930*/  SHF.R.S32.HI R8, RZ, 0x1f, R2 ;  /* 0x0000001fff087819 */ /* 0x000fe20000011402 */
[----:B------:R-:W-:-:S04]  /*f940*/  IMAD.WIDE.U32 R6, R16, c[0x0][0x4e0], R6 ;  /* 0x0001380010067a25 */ /* 0x000fc800078e0006 */
[C---:B------:R-:W-:Y:S01]  /*f950*/  IMAD R13, R16.reuse, c[0x0][0x4e4], R9 ;  /* 0x00013900100d7a24 */ /* 0x040fe200078e0209 */
[----:B------:R-:W-:Y:S01]  /*f960*/  SHF.R.S32.HI R9, RZ, 0x1f, R10 ;  /* 0x0000001fff097819 */ /* 0x000fe2000001140a */
[----:B------:R-:W-:Y:S01]  /*f970*/  IMAD.WIDE.U32 R4, R16, c[0x0][0x448], R4 ;  /* 0x0001120010047a25 */ /* 0x000fe200078e0004 */
[----:B------:R-:W-:Y:S02]  /*f980*/  SHF.R.S32.HI R11, RZ, 0x1f, R3 ;  /* 0x0000001fff0b7819 */ /* 0x000fe40000011403 */
[----:B------:R-:W-:Y:S01]  /*f990*/  IADD3 R6, P0, R3, R6, RZ ;  /* 0x0000000603067210 */ /* 0x000fe20007f1e0ff */
[----:B------:R-:W-:Y:S01]  /*f9a0*/  IMAD R3, R8, c[0x0][0x430], RZ ;  /* 0x00010c0008037a24 */ /* 0x000fe200078e02ff */
[----:B------:R-:W-:Y:S01]  /*f9b0*/  IADD3 R5, R5, R12, RZ ;  /* 0x0000000c05057210 */ /* 0x000fe20007ffe0ff */
[----:B------:R-:W-:Y:S01]  /*f9c0*/  IMAD R8, R9, c[0x0][0x4c8], RZ ;  /* 0x0001320009087a24 */ /* 0x000fe200078e02ff */
[----:B------:R-:W-:Y:S01]  /*f9d0*/  IADD3.X R7, R11, R7, R13, P0, !PT ;  /* 0x000000070b077210 */ /* 0x000fe200007fe40d */
[----:B------:R-:W-:-:S02]  /*f9e0*/  IMAD R11, R2, c[0x0][0x434], R3 ;  /* 0x00010d00020b7a24 */ /* 0x000fc400078e0203 */
[----:B------:R-:W-:Y:S02]  /*f9f0*/  IMAD R12, R10, c[0x0][0x4cc], R8 ;  /* 0x000133000a0c7a24 */ /* 0x000fe400078e0208 */
[----:B------:R-:W-:-:S04]  /*fa00*/  IMAD.WIDE.U32 R8, R2, c[0x0][0x430], R4 ;  /* 0x00010c0002087a25 */ /* 0x000fc800078e0004 */
[----:B------:R-:W-:Y:S01]  /*fa10*/  IMAD.WIDE.U32 R4, R10, c[0x0][0x4c8], R6 ;  /* 0x000132000a047a25 */ /* 0x000fe200078e0006 */
[----:B------:R-:W-:-:S03]  /*fa20*/  IADD3 R7, R9, R11, RZ ;  /* 0x0000000b09077210 */ /* 0x000fc60007ffe0ff */
[----:B------:R-:W-:Y:S02]  /*fa30*/  IMAD.MOV R3, RZ, RZ, -R2 ;  /* 0x000000ffff037224 */ /* 0x000fe400078e0a02 */
[----:B------:R-:W-:Y:S02]  /*fa40*/  IMAD.IADD R9, R5, 0x1, R12 ;  /* 0x0000000105097824 */ /* 0x000fe400078e020c */
[----:B------:R-:W-:Y:S02]  /*fa50*/  IMAD R5, R3, c[0x0][0x4e8], R0 ;  /* 0x00013a0003057a24 */ /* 0x000fe400078e0200 */
[----:B------:R-:W-:Y:S02]  /*fa60*/  IMAD.IADD R3, R14, 0x1, R15 ;  /* 0x000000010e037824 */ /* 0x000fe400078e020f */
[----:B------:R-:W1:Y:S01]  /*fa70*/  S2R R14, SR_TID.X ;  /* 0x00000000000e7919 */ /* 0x000e620000002100 */
[----:B------:R-:W-:-:S04]  /*fa80*/  LEA R2, P0, R4, c[0x0][0x4a8], 0x2 ;  /* 0x00012a0004027a11 */ /* 0x000fc800078010ff */
[----:B------:R-:W-:Y:S01]  /*fa90*/  LEA.HI.X R0, R4, c[0x0][0x4ac], R9, 0x2, P0 ;  /* 0x00012b0004007a11 */ /* 0x000fe200000f1409 */
[----:B------:R-:W-:Y:S04]  /*faa0*/  SHFL.IDX PT, R12, R2, RZ, 0x1c1f ;  /* 0x001c1fff020c7589 */ /* 0x000fe800000e0000 */
[----:B------:R-:W2:Y:S04]  /*fab0*/  SHFL.IDX PT, R13, R0, RZ, 0x1c1f ;  /* 0x001c1fff000d7589 */ /* 0x000ea800000e0000 */
[----:B------:R-:W-:Y:S01]  /*fac0*/  SHFL.IDX PT, R10, R2, 0x1, 0x1c1f ;  /* 0x003c1f00020a7f89 */ /* 0x000fe200000e0000 */
[----:B-1----:R-:W-:-:S04]  /*fad0*/  SHF.R.S32.HI R16, RZ, 0x1f, R14 ;  /* 0x0000001fff107819 */ /* 0x002fc8000001140e */
[----:B------:R-:W-:Y:S01]  /*fae0*/  LEA.HI R16, R16, R14, RZ, 0x5 ;  /* 0x0000000e10107211 */ /* 0x000fe200078f28ff */
[----:B------:R-:W1:Y:S03]  /*faf0*/  SHFL.IDX PT, R11, R0, 0x1, 0x1c1f ;  /* 0x003c1f00000b7f89 */ /* 0x000e6600000e0000 */
[----:B------:R-:W-:-:S04]  /*fb00*/  LOP3.LUT R16, R16, 0xffffffe0, RZ, 0xc0, !PT ;  /* 0xffffffe010107812 */ /* 0x000fc800078ec0ff */
[----:B------:R-:W-:Y:S02]  /*fb10*/  IADD3 R16, -R16, R14, RZ ;  /* 0x0000000e10107210 */ /* 0x000fe40007ffe1ff */
[C---:B------:R-:W-:Y:S02]  /*fb20*/  IADD3 R17, R3.reuse, 0x8, RZ ;  /* 0x0000000803117810 */ /* 0x040fe40007ffe0ff */
[----:B------:R-:W-:Y:S02]  /*fb30*/  LOP3.LUT P1, RZ, R16, 0x3, RZ, 0xc0, !PT ;  /* 0x0000000310ff7812 */ /* 0x000fe4000782c0ff */
[----:B------:R-:W-:Y:S01]  /*fb40*/  SHF.R.S32.HI R4, RZ, 0x1f, R5 ;  /* 0x0000001fff047819 */ /* 0x000fe20000011405 */
[----:B------:R-:W-:Y:S01]  /*fb50*/  SHFL.IDX PT, R9, R0, 0x2, 0x1c1f ;  /* 0x005c1f0000097f89 */ /* 0x000fe200000e0000 */
[----:B------:R-:W-:Y:S02]  /*fb60*/  MOV R6, R8 ;  /* 0x0000000800067202 */ /* 0x000fe40000000f00 */
[----:B------:R-:W-:Y:S01]  /*fb70*/  ISETP.GE.OR P4, PT, R3, UR4, P1 ;  /* 0x0000000403007c0c */ /* 0x000fe20008f86670 */
[----:B------:R-:W3:Y:S01]  /*fb80*/  SHFL.IDX PT, R8, R2, 0x2, 0x1c1f ;  /* 0x005c1f0002087f89 */ /* 0x000ee200000e0000 */
[----:B------:R-:W-:-:S03]  /*fb90*/  ISETP.GE.OR P3, PT, R17, UR4, P1 ;  /* 0x0000000411007c0c */ /* 0x000fc60008f66670 */
[----:B------:R-:W-:Y:S04]  /*fba0*/  SHFL.IDX PT, R14, R2, 0x3, 0x1c1f ;  /* 0x007c1f00020e7f89 */ /* 0x000fe800000e0000 */
[----:B------:R4:W3:Y:S01]  /*fbb0*/  SHFL.IDX PT, R15, R0, 0x3, 0x1c1f ;  /* 0x007c1f00000f7f89 */ /* 0x0008e200000e0000 */
[----:B------:R-:W-:-:S03]  /*fbc0*/  IADD3 R16, R3, 0x40, RZ ;  /* 0x0000004003107810 */ /* 0x000fc60007ffe0ff */
[----:B--2---:R2:W-:Y:S01]  /*fbd0*/  @!P4 ST.E [R12.64], R21 ;  /* 0x000000150c00c985 */ /* 0x0045e2000c101906 */
[----:B------:R-:W-:-:S03]  /*fbe0*/  ISETP.GE.OR P2, PT, R16, UR4, P1 ;  /* 0x0000000410007c0c */ /* 0x000fc60008f46670 */
[----:B-1----:R2:W-:Y:S01]  /*fbf0*/  @!P3 ST.E [R10.64], R22 ;  /* 0x000000160a00b985 */ /* 0x0025e2000c101906 */
[----:B------:R-:W-:Y:S01]  /*fc00*/  ISETP.GE.AND P3, PT, R3, UR4, PT ;  /* 0x0000000403007c0c */ /* 0x000fe2000bf66270 */
[----:B----4-:R-:W-:-:S04]  /*fc10*/  IMAD R0, R4, c[0x0][0x428], RZ ;  /* 0x00010a0004007a24 */ /* 0x010fc800078e02ff */
[C---:B------:R-:W-:Y:S02]  /*fc20*/  IMAD R0, R5.reuse, c[0x0][0x42c], R0 ;  /* 0x00010b0005007a24 */ /* 0x040fe400078e0200 */
[----:B------:R-:W-:Y:S01]  /*fc30*/  IMAD.WIDE.U32 R4, R5, c[0x0][0x428], R6 ;  /* 0x00010a0005047a25 */ /* 0x000fe200078e0006 */
[----:B------:R-:W-:-:S04]  /*fc40*/  IADD3 R6, R3, 0x48, RZ ;  /* 0x0000004803067810 */ /* 0x000fc80007ffe0ff */
[----:B------:R-:W-:Y:S01]  /*fc50*/  ISETP.GE.OR P1, PT, R6, UR4, P1 ;  /* 0x0000000406007c0c */ /* 0x000fe20008f26670 */
[----:B------:R-:W-:Y:S01]  /*fc60*/  IMAD.IADD R0, R5, 0x1, R0 ;  /* 0x0000000105007824 */ /* 0x000fe200078e0200 */
[C---:B------:R-:W-:Y:S01]  /*fc70*/  LEA R19, P0, R4.reuse, c[0x0][0x400], 0x2 ;  /* 0x0001000004137a11 */ /* 0x040fe200078010ff */
[----:B---3--:R2:W-:Y:S03]  /*fc80*/  @!P2 ST.E [R8.64], R23 ;  /* 0x000000170800a985 */ /* 0x0085e6000c101906 */
[----:B------:R-:W-:Y:S02]  /*fc90*/  LEA.HI.X R18, R4, c[0x0][0x404], R0, 0x2, P0 ;  /* 0x0001010004127a11 */ /* 0x000fe400000f1400 */
[----:B------:R2:W1:Y:S01]  /*fca0*/  SHFL.IDX PT, R0, R19, RZ, 0x1c1f ;  /* 0x001c1fff13007589 */ /* 0x00046200000e0000 */
[----:B------:R-:W-:Y:S02]  /*fcb0*/  ISETP.GE.AND P2, PT, R17, UR4, PT ;  /* 0x0000000411007c0c */ /* 0x000fe4000bf46270 */
[----:B------:R-:W-:Y:S01]  /*fcc0*/  ISETP.GE.AND P0, PT, R6, UR4, PT ;  /* 0x0000000406007c0c */ /* 0x000fe2000bf06270 */
[----:B------:R2:W3:Y:S04]  /*fcd0*/  SHFL.IDX PT, R2, R18, RZ, 0x1c1f ;  /* 0x001c1fff12027589 */ /* 0x0004e800000e0000 */
[----:B------:R2:W-:Y:S01]  /*fce0*/  @!P1 ST.E [R14.64], R20 ;  /* 0x000000140e009985 */ /* 0x0005e2000c101906 */
[----:B------:R-:W-:Y:S01]  /*fcf0*/  ISETP.GE.AND P1, PT, R16, UR4, PT ;  /* 0x0000000410007c0c */ /* 0x000fe2000bf26270 */
[----:B------:R-:W-:Y:S07]  /*fd00*/  @P3 BRA `(.L_x_1302) ;  /* 0x0000031000003947 */ /* 0x000fee0003800000 */
[----:B-----5:R-:W-:Y:S02]  /*fd10*/  ISETP.GE.AND P4, PT, R47, c[0x0][0x3c8], PT ;  /* 0x0000f2002f007a0c */ /* 0x020fe40003f86270 */
[----:B------:R-:W-:-:S02]  /*fd20*/  ISETP.GE.AND P3, PT, R45, c[0x0][0x3c8], PT ;  /* 0x0000f2002d007a0c */ /* 0x000fc40003f66270 */
[----:B------:R-:W-:-:S09]  /*fd30*/  ISETP.GE.AND P6, PT, R29, c[0x0][0x3c8], PT ;  /* 0x0000f2001d007a0c */ /* 0x000fd20003fc6270 */
[----:B-1----:R-:W-:-:S04]  /*fd40*/  @!P4 LEA R4, P5, R47, R0, 0x2 ;  /* 0x000000002f04c211 */ /* 0x002fc800078a10ff */
[----:B---3--:R-:W-:Y:S02]  /*fd50*/  @!P4 LEA.HI.X R5, R47, R2, R48, 0x2, P5 ;  /* 0x000000022f05c211 */ /* 0x008fe400028f1430 */
[----:B------:R-:W-:-:S03]  /*fd60*/  ISETP.GE.AND P5, PT, R43, c[0x0][0x3c8], PT ;  /* 0x0000f2002b007a0c */ /* 0x000fc60003fa6270 */
[----:B------:R1:W-:Y:S02]  /*fd70*/  @!P4 ST.E.64 [R4.64], R140 ;  /* 0x0000008c0400c985 */ /* 0x0003e4000c101b06 */
[----:B-1----:R-:W-:-:S04]  /*fd80*/  @!P3 LEA R4, P4, R45, R0, 0x2 ;  /* 0x000000002d04b211 */ /* 0x002fc800078810ff */
[----:B------:R-:W-:Y:S02]  /*fd90*/  @!P3 LEA.HI.X R5, R45, R2, R46, 0x2, P4 ;  /* 0x000000022d05b211 */ /* 0x000fe400020f142e */
        /* <DEDUP_REMOVED lines=25> */
[----:B------:R1:W-:Y:S01]  /*ff30*/  @!P3 ST.E.64 [R4.64], R168 ;  /* 0x000000a80400b985 */ /* 0x0003e2000c101b06 */
[----:B--2---:R-:W-:-:S04]  /*ff40*/  @!P5 LEA R10, P3, R31, R0, 0x2 ;  /* 0x000000001f0ad211 */ /* 0x004fc800078610ff */
[----:B------:R-:W-:Y:S02]  /*ff50*/  @!P5 LEA.HI.X R11, R31, R2, R32, 0x2, P3 ;  /* 0x000000021f0bd211 */ /* 0x000fe400018f1420 */
[----:B------:R-:W-:Y:S02]  /*ff60*/  ISETP.GE.AND P5, PT, R27, c[0x0][0x3c8], PT ;  /* 0x0000f2001b007a0c */ /* 0x000fe40003fa6270 */
[----:B------:R-:W-:-:S04]  /*ff70*/  @!P6 LEA R8, P3, R29, R0, 0x2 ;  /* 0x000000001d08e211 */ /* 0x000fc800078610ff */
[----:B------:R-:W-:-:S07]  /*ff80*/  @!P6 LEA.HI.X R9, R29, R2, R30, 0x2, P3 ;  /* 0x000000021d09e211 */ /* 0x000fce00018f141e */
[----:B------:R-:W-:-:S04]  /*ff90*/  @!P5 LEA R6, P3, R27, R0, 0x2 ;  /* 0x000000001b06d211 */ /* 0x000fc800078610ff */
[----:B------:R-:W-:Y:S02]  /*ffa0*/  @!P5 LEA.HI.X R7, R27, R2, R28, 0x2, P3 ;  /* 0x000000021b07d211 */ /* 0x000fe400018f141c */
[----:B-1----:R-:W-:-:S04]  /*ffb0*/  @!P4 LEA R4, P3, R25, R0, 0x2 ;  /* 0x000000001904c211 */ /* 0x002fc800078610ff */
[----:B------:R-:W-:Y:S02]  /*ffc0*/  @!P4 LEA.HI.X R5, R25, R2, R26, 0x2, P3 ;  /* 0x000000021905c211 */ /* 0x000fe400018f141a */
[----:B------:R-:W-:-:S13]  /*ffd0*/  ISETP.GE.AND P3, PT, R31, c[0x0][0x3c8], PT ;  /* 0x0000f2001f007a0c */ /* 0x000fda0003f66270 */
[----:B------:R1:W-:Y:S04]  /*ffe0*/  @!P3 ST.E.64 [R10.64], R68 ;  /* 0x000000440a00b985 */ /* 0x0003e8000c101b06 */
[----:B------:R1:W-:Y:S04]  /*fff0*/  @!P6 ST.E.64 [R8.64], R80 ;  /* 0x000000500800e985 */ /* 0x0003e8000c101b06 */
[----:B------:R1:W-:Y:S04]  /*10000*/  @!P5 ST.E.64 [R6.64], R84 ;  /* 0x000000540600d985 */ /* 0x0003e8000c101b06 */
[----:B------:R1:W-:Y:S02]  /*10010*/  @!P4 ST.E.64 [R4.64], R96 ;  /* 0x000000600400c985 */ /* 0x0003e4000c101b06 */
.L_x_1302:
[----:B------:R-:W-:Y:S05]  /*10020*/  BSYNC B0 ;  /* 0x0000000000007941 */ /* 0x000fea0003800000 */
.L_x_1301:
[----:B---3--:R3:W4:Y:S01]  /*10030*/  SHFL.IDX PT, R2, R18, 0x1, 0x1c1f ;  /* 0x003c1f0012027f89 */ /* 0x00872200000e0000 */
[----:B------:R-:W-:Y:S03]  /*10040*/  BSSY B0, `(.L_x_1303) ;  /* 0x0000033000007945 */ /* 0x000fe60003800000 */
[----:B-1----:R3:W1:Y:S01]  /*10050*/  SHFL.IDX PT, R0, R19, 0x1, 0x1c1f ;  /* 0x003c1f0013007f89 */ /* 0x00266200000e0000 */
[----:B------:R-:W-:Y:S05]  /*10060*/  @P2 BRA `(.L_x_1304) ;  /* 0x0000030000002947 */ /* 0x000fea0003800000 */
[----:B-----5:R-:W-:Y:S02]  /*10070*/  ISETP.GE.AND P2, PT, R47, c[0x0][0x3c8], PT ;  /* 0x0000f2002f007a0c */ /* 0x020fe40003f46270 */
[----:B------:R-:W-:-:S02]  /*10080*/  ISETP.GE.AND P3, PT, R45, c[0x0][0x3c8], PT ;  /* 0x0000f2002d007a0c */ /* 0x000fc40003f66270 */
[----:B------:R-:W-:-:S09]  /*10090*/  ISETP.GE.AND P5, PT, R43, c[0x0][0x3c8], PT ;  /* 0x0000f2002b007a0c */ /* 0x000fd20003fa6270 */
[----:B-1----:R-:W-:-:S04]  /*100a0*/  @!P2 LEA R4, P4, R47, R0, 0x2 ;  /* 0x000000002f04a211 */ /* 0x002fc800078810ff */
[----:B----4-:R-:W-:Y:S02]  /*100b0*/  @!P2 LEA.HI.X R5, R47, R2, R48, 0x2, P4 ;  /* 0x000000022f05a211 */ /* 0x010fe400020f1430 */
        /* <DEDUP_REMOVED lines=8> */
[----:B----4-:R-:W-:Y:S02]  /*10140*/  @!P2 LEA R6, P4, R41, R0, 0x2 ;  /* 0x000000002906a211 */ /* 0x010fe400078810ff */
[----:B------:R1:W-:Y:S01]  /*10150*/  @!P5 ST.E.64 [R4.64], R150 ;  /* 0x000000960400d985 */ /* 0x0003e2000c101b06 */
[----:B------:R-:W-:Y:S02]  /*10160*/  ISETP.GE.AND P5, PT, R37, c[0x0][0x3c8], PT ;  /* 0x0000f20025007a0c */ /* 0x000fe40003fa6270 */
[----:B------:R-:W-:-:S05]  /*10170*/  @!P2 LEA.HI.X R7, R41, R2, R42, 0x2, P4 ;  /* 0x000000022907a211 */ /* 0x000fca00020f142a */
[----:B------:R4:W-:Y:S01]  /*10180*/  @!P2 ST.E.64 [R6.64], R154 ;  /* 0x0000009a0600a985 */ /* 0x0009e2000c101b06 */
[----:B------:R-:W-:Y:S02]  /*10190*/  ISETP.GE.AND P2, PT, R35, c[0x0][0x3c8], PT ;  /* 0x0000f20023007a0c */ /* 0x000fe40003f46270 */
[----:B-1----:R-:W-:-:S04]  /*101a0*/  @!P3 LEA R4, P4, R39, R0, 0x2 ;  /* 0x000000002704b211 */ /* 0x002fc800078810ff */
[----:B------:R-:W-:Y:S02]  /*101b0*/  @!P3 LEA.HI.X R5, R39, R2, R40, 0x2, P4 ;  /* 0x000000022705b211 */ /* 0x000fe400020f1428 */
[----:B----4-:R-:W-:-:S03]  /*101c0*/  @!P5 LEA R6, P4, R37, R0, 0x2 ;  /* 0x000000002506d211 */ /* 0x010fc600078810ff */
        /* <DEDUP_REMOVED lines=15> */
[----:B------:R-:W-:-:S03]  /*102c0*/  ISETP.GE.AND P2, PT, R25, c[0x0][0x3c8], PT ;  /* 0x0000f20019007a0c */ /* 0x000fc60003f46270 */
[----:B------:R1:W-:Y:S01]  /*102d0*/  @!P5 ST.E.64 [R4.64], R70 ;  /* 0x000000460400d985 */ /* 0x0003e2000c101b06 */
[----:B--2---:R-:W-:-:S04]  /*102e0*/  @!P4 LEA R8, P5, R29, R0, 0x2 ;  /* 0x000000001d08c211 */ /* 0x004fc800078a10ff */
[----:B------:R-:W-:Y:S02]  /*102f0*/  @!P4 LEA.HI.X R9, R29, R2, R30, 0x2, P5 ;  /* 0x000000021d09c211 */ /* 0x000fe400028f141e */
[----:B----4-:R-:W-:-:S03]  /*10300*/  @!P3 LEA R6, P5, R27, R0, 0x2 ;  /* 0x000000001b06b211 */ /* 0x010fc600078a10ff */
[----:B------:R2:W-:Y:S01]  /*10310*/  @!P4 ST.E.64 [R8.64], R82 ;  /* 0x000000520800c985 */ /* 0x0005e2000c101b06 */
[----:B------:R-:W-:-:S05]  /*10320*/  @!P3 LEA.HI.X R7, R27, R2, R28, 0x2, P5 ;  /* 0x000000021b07b211 */ /* 0x000fca00028f141c */
[----:B------:R2:W-:Y:S01]  /*10330*/  @!P3 ST.E.64 [R6.64], R86 ;  /* 0x000000560600b985 */ /* 0x0005e2000c101b06 */
[----:B-1----:R-:W-:-:S04]  /*10340*/  @!P2 LEA R4, P5, R25, R0, 0x2 ;  /* 0x000000001904a211 */ /* 0x002fc800078a10ff */
[----:B------:R-:W-:-:S05]  /*10350*/  @!P2 LEA.HI.X R5, R25, R2, R26, 0x2, P5 ;  /* 0x000000021905a211 */ /* 0x000fca00028f141a */
[----:B------:R2:W-:Y:S04]  /*10360*/  @!P2 ST.E.64 [R4.64], R98 ;  /* 0x000000620400a985 */ /* 0x0005e8000c101b06 */
.L_x_1304:
[----:B------:R-:W-:Y:S05]  /*10370*/  BSYNC B0 ;  /* 0x0000000000007941 */ /* 0x000fea0003800000 */
.L_x_1303:
[----:B----4-:R4:W2:Y:S01]  /*10380*/  SHFL.IDX PT, R2, R18, 0x2, 0x1c1f ;  /* 0x005c1f0012027f89 */ /* 0x0108a200000e0000 */
[----:B------:R-:W-:Y:S03]  /*10390*/  BSSY B0, `(.L_x_1305) ;  /* 0x0000033000007945 */ /* 0x000fe60003800000 */
[----:B-1----:R4:W1:Y:S01]  /*103a0*/  SHFL.IDX PT, R0, R19, 0x2, 0x1c1f ;  /* 0x005c1f0013007f89 */ /* 0x00286200000e0000 */
[----:B------:R-:W-:Y:S05]  /*103b0*/  @P1 BRA `(.L_x_1306) ;  /* 0x0000030000001947 */ /* 0x000fea0003800000 */
[----:B-----5:R-:W-:Y:S02]  /*103c0*/  ISETP.GE.AND P3, PT, R47, c[0x0][0x3c8], PT ;  /* 0x0000f2002f007a0c */ /* 0x020fe40003f66270 */
[----:B------:R-:W-:Y:S02]  /*103d0*/  ISETP.GE.AND P5, PT, R45, c[0x0][0x3c8], PT ;  /* 0x0000f2002d007a0c */ /* 0x000fe40003fa6270 */
[----:B------:R-:W-:Y:S02]  /*103e0*/  ISETP.GE.AND P2, PT, R43, c[0x0][0x3c8], PT ;  /* 0x0000f2002b007a0c */ /* 0x000fe40003f46270 */
[----:B------:R-:W-:-:S07]  /*103f0*/  ISETP.GE.AND P1, PT, R41, c[0x0][0x3c8], PT ;  /* 0x0000f20029007a0c */ /* 0x000fce0003f26270 */
[----:B-12---:R-:W-:-:S04]  /*10400*/  @!P3 LEA R4, P4, R47, R0, 0x2 ;  /* 0x000000002f04b211 */ /* 0x006fc800078810ff */
        /* <DEDUP_REMOVED lines=8> */
[----:B------:R-:W-:Y:S02]  /*10490*/  @!P2 LEA.HI.X R5, R43, R2, R44, 0x2, P4 ;  /* 0x000000022b05a211 */ /* 0x000fe400020f142c */
[----:B--2---:R-:W-:-:S03]  /*104a0*/  @!P1 LEA R6, P4, R41, R0, 0x2 ;  /* 0x0000000029069211 */ /* 0x004fc600078810ff */
[----:B------:R1:W-:Y:S01]  /*104b0*/  @!P2 ST.E.64 [R4.64], R128 ;  /* 0x000000800400a985 */ /* 0x0003e2000c101b06 */
[----:B------:R-:W-:Y:S02]  /*104c0*/  @!P1 LEA.HI.X R7, R41, R2, R42, 0x2, P4 ;  /* 0x0000000229079211 */ /* 0x000fe400020f142a */
[----:B------:R-:W-:-:S03]  /*104d0*/  ISETP.GE.AND P2, PT, R35, c[0x0][0x3c8], PT ;  /* 0x0000f20023007a0c */ /* 0x000fc60003f46270 */
[----:B------:R2:W-:Y:S01]  /*104e0*/  @!P1 ST.E.64 [R6.64], R124 ;  /* 0x0000007c06009985 */ /* 0x0005e2000c101b06 */
[----:B------:R-:W-:Y:S02]  /*104f0*/  ISETP.GE.AND P1, PT, R33, c[0x0][0x3c8], PT ;  /* 0x0000f20021007a0c */ /* 0x000fe40003f26270 */
[----:B-1----:R-:W-:-:S04]  /*10500*/  @!P3 LEA R4, P4, R39, R0, 0x2 ;  /* 0x000000002704b211 */ /* 0x002fc800078810ff */
[----:B------:R-:W-:Y:S02]  /*10510*/  @!P3 LEA.HI.X R5, R39, R2, R40, 0x2, P4 ;  /* 0x000000022705b211 */ /* 0x000fe400020f1428 */
[----:B------:R-:W-:-:S03]  /*10520*/  @!P5 LEA R8, P4, R37, R0, 0x2 ;  /* 0x000000002508d211 */ /* 0x000fc600078810ff */
[----:B------:R1:W-:Y:S01]  /*10530*/  @!P3 ST.E.64 [R4.64], R120 ;  /* 0x000000780400b985 */ /* 0x0003e2000c101b06 */
[----:B------:R-:W-:Y:S02]  /*10540*/  @!P5 LEA.HI.X R9, R37, R2, R38, 0x2, P4 ;  /* 0x000000022509d211 */ /* 0x000fe400020f1426 */
[----:B------:R-:W-:Y:S02]  /*10550*/  ISETP.GE.AND P4, PT, R31, c[0x0][0x3c8], PT ;  /* 0x0000f2001f007a0c */ /* 0x000fe40003f86270 */
[C---:B--2---:R-:W-:Y:S01]  /*10560*/  @!P2 LEA R6, P3, R35.reuse, R0, 0x2 ;  /* 0x000000002306a211 */ /* 0x044fe200078610ff */
[----:B------:R2:W-:Y:S03]  /*10570*/  @!P5 ST.E.64 [R8.64], R116 ;  /* 0x000000740800d985 */ /* 0x0005e6000c101b06 */
        /* <DEDUP_REMOVED lines=8> */
[----:B------:R-:W-:Y:S02]  /*10600*/  ISETP.GE.AND P1, PT, R25, c[0x0][0x3c8], PT ;  /* 0x0000f20019007a0c */ /* 0x000fe40003f26270 */
[----:B------:R-:W-:Y:S02]  /*10610*/  @!P4 LEA.HI.X R11, R31, R2, R32, 0x2, P5 ;  /* 0x000000021f0bc211 */ /* 0x000fe400028f1420 */
[----:B--2---:R-:W-:-:S03]  /*10620*/  @!P3 LEA R8, P5, R29, R0, 0x2 ;  /* 0x000000001d08b211 */ /* 0x004fc600078a10ff */
[----:B------:R2:W-:Y:S01]  /*10630*/  @!P4 ST.E.64 [R10.64], R72 ;  /* 0x000000480a00c985 */ /* 0x0005e2000c101b06 */
[----:B------:R-:W-:Y:S02]  /*10640*/  @!P3 LEA.HI.X R9, R29, R2, R30, 0x2, P5 ;  /* 0x000000021d09b211 */ /* 0x000fe400028f141e */
[----:B---3--:R-:W-:-:S03]  /*10650*/  @!P2 LEA R6, P5, R27, R0, 0x2 ;  /* 0x000000001b06a211 */ /* 0x008fc600078a10ff */
[----:B------:R2:W-:Y:S01]  /*10660*/  @!P3 ST.E.64 [R8.64], R76 ;  /* 0x0000004c0800b985 */ /* 0x0005e2000c101b06 */
[----:B------:R-:W-:-:S05]  /*10670*/  @!P2 LEA.HI.X R7, R27, R2, R28, 0x2, P5 ;  /* 0x000000021b07a211 */ /* 0x000fca00028f141c */
[----:B------:R2:W-:Y:S01]  /*10680*/  @!P2 ST.E.64 [R6.64], R88 ;  /* 0x000000580600a985 */ /* 0x0005e2000c101b06 */
[----:B-1----:R-:W-:-:S04]  /*10690*/  @!P1 LEA R4, P5, R25, R0, 0x2 ;  /* 0x0000000019049211 */ /* 0x002fc800078a10ff */
[----:B------:R-:W-:-:S05]  /*106a0*/  @!P1 LEA.HI.X R5, R25, R2, R26, 0x2, P5 ;  /* 0x0000000219059211 */ /* 0x000fca00028f141a */
[----:B------:R2:W-:Y:S04]  /*106b0*/  @!P1 ST.E.64 [R4.64], R92 ;  /* 0x0000005c04009985 */ /* 0x0005e8000c101b06 */
.L_x_1306:
[----:B------:R-:W-:Y:S05]  /*106c0*/  BSYNC B0 ;  /* 0x0000000000007941 */ /* 0x000fea0003800000 */
.L_x_1305:
[----:B--2---:R2:W3:Y:S04]  /*106d0*/  SHFL.IDX PT, R2, R18, 0x3, 0x1c1f ;  /* 0x007c1f0012027f89 */ /* 0x0044e800000e0000 */
[----:B-1----:R2:W1:Y:S01]  /*106e0*/  SHFL.IDX PT, R0, R19, 0x3, 0x1c1f ;  /* 0x007c1f0013007f89 */ /* 0x00246200000e0000 */
[----:B------:R-:W-:Y:S05]  /*106f0*/  @P0 BRA `(.L_x_1307) ;  /* 0x000005e000000947 */ /* 0x000fea0003800000 */
[----:B-----5:R-:W-:Y:S02]  /*10700*/  ISETP.GE.AND P1, PT, R47, c[0x0][0x3c8], PT ;  /* 0x0000f2002f007a0c */ /* 0x020fe40003f26270 */
[----:B------:R-:W-:Y:S02]  /*10710*/  ISETP.GE.AND P2, PT, R45, c[0x0][0x3c8], PT ;  /* 0x0000f2002d007a0c */ /* 0x000fe40003f46270 */
[----:B------:R-:W-:Y:S02]  /*10720*/  ISETP.GE.AND P4, PT, R43, c[0x0][0x3c8], PT ;  /* 0x0000f2002b007a0c */ /* 0x000fe40003f86270 */
[----:B------:R-:W-:-:S07]  /*10730*/  ISETP.GE.AND P3, PT, R41, c[0x0][0x3c8], PT ;  /* 0x0000f20029007a0c */ /* 0x000fce0003f66270 */
[----:B-1----:R-:W-:-:S04]  /*10740*/  @!P1 LEA R4, P0, R47, R0, 0x2 ;  /* 0x000000002f049211 */ /* 0x002fc800078010ff */
[----:B---3--:R-:W-:Y:S02]  /*10750*/  @!P1 LEA.HI.X R5, R47, R2, R48, 0x2, P0 ;  /* 0x000000022f059211 */ /* 0x008fe400000f1430 */
[----:B------:R-:W-:-:S03]  /*10760*/  @!P2 LEA R6, P0, R45, R0, 0x2 ;  /* 0x000000002d06a211 */ /* 0x000fc600078010ff */
[----:B------:R1:W-:Y:S01]  /*10770*/  @!P1 ST.E.64 [R4.64], R138 ;  /* 0x0000008a04009985 */ /* 0x0003e2000c101b06 */
[----:B------:R-:W-:Y:S02]  /*10780*/  ISETP.GE.AND P1, PT, R39, c[0x0][0x3c8], PT ;  /* 0x0000f20027007a0c */ /* 0x000fe40003f26270 */
[----:B------:R-:W-:Y:S02]  /*10790*/  @!P2 LEA.HI.X R7, R45, R2, R46, 0x2, P0 ;  /* 0x000000022d07a211 */ /* 0x000fe400000f142e */
[----:B------:R-:W-:-:S03]  /*107a0*/  ISETP.GE.AND P0, PT, R37, c[0x0][0x3c8], PT ;  /* 0x0000f20025007a0c */ /* 0x000fc60003f06270 */
[----:B------:R3:W-:Y:S01]  /*107b0*/  @!P2 ST.E.64 [R6.64], R134 ;  /* 0x000000860600a985 */ /* 0x0007e2000c101b06 */
[----:B------:R-:W-:-:S04]  /*107c0*/  @!P3 LEA R8, P2, R41, R0, 0x2 ;  /* 0x000000002908b211 */ /* 0x000fc800078410ff */
[----:B------:R-:W-:Y:S02]  /*107d0*/  @!P3 LEA.HI.X R9, R41, R2, R42, 0x2, P2 ;  /* 0x000000022909b211 */ /* 0x000fe400010f142a */
[----:B-1----:R-:W-:-:S04]  /*107e0*/  @!P4 LEA R4, P5, R43, R0, 0x2 ;  /* 0x000000002b04c211 */ /* 0x002fc800078a10ff */
[----:B------:R-:W-:Y:S02]  /*107f0*/  @!P4 LEA.HI.X R5, R43, R2, R44, 0x2, P5 ;  /* 0x000000022b05c211 */ /* 0x000fe400028f142c */
[----:B---3--:R-:W-:-:S03]  /*10800*/  @!P0 LEA R6, P2, R37, R0, 0x2 ;  /* 0x0000000025068211 */ /* 0x008fc600078410ff */
[----:B------:R1:W-:Y:S01]  /*10810*/  @!P4 ST.E.64 [R4.64], R130 ;  /* 0x000000820400c985 */ /* 0x0003e2000c101b06 */
[----:B------:R-:W-:Y:S02]  /*10820*/  ISETP.GE.AND P4, PT, R35, c[0x0][0x3c8], PT ;  /* 0x0000f20023007a0c */ /* 0x000fe40003f86270 */
[----:B------:R-:W-:Y:S01]  /*10830*/  @!P0 LEA.HI.X R7, R37, R2, R38, 0x2, P2 ;  /* 0x0000000225078211 */ /* 0x000fe200010f1426 */
[----:B------:R-:W-:Y:S01]  /*10840*/  @!P3 ST.E.64 [R8.64], R126 ;  /* 0x0000007e0800b985 */ /* 0x000fe2000c101b06 */
[----:B------:R-:W-:Y:S02]  /*10850*/  ISETP.GE.AND P3, PT, R33, c[0x0][0x3c8], PT ;  /* 0x0000f20021007a0c */ /* 0x000fe40003f66270 */
[----:B------:R-:W-:Y:S02]  /*10860*/  ISETP.GE.AND P2, PT, R31, c[0x0][0x3c8], PT ;  /* 0x0000f2001f007a0c */ /* 0x000fe40003f46270 */
[----:B-1----:R-:W-:-:S04]  /*10870*/  @!P1 LEA R4, P5, R39, R0, 0x2 ;  /* 0x0000000027049211 */ /* 0x002fc800078a10ff */
[----:B------:R-:W-:-:S05]  /*10880*/  @!P1 LEA.HI.X R5, R39, R2, R40, 0x2, P5 ;  /* 0x0000000227059211 */ /* 0x000fca00028f1428 */
[----:B------:R1:W-:Y:S01]  /*10890*/  @!P1 ST.E.64 [R4.64], R122 ;  /* 0x0000007a04009985 */ /* 0x0003e2000c101b06 */
[----:B------:R-:W-:-:S03]  /*108a0*/  ISETP.GE.AND P1, PT, R29, c[0x0][0x3c8], PT ;  /* 0x0000f2001d007a0c */ /* 0x000fc60003f26270 */
[----:B------:R3:W-:Y:S01]  /*108b0*/  @!P0 ST.E.64 [R6.64], R118 ;  /* 0x0000007606008985 */ /* 0x0007e2000c101b06 */
[----:B------:R-:W-:Y:S02]  /*108c0*/  ISETP.GE.AND P0, PT, R27, c[0x0][0x3c8], PT ;  /* 0x0000f2001b007a0c */ /* 0x000fe40003f06270 */
[----:B-1----:R-:W-:-:S04]  /*108d0*/  @!P4 LEA R4, P5, R35, R0, 0x2 ;  /* 0x000000002304c211 */ /* 0x002fc800078a10ff */
[----:B------:R-:W-:Y:S02]  /*108e0*/  @!P4 LEA.HI.X R5, R35, R2, R36, 0x2, P5 ;  /* 0x000000022305c211 */ /* 0x000fe400028f1424 */
[----:B------:R-:W-:-:S03]  /*108f0*/  @!P3 LEA R10, P5, R33, R0, 0x2 ;  /* 0x00000000210ab211 */ /* 0x000fc600078a10ff */
[----:B------:R1:W-:Y:S01]  /*10900*/  @!P4 ST.E.64 [R4.64], R114 ;  /* 0x000000720400c985 */ /* 0x0003e2000c101b06 */
[----:B------:R-:W-:Y:S02]  /*10910*/  @!P2 LEA R8, P4, R31, R0, 0x2 ;  /* 0x000000001f08a211 */ /* 0x000fe400078810ff */
[----:B------:R-:W-:Y:S02]  /*10920*/  @!P3 LEA.HI.X R11, R33, R2, R34, 0x2, P5 ;  /* 0x00000002210bb211 */ /* 0x000fe400028f1422 */
[----:B---3--:R-:W-:Y:S02]  /*10930*/  @!P1 LEA R6, P5, R29, R0, 0x2 ;  /* 0x000000001d069211 */ /* 0x008fe400078a10ff */
[-C--:B------:R-:W-:Y:S01]  /*10940*/  @!P2 LEA.HI.X R9, R31, R2.reuse, R32, 0x2, P4 ;  /* 0x000000021f09a211 */ /* 0x080fe200020f1420 */
[----:B------:R3:W-:Y:S01]  /*10950*/  @!P3 ST.E.64 [R10.64], R110 ;  /* 0x0000006e0a00b985 */ /* 0x0007e2000c101b06 */
[----:B------:R-:W-:-:S03]  /*10960*/  @!P1 LEA.HI.X R7, R29, R2, R30, 0x2, P5 ;  /* 0x000000021d079211 */ /* 0x000fc600028f141e */
[----:B------:R3:W-:Y:S04]  /*10970*/  @!P2 ST.E.64 [R8.64], R74 ;  /* 0x0000004a0800a985 */ /* 0x0007e8000c101b06 */
[----:B------:R3:W-:Y:S01]  /*10980*/  @!P1 ST.E.64 [R6.64], R78 ;  /* 0x0000004e06009985 */ /* 0x0007e2000c101b06 */
[----:B-1----:R-:W-:-:S04]  /*10990*/  @!P0 LEA R4, P4, R27, R0, 0x2 ;  /* 0x000000001b048211 */ /* 0x002fc800078810ff */
[----:B------:R-:W-:-:S05]  /*109a0*/  @!P0 LEA.HI.X R5, R27, R2, R28, 0x2, P4 ;  /* 0x000000021b058211 */ /* 0x000fca00020f141c */
[----:B------:R3:W-:Y:S01]  /*109b0*/  @!P0 ST.E.64 [R4.64], R90 ;  /* 0x0000005a04008985 */ /* 0x0007e2000c101b06 */
[----:B------:R-:W-:-:S13]  /*109c0*/  ISETP.GE.AND P0, PT, R25, c[0x0][0x3c8], PT ;  /* 0x0000f20019007a0c */ /* 0x000fda0003f06270 */
[----:B------:R-:W-:Y:S05]  /*109d0*/  @P0 BRA `(.L_x_1307) ;  /* 0x0000030000000947 */ /* 0x000fea0003800000 */
[----:B---3--:R-:W-:-:S04]  /*109e0*/  LEA R4, P0, R25, R0, 0x2 ;  /* 0x0000000019047211 */ /* 0x008fc800078010ff */
[----:B------:R-:W-:-:S05]  /*109f0*/  LEA.HI.X R5, R25, R2, R26, 0x2, P0 ;  /* 0x0000000219057211 */ /* 0x000fca00000f141a */
[----:B------:R1:W-:Y:S01]  /*10a00*/  ST.E.64 [R4.64], R94 ;  /* 0x0000005e04007985 */ /* 0x0003e2000c101b06 */
[----:B------:R-:W-:Y:S05]  /*10a10*/  BRA `(.L_x_1307) ;  /* 0x000002c000007947 */ /* 0x000fea0003800000 */
.L_x_1299:
[----:B------:R-:W2:Y:S02]  /*10a20*/  S2R R4, SR_TID.X ;  /* 0x0000000000047919 */ /* 0x000ea40000002100 */
[----:B--2---:R-:W-:-:S13]  /*10a30*/  ISETP.GT.AND P0, PT, R4, 0x7f, PT ;  /* 0x0000007f0400780c */ /* 0x004fda0003f04270 */
[----:B------:R-:W-:Y:S05]  /*10a40*/  @P0 BRA `(.L_x_1307) ;  /* 0x0000029000000947 */ /* 0x000fea0003800000 */
[----:B------:R-:W2:Y:S01]  /*10a50*/  LDL.LU R3, [R1+0x78] ;  /* 0x0000780001037983 */ /* 0x000ea20000300800 */
[----:B------:R-:W-:-:S05]  /*10a60*/  MOV R2, c[0x0][0x4e8] ;  /* 0x00013a0000027a02 */ /* 0x000fca0000000f00 */
[----:B------:R-:W-:Y:S01]  /*10a70*/  IMAD R0, R2, c[0x0][0x388], RZ ;  /* 0x0000e20002007a24 */ /* 0x000fe200078e02ff */
[----:B--2---:R-:W-:-:S04]  /*10a80*/  IADD3 R4, R3, R4, RZ ;  /* 0x0000000403047210 */ /* 0x004fc80007ffe0ff */
[----:B------:R-:W-:-:S13]  /*10a90*/  ISETP.GE.AND P0, PT, R4, R0, PT ;  /* 0x000000000400720c */ /* 0x000fda0003f06270 */
[----:B------:R-:W-:Y:S05]  /*10aa0*/  @P0 BRA `(.L_x_1307) ;  /* 0x0000023000000947 */ /* 0x000fea0003800000 */
[----:B------:R-:W2:Y:S04]  /*10ab0*/  LDL.LU R3, [R1+0x44] ;  /* 0x0000440001037983 */ /* 0x000ea80000300800 */
[----:B------:R-:W3:Y:S04]  /*10ac0*/  LDL.LU R9, [R1+0x40] ;  /* 0x0000400001097983 */ /* 0x000ee80000300800 */
[----:B------:R-:W4:Y:S01]  /*10ad0*/  LDL.LU R8, [R1+0x48] ;  /* 0x0000480001087983 */ /* 0x000f220000300800 */
[----:B------:R-:W-:-:S13]  /*10ae0*/  ISETP.NE.AND P0, PT, R2, 0x1, PT ;  /* 0x000000010200780c */ /* 0x000fda0003f05270 */
[----:B------:R-:W-:Y:S01]  /*10af0*/  @P0 IMAD.HI.U32 R7, R4, c[0x0][0x4ec], RZ ;  /* 0x00013b0004070a27 */ /* 0x000fe200078e00ff */
[----:B--2---:R-:W-:Y:S02]  /*10b00*/  SHF.R.S32.HI R0, RZ, 0x1f, R3 ;  /* 0x0000001fff007819 */ /* 0x004fe40000011403 */
[----:B---3--:R-:W-:-:S03]  /*10b10*/  SHF.R.S32.HI R6, RZ, 0x1f, R9 ;  /* 0x0000001fff067819 */ /* 0x008fc60000011409 */
[----:B------:R-:W-:-:S04]  /*10b20*/  IMAD R0, R0, c[0x0][0x4d0], RZ ;  /* 0x0001340000007a24 */ /* 0x000fc800078e02ff */
[C---:B------:R-:W-:Y:S01]  /*10b30*/  IMAD R5, R3.reuse, c[0x0][0x4d4], R0 ;  /* 0x0001350003057a24 */ /* 0x040fe200078e0200 */
[----:B------:R-:W-:Y:S01]  /*10b40*/  MOV R0, R4 ;  /* 0x0000000400007202 */ /* 0x000fe20000000f00 */
[----:B------:R-:W-:Y:S01]  /*10b50*/  IMAD.WIDE.U32 R2, R3, c[0x0][0x4d0], RZ ;  /* 0x0001340003027a25 */ /* 0x000fe200078e00ff */
[----:B------:R-:W-:-:S03]  /*10b60*/  @P0 SHF.R.U32.HI R0, RZ, c[0x0][0x4f0], R7 ;  /* 0x00013c00ff000a19 */ /* 0x000fc60000011607 */
[----:B------:R-:W-:Y:S01]  /*10b70*/  IMAD R6, R6, c[0x0][0x4d8], RZ ;  /* 0x0001360006067a24 */ /* 0x000fe200078e02ff */
[----:B------:R-:W-:Y:S02]  /*10b80*/  IADD3 R3, R3, R5, RZ ;  /* 0x0000000503037210 */ /* 0x000fe40007ffe0ff */
[----:B----4-:R-:W-:Y:S01]  /*10b90*/  SHF.R.S32.HI R5, RZ, 0x1f, R8 ;  /* 0x0000001fff057819 */ /* 0x010fe20000011408 */
[C---:B------:R-:W-:Y:S01]  /*10ba0*/  IMAD R7, R9.reuse, c[0x0][0x4dc], R6 ;  /* 0x0001370009077a24 */ /* 0x040fe200078e0206 */
[----:B------:R-:W-:Y:S01]  /*10bb0*/  IADD3 R6, -R0, RZ, RZ ;  /* 0x000000ff00067210 */ /* 0x000fe20007ffe1ff */
[----:B------:R-:W-:-:S04]  /*10bc0*/  IMAD.WIDE.U32 R2, R9, c[0x0][0x4d8], R2 ;  /* 0x0001360009027a25 */ /* 0x000fc800078e0002 */
[----:B------:R-:W-:Y:S01]  /*10bd0*/  IMAD R5, R5, c[0x0][0x4e0], RZ ;  /* 0x0001380005057a24 */ /* 0x000fe200078e02ff */
[----:B------:R-:W-:Y:S01]  /*10be0*/  IADD3 R3, R3, R7, RZ ;  /* 0x0000000703037210 */ /* 0x000fe20007ffe0ff */
[----:B------:R-:W-:Y:S01]  /*10bf0*/  IMAD R4, R6, c[0x0][0x4e8], R4 ;  /* 0x00013a0006047a24 */ /* 0x000fe200078e0204 */
[----:B------:R-:W-:Y:S01]  /*10c00*/  SHF.R.S32.HI R7, RZ, 0x1f, R0 ;  /* 0x0000001fff077819 */ /* 0x000fe20000011400 */
[C---:B------:R-:W-:Y:S02]  /*10c10*/  IMAD R6, R8.reuse, c[0x0][0x4e4], R5 ;  /* 0x0001390008067a24 */ /* 0x040fe400078e0205 */
[----:B------:R-:W-:Y:S01]  /*10c20*/  IMAD.WIDE.U32 R2, R8, c[0x0][0x4e0], R2 ;  /* 0x0001380008027a25 */ /* 0x000fe200078e0002 */
[----:B------:R-:W-:-:S04]  /*10c30*/  SHF.R.S32.HI R5, RZ, 0x1f, R4 ;  /* 0x0000001fff057819 */ /* 0x000fc80000011404 */
[----:B------:R-:W-:Y:S01]  /*10c40*/  IADD3 R2, P0, R0, R2, RZ ;  /* 0x0000000200027210 */ /* 0x000fe20007f1e0ff */
[----:B------:R-:W-:-:S03]  /*10c50*/  IMAD R0, R5, c[0x0][0x4c8], RZ ;  /* 0x0001320005007a24 */ /* 0x000fc600078e02ff */
[----:B------:R-:W-:Y:S01]  /*10c60*/  IADD3.X R3, R7, R3, R6, P0, !PT ;  /* 0x0000000307037210 */ /* 0x000fe200007fe406 */
[----:B------:R-:W-:-:S04]  /*10c70*/  IMAD R0, R4, c[0x0][0x4cc], R0 ;  /* 0x0001330004007a24 */ /* 0x000fc800078e0200 */
[----:B------:R-:W-:-:S05]  /*10c80*/  IMAD.WIDE.U32 R2, R4, c[0x0][0x4c8], R2 ;  /* 0x0001320004027a25 */ /* 0x000fca00078e0002 */
[----:B------:R-:W-:Y:S02]  /*10c90*/  IADD3 R0, R3, R0, RZ ;  /* 0x0000000003007210 */ /* 0x000fe40007ffe0ff */
[----:B------:R-:W-:-:S04]  /*10ca0*/  LEA R4, P0, R2, c[0x0][0x4a8], 0x2 ;  /* 0x00012a0002047a11 */ /* 0x000fc800078010ff */
[----:B------:R-:W-:Y:S02]  /*10cb0*/  LEA.HI.X R5, R2, c[0x0][0x4ac], R0, 0x2, P0 ;  /* 0x00012b0002057a11 */ /* 0x000fe400000f1400 */
[----:B------:R-:W-:-:S05]  /*10cc0*/  MOV R0, 0xff800000 ;  /* 0xff80000000007802 */ /* 0x000fca0000000f00 */
[----:B------:R2:W-:Y:S02]  /*10cd0*/  STG.E [R4.64], R0 ;  /* 0x0000000004007986 */ /* 0x0005e4000c101906 */
.L_x_1307:
[----:B------:R-:W-:Y:S05]  /*10ce0*/  BSYNC B1 ;  /* 0x0000000000017941 */ /* 0x000fea0003800000 */
.L_x_1298:
[----:B-12---:R-:W2:Y:S02]  /*10cf0*/  LDL R0, [R1+0xb8] ;  /* 0x0000b80001007983 */ /* 0x006ea40000100800 */
[----:B--2---:R-:W-:-:S13]  /*10d00*/  ISETP.NE.AND P0, PT, R0, RZ, PT ;  /* 0x000000ff0000720c */ /* 0x004fda0003f05270 */
[----:B------:R-:W-:Y:S01]  /*10d10*/  @P0 WARPSYNC 0xffffffff ;  /* 0xffffffff00000948 */ /* 0x000fe20003800000 */
[----:B------:R-:W-:Y:S06]  /*10d20*/  @P0 BAR.SYNC.DEFER_BLOCKING 0x5, 0x80 ;  /* 0x0142000000000b1d */ /* 0x000fec0000010000 */
[----:B------:R-:W1:Y:S04]  /*10d30*/  @P0 LDS R0, [0xc100] ;  /* 0x00c10000ff000984 */ /* 0x000e680000000800 */
[----:B-1----:R1:W-:Y:S04]  /*10d40*/  @P0 STL [R1+0x7c], R0 ;  /* 0x00007c0001000387 */ /* 0x0023e80000100800 */
[----:B------:R-:W-:Y:S06]  /*10d50*/  @P0 BAR.ARV 0x4, 0x80 ;  /* 0x0102000000000b1d */ /* 0x000fec0000002000 */
[----:B------:R-:W-:Y:S05]  /*10d60*/  @P0 BRA `(.L_x_1308) ;  /* 0x0000009000000947 */ /* 0x000fea0003800000 */
[----:B------:R-:W-:Y:S05]  /*10d70*/  BRA.DIV ~URZ, `(.L_x_1309) ;  /* 0x00002f427f007947 */ /* 0x000fea000b800000 */
[----:B-1----:R1:W2:Y:S02]  /*10d80*/  SHFL.IDX PT, R0, R24, RZ, 0x1f ;  /* 0x00001fff18007589 */ /* 0x0022a400000e0000 */
.L_x_1334:
[----:B---3--:R-:W3:Y:S01]  /*10d90*/  S2R R2, SR_TID.X ;  /* 0x0000000000027919 */ /* 0x008ee20000002100 */
[----:B------:R-:W-:Y:S03]  /*10da0*/  WARPSYNC 0xffffffff ;  /* 0xffffffff00007948 */ /* 0x000fe60003800000 */
[----:B------:R-:W-:Y:S06]  /*10db0*/  BAR.SYNC.DEFER_BLOCKING 0x4, 0x80 ;  /* 0x0102000000007b1d */ /* 0x000fec0000010000 */
[----:B--2---:R2:W-:Y:S01]  /*10dc0*/  STL [R1+0x7c], R0 ;  /* 0x00007c0001007387 */ /* 0x0045e20000100800 */
[----:B---3--:R-:W-:-:S13]  /*10dd0*/  LOP3.LUT P0, RZ, R2, 0x7f, RZ, 0xc0, !PT ;  /* 0x0000007f02ff7812 */ /* 0x008fda000780c0ff */
[----:B------:R2:W-:Y:S04]  /*10de0*/  @!P0 STS [0xc100], R24 ;  /* 0x00c10018ff008388 */ /* 0x0005e80000000800 */
[----:B------:R-:W-:Y:S06]  /*10df0*/  BAR.ARV 0x5, 0x80 ;  /* 0x0142000000007b1d */ /* 0x000fec0000002000 */
.L_x_1308:
[----:B-12---:R-:W2:Y:S02]  /*10e00*/  LDL R0, [R1+0x7c] ;  /* 0x00007c0001007983 */ /* 0x006ea40000100800 */
[----:B--2---:R-:W-:-:S13]  /*10e10*/  ISETP.GE.AND P0, PT, R0, c[0x0][0x538], PT ;  /* 0x00014e0000007a0c */ /* 0x004fda0003f06270 */
[----:B---345:R-:W-:Y:S01]  /*10e20*/  @P0 CALL.REL.NOINC `(.L_x_1310) ;  /* 0x0000001000000944 */ /* 0x038fe20003c00000 */
[----:B------:R-:W-:Y:S05]  /*10e30*/  BRA `(.L_x_1311) ;  /* 0xfffefcb000007947 */ /* 0x000fea000383ffff */
.L_x_1310:
[----:B------:R-:W-:Y:S05]  /*10e40*/  EXIT ;  /* 0x000000000000794d */ /* 0x000fea0003800000 */
.L_x_1256:
[----:B------:R-:W-:Y:S01]  /*10e50*/  IMAD.MOV.U32 R5, RZ, RZ, R10 ;  /* 0x000000ffff057224 */ /* 0x000fe200078e000a */
[----:B------:R-:W-:Y:S01]  /*10e60*/  MOV R3, RZ ;  /* 0x000000ff00037202 */ /* 0x000fe20000000f00 */
[----:B------:R-:W-:Y:S01]  /*10e70*/  IMAD.MOV.U32 R0, RZ, RZ, 0x1c1f ;  /* 0x00001c1fff007424 */ /* 0x000fe200078e00ff */
[----:B------:R-:W-:Y:S02]  /*10e80*/  MOV R2, 0x10ea0 ;  /* 0x00010ea000027802 */ /* 0x000fe40000000f00 */
[----:B-----5:R-:W-:Y:S05]  /*10e90*/  CALL.REL.NOINC `($__internal_18_$__cuda_sm70_shflsync_idx_p) ;  /* 0x00002ee000007944 */ /* 0x020fea0003c00000 */
[----:B------:R-:W-:Y:S01]  /*10ea0*/  MOV R4, R0 ;  /* 0x0000000000047202 */ /* 0x000fe20000000f00 */
[----:B------:R-:W-:Y:S05]  /*10eb0*/  BRA `(.L_x_1312) ;  /* 0xffff09f000007947 */ /* 0x000fea000383ffff */
.L_x_1257:
[----:B------:R-:W-:Y:S01]  /*10ec0*/  IMAD.MOV.U32 R5, RZ, RZ, R12 ;  /* 0x000000ffff057224 */ /* 0x000fe200078e000c */
[----:B------:R-:W-:Y:S01]  /*10ed0*/  MOV R3, RZ ;  /* 0x000000ff00037202 */ /* 0x000fe20000000f00 */
[----:B------:R-:W-:Y:S01]  /*10ee0*/  IMAD.MOV.U32 R0, RZ, RZ, 0x1c1f ;  /* 0x00001c1fff007424 */ /* 0x000fe200078e00ff */
[----:B------:R-:W-:Y:S02]  /*10ef0*/  MOV R2, 0x10f10 ;  /* 0x00010f1000027802 */ /* 0x000fe40000000f00 */
[----:B-12--5:R-:W-:Y:S05]  /*10f00*/  CALL.REL.NOINC `($__internal_18_$__cuda_sm70_shflsync_idx_p) ;  /* 0x00002e7000007944 */ /* 0x026fea0003c00000 */
[----:B------:R-:W-:Y:S05]  /*10f10*/  BRA `(.L_x_1313) ;  /* 0xffff09b000007947 */ /* 0x000fea000383ffff */
.L_x_1260:
[----:B------:R-:W-:Y:S01]  /*10f20*/  IMAD.MOV.U32 R5, RZ, RZ, R10 ;  /* 0x000000ffff057224 */ /* 0x000fe200078e000a */
[----:B-1----:R-:W-:Y:S01]  /*10f30*/  MOV R3, 0x1 ;  /* 0x0000000100037802 */ /* 0x002fe20000000f00 */
[----:B----4-:R-:W-:Y:S01]  /*10f40*/  IMAD.MOV.U32 R0, RZ, RZ, 0x1c1f ;  /* 0x00001c1fff007424 */ /* 0x010fe200078e00ff */
[----:B------:R-:W-:-:S02]  /*10f50*/  MOV R2, 0x10f70 ;  /* 0x00010f7000027802 */ /* 0x000fc40000000f00 */
[----:B--2--5:R-:W-:Y:S05]  /*10f60*/  CALL.REL.NOINC `($__internal_18_$__cuda_sm70_shflsync_idx_p) ;  /* 0x00002e1000007944 */ /* 0x024fea0003c00000 */
[----:B------:R-:W-:Y:S01]  /*10f70*/  IMAD.MOV.U32 R4, RZ, RZ, R0 ;  /* 0x000000ffff047224 */ /* 0x000fe200078e0000 */
[----:B------:R-:W-:Y:S01]  /*10f80*/  MOV R3, 0x1 ;  /* 0x0000000100037802 */ /* 0x000fe20000000f00 */
[----:B------:R-:W-:Y:S01]  /*10f90*/  IMAD.MOV.U32 R5, RZ, RZ, R12 ;  /* 0x000000ffff057224 */ /* 0x000fe200078e000c */
[----:B------:R-:W-:-:S02]  /*10fa0*/  MOV R0, 0x1c1f ;  /* 0x00001c1f00007802 */ /* 0x000fc40000000f00 */
[----:B------:R-:W-:Y:S02]  /*10fb0*/  MOV R2, 0x10fd0 ;  /* 0x00010fd000027802 */ /* 0x000fe40000000f00 */
[----:B------:R-:W-:Y:S05]  /*10fc0*/  CALL.REL.NOINC `($__internal_18_$__cuda_sm70_shflsync_idx_p) ;  /* 0x00002db000007944 */ /* 0x000fea0003c00000 */
[----:B------:R-:W-:Y:S05]  /*10fd0*/  BRA `(.L_x_1314) ;  /* 0xffff0b3000007947 */ /* 0x000fea000383ffff */
.L_x_1263:
[----:B------:R-:W-:Y:S01]  /*10fe0*/  IMAD.MOV.U32 R5, RZ, RZ, R10 ;  /* 0x000000ffff057224 */ /* 0x000fe200078e000a */
[----:B-1----:R-:W-:Y:S01]  /*10ff0*/  MOV R3, 0x2 ;  /* 0x0000000200037802 */ /* 0x002fe20000000f00 */
[----:B------:R-:W-:Y:S01]  /*11000*/  IMAD.MOV.U32 R0, RZ, RZ, 0x1c1f ;  /* 0x00001c1fff007424 */ /* 0x000fe200078e00ff */
[----:B------:R-:W-:Y:S02]  /*11010*/  MOV R2, 0x11030 ;  /* 0x0001103000027802 */ /* 0x000fe40000000f00 */
[----:B--23-5:R-:W-:Y:S05]  /*11020*/  CALL.REL.NOINC `($__internal_18_$__cuda_sm70_shflsync_idx_p) ;  /* 0x00002d5000007944 */ /* 0x02cfea0003c00000 */
[----:B------:R-:W-:Y:S01]  /*11030*/  MOV R4, R0 ;  /* 0x0000000000047202 */ /* 0x000fe20000000f00 */
[----:B------:R-:W-:Y:S05]  /*11040*/  BRA `(.L_x_1315) ;  /* 0xffff0c8000007947 */ /* 0x000fea000383ffff */
.L_x_1264:
[----:B------:R-:W-:Y:S01]  /*11050*/  IMAD.MOV.U32 R5, RZ, RZ, R12 ;  /* 0x000000ffff057224 */ /* 0x000fe200078e000c */
[----:B-1----:R-:W-:Y:S01]  /*11060*/  MOV R3, 0x2 ;  /* 0x0000000200037802 */ /* 0x002fe20000000f00 */
[----:B------:R-:W-:Y:S01]  /*11070*/  IMAD.MOV.U32 R0, RZ, RZ, 0x1c1f ;  /* 0x00001c1fff007424 */ /* 0x000fe200078e00ff */
[----:B------:R-:W-:Y:S02]  /*11080*/  MOV R2, 0x110a0 ;  /* 0x000110a000027802 */ /* 0x000fe40000000f00 */
[----:B--2345:R-:W-:Y:S05]  /*11090*/  CALL.REL.NOINC `($__internal_18_$__cuda_sm70_shflsync_idx_p) ;  /* 0x00002ce000007944 */ /* 0x03cfea0003c00000 */
[----:B------:R-:W-:Y:S05]  /*110a0*/  BRA `(.L_x_1316) ;  /* 0xffff0c4000007947 */ /* 0x000fea000383ffff */
.L_x_1267:
[----:B------:R-:W-:Y:S01]  /*110b0*/  IMAD.MOV.U32 R5, RZ, RZ, R10 ;  /* 0x000000ffff057224 */ /* 0x000fe200078e000a */
[----:B--2---:R-:W-:Y:S01]  /*110c0*/  MOV R3, 0x3 ;  /* 0x0000000300037802 */ /* 0x004fe20000000f00 */
[----:B------:R-:W-:Y:S01]  /*110d0*/  IMAD.MOV.U32 R0, RZ, RZ, 0x1c1f ;  /* 0x00001c1fff007424 */ /* 0x000fe200078e00ff */
[----:B------:R-:W-:-:S02]  /*110e0*/  MOV R2, 0x11100 ;  /* 0x0001110000027802 */ /* 0x000fc40000000f00 */
[----:B-1-345:R-:W-:Y:S05]  /*110f0*/  CALL.REL.NOINC `($__internal_18_$__cuda_sm70_shflsync_idx_p) ;  /* 0x00002c8000007944 */ /* 0x03afea0003c00000 */
[----:B------:R-:W-:Y:S01]  /*11100*/  IMAD.MOV.U32 R4, RZ, RZ, R0 ;  /* 0x000000ffff047224 */ /* 0x000fe200078e0000 */
[----:B------:R-:W-:Y:S01]  /*11110*/  MOV R3, 0x3 ;  /* 0x0000000300037802 */ /* 0x000fe20000000f00 */
[----:B------:R-:W-:Y:S01]  /*11120*/  IMAD.MOV.U32 R5, RZ, RZ, R12 ;  /* 0x000000ffff057224 */ /* 0x000fe200078e000c */
[----:B------:R-:W-:-:S02]  /*11130*/  MOV R0, 0x1c1f ;  /* 0x00001c1f00007802 */ /* 0x000fc40000000f00 */
[----:B------:R-:W-:Y:S02]  /*11140*/  MOV R2, 0x11160 ;  /* 0x0001116000027802 */ /* 0x000fe40000000f00 */
[----:B------:R-:W-:Y:S05]  /*11150*/  CALL.REL.NOINC `($__internal_18_$__cuda_sm70_shflsync_idx_p) ;  /* 0x00002c2000007944 */ /* 0x000fea0003c00000 */
[----:B------:R-:W-:Y:S05]  /*11160*/  BRA `(.L_x_1317) ;  /* 0xffff0d5000007947 */ /* 0x000fea000383ffff */
.L_x_1270:
[----:B------:R-:W-:Y:S01]  /*11170*/  IMAD.MOV.U32 R5, RZ, RZ, R10 ;  /* 0x000000ffff057224 */ /* 0x000fe200078e000a */
[----:B------:R-:W-:Y:S01]  /*11180*/  MOV R3, RZ ;  /* 0x000000ff00037202 */ /* 0x000fe20000000f00 */
[----:B------:R-:W-:Y:S01]  /*11190*/  IMAD.MOV.U32 R0, RZ, RZ, 0x1c1f ;  /* 0x00001c1fff007424 */ /* 0x000fe200078e00ff */
[----:B------:R-:W-:Y:S02]  /*111a0*/  MOV R2, 0x111c0 ;  /* 0x000111c000027802 */ /* 0x000fe40000000f00 */
[----:B------:R-:W-:Y:S05]  /*111b0*/  CALL.REL.NOINC `($__internal_18_$__cuda_sm70_shflsync_idx_p) ;  /* 0x00002bc000007944 */ /* 0x000fea0003c00000 */
[----:B------:R-:W-:Y:S01]  /*111c0*/  MOV R4, R0 ;  /* 0x0000000000047202 */ /* 0x000fe20000000f00 */
[----:B------:R-:W-:Y:S05]  /*111d0*/  BRA `(.L_x_1318) ;  /* 0xffff2a1000007947 */ /* 0x000fea000383ffff */
.L_x_1271:
[----:B------:R-:W-:Y:S01]  /*111e0*/  IMAD.MOV.U32 R5, RZ, RZ, R13 ;  /* 0x000000ffff057224 */ /* 0x000fe200078e000d */
[----:B------:R-:W-:Y:S01]  /*111f0*/  MOV R3, RZ ;  /* 0x000000ff00037202 */ /* 0x000fe20000000f00 */
[----:B------:R-:W-:Y:S01]  /*11200*/  IMAD.MOV.U32 R0, RZ, RZ, 0x1c1f ;  /* 0x00001c1fff007424 */ /* 0x000fe200078e00ff */
[----:B------:R-:W-:Y:S02]  /*11210*/  MOV R2, 0x11230 ;  /* 0x0001123000027802 */ /* 0x000fe40000000f00 */
[----:B-12---:R-:W-:Y:S05]  /*11220*/  CALL.REL.NOINC `($__internal_18_$__cuda_sm70_shflsync_idx_p) ;  /* 0x00002b5000007944 */ /* 0x006fea0003c00000 */
[----:B------:R-:W-:Y:S01]  /*11230*/  IADD3 R8, P0, R0, R159, RZ ;  /* 0x0000009f00087210 */ /* 0x000fe20007f1e0ff */
[----:B------:R-:W-:Y:S01]  /*11240*/  IMAD.MOV.U32 R5, RZ, RZ, R10 ;  /* 0x000000ffff057224 */ /* 0x000fe200078e000a */
[C---:B------:R-:W-:Y:S02]  /*11250*/  IADD3 R3, R240.reuse, 0x20, RZ ;  /* 0x00000020f0037810 */ /* 0x040fe40007ffe0ff */
[----:B------:R-:W-:Y:S01]  /*11260*/  IADD3 R2, R240, 0x40, RZ ;  /* 0x00000040f0027810 */ /* 0x000fe20007ffe0ff */
[----:B------:R-:W-:Y:S01]  /*11270*/  IMAD.X R9, R4, 0x1, R125, P0 ;  /* 0x0000000104097824 */ /* 0x000fe200000e067d */
[----:B------:R-:W-:-:S02]  /*11280*/  IADD3 R6, P6, R0, R160, RZ ;  /* 0x000000a000067210 */ /* 0x000fc40007fde0ff */
[----:B------:R-:W-:Y:S02]  /*11290*/  ISETP.GE.AND P5, PT, R240, c[0x0][0x1d4], PT ;  /* 0x00007500f0007a0c */ /* 0x000fe40003fa6270 */
[----:B------:R-:W-:Y:S01]  /*112a0*/  ISETP.GE.AND P4, PT, R3, c[0x0][0x1d4], PT ;  /* 0x0000750003007a0c */ /* 0x000fe20003f86270 */
[----:B------:R-:W-:Y:S01]  /*112b0*/  IMAD.X R7, R4, 0x1, R127, P6 ;  /* 0x0000000104077824 */ /* 0x000fe200030e067f */
[----:B------:R-:W-:Y:S02]  /*112c0*/  ISETP.GE.AND P0, PT, R2, c[0x0][0x1d4], PT ;  /* 0x0000750002007a0c */ /* 0x000fe40003f06270 */
[----:B------:R-:W-:Y:S01]  /*112d0*/  IADD3 R2, P6, R0, R161, RZ ;  /* 0x000000a100027210 */ /* 0x000fe20007fde0ff */
[----:B------:R-:W-:Y:S01]  /*112e0*/  IMAD.MOV.U32 R0, RZ, RZ, 0x1c1f ;  /* 0x00001c1fff007424 */ /* 0x000fe200078e00ff */
[----:B------:R-:W-:Y:S02]  /*112f0*/  SEL R12, RZ, 0x10, P5 ;  /* 0x00000010ff0c7807 */ /* 0x000fe40002800000 */
[----:B------:R-:W-:Y:S01]  /*11300*/  SEL R11, RZ, 0x10, P4 ;  /* 0x00000010ff0b7807 */ /* 0x000fe20002000000 */
[----:B------:R-:W-:Y:S01]  /*11310*/  IMAD.X R3, R4, 0x1, R126, P6 ;  /* 0x0000000104037824 */ /* 0x000fe200030e067e */
[----:B------:R-:W-:Y:S01]  /*11320*/  SEL R10, RZ, 0x10, P0 ;  /* 0x00000010ff0a7807 */ /* 0x000fe20000000000 */
[----:B------:R-:W-:Y:S01]  /*11330*/  @!PT LDS RZ, [RZ] ;  /* 0x00000000fffff984 */ /* 0x000fe20000000800 */
[----:B------:R-:W-:Y:S01]  /*11340*/  @!PT LDS RZ, [RZ] ;  /* 0x00000000fffff984 */ /* 0x000fe20000000800 */
[----:B------:R-:W-:Y:S01]  /*11350*/  @!PT LDS RZ, [RZ] ;  /* 0x00000000fffff984 */ /* 0x000fe20000000800 */
[----:B------:R1:W-:Y:S04]  /*11360*/  LDGSTS.E.BYPASS.LTC128B.128 [R217+0x3100], [R8.64], !P5 ;  /* 0x0310000008d97fae */ /* 0x0003e8000e901d46 */
[----:B------:R1:W-:Y:S04]  /*11370*/  LDGSTS.E.BYPASS.LTC128B.128 [R217+0x4100], [R6.64], !P4 ;  /* 0x0410000006d97fae */ /* 0x0003e8000e101d46 */
[----:B------:R2:W-:Y:S02]  /*11380*/  LDGSTS.E.BYPASS.LTC128B.128 [R217+0x5100], [R2.64], !P0 ;  /* 0x0510000002d97fae */ /* 0x0005e4000c101d46 */
[----:B--2---:R-:W-:Y:S01]  /*11390*/  IMAD.MOV.U32 R3, RZ, RZ, 0x1 ;  /* 0x00000001ff037424 */ /* 0x004fe200078e00ff */
[----:B------:R-:W-:-:S02]  /*113a0*/  MOV R2, 0x113c0 ;  /* 0x000113c000027802 */ /* 0x000fc40000000f00 */
[----:B-1----:R-:W-:Y:S05]  /*113b0*/  CALL.REL.NOINC `($__internal_18_$__cuda_sm70_shflsync_idx_p) ;  /* 0x000029c000007944 */ /* 0x002fea0003c00000 */
[----:B------:R-:W-:Y:S01]  /*113c0*/  IMAD.MOV.U32 R4, RZ, RZ, R0 ;  /* 0x000000ffff047224 */ /* 0x000fe200078e0000 */
[----:B------:R-:W-:Y:S01]  /*113d0*/  MOV R3, 0x1 ;  /* 0x0000000100037802 */ /* 0x000fe20000000f00 */
[----:B------:R-:W-:Y:S01]  /*113e0*/  IMAD.MOV.U32 R5, RZ, RZ, R13 ;  /* 0x000000ffff057224 */ /* 0x000fe200078e000d */
[----:B------:R-:W-:-:S02]  /*113f0*/  MOV R0, 0x1c1f ;  /* 0x00001c1f00007802 */ /* 0x000fc40000000f00 */
[----:B------:R-:W-:Y:S02]  /*11400*/  MOV R2, 0x11420 ;  /* 0x0001142000027802 */ /* 0x000fe40000000f00 */
[----:B------:R-:W-:Y:S05]  /*11410*/  CALL.REL.NOINC `($__internal_18_$__cuda_sm70_shflsync_idx_p) ;  /* 0x0000296000007944 */ /* 0x000fea0003c00000 */
[----:B------:R-:W-:Y:S05]  /*11420*/  BRA `(.L_x_1319) ;  /* 0xffff293000007947 */ /* 0x000fea000383ffff */
.L_x_1272:
[----:B------:R-:W-:Y:S01]  /*11430*/  IMAD.MOV.U32 R5, RZ, RZ, R4 ;  /* 0x000000ffff057224 */ /* 0x000fe200078e0004 */
[----:B------:R-:W-:Y:S01]  /*11440*/  MOV R3, RZ ;  /* 0x000000ff00037202 */ /* 0x000fe20000000f00 */
[----:B------:R-:W-:Y:S01]  /*11450*/  IMAD.MOV.U32 R0, RZ, RZ, 0x1c1f ;  /* 0x00001c1fff007424 */ /* 0x000fe200078e00ff */
[----:B------:R-:W-:Y:S02]  /*11460*/  MOV R2, 0x11480 ;  /* 0x0001148000027802 */ /* 0x000fe40000000f00 */
[----:B------:R-:W-:Y:S05]  /*11470*/  CALL.REL.NOINC `($__internal_18_$__cuda_sm70_shflsync_idx_p) ;  /* 0x0000290000007944 */ /* 0x000fea0003c00000 */
[----:B------:R-:W-:Y:S05]  /*11480*/  BRA `(.L_x_1320) ;  /* 0xffff2b3000007947 */ /* 0x000fea000383ffff */
.L_x_1273:
[----:B------:R-:W-:Y:S01]  /*11490*/  IMAD.MOV.U32 R5, RZ, RZ, R4 ;  /* 0x000000ffff057224 */ /* 0x000fe200078e0004 */
[----:B------:R-:W-:Y:S01]  /*114a0*/  MOV R3, 0x1 ;  /* 0x0000000100037802 */ /* 0x000fe20000000f00 */
[----:B------:R-:W-:Y:S01]  /*114b0*/  IMAD.MOV.U32 R0, RZ, RZ, 0x1c1f ;  /* 0x00001c1fff007424 */ /* 0x000fe200078e00ff */
[----:B------:R-:W-:Y:S02]  /*114c0*/  MOV R2, 0x114e0 ;  /* 0x000114e000027802 */ /* 0x000fe40000000f00 */
[----:B-1----:R-:W-:Y:S05]  /*114d0*/  CALL.REL.NOINC `($__internal_18_$__cuda_sm70_shflsync_idx_p) ;  /* 0x000028a000007944 */ /* 0x002fea0003c00000 */
[----:B------:R-:W-:Y:S01]  /*114e0*/  IMAD.IADD R0, R6, 0x1, R0 ;  /* 0x0000000106007824 */ /* 0x000fe200078e0200 */
[----:B------:R-:W-:Y:S01]  /*114f0*/  MOV R2, 0x11750 ;  /* 0x0001175000027802 */ /* 0x000fe20000000f00 */
[----:B------:R-:W-:Y:S02]  /*11500*/  IMAD.MOV.U32 R5, RZ, RZ, R4 ;  /* 0x000000ffff057224 */ /* 0x000fe400078e0004 */
[----:B------:R-:W-:Y:S01]  /*11510*/  IMAD.MOV.U32 R3, RZ, RZ, 0x2 ;  /* 0x00000002ff037424 */ /* 0x000fe200078e00ff */
        /* <DEDUP_REMOVED lines=28> */
[----:B------:R-:W-:Y:S01]  /*116e0*/  ISETP.GT.AND P0, PT, R0, 0x39, PT ;  /* 0x000000390000780c */ /* 0x000fe20003f04270 */
[----:B------:R-:W-:Y:S01]  /*116f0*/  IMAD.MOV.U32 R0, RZ, RZ, 0x1c1f ;  /* 0x00001c1fff007424 */ /* 0x000fe200078e00ff */
[----:B------:R-:W-:Y:S02]  /*11700*/  FSEL R117, R46, -INF , P6 ;  /* 0xff8000002e757808 */ /* 0x000fe40003000000 */
[----:B------:R-:W-:-:S02]  /*11710*/  FSEL R123, R47, -INF , P5 ;  /* 0xff8000002f7b7808 */ /* 0x000fc40002800000 */
[----:B------:R-:W-:Y:S02]  /*11720*/  FSEL R122, R34, -INF , P4 ;  /* 0xff800000227a7808 */ /* 0x000fe40002000000 */
[----:B------:R-:W-:Y:S02]  /*11730*/  FSEL R121, R32, -INF , P0 ;  /* 0xff80000020797808 */ /* 0x000fe40000000000 */
[----:B------:R-:W-:Y:S05]  /*11740*/  CALL.REL.NOINC `($__internal_18_$__cuda_sm70_shflsync_idx_p) ;  /* 0x0000263000007944 */ /* 0x000fea0003c00000 */
        /* <DEDUP_REMOVED lines=40> */
[----:B------:R-:W-:Y:S02]  /*119d0*/  FMNMX.FTZ R6, R9, R11, !PT ;  /* 0x0000000b09067209 */ /* 0x000fe40007810000 */
[----:B------:R-:W-:Y:S02]  /*119e0*/  FMNMX.FTZ R2, R23, R25, !PT ;  /* 0x0000001917027209 */ /* 0x000fe40007810000 */
[----:B------:R-:W-:Y:S02]  /*119f0*/  IMNMX R0, R7, R0, PT ;  /* 0x0000000007007217 */ /* 0x000fe40003800200 */
[----:B------:R-:W-:Y:S02]  /*11a00*/  FMNMX.FTZ R3, R13, R6, !PT ;  /* 0x000000060d037209 */ /* 0x000fe40007810000 */
[----:B------:R-:W-:-:S02]  /*11a10*/  ISETP.GT.AND P6, PT, R0, RZ, PT ;  /* 0x000000ff0000720c */ /* 0x000fc40003fc4270 */
[----:B------:R-:W-:Y:S02]  /*11a20*/  ISETP.GT.AND P5, PT, R0, 0x1, PT ;  /* 0x000000010000780c */ /* 0x000fe40003fa4270 */
[----:B------:R-:W-:Y:S02]  /*11a30*/  FMNMX.FTZ R4, R8, R10, !PT ;  /* 0x0000000a08047209 */ /* 0x000fe40007810000 */
[----:B------:R-:W-:Y:S02]  /*11a40*/  ISETP.GT.AND P4, PT, R0, 0x8, PT ;  /* 0x000000080000780c */ /* 0x000fe40003f84270 */
[----:B------:R-:W-:Y:S02]  /*11a50*/  FSEL R7, R156, -INF , P6 ;  /* 0xff8000009c077808 */ /* 0x000fe40003000000 */
[----:B------:R-:W-:Y:S02]  /*11a60*/  FSEL R28, R154, -INF , P5 ;  /* 0xff8000009a1c7808 */ /* 0x000fe40002800000 */
[----:B------:R-:W-:-:S02]  /*11a70*/  ISETP.GT.AND P5, PT, R0, 0x11, PT ;  /* 0x000000110000780c */ /* 0x000fc40003fa4270 */
[----:B------:R-:W-:Y:S02]  /*11a80*/  FMNMX.FTZ R2, R26, R2, !PT ;  /* 0x000000021a027209 */ /* 0x000fe40007810000 */
[----:B------:R-:W-:Y:S02]  /*11a90*/  FMNMX.FTZ R103, R15, R3, !PT ;  /* 0x000000030f677209 */ /* 0x000fe40007810000 */
[----:B------:R-:W-:Y:S02]  /*11aa0*/  ISETP.GT.AND P0, PT, R0, 0x9, PT ;  /* 0x000000090000780c */ /* 0x000fe40003f04270 */
[----:B------:R-:W-:Y:S02]  /*11ab0*/  FSEL R31, R141, -INF , P4 ;  /* 0xff8000008d1f7808 */ /* 0x000fe40002000000 */
[----:B------:R-:W-:Y:S02]  /*11ac0*/  FMNMX.FTZ R4, R12, R4, !PT ;  /* 0x000000040c047209 */ /* 0x000fe40007810000 */
[----:B------:R-:W-:-:S02]  /*11ad0*/  FMNMX.FTZ R3, R7, R28, !PT ;  /* 0x0000001c07037209 */ /* 0x000fc40007810000 */
[----:B------:R-:W-:Y:S02]  /*11ae0*/  FSEL R35, R102, -INF , P5 ;  /* 0xff80000066237808 */ /* 0x000fe40002800000 */
[----:B------:R-:W-:Y:S02]  /*11af0*/  ISETP.GT.AND P6, PT, R0, 0x10, PT ;  /* 0x000000100000780c */ /* 0x000fe40003fc4270 */
[----:B------:R-:W-:Y:S02]  /*11b00*/  FMNMX.FTZ R102, R27, R2, !PT ;  /* 0x000000021b667209 */ /* 0x000fe40007810000 */
[----:B------:R-:W-:Y:S02]  /*11b10*/  FSEL R32, R115, -INF , P0 ;  /* 0xff80000073207808 */ /* 0x000fe40000000000 */
[----:B------:R-:W-:Y:S02]  /*11b20*/  FMNMX.FTZ R4, R14, R4, !PT ;  /* 0x000000040e047209 */ /* 0x000fe40007810000 */
[----:B------:R-:W-:-:S02]  /*11b30*/  FMNMX.FTZ R2, R31, R3, !PT ;  /* 0x000000031f027209 */ /* 0x000fc40007810000 */
[----:B------:R-:W-:Y:S02]  /*11b40*/  FSEL R34, R104, -INF , P6 ;  /* 0xff80000068227808 */ /* 0x000fe40003000000 */
[----:B------:R-:W-:Y:S02]  /*11b50*/  FMNMX.FTZ R104, R16, R4, !PT ;  /* 0x0000000410687209 */ /* 0x000fe40007810000 */
[----:B------:R-:W-:Y:S02]  /*11b60*/  FMNMX.FTZ R2, R32, R2, !PT ;  /* 0x0000000220027209 */ /* 0x000fe40007810000 */
[----:B------:R-:W-:Y:S02]  /*11b70*/  ISETP.GT.AND P4, PT, R0, 0x18, PT ;  /* 0x000000180000780c */ /* 0x000fe40003f84270 */
[----:B------:R-:W-:Y:S02]  /*11b80*/  FMNMX.FTZ R104, R18, R104, !PT ;  /* 0x0000006812687209 */ /* 0x000fe40007810000 */
[----:B------:R-:W-:-:S02]  /*11b90*/  FMNMX.FTZ R2, R34, R2, !PT ;  /* 0x0000000222027209 */ /* 0x000fc40007810000 */
[----:B------:R-:W-:Y:S02]  /*11ba0*/  FMNMX.FTZ R103, R17, R103, !PT ;  /* 0x0000006711677209 */ /* 0x000fe40007810000 */
[----:B------:R-:W-:Y:S02]  /*11bb0*/  FMNMX.FTZ R102, R29, R102, !PT ;  /* 0x000000661d667209 */ /* 0x000fe40007810000 */
[----:B------:R-:W-:Y:S02]  /*11bc0*/  ISETP.GT.AND P0, PT, R0, 0x19, PT ;  /* 0x000000190000780c */ /* 0x000fe40003f04270 */
[----:B------:R-:W-:Y:S02]  /*11bd0*/  FSEL R52, R93, -INF , P4 ;  /* 0xff8000005d347808 */ /* 0x000fe40002000000 */
        /* <DEDUP_REMOVED lines=46> */
[----:B------:R-:W-:Y:S01]  /*11ec0*/  ISETP.GT.AND P0, PT, R0, 0x39, PT ;  /* 0x000000390000780c */ /* 0x000fe20003f04270 */
[----:B------:R-:W-:Y:S01]  /*11ed0*/  IMAD.MOV.U32 R0, RZ, RZ, 0x2 ;  /* 0x00000002ff007424 */ /* 0x000fe200078e00ff */
[----:B------:R-:W-:Y:S02]  /*11ee0*/  FSEL R110, R36, -INF , P4 ;  /* 0xff800000246e7808 */ /* 0x000fe40002000000 */
[----:B------:R-:W-:Y:S02]  /*11ef0*/  FMNMX.FTZ R104, R97, R104, !PT ;  /* 0x0000006861687209 */ /* 0x000fe40007810000 */
[----:B------:R-:W-:-:S02]  /*11f00*/  FMNMX.FTZ R2, R111, R2, !PT ;  /* 0x000000026f027209 */ /* 0x000fc40007810000 */
[----:B------:R-:W-:Y:S02]  /*11f10*/  FMNMX.FTZ R103, R123, R103, !PT ;  /* 0x000000677b677209 */ /* 0x000fe40007810000 */
[----:B------:R-:W-:Y:S02]  /*11f20*/  FMNMX.FTZ R102, R128, R102, !PT ;  /* 0x0000006680667209 */ /* 0x000fe40007810000 */
[----:B------:R-:W-:Y:S02]  /*11f30*/  FSEL R108, R42, -INF , P0 ;  /* 0xff8000002a6c7808 */ /* 0x000fe40000000000 */
[----:B------:R-:W-:Y:S02]  /*11f40*/  FMNMX.FTZ R104, R96, R104, !PT ;  /* 0x0000006860687209 */ /* 0x000fe40007810000 */
[----:B------:R-:W-:Y:S02]  /*11f50*/  FMNMX.FTZ R2, R110, R2, !PT ;  /* 0x000000026e027209 */ /* 0x000fe40007810000 */
[----:B------:R-:W-:Y:S01]  /*11f60*/  FMNMX.FTZ R103, R122, R103, !PT ;  /* 0x000000677a677209 */ /* 0x000fe20007810000 */
[----:B------:R-:W-:Y:S01]  /*11f70*/  IMAD.MOV.U32 R4, RZ, RZ, R104 ;  /* 0x000000ffff047224 */ /* 0x000fe200078e0068 */
[----:B------:R-:W-:-:S02]  /*11f80*/  FMNMX.FTZ R102, R127, R102, !PT ;  /* 0x000000667f667209 */ /* 0x000fc40007810000 */
[----:B------:R-:W-:Y:S02]  /*11f90*/  FMNMX.FTZ R6, R108, R2, !PT ;  /* 0x000000026c067209 */ /* 0x000fe40007810000 */
[----:B------:R-:W-:Y:S02]  /*11fa0*/  FMNMX.FTZ R103, R121, R103, !PT ;  /* 0x0000006779677209 */ /* 0x000fe40007810000 */
[----:B------:R-:W-:Y:S02]  /*11fb0*/  FMNMX.FTZ R102, R126, R102, !PT ;  /* 0x000000667e667209 */ /* 0x000fe40007810000 */
[----:B------:R-:W-:Y:S02]  /*11fc0*/  MOV R2, 0x11fe0 ;  /* 0x00011fe000027802 */ /* 0x000fe40000000f00 */
[----:B------:R-:W-:Y:S05]  /*11fd0*/  CALL.REL.NOINC `($__internal_17_$__cuda_sm70_shflsync_bfly_p) ;  /* 0x00001d4000007944 */ /* 0x000fea0003c00000 */
[----:B------:R-:W-:Y:S01]  /*11fe0*/  FMNMX.FTZ R104, R104, R0, !PT ;  /* 0x0000000068687209 */ /* 0x000fe20007810000 */
[----:B------:R-:W-:Y:S01]  /*11ff0*/  IMAD.MOV.U32 R0, RZ, RZ, 0x1 ;  /* 0x00000001ff007424 */ /* 0x000fe200078e00ff */
[----:B------:R-:W-:-:S03]  /*12000*/  MOV R2, 0x12030 ;  /* 0x0001203000027802 */ /* 0x000fc60000000f00 */
[----:B------:R-:W-:Y:S02]  /*12010*/  IMAD.MOV.U32 R4, RZ, RZ, R104 ;  /* 0x000000ffff047224 */ /* 0x000fe400078e0068 */
[----:B------:R-:W-:Y:S05]  /*12020*/  CALL.REL.NOINC `($__internal_17_$__cuda_sm70_shflsync_bfly_p) ;  /* 0x00001cf000007944 */ /* 0x000fea0003c00000 */
[----:B------:R-:W-:Y:S01]  /*12030*/  FMNMX.FTZ R104, R104, R0, !PT ;  /* 0x0000000068687209 */ /* 0x000fe20007810000 */
[----:B------:R-:W-:Y:S01]  /*12040*/  IMAD.MOV.U32 R4, RZ, RZ, R103 ;  /* 0x000000ffff047224 */ /* 0x000fe200078e0067 */
[----:B------:R-:W-:Y:S01]  /*12050*/  MOV R2, 0x12080 ;  /* 0x0001208000027802 */ /* 0x000fe20000000f00 */
[----:B------:R-:W-:Y:S02]  /*12060*/  IMAD.MOV.U32 R0, RZ, RZ, 0x2 ;  /* 0x00000002ff007424 */ /* 0x000fe400078e00ff */
        /* <DEDUP_REMOVED lines=26> */
[----:B------:R-:W-:Y:S01]  /*12210*/  MOV R101, R0 ;  /* 0x0000000000657202 */ /* 0x000fe20000000f00 */
[----:B------:R-:W-:Y:S05]  /*12220*/  BRA `(.L_x_1321) ;  /* 0xffff2b0000007947 */ /* 0x000fea000383ffff */
.L_x_1277:
[----:B------:R-:W-:Y:S01]  /*12230*/  MOV R3, RZ ;  /* 0x000000ff00037202 */ /* 0x000fe20000000f00 */
[----:B------:R-:W-:Y:S01]  /*12240*/  IMAD.MOV.U32 R5, RZ, RZ, R10 ;  /* 0x000000ffff057224 */ /* 0x000fe200078e000a */
[----:B------:R-:W-:Y:S01]  /*12250*/  MOV R2, 0x12280 ;  /* 0x0001228000027802 */ /* 0x000fe20000000f00 */
[----:B------:R-:W-:Y:S02]  /*12260*/  IMAD.MOV.U32 R0, RZ, RZ, 0x1c1f ;  /* 0x00001c1fff007424 */ /* 0x000fe400078e00ff */
[----:B------:R-:W-:Y:S05]  /*12270*/  CALL.REL.NOINC `($__internal_18_$__cuda_sm70_shflsync_idx_p) ;  /* 0x00001b0000007944 */ /* 0x000fea0003c00000 */
[----:B------:R-:W-:Y:S01]  /*12280*/  MOV R4, R0 ;  /* 0x0000000000047202 */ /* 0x000fe20000000f00 */
[----:B------:R-:W-:-:S05]  /*12290*/  BRA `(.L_x_1322) ;  /* 0xffff44e000007947 */ /* 0x000fca000383ffff */
.L_x_1278:
[----:B------:R-:W-:Y:S01]  /*122a0*/  MOV R3, RZ ;  /* 0x000000ff00037202 */ /* 0x000fe20000000f00 */
[----:B------:R-:W-:Y:S01]  /*122b0*/  IMAD.MOV.U32 R5, RZ, RZ, R13 ;  /* 0x000000ffff057224 */ /* 0x000fe200078e000d */
[----:B------:R-:W-:Y:S01]  /*122c0*/  MOV R2, 0x122f0 ;  /* 0x000122f000027802 */ /* 0x000fe20000000f00 */
[----:B------:R-:W-:Y:S02]  /*122d0*/  IMAD.MOV.U32 R0, RZ, RZ, 0x1c1f ;  /* 0x00001c1fff007424 */ /* 0x000fe400078e00ff */
[----:B-12---:R-:W-:Y:S05]  /*122e0*/  CALL.REL.NOINC `($__internal_18_$__cuda_sm70_shflsync_idx_p) ;  /* 0x00001a9000007944 */ /* 0x006fea0003c00000 */
[----:B------:R-:W-:Y:S02]  /*122f0*/  ISETP.GE.AND P6, PT, R240, c[0x0][0x1d4], PT ;  /* 0x00007500f0007a0c */ /* 0x000fe40003fc6270 */
[----:B------:R-:W-:Y:S02]  /*12300*/  IADD3 R2, P0, R0, R21, RZ ;  /* 0x0000001500027210 */ /* 0x000fe40007f1e0ff */
[C---:B------:R-:W-:Y:S02]  /*12310*/  IADD3 R6, R240.reuse, 0x20, RZ ;  /* 0x00000020f0067810 */ /* 0x040fe40007ffe0ff */
[----:B------:R-:W-:Y:S01]  /*12320*/  IADD3 R5, R240, 0x40, RZ ;  /* 0x00000040f0057810 */ /* 0x000fe20007ffe0ff */
[----:B------:R-:W-:Y:S01]  /*12330*/  IMAD.X R3, R4, 0x1, R14, P0 ;  /* 0x0000000104037824 */ /* 0x000fe200000e060e */
[----:B------:R-:W-:Y:S02]  /*12340*/  ISETP.GE.AND P5, PT, R6, c[0x0][0x1d4], PT ;  /* 0x0000750006007a0c */ /* 0x000fe40003fa6270 */
[----:B------:R-:W-:Y:S02]  /*12350*/  IADD3 R6, P4, R0, R22, RZ ;  /* 0x0000001600067210 */ /* 0x000fe40007f9e0ff */
[----:B------:R-:W-:Y:S01]  /*12360*/  ISETP.GE.AND P0, PT, R5, c[0x0][0x1d4], PT ;  /* 0x0000750005007a0c */ /* 0x000fe20003f06270 */
[----:B------:R-:W-:Y:S01]  /*12370*/  @!PT LDS RZ, [RZ] ;  /* 0x00000000fffff984 */ /* 0x000fe20000000800 */
[----:B------:R-:W-:Y:S01]  /*12380*/  @!PT LDS RZ, [RZ] ;  /* 0x00000000fffff984 */ /* 0x000fe20000000800 */
[----:B------:R-:W-:Y:S01]  /*12390*/  @!PT LDS RZ, [RZ] ;  /* 0x00000000fffff984 */ /* 0x000fe20000000800 */
[----:B------:R1:W-:Y:S01]  /*123a0*/  LDGSTS.E.BYPASS.LTC128B.128 [R217+0x100], [R2.64], !P6 ;  /* 0x0010000002d97fae */ /* 0x0003e2000f101d46 */
[----:B------:R-:W-:Y:S01]  /*123b0*/  IMAD.MOV.U32 R5, RZ, RZ, R10 ;  /* 0x000000ffff057224 */ /* 0x000fe200078e000a */
[----:B------:R-:W-:Y:S01]  /*123c0*/  SEL R12, RZ, 0x10, P6 ;  /* 0x00000010ff0c7807 */ /* 0x000fe20003000000 */
[----:B------:R-:W-:Y:S01]  /*123d0*/  IMAD.X R7, R4, 0x1, R15, P4 ;  /* 0x0000000104077824 */ /* 0x000fe200020e060f */
[----:B------:R-:W-:Y:S02]  /*123e0*/  SEL R11, RZ, 0x10, P5 ;  /* 0x00000010ff0b7807 */ /* 0x000fe40002800000 */
[----:B------:R-:W-:Y:S02]  /*123f0*/  SEL R10, RZ, 0x10, P0 ;  /* 0x00000010ff0a7807 */ /* 0x000fe40000000000 */
[----:B------:R2:W-:Y:S01]  /*12400*/  LDGSTS.E.BYPASS.LTC128B.128 [R217+0x1100], [R6.64], !P5 ;  /* 0x0110000006d97fae */ /* 0x0005e2000e901d46 */
[----:B-1----:R-:W-:Y:S01]  /*12410*/  IADD3 R2, P4, R0, R23, RZ ;  /* 0x0000001700027210 */ /* 0x002fe20007f9e0ff */
[----:B------:R-:W-:Y:S04]  /*12420*/  IMAD.MOV.U32 R0, RZ, RZ, 0x1c1f ;  /* 0x00001c1fff007424 */ /* 0x000fe800078e00ff */
[----:B------:R-:W-:Y:S05]  /*12430*/  IMAD.X R3, R4, 0x1, R20, P4 ;  /* 0x0000000104037824 */ /* 0x000fea00020e0614 */
[----:B------:R1:W-:Y:S02]  /*12440*/  LDGSTS.E.BYPASS.LTC128B.128 [R217+0x2100], [R2.64], !P0 ;  /* 0x0210000002d97fae */ /* 0x0003e4000c101d46 */
[----:B-1----:R-:W-:Y:S01]  /*12450*/  MOV R2, 0x12480 ;  /* 0x0001248000027802 */ /* 0x002fe20000000f00 */
[----:B------:R-:W-:Y:S02]  /*12460*/  IMAD.MOV.U32 R3, RZ, RZ, 0x1 ;  /* 0x00000001ff037424 */ /* 0x000fe400078e00ff */
[----:B--2---:R-:W-:Y:S05]  /*12470*/  CALL.REL.NOINC `($__internal_18_$__cuda_sm70_shflsync_idx_p) ;  /* 0x0000190000007944 */ /* 0x004fea0003c00000 */
[----:B------:R-:W-:Y:S01]  /*12480*/  MOV R3, 0x1 ;  /* 0x0000000100037802 */ /* 0x000fe20000000f00 */
[----:B------:R-:W-:Y:S01]  /*12490*/  IMAD.MOV.U32 R4, RZ, RZ, R0 ;  /* 0x000000ffff047224 */ /* 0x000fe200078e0000 */
[----:B------:R-:W-:Y:S01]  /*124a0*/  MOV R0, 0x1c1f ;  /* 0x00001c1f00007802 */ /* 0x000fe20000000f00 */
[----:B------:R-:W-:Y:S01]  /*124b0*/  IMAD.MOV.U32 R5, RZ, RZ, R13 ;  /* 0x000000ffff057224 */ /* 0x000fe200078e000d */
[----:B------:R-:W-:Y:S02]  /*124c0*/  MOV R2, 0x124e0 ;  /* 0x000124e000027802 */ /* 0x000fe40000000f00 */
[----:B------:R-:W-:Y:S05]  /*124d0*/  CALL.REL.NOINC `($__internal_18_$__cuda_sm70_shflsync_idx_p) ;  /* 0x000018a000007944 */ /* 0x000fea0003c00000 */
[----:B------:R-:W-:-:S05]  /*124e0*/  BRA `(.L_x_1323) ;  /* 0xffff440000007947 */ /* 0x000fca000383ffff */
.L_x_1281:
[----:B------:R-:W-:Y:S01]  /*124f0*/  MOV R3, RZ ;  /* 0x000000ff00037202 */ /* 0x000fe20000000f00 */
[----:B------:R-:W-:Y:S01]  /*12500*/  IMAD.MOV.U32 R5, RZ, RZ, R8 ;  /* 0x000000ffff057224 */ /* 0x000fe200078e0008 */
[----:B------:R-:W-:Y:S01]  /*12510*/  MOV R2, 0x12540 ;  /* 0x0001254000027802 */ /* 0x000fe20000000f00 */
[----:B------:R-:W-:Y:S02]  /*12520*/  IMAD.MOV.U32 R0, RZ, RZ, 0x1c1f ;  /* 0x00001c1fff007424 */ /* 0x000fe400078e00ff */
[----:B-1----:R-:W-:Y:S05]  /*12530*/  CALL.REL.NOINC `($__internal_18_$__cuda_sm70_shflsync_idx_p) ;  /* 0x0000184000007944 */ /* 0x002fea0003c00000 */
[----:B------:R-:W-:Y:S01]  /*12540*/  MOV R4, R0 ;  /* 0x0000000000047202 */ /* 0x000fe20000000f00 */
[----:B------:R-:W-:-:S05]  /*12550*/  BRA `(.L_x_1324) ;  /* 0xffff57e000007947 */ /* 0x000fca000383ffff */
.L_x_1282:
[----:B------:R-:W-:Y:S01]  /*12560*/  MOV R3, RZ ;  /* 0x000000ff00037202 */ /* 0x000fe20000000f00 */
[----:B------:R-:W-:Y:S01]  /*12570*/  IMAD.MOV.U32 R5, RZ, RZ, R9 ;  /* 0x000000ffff057224 */ /* 0x000fe200078e0009 */
[----:B------:R-:W-:Y:S01]  /*12580*/  MOV R2, 0x125b0 ;  /* 0x000125b000027802 */ /* 0x000fe20000000f00 */
[----:B------:R-:W-:Y:S02]  /*12590*/  IMAD.MOV.U32 R0, RZ, RZ, 0x1c1f ;  /* 0x00001c1fff007424 */ /* 0x000fe400078e00ff */
[----:B-123--:R-:W-:Y:S05]  /*125a0*/  CALL.REL.NOINC `($__internal_18_$__cuda_sm70_shflsync_idx_p) ;  /* 0x000017d000007944 */ /* 0x00efea0003c00000 */
        /* <DEDUP_REMOVED lines=14> */
[----:B------:R-:W-:Y:S05]  /*12690*/  IMAD.X R7, R4, 0x1, R11, P4 ;  /* 0x0000000104077824 */ /* 0x000fea00020e060b */
[----:B------:R2:W-:Y:S01]  /*126a0*/  LDGSTS.E.BYPASS.LTC128B.128 [R217+0x4100], [R6.64], !P5 ;  /* 0x0410000006d97fae */ /* 0x0005e2000e901d46 */
[----:B-1----:R-:W-:Y:S01]  /*126b0*/  IADD3 R2, P4, R0, R21, RZ ;  /* 0x0000001500027210 */ /* 0x002fe20007f9e0ff */
[----:B------:R-:W-:Y:S04]  /*126c0*/  IMAD.MOV.U32 R0, RZ, RZ, 0x1c1f ;  /* 0x00001c1fff007424 */ /* 0x000fe800078e00ff */
[----:B------:R-:W-:Y:S01]  /*126d0*/  IMAD.X R3, R4, 0x1, R12, P4 ;  /* 0x0000000104037824 */ /* 0x000fe200020e060c */
[----:B--2---:R-:W-:Y:S04]  /*126e0*/  SEL R6, RZ, 0x10, P6 ;  /* 0x00000010ff067807 */ /* 0x004fe80003000000 */
[----:B------:R1:W-:Y:S01]  /*126f0*/  LDGSTS.E.BYPASS.LTC128B.128 [R217+0x5100], [R2.64], !P0 ;  /* 0x0510000002d97fae */ /* 0x0003e2000c101d46 */
[----:B------:R-:W-:Y:S02]  /*12700*/  SEL R7, RZ, 0x10, P0 ;  /* 0x00000010ff077807 */ /* 0x000fe40000000000 */
[----:B-1----:R-:W-:Y:S01]  /*12710*/  MOV R2, 0x12740 ;  /* 0x0001274000027802 */ /* 0x002fe20000000f00 */
[----:B------:R-:W-:Y:S02]  /*12720*/  IMAD.MOV.U32 R3, RZ, RZ, 0x1 ;  /* 0x00000001ff037424 */ /* 0x000fe400078e00ff */
[----:B------:R-:W-:Y:S05]  /*12730*/  CALL.REL.NOINC `($__internal_18_$__cuda_sm70_shflsync_idx_p) ;  /* 0x0000164000007944 */ /* 0x000fea0003c00000 */
[----:B------:R-:W-:Y:S01]  /*12740*/  MOV R3, 0x1 ;  /* 0x0000000100037802 */ /* 0x000fe20000000f00 */
[----:B------:R-:W-:Y:S01]  /*12750*/  IMAD.MOV.U32 R4, RZ, RZ, R0 ;  /* 0x000000ffff047224 */ /* 0x000fe200078e0000 */
[----:B------:R-:W-:Y:S01]  /*12760*/  MOV R0, 0x1c1f ;  /* 0x00001c1f00007802 */ /* 0x000fe20000000f00 */
[----:B------:R-:W-:Y:S01]  /*12770*/  IMAD.MOV.U32 R5, RZ, RZ, R9 ;  /* 0x000000ffff057224 */ /* 0x000fe200078e0009 */
[----:B------:R-:W-:Y:S02]  /*12780*/  MOV R2, 0x127a0 ;  /* 0x000127a000027802 */ /* 0x000fe40000000f00 */
[----:B------:R-:W-:Y:S05]  /*12790*/  CALL.REL.NOINC `($__internal_18_$__cuda_sm70_shflsync_idx_p) ;  /* 0x000015e000007944 */ /* 0x000fea0003c00000 */
[----:B------:R-:W-:-:S05]  /*127a0*/  BRA `(.L_x_1325) ;  /* 0xffff570000007947 */ /* 0x000fca000383ffff */
.L_x_1283:
[----:B------:R-:W-:Y:S01]  /*127b0*/  MOV R0, 0x1c1f ;  /* 0x00001c1f00007802 */ /* 0x000fe20000000f00 */
[----:B------:R-:W-:Y:S01]  /*127c0*/  IMAD.MOV.U32 R3, RZ, RZ, RZ ;  /* 0x000000ffff037224 */ /* 0x000fe200078e00ff */
[----:B------:R-:W-:Y:S02]  /*127d0*/  MOV R2, 0x127f0 ;  /* 0x000127f000027802 */ /* 0x000fe40000000f00 */
[----:B----4-:R-:W-:Y:S05]  /*127e0*/  CALL.REL.NOINC `($__internal_18_$__cuda_sm70_shflsync_idx_p) ;  /* 0x0000159000007944 */ /* 0x010fea0003c00000 */
[----:B------:R-:W-:-:S05]  /*127f0*/  BRA `(.L_x_1326) ;  /* 0xffff58f000007947 */ /* 0x000fca000383ffff */
.L_x_1284:
[----:B------:R-:W-:Y:S01]  /*12800*/  MOV R0, 0x1c1f ;  /* 0x00001c1f00007802 */ /* 0x000fe20000000f00 */
[----:B------:R-:W-:Y:S01]  /*12810*/  IMAD.MOV.U32 R3, RZ, RZ, 0x1 ;  /* 0x00000001ff037424 */ /* 0x000fe200078e00ff */
[----:B------:R-:W-:Y:S02]  /*12820*/  MOV R2, 0x12840 ;  /* 0x0001284000027802 */ /* 0x000fe40000000f00 */
[----:B-1----:R-:W-:Y:S05]  /*12830*/  CALL.REL.NOINC `($__internal_18_$__cuda_sm70_shflsync_idx_p) ;  /* 0x0000154000007944 */ /* 0x002fea0003c00000 */
[----:B------:R-:W-:Y:S01]  /*12840*/  MOV R2, 0x12a90 ;  /* 0x00012a9000027802 */ /* 0x000fe20000000f00 */
[----:B------:R-:W-:Y:S02]  /*12850*/  IMAD.IADD R0, R4, 0x1, R0 ;  /* 0x0000000104007824 */ /* 0x000fe400078e0200 */
[----:B------:R-:W-:Y:S03]  /*12860*/  IMAD.MOV.U32 R3, RZ, RZ, 0x2 ;  /* 0x00000002ff037424 */ /* 0x000fe600078e00ff */
        /* <DEDUP_REMOVED lines=27> */
[----:B------:R-:W-:Y:S01]  /*12a20*/  ISETP.GT.AND P0, PT, R0, 0x39, PT ;  /* 0x000000390000780c */ /* 0x000fe20003f04270 */
[----:B------:R-:W-:Y:S01]  /*12a30*/  IMAD.MOV.U32 R0, RZ, RZ, 0x1c1f ;  /* 0x00001c1fff007424 */ /* 0x000fe200078e00ff */
[----:B------:R-:W-:Y:S02]  /*12a40*/  FSEL R39, R39, -INF , P6 ;  /* 0xff80000027277808 */ /* 0x000fe40003000000 */
[----:B------:R-:W-:Y:S02]  /*12a50*/  FSEL R38, R38, -INF , P5 ;  /* 0xff80000026267808 */ /* 0x000fe40002800000 */
[----:B------:R-:W-:Y:S02]  /*12a60*/  FSEL R37, R37, -INF , P4 ;  /* 0xff80000025257808 */ /* 0x000fe40002000000 */
[----:B------:R-:W-:Y:S02]  /*12a70*/  FSEL R36, R36, -INF , P0 ;  /* 0xff80000024247808 */ /* 0x000fe40000000000 */
[----:B------:R-:W-:Y:S05]  /*12a80*/  CALL.REL.NOINC `($__internal_18_$__cuda_sm70_shflsync_idx_p) ;  /* 0x000012f000007944 */ /* 0x000fea0003c00000 */
        /* <DEDUP_REMOVED lines=37> */
[----:B------:R-:W-:Y:S01]  /*12ce0*/  FMNMX.FTZ R2, R9, R100, !PT ;  /* 0x0000006409027209 */ /* 0x000fe20007810000 */
[----:B------:R-:W-:Y:S01]  /*12cf0*/  IMAD.IADD R0, R4, 0x1, R0 ;  /* 0x0000000104007824 */ /* 0x000fe200078e0200 */
[----:B------:R-:W-:Y:S02]  /*12d00*/  FMNMX.FTZ R5, R53, R106, !PT ;  /* 0x0000006a35057209 */ /* 0x000fe40007810000 */
[----:B------:R-:W-:Y:S02]  /*12d10*/  FMNMX.FTZ R4, R14, R2, !PT ;  /* 0x000000020e047209 */ /* 0x000fe40007810000 */
        /* <DEDUP_REMOVED lines=30> */
[----:B------:R-:W-:Y:S01]  /*12f00*/  FMNMX.FTZ R3, R33, R0, !PT ;  /* 0x0000000021037209 */ /* 0x000fe20007810000 */
[----:B------:R-:W-:Y:S01]  /*12f10*/  IMAD.MOV.U32 R0, RZ, RZ, 0x2 ;  /* 0x00000002ff007424 */ /* 0x000fe200078e00ff */
        /* <DEDUP_REMOVED lines=62> */
[----:B------:R-:W-:Y:S02]  /*13300*/  MOV R2, 0x13320 ;  /* 0x0001332000027802 */ /* 0x000fe40000000f00 */
[----:B------:R-:W-:Y:S05]  /*13310*/  CALL.REL.NOINC `($__internal_17_$__cuda_sm70_shflsync_bfly_p) ;  /* 0x00000a0000007944 */ /* 0x000fea0003c00000 */
[----:B------:R-:W-:Y:S01]  /*13320*/  FMNMX.FTZ R4, R4, R0, !PT ;  /* 0x0000000004047209 */ /* 0x000fe20007810000 */
[----:B------:R-:W-:Y:S01]  /*13330*/  IMAD.MOV.U32 R0, RZ, RZ, 0x1 ;  /* 0x00000001ff007424 */ /* 0x000fe200078e00ff */
[----:B------:R-:W-:Y:S02]  /*13340*/  MOV R2, 0x13360 ;  /* 0x0001336000027802 */ /* 0x000fe40000000f00 */
        /* <DEDUP_REMOVED lines=28> */
[----:B------:R-:W-:-:S05]  /*13510*/  BRA `(.L_x_1327) ;  /* 0xffff594000007947 */ /* 0x000fca000383ffff */
.L_x_1287:
[----:B-1--4-:R-:W-:Y:S01]  /*13520*/  MOV R3, RZ ;  /* 0x000000ff00037202 */ /* 0x012fe20000000f00 */
[----:B------:R-:W-:Y:S01]  /*13530*/  IMAD.MOV.U32 R5, RZ, RZ, R52 ;  /* 0x000000ffff057224 */ /* 0x000fe200078e0034 */
[----:B------:R-:W-:Y:S01]  /*13540*/  MOV R2, 0x13570 ;  /* 0x0001357000027802 */ /* 0x000fe20000000f00 */
[----:B------:R-:W-:Y:S02]  /*13550*/  IMAD.MOV.U32 R0, RZ, RZ, 0x1c1f ;  /* 0x00001c1fff007424 */ /* 0x000fe400078e00ff */
[----:B------:R-:W-:Y:S05]  /*13560*/  CALL.REL.NOINC `($__internal_18_$__cuda_sm70_shflsync_idx_p) ;  /* 0x0000081000007944 */ /* 0x000fea0003c00000 */
[----:B------:R-:W-:-:S05]  /*13570*/  BRA `(.L_x_1328) ;  /* 0xffff7a2000007947 */ /* 0x000fca000383ffff */
.L_x_1290:
[----:B------:R-:W-:Y:S01]  /*13580*/  MOV R3, RZ ;  /* 0x000000ff00037202 */ /* 0x000fe20000000f00 */
[----:B------:R-:W-:Y:S01]  /*13590*/  IMAD.MOV.U32 R5, RZ, RZ, R8 ;  /* 0x000000ffff057224 */ /* 0x000fe200078e0008 */
[----:B------:R-:W-:Y:S01]  /*135a0*/  MOV R2, 0x135d0 ;  /* 0x000135d000027802 */ /* 0x000fe20000000f00 */
[----:B------:R-:W-:Y:S02]  /*135b0*/  IMAD.MOV.U32 R0, RZ, RZ, 0x1c1f ;  /* 0x00001c1fff007424 */ /* 0x000fe400078e00ff */
[----:B-1----:R-:W-:Y:S05]  /*135c0*/  CALL.REL.NOINC `($__internal_18_$__cuda_sm70_shflsync_idx_p) ;  /* 0x000007b000007944 */ /* 0x002fea0003c00000 */
[----:B------:R-:W-:Y:S01]  /*135d0*/  MOV R4, R0 ;  /* 0x0000000000047202 */ /* 0x000fe20000000f00 */
[----:B------:R-:W-:-:S05]  /*135e0*/  BRA `(.L_x_1329) ;  /* 0xffff8ed000007947 */ /* 0x000fca000383ffff */
.L_x_1291:
[----:B------:R-:W-:Y:S01]  /*135f0*/  MOV R3, RZ ;  /* 0x000000ff00037202 */ /* 0x000fe20000000f00 */
[----:B------:R-:W-:Y:S01]  /*13600*/  IMAD.MOV.U32 R5, RZ, RZ, R9 ;  /* 0x000000ffff057224 */ /* 0x000fe200078e0009 */
[----:B------:R-:W-:Y:S01]  /*13610*/  MOV R2, 0x13640 ;  /* 0x0001364000027802 */ /* 0x000fe20000000f00 */
[----:B------:R-:W-:Y:S02]  /*13620*/  IMAD.MOV.U32 R0, RZ, RZ, 0x1c1f ;  /* 0x00001c1fff007424 */ /* 0x000fe400078e00ff */
[----:B-123--:R-:W-:Y:S05]  /*13630*/  CALL.REL.NOINC `($__internal_18_$__cuda_sm70_shflsync_idx_p) ;  /* 0x0000074000007944 */ /* 0x00efea0003c00000 */
[C---:B------:R-:W-:Y:S01]  /*13640*/  IADD3 R2, -R101.reuse, 0x10, RZ ;  /* 0x0000001065027810 */ /* 0x040fe20007ffe1ff */
[----:B------:R-:W-:Y:S01]  /*13650*/  IMAD.MOV.U32 R5, RZ, RZ, R8 ;  /* 0x000000ffff057224 */ /* 0x000fe200078e0008 */
[----:B------:R-:W-:Y:S02]  /*13660*/  ISETP.NE.U32.AND P0, PT, R101, RZ, PT ;  /* 0x000000ff6500720c */ /* 0x000fe40003f05070 */
[----:B------:R-:W-:Y:S04]  /*13670*/  LOP3.LUT R2, R2, 0xf, RZ, 0xc0, !PT ;  /* 0x0000000f02027812 */ /* 0x000fe800078ec0ff */
[----:B------:R-:W-:Y:S04]  /*13680*/  IADD3 R2, P6, P5, R2, R0, R43 ;  /* 0x0000000002027210 */ /* 0x000fe80007dde02b */
[----:B------:R-:W-:Y:S05]  /*13690*/  IADD3.X R3, RZ, R4, R10, P6, P5 ;  /* 0x00000004ff037210 */ /* 0x000fea00037ea40a */
[----:B------:R-:W-:Y:S01]  /*136a0*/  @!PT LDS RZ, [RZ] ;  /* 0x00000000fffff984 */ /* 0x000fe20000000800 */
[----:B------:R-:W-:Y:S01]  /*136b0*/  @!PT LDS RZ, [RZ] ;  /* 0x00000000fffff984 */ /* 0x000fe20000000800 */
[----:B------:R-:W-:Y:S01]  /*136c0*/  @!PT LDS RZ, [RZ] ;  /* 0x00000000fffff984 */ /* 0x000fe20000000800 */
[----:B------:R1:W-:Y:S01]  /*136d0*/  LDGSTS.E.BYPASS.LTC128B.128.ZFILL [R217+0x3100], [R2.64], P0 ;  /* 0x0310000002d97fae */ /* 0x0003e20008141d46 */
[----:B------:R-:W-:Y:S05]  /*136e0*/  IADD3 R6, P0, R0, R44, RZ ;  /* 0x0000002c00067210 */ /* 0x000fea0007f1e0ff */
[----:B------:R-:W-:Y:S05]  /*136f0*/  IMAD.X R7, R4, 0x1, R11, P0 ;  /* 0x0000000104077824 */ /* 0x000fea00000e060b */
        /* <DEDUP_REMOVED lines=15> */
.L_x_1292:
[----:B------:R-:W-:Y:S02]  /*137f0*/  MOV R0, 0x2 ;  /* 0x0000000200007802 */ /* 0x000fe40000000f00 */
        /* <DEDUP_REMOVED lines=34> */
.L_x_1294:
[----:B------:R-:W-:Y:S01]  /*13a20*/  IMAD.MOV.U32 R4, RZ, RZ, R243 ;  /* 0x000000ffff047224 */ /* 0x000fe200078e00f3 */
[----:B------:R-:W-:-:S02]  /*13a30*/  MOV R0, 0x2 ;  /* 0x0000000200007802 */ /* 0x000fc40000000f00 */
[----:B------:R-:W-:Y:S02]  /*13a40*/  MOV R2, 0x13a60 ;  /* 0x00013a6000027802 */ /* 0x000fe40000000f00 */
[----:B-1----:R-:W-:Y:S05]  /*13a50*/  CALL.REL.NOINC `($__internal_17_$__cuda_sm70_shflsync_bfly_p) ;  /* 0x000002c000007944 */ /* 0x002fea0003c00000 */
[----:B------:R-:W-:Y:S01]  /*13a60*/  MOV R7, R0 ;  /* 0x0000000000077202 */ /* 0x000fe20000000f00 */
[----:B------:R-:W-:Y:S05]  /*13a70*/  BRA `(.L_x_1332) ;  /* 0xffffaef000007947 */ /* 0x000fea000383ffff */
.L_x_1295:
[----:B------:R-:W-:Y:S01]  /*13a80*/  IMAD.MOV.U32 R4, RZ, RZ, R7 ;  /* 0x000000ffff047224 */ /* 0x000fe200078e0007 */
[----:B------:R-:W-:Y:S02]  /*13a90*/  MOV R0, 0x1 ;  /* 0x0000000100007802 */ /* 0x000fe40000000f00 */
[----:B------:R-:W-:Y:S02]  /*13aa0*/  MOV R2, 0x13ac0 ;  /* 0x00013ac000027802 */ /* 0x000fe40000000f00 */
[----:B-12---:R-:W-:Y:S05]  /*13ab0*/  CALL.REL.NOINC `($__internal_17_$__cuda_sm70_shflsync_bfly_p) ;  /* 0x0000026000007944 */ /* 0x006fea0003c00000 */
[----:B------:R-:W-:Y:S01]  /*13ac0*/  FADD.FTZ R7, R7, R0 ;  /* 0x0000000007077221 */ /* 0x000fe20000010000 */
[----:B------:R-:W-:Y:S02]  /*13ad0*/  MOV R4, R247 ;  /* 0x000000f700047202 */ /* 0x000fe40000000f00 */
[----:B------:R-:W-:Y:S02]  /*13ae0*/  MOV R0, 0x2 ;  /* 0x0000000200007802 */ /* 0x000fe40000000f00 */
[----:B------:R-:W-:Y:S02]  /*13af0*/  MOV R2, 0x13b10 ;  /* 0x00013b1000027802 */ /* 0x000fe40000000f00 */
[----:B------:R-:W-:Y:S05]  /*13b00*/  CALL.REL.NOINC `($__internal_17_$__cuda_sm70_shflsync_bfly_p) ;  /* 0x0000021000007944 */ /* 0x000fea0003c00000 */
[----:B------:R-:W-:Y:S01]  /*13b10*/  FADD.FTZ R6, R247, R0 ;  /* 0x00000000f7067221 */ /* 0x000fe20000010000 */
[----:B------:R-:W-:-:S02]  /*13b20*/  MOV R0, 0x1 ;  /* 0x0000000100007802 */ /* 0x000fc40000000f00 */
[----:B------:R-:W-:Y:S02]  /*13b30*/  MOV R2, 0x13b60 ;  /* 0x00013b6000027802 */ /* 0x000fe40000000f00 */
[----:B------:R-:W-:Y:S02]  /*13b40*/  MOV R4, R6 ;  /* 0x0000000600047202 */ /* 0x000fe40000000f00 */
[----:B------:R-:W-:Y:S05]  /*13b50*/  CALL.REL.NOINC `($__internal_17_$__cuda_sm70_shflsync_bfly_p) ;  /* 0x000001c000007944 */ /* 0x000fea0003c00000 */
[----:B------:R-:W-:Y:S01]  /*13b60*/  FADD.FTZ R6, R6, R0 ;  /* 0x0000000006067221 */ /* 0x000fe20000010000 */
[----:B------:R-:W-:Y:S02]  /*13b70*/  MOV R4, R248 ;  /* 0x000000f800047202 */ /* 0x000fe40000000f00 */
[----:B------:R-:W-:Y:S02]  /*13b80*/  MOV R0, 0x2 ;  /* 0x0000000200007802 */ /* 0x000fe40000000f00 */
[----:B------:R-:W-:Y:S02]  /*13b90*/  MOV R2, 0x13bb0 ;  /* 0x00013bb000027802 */ /* 0x000fe40000000f00 */
[----:B------:R-:W-:Y:S05]  /*13ba0*/  CALL.REL.NOINC `($__internal_17_$__cuda_sm70_shflsync_bfly_p) ;  /* 0x0000017000007944 */ /* 0x000fea0003c00000 */
[----:B------:R-:W-:Y:S01]  /*13bb0*/  FADD.FTZ R5, R248, R0 ;  /* 0x00000000f8057221 */ /* 0x000fe20000010000 */
[----:B------:R-:W-:Y:S02]  /*13bc0*/  MOV R0, 0x1 ;  /* 0x0000000100007802 */ /* 0x000fe40000000f00 */
[----:B------:R-:W-:-:S02]  /*13bd0*/  MOV R2, 0x13c00 ;  /* 0x00013c0000027802 */ /* 0x000fc40000000f00 */
        /* <DEDUP_REMOVED lines=9> */
[----:B------:R-:W-:Y:S02]  /*13c70*/  MOV R2, 0x13ca0 ;  /* 0x00013ca000027802 */ /* 0x000fe40000000f00 */
[----:B------:R-:W-:-:S02]  /*13c80*/  MOV R4, R249 ;  /* 0x000000f900047202 */ /* 0x000fc40000000f00 */
[----:B------:R-:W-:Y:S05]  /*13c90*/  CALL.REL.NOINC `($__internal_17_$__cuda_sm70_shflsync_bfly_p) ;  /* 0x0000008000007944 */ /* 0x000fea0003c00000 */
[----:B------:R-:W-:Y:S01]  /*13ca0*/  MOV R4, R0 ;  /* 0x0000000000047202 */ /* 0x000fe20000000f00 */
[----:B------:R-:W-:Y:S05]  /*13cb0*/  BRA `(.L_x_1333) ;  /* 0xffffada000007947 */ /* 0x000fea000383ffff */
.L_x_1309:
[----:B---3--:R-:W-:Y:S01]  /*13cc0*/  IMAD.MOV.U32 R5, RZ, RZ, R24 ;  /* 0x000000ffff057224 */ /* 0x008fe200078e0018 */
[----:B------:R-:W-:Y:S01]  /*13cd0*/  MOV R3, RZ ;  /* 0x000000ff00037202 */ /* 0x000fe20000000f00 */
[----:B-1----:R-:W-:Y:S01]  /*13ce0*/  IMAD.MOV.U32 R0, RZ, RZ, 0x1f ;  /* 0x0000001fff007424 */ /* 0x002fe200078e00ff */
[----:B------:R-:W-:-:S02]  /*13cf0*/  MOV R2, 0x13d10 ;  /* 0x00013d1000027802 */ /* 0x000fc40000000f00 */
[----:B----45:R-:W-:Y:S05]  /*13d00*/  CALL.REL.NOINC `($__internal_18_$__cuda_sm70_shflsync_idx_p) ;  /* 0x0000007000007944 */ /* 0x030fea0003c00000 */
[----:B------:R-:W-:Y:S05]  /*13d10*/  BRA `(.L_x_1334) ;  /* 0xffffd07000007947 */ /* 0x000fea000383ffff */
        .weak           $__internal_17_$__cuda_sm70_shflsync_bfly_p
        .type           $__internal_17_$__cuda_sm70_shflsync_bfly_p,@function
        .size           $__internal_17_$__cuda_sm70_shflsync_bfly_p,($__internal_18_$__cuda_sm70_shflsync_idx_p - $__internal_17_$__cuda_sm70_shflsync_bfly_p)
$__internal_17_$__cuda_sm70_shflsync_bfly_p:
[----:B------:R-:W-:Y:S02]  /*13d20*/  MOV R176, 0xffffffff ;  /* 0xffffffff00b07802 */ /* 0x000fe40000000f00 */
[----:B------:R-:W-:-:S02]  /*13d30*/  MOV R3, 0x1f ;  /* 0x0000001f00037802 */ /* 0x000fc40000000f00 */
[----:B------:R-:W-:Y:S04]  /*13d40*/  WARPSYNC R176 ;  /* 0x000000b000007348 */ /* 0x000fe80003800000 */
[----:B------:R1:W2:Y:S02]  /*13d50*/  SHFL.BFLY PT, R0, R4, R0, R3 ;  /* 0x0c00000004007389 */ /* 0x0002a400000e0003 */
[----:B-1----:R-:W-:-:S04]  /*13d60*/  MOV R3, 0x0 ;  /* 0x0000000000037802 */ /* 0x002fc80000000f00 */
[----:B--2---:R-:W-:Y:S05]  /*13d70*/  RET.REL.NODEC R2 `(_ZN7cutlass13device_kernelIN5flash19enable_sm80_to_sm89INS1_16FlashAttnFwdSm80INS1_25CollectiveMainloopFwdSm80ILi4ELi1ELb0EN4cute5tupleIJNS5_1CILi128EEENS7_ILi64EEENS7_ILi96EEEEEELi96ENS_6half_tEfNS_4arch4Sm80ELb1ELb0ELb1ELb0ELb1ELb0ELb1ELb1EEENS1_21CollectiveEpilogueFwdINS6_IJS8_SA_S9_EEENS6_IJNS7_ILi1EEESI_SI_EEESC_SE_Li128ELb0ELb1ELb1ELb0EEENS1_30DynamicPersistentTileSchedulerILi128ELi128ELb1ELb1ELb0EEEEEEEEEvNT_6ParamsE) ;  /* 0xfffec28002007950 */ /* 0x004fea0003c3ffff */
        .weak           $__internal_18_$__cuda_sm70_shflsync_idx_p
        .type           $__internal_18_$__cuda_sm70_shflsync_idx_p,@function
        .size           $__internal_18_$__cuda_sm70_shflsync_idx_p,(.L_x_1837 - $__internal_18_$__cuda_sm70_shflsync_idx_p)
$__internal_18_$__cuda_sm70_shflsync_idx_p:
[----:B------:R-:W-:-:S04]  /*13d80*/  MOV R55, 0xffffffff ;  /* 0xffffffff00377802 */ /* 0x000fc80000000f00 */
[----:B------:R-:W-:Y:S04]  /*13d90*/  WARPSYNC R55 ;  /* 0x0000003700007348 */ /* 0x000fe80003800000 */
[----:B------:R1:W2:Y:S02]  /*13da0*/  SHFL.IDX PT, R0, R5, R3, R0 ;  /* 0x0000000305007389 */ /* 0x0002a400000e0000 */
[----:B-1----:R-:W-:-:S04]  /*13db0*/  MOV R3, 0x0 ;  /* 0x0000000000037802 */ /* 0x002fc80000000f00 */
[----:B--2---:R-:W-:Y:S05]  /*13dc0*/  RET.REL.NODEC R2 `(_ZN7cutlass13device_kernelIN5flash19enable_sm80_to_sm89INS1_16FlashAttnFwdSm80INS1_25CollectiveMainloopFwdSm80ILi4ELi1ELb0EN4cute5tupleIJNS5_1CILi128EEENS7_ILi64EEENS7_ILi96EEEEEELi96ENS_6half_tEfNS_4arch4Sm80ELb1ELb0ELb1ELb0ELb1ELb0ELb1ELb1EEENS1_21CollectiveEpilogueFwdINS6_IJS8_SA_S9_EEENS6_IJNS7_ILi1EEESI_SI_EEESC_SE_Li128ELb0ELb1ELb1ELb0EEENS1_30DynamicPersistentTileSchedulerILi128ELi128ELb1ELb1ELb0EEEEEEEEEvNT_6ParamsE) ;  /* 0xfffec23002007950 */ /* 0x004fea0003c3ffff */
.L_x_1335:
        /* <DEDUP_REMOVED lines=11> */
.L_x_1837:


//--------------------- .text._ZN7cutlass13device_kernelIN5flash19enable_sm80_to_sm89INS1_16FlashAttnFwdSm80INS1_25CollectiveMainloopFwdSm80ILi4ELi1ELb0EN4cute5tupleIJNS5_1CILi128EEENS7_ILi48EEENS7_ILi96EEEEEELi96ENS_6half_tEfNS_4arch4Sm80ELb1ELb0ELb1ELb1ELb1ELb0ELb1ELb1EEENS1_21CollectiveEpilogueFwdINS6_IJS8_SA_S9_EEENS6_IJNS7_ILi1EEESI_SI_EEESC_SE_Li128ELb1ELb1ELb1ELb0EEENS1_36VarlenDynamicPersistentTileSchedulerILi128ELi48ELi128ELi128ELb1ELb1ELb0ELb1ELb1ELb1EEEEEEEEEvNT_6ParamsE --------------------------
	.section	.text._ZN7cutlass13device_kernelIN5flash19enable_sm80_to_sm89INS1_16FlashAttnFwdSm80INS1_25CollectiveMainloopFwdSm80ILi4ELi1ELb0EN4cute5tupleIJNS5_1CILi128EEENS7_ILi48EEENS7_ILi96EEEEEELi96ENS_6half_tEfNS_4arch4Sm80ELb1ELb0ELb1ELb1ELb1ELb0ELb1ELb1EEENS1_21CollectiveEpilogueFwdINS6_IJS8_SA_S9_EEENS6_IJNS7_ILi1EEESI_SI_EEESC_SE_Li128ELb1ELb1ELb1ELb0EEENS1_36VarlenDynamicPersistentTileSchedulerILi128ELi48ELi128ELi128ELb1ELb1ELb0ELb1ELb1ELb1EEEEEEEEEvNT_6ParamsE,"ax",@progbits
	.sectioninfo	@"SHI_REGISTERS=255"
	.align	128
.text._ZN7cutlass13device_kernelIN5flash19enable_sm80_to_sm89INS1_16FlashAttnFwdSm80INS1_25CollectiveMainloopFwdSm80ILi4ELi1ELb0EN4cute5tupleIJNS5_1CILi128EEENS7_ILi48EEENS7_ILi96EEEEEELi96ENS_6half_tEfNS_4arch4Sm80ELb1ELb0ELb1ELb1ELb1ELb0ELb1ELb1EEENS1_21CollectiveEpilogueFwdINS6_IJS8_SA_S9_EEENS6_IJNS7_ILi1EEESI_SI_EEESC_SE_Li128ELb1ELb1ELb1ELb0EEENS1_36VarlenDynamicPersistentTileSchedulerILi128ELi48ELi128ELi128ELb1ELb1ELb0ELb1ELb1ELb1EEEEEEEEEvNT_6ParamsE:
        .type           _ZN7cutlass13device_kernelIN5flash19enable_sm80_to_sm89INS1_16FlashAttnFwdSm80INS1_25CollectiveMainloopFwdSm80ILi4ELi1ELb0EN4cute5tupleIJNS5_1CILi128EEENS7_ILi48EEENS7_ILi96EEEEEELi96ENS_6half_tEfNS_4arch4Sm80ELb1ELb0ELb1ELb1ELb1ELb0ELb1ELb1EEENS1_21CollectiveEpilogueFwdINS6_IJS8_SA_S9_EEENS6_IJNS7_ILi1EEESI_SI_EEESC_SE_Li128ELb1ELb1ELb1ELb0EEENS1_36VarlenDynamicPersistentTileSchedulerILi128ELi48ELi128ELi128ELb1ELb1ELb0ELb1ELb1ELb1EEEEEEEEEvNT_6ParamsE,@function
        .size           _ZN7cutlass13device_kernelIN5flash19enable_sm80_to_sm89INS1_16FlashAttnFwdSm80INS1_25CollectiveMainloopFwdSm80ILi4ELi1ELb0EN4cute5tupleIJNS5_1CILi128EEENS7_ILi48EEENS7_ILi96EEEEEELi96ENS_6half_tEfNS_4arch4Sm80ELb1ELb0ELb1ELb1ELb1ELb0ELb1ELb1EEENS1_21CollectiveEpilogueFwdINS6_IJS8_SA_S9_EEENS6_IJNS7_ILi1EEESI_SI_EEESC_SE_Li128ELb1ELb1ELb1ELb0EEENS1_36VarlenDynamicPersistentTileSchedulerILi128ELi48ELi128ELi128ELb1ELb1ELb0ELb1ELb1ELb1EEEEEEEEEvNT_6ParamsE,(.L_x_1840 - _ZN7cutlass13device_kernelIN5flash19enable_sm80_to_sm89INS1_16FlashAttnFwdSm80INS1_25CollectiveMainloopFwdSm80ILi4ELi1ELb0EN4cute5tupleIJNS5_1CILi128EEENS7_ILi48EEENS7_ILi96EEEEEELi96ENS_6half_tEfNS_4arch4Sm80ELb1ELb0ELb1ELb1ELb1ELb0ELb1ELb1EEENS1_21CollectiveEpilogueFwdINS6_IJS8_SA_S9_EEENS6_IJNS7_ILi1EEESI_SI_EEESC_SE_Li128ELb1ELb1ELb1ELb0EEENS1_36VarlenDynamicPersistentTileSchedulerILi128ELi48ELi128ELi128ELb1ELb1ELb0ELb1ELb1ELb1EEEEEEEEEvNT_6ParamsE)
        .other          _ZN7cutlass13device_kernelIN5flash19enable_sm80_to_sm89INS1_16FlashAttnFwdSm80INS1_25CollectiveMainloopFwdSm80ILi4ELi1ELb0EN4cute5tupleIJNS5_1CILi128EEENS7_ILi48EEENS7_ILi96EEEEEELi96ENS_6half_tEfNS_4arch4Sm80ELb1ELb0ELb1ELb1ELb1ELb0ELb1ELb1EEENS1_21CollectiveEpilogueFwdINS6_IJS8_SA_S9_EEENS6_IJNS7_ILi1EEESI_SI_EEESC_SE_Li128ELb1ELb1ELb1ELb0EEENS1_36VarlenDynamicPersistentTileSchedulerILi128ELi48ELi128ELi128ELb1ELb1ELb0ELb1ELb1ELb1EEEEEEEEEvNT_6ParamsE,@"STO_CUDA_ENTRY STV_DEFAULT"
_ZN7cutlass13device_kernelIN5flash19enable_sm80_to_sm89INS1_16FlashAttnFwdSm80INS1_25CollectiveMainloopFwdSm80ILi4ELi1ELb0EN4cute5tupleIJNS5_1CILi128EEENS7_ILi48EEENS7_ILi96EEEEEELi96ENS_6half_tEfNS_4arch4Sm80ELb1ELb0ELb1ELb1ELb1ELb0ELb1ELb1EEENS1_21CollectiveEpilogueFwdINS6_IJS8_SA_S9_EEENS6_IJNS7_ILi1EEESI_SI_EEESC_SE_Li128ELb1ELb1ELb1ELb0EEENS1_36VarlenDynamicPersistentTileSchedulerILi128ELi48ELi128ELi128ELb1ELb1ELb0ELb1ELb1ELb1EEEEEEEEEvNT_6ParamsE:
        /* <DEDUP_REMOVED lines=54> */
.L_x_1341:
        /* <DEDUP_REMOVED lines=16> */
.L_x_1478:
        /* <DEDUP_REMOVED lines=16> */
.L_x_1479:
[----:B--2---:R-:W-:-:S05]  /*0560*/  IMAD R0, R0, c[0x0][0x538], RZ ;  /* 0x00014e0000007a24 */ /* 0x004fca00078e02ff */
[----:B------:R-:W-:-:S04]  /*0570*/  IADD3 R6, R0, R6, RZ ;  /* 0x0000000600067210 */ /* 0x000fc80007ffe0ff */
[----:B------:R-:W-:-:S13]  /*0580*/  ISETP.GT.AND P0, PT, R6, UR4, PT ;  /* 0x0000000406007c0c */ /* 0x000fda000bf04270 */
[----:B-1----:R-:W-:Y:S05]  /*0590*/  @!P0 BRA `(.L_x_1341) ;  /* 0xfffffdc000008947 */ /* 0x002fea000383ffff */
.L_x_1337:
[----:B------:R-:W-:-:S05]  /*05a0*/  IADD3 R11, -R0, R6, RZ ;  /* 0x00000006000b7210 */ /* 0x000fca0007ffe1ff */
[----:B------:R-:W-:-:S05]  /*05b0*/  IMAD R0, R4, c[0x0][0x538], R11 ;  /* 0x00014e0004007a24 */ /* 0x000fca00078e020b */
[----:B------:R-:W-:Y:S01]  /*05c0*/  ISETP.GT.AND P0, PT, R0, UR4, PT ;  /* 0x0000000400007c0c */ /* 0x000fe2000bf04270 */
[----:B------:R-:W-:-:S12]  /*05d0*/  BRA.DIV ~URZ, `(.L_x_1342) ;  /* 0x000123c27f007947 */ /* 0x000fd8000b800000 */
[----:B------:R-:W-:-:S04]  /*05e0*/  VOTE.ANY R10, PT, !P0 ;  /* 0x00000000000a7806 */ /* 0x000fc800040e0100 */
.L_x_1480:
[----:B------:R-:W1:Y:S02]  /*05f0*/  POPC R5, R10 ;  /* 0x0000000a00057309 */ /* 0x000e640000000000 */
[----:B-1----:R-:W-:-:S05]  /*0600*/  IADD3 R0, R5, R7, RZ ;  /* 0x0000000705007210 */ /* 0x002fca0007ffe0ff */
[----:B------:R1:W-:Y:S01]  /*0610*/  STL [R1+0xc], R0 ;  /* 0x00000c0001007387 */ /* 0x0003e20000100800 */
[----:B------:R-:W-:Y:S05]  /*0620*/  BRA.DIV ~URZ, `(.L_x_1343) ;  /* 0x000123c27f007947 */ /* 0x000fea000b800000 */
[----:B------:R2:W3:Y:S01]  /*0630*/  SHFL.IDX PT, R12, R9, R5, 0x1f ;  /* 0x00001f05090c7589 */ /* 0x0004e200000e0000 */
[----:B------:R-:W-:-:S03]  /*0640*/  MOV R6, RZ ;  /* 0x000000ff00067202 */ /* 0x000fc60000000f00 */
[----:B------:R2:W4:Y:S04]  /*0650*/  SHFL.IDX PT, R9, R8, R5, 0x1f ;  /* 0x00001f0508097589 */ /* 0x00052800000e0000 */
.L_x_1481:
[----:B------:R-:W-:Y:S01]  /*0660*/  ISETP.NE.AND P0, PT, R10, RZ, PT ;  /* 0x000000ff0a00720c */ /* 0x000fe20003f05270 */
[----:B------:R-:W-:-:S12]  /*0670*/  BSSY B0, `(.L_x_1344) ;  /* 0x0000005000007945 */ /* 0x000fd80003800000 */
[----:B------:R-:W-:Y:S05]  /*0680*/  @!P0 BRA `(.L_x_1345) ;  /* 0x0000003000008947 */ /* 0x000fea0003800000 */
[----:B-1----:R-:W-:Y:S01]  /*0690*/  IADD3 R0, R5, -0x1, RZ ;  /* 0xffffffff05007810 */ /* 0x002fe20007ffe0ff */
[----:B------:R-:W-:Y:S05]  /*06a0*/  BRA.DIV ~URZ, `(.L_x_1346) ;  /* 0x000124227f007947 */ /* 0x000fea000b800000 */
[----:B------:R1:W2:Y:S02]  /*06b0*/  SHFL.IDX PT, R6, R4, R0, 0x1f ;  /* 0x00001f0004067589 */ /* 0x0002a400000e0000 */
.L_x_1345:
[----:B------:R-:W-:Y:S05]  /*06c0*/  BSYNC B0 ;  /* 0x0000000000007941 */ /* 0x000fea0003800000 */
.L_x_1344:
        /* <DEDUP_REMOVED lines=69> */
.L_x_1348:
        /* <DEDUP_REMOVED lines=70> */
.L_x_1349:
[----:B------:R-:W-:Y:S05]  /*0f80*/  BSYNC B0 ;  /* 0x0000000000007941 */ /* 0x000fea0003800000 */
.L_x_1347:
[----:B------:R-:W-:-:S04]  /*0f90*/  LOP3.LUT R0, RZ, R0, RZ, 0x33, !PT ;  /* 0x00000000ff007212 */ /* 0x000fc800078e33ff */
[----:B------:R-:W-:-:S05]  /*0fa0*/  IADD3 R0, R0, R12, RZ ;  /* 0x0000000c00007210 */ /* 0x000fca0007ffe0ff */
[----:B------:R2:W-:Y:S01]  /*0fb0*/  STL [R1+0x4], R0 ;  /* 0x0000040001007387 */ /* 0x0005e20000100800 */
[----:B------:R-:W-:Y:S05]  /*0fc0*/  BRA `(.L_x_1350) ;  /* 0x0000006000007947 */ /* 0x000fea0003800000 */
.L_x_1338:
[----:B------:R-:W-:Y:S01]  /*0fd0*/  MOV R0, UR4 ;  /* 0x0000000400007c02 */ /* 0x000fe20008000f00 */
[----:B------:R-:W-:Y:S04]  /*0fe0*/  STL [R1+0x4], RZ ;  /* 0x000004ff01007387 */ /* 0x000fe80000100800 */
[----:B------:R1:W-:Y:S04]  /*0ff0*/  STL [R1], R0 ;  /* 0x0000000001007387 */ /* 0x0003e80000100800 */
[----:B------:R2:W-:Y:S01]  /*1000*/  STL [R1+0x8], RZ ;  /* 0x000008ff01007387 */ /* 0x0005e20000100800 */
[----:B-1----:R-:W-:-:S05]  /*1010*/  MOV R0, c[0x0][0x53c] ;  /* 0x00014f0000007a02 */ /* 0x002fca0000000f00 */
[----:B------:R2:W-:Y:S02]  /*1020*/  STL [R1+0xc], R0 ;  /* 0x00000c0001007387 */ /* 0x0005e40000100800 */
.L_x_1350:
        /* <DEDUP_REMOVED lines=8> */
.L_x_1336:
        /* <DEDUP_REMOVED lines=169> */
.L_x_1477:
[----:B------:R-:W2:Y:S01]  /*1b40*/  LDL R0, [R1+0xc] ;  /* 0x00000c0001007983 */ /* 0x000ea20000100800 */
        /* <DEDUP_REMOVED lines=33> */
.L_x_1351:
[----:B------:R-:W-:-:S04]  /*1d60*/  ISETP.NE.U32.AND P1, PT, RZ, c[0x0][0x368], PT ;  /* 0x0000da00ff007a0c */ /* 0x000fc80003f25070 */
[----:B------:R-:W-:-:S13]  /*1d70*/  ISETP.NE.AND.EX P1, PT, RZ, c[0x0][0x36c], PT, P1 ;  /* 0x0000db00ff007a0c */ /* 0x000fda0003f25310 */
[----:B------:R-:W-:Y:S05]  /*1d80*/  @!P1 BRA `(.L_x_1352) ;  /* 0x0000004000009947 */ /* 0x000fea0003800000 */
[----:B-1----:R-:W-:-:S04]  /*1d90*/  IADD3 R2, P1, R15, c[0x0][0x368], RZ ;  /* 0x0000da000f027a10 */ /* 0x002fc80007f3e0ff */
[----:B------:R-:W-:-:S05]  /*1da0*/  IADD3.X R3, R14, c[0x0][0x36c], RZ, P1, !PT ;  /* 0x0000db000e037a10 */ /* 0x000fca0000ffe4ff */
[----:B------:R1:W5:Y:S01]  /*1db0*/  LDG.E R0, [R2.64] ;  /* 0x0000000602007981 */ /* 0x000362000c1e1900 */
[----:B------:R-:W-:Y:S05]  /*1dc0*/  BRA `(.L_x_1353) ;  /* 0x0000008000007947 */ /* 0x000fea0003800000 */
.L_x_1352:
        /* <DEDUP_REMOVED lines=8> */
.L_x_1353:
[----:B-1----:R-:W2:Y:S04]  /*1e50*/  LDL.LU R3, [R1+0x4] ;  /* 0x0000040001037983 */ /* 0x002ea80000300800 */
[----:B------:R-:W3:Y:S01]  /*1e60*/  LDL R13, [R1+0x8] ;  /* 0x00000800010d7983 */ /* 0x000ee20000100800 */
[----:B------:R-:W-:Y:S01]  /*1e70*/  IMAD.MOV.U32 R2, RZ, RZ, c[0x0][0x2c4] ;  /* 0x0000b100ff027624 */ /* 0x000fe200078e00ff */
[----:B------:R-:W-:Y:S01]  /*1e80*/  BSSY B0, `(.L_x_1354) ;  /* 0x000003b000007945 */ /* 0x000fe20003800000 */
[----:B-----5:R-:W-:-:S03]  /*1e90*/  IMAD.IADD R248, R0, 0x1, -R237 ;  /* 0x0000000100f87824 */ /* 0x020fc600078e0aed */
[----:B------:R-:W-:Y:S01]  /*1ea0*/  ISETP.NE.AND P3, PT, R2, 0x1, PT ;  /* 0x000000010200780c */ /* 0x000fe20003f65270 */
[----:B--2---:R-:W-:-:S05]  /*1eb0*/  IMAD.SHL.U32 R249, R3, 0x80, RZ ;  /* 0x0000008003f97824 */ /* 0x004fca00078e00ff */
[----:B------:R-:W-:-:S07]  /*1ec0*/  IADD3 R2, R249, 0x7f, RZ ;  /* 0x0000007ff9027810 */ /* 0x000fce0007ffe0ff */
[----:B------:R-:W-:-:S04]  /*1ed0*/  @P3 IMAD.HI.U32 R3, R2, c[0x0][0x2c8], RZ ;  /* 0x0000b20002033a27 */ /* 0x000fc800078e00ff */
[----:B------:R-:W-:Y:S01]  /*1ee0*/  IMAD.MOV.U32 R0, RZ, RZ, R2 ;  /* 0x000000ffff007224 */ /* 0x000fe200078e0002 */
[C---:B------:R-:W-:Y:S02]  /*1ef0*/  IADD3 R2, R248.reuse, 0x30, -R247 ;  /* 0x00000030f8027810 */ /* 0x040fe40007ffe8f7 */
[----:B------:R-:W-:Y:S02]  /*1f00*/  @P3 SHF.R.U32.HI R0, RZ, c[0x0][0x2cc], R3 ;  /* 0x0000b300ff003a19 */ /* 0x000fe40000011603 */
[----:B------:R-:W-:-:S03]  /*1f10*/  IADD3 R3, R248, 0x2f, RZ ;  /* 0x0000002ff8037810 */ /* 0x000fc60007ffe0ff */
[----:B------:R-:W-:Y:S02]  /*1f20*/  IMAD.IADD R0, R2, 0x1, R0 ;  /* 0x0000000102007824 */ /* 0x000fe400078e0200 */
[----:B------:R-:W-:-:S04]  /*1f30*/  IMAD.HI R2, R3, 0x2aaaaaab, RZ ;  /* 0x2aaaaaab03027827 */ /* 0x000fc800078e02ff */
[----:B------:R-:W-:Y:S01]  /*1f40*/  IMAD.HI R0, R0, 0x2aaaaaab, RZ ;  /* 0x2aaaaaab00007827 */ /* 0x000fe200078e02ff */
[----:B------:R-:W-:-:S04]  /*1f50*/  SHF.R.U32.HI R4, RZ, 0x1f, R2 ;  /* 0x0000001fff047819 */ /* 0x000fc80000011602 */
[----:B------:R-:W-:Y:S02]  /*1f60*/  SHF.R.U32.HI R3, RZ, 0x1f, R0 ;  /* 0x0000001fff037819 */ /* 0x000fe40000011600 */
[----:B------:R-:W-:Y:S02]  /*1f70*/  LEA.HI.SX32 R4, R2, R4, 0x1d ;  /* 0x0000000402047211 */ /* 0x000fe400078feaff */
[----:B------:R-:W-:Y:S02]  /*1f80*/  LEA.HI.SX32 R0, R0, R3, 0x1d ;  /* 0x0000000300007211 */ /* 0x000fe400078feaff */
[C---:B---3--:R-:W-:Y:S02]  /*1f90*/  LOP3.LUT R2, R13.reuse, 0xff000000, RZ, 0xc0, !PT ;  /* 0xff0000000d027812 */ /* 0x048fe400078ec0ff */
[----:B------:R-:W-:Y:S02]  /*1fa0*/  IMNMX R6, R4, R0, PT ;  /* 0x0000000004067217 */ /* 0x000fe40003800200 */
[----:B------:R-:W-:-:S02]  /*1fb0*/  LOP3.LUT R3, R13, 0xff0000, RZ, 0xc0, !PT ;  /* 0x00ff00000d037812 */ /* 0x000fc400078ec0ff */
[----:B------:R-:W-:Y:S01]  /*1fc0*/  SHF.R.U32.HI R0, RZ, 0x8, R2 ;  /* 0x00000008ff007819 */ /* 0x000fe20000011602 */
[----:B------:R-:W-:Y:S01]  /*1fd0*/  IMAD.MOV.U32 R2, RZ, RZ, RZ ;  /* 0x000000ffff027224 */ /* 0x000fe200078e00ff */
[----:B------:R-:W-:Y:S02]  /*1fe0*/  ISETP.GE.AND P1, PT, R6, 0x1, PT ;  /* 0x000000010600780c */ /* 0x000fe40003f26270 */
        /* <DEDUP_REMOVED lines=36> */
.L_x_1355:
[----:B------:R-:W-:Y:S05]  /*2230*/  BSYNC B0 ;  /* 0x0000000000007941 */ /* 0x000fea0003800000 */
.L_x_1354:
        /* <DEDUP_REMOVED lines=59> */
[----:B------:R-:W-:-:S04]  /*25f0*/  @P1 IADD3 R2, P2, R15, c[0x0][0x340], RZ ;  /* 0x0000d0000f021a10 */ /* 0x000fc80007f5e0ff */
[----:B------:R-:W-:-:S05]  /*2600*/  @P1 IADD3.X R3, R14, c[0x0][0x344], RZ, P2, !PT ;  /* 0x0000d1000e031a10 */ /* 0x000fca00017fe4ff */
[----:B------:R2:W5:Y:S01]  /*2610*/  @P1 LDG.E R14, [R2.64] ;  /* 0x00000006020e1981 */ /* 0x000562000c1e1900 */
[----:B------:R-:W-:Y:S01]  /*2620*/  SHF.R.S32.HI R0, RZ, 0x1f, R11 ;  /* 0x0000001fff007819 */ /* 0x000fe2000001140b */
[----:B-1----:R-:W-:Y:S01]  /*2630*/  IMAD.IADD R5, R231, 0x1, R249 ;  /* 0x00000001e7057824 */ /* 0x002fe200078e02f9 */
[----:B------:R-:W-:Y:S02]  /*2640*/  LOP3.LUT R13, R13, 0xffff, RZ, 0xc0, !PT ;  /* 0x0000ffff0d0d7812 */ /* 0x000fe400078ec0ff */
[----:B------:R-:W-:Y:S01]  /*2650*/  SEL R6, R12, RZ, !P0 ;  /* 0x000000ff0c067207 */ /* 0x000fe20004000000 */
[----:B------:R-:W-:Y:S01]  /*2660*/  IMAD R0, R0, c[0x0][0x178], RZ ;  /* 0x00005e0000007a24 */ /* 0x000fe200078e02ff */
[----:B------:R-:W-:Y:S01]  /*2670*/  SEL R4, R252, RZ, !P0 ;  /* 0x000000fffc047207 */ /* 0x000fe20004000000 */
[----:B------:R-:W-:Y:S01]  /*2680*/  @P3 IMAD.HI.U32 R7, R5, c[0x0][0x2c8], RZ ;  /* 0x0000b20005073a27 */ /* 0x000fe200078e00ff */
[----:B------:R-:W-:Y:S02]  /*2690*/  ISETP.GE.AND P6, PT, R210, c[0x0][0x198], PT ;  /* 0x00006600d2007a0c */ /* 0x000fe40003fc6270 */
[----:B------:R-:W-:Y:S01]  /*26a0*/  ISETP.GE.AND P5, PT, R232, c[0x0][0x198], PT ;  /* 0x00006600e8007a0c */ /* 0x000fe20003fa6270 */
[----:B------:R-:W-:Y:S01]  /*26b0*/  IMAD R0, R11, c[0x0][0x17c], R0 ;  /* 0x00005f000b007a24 */ /* 0x000fe200078e0200 */
[----:B------:R-:W-:Y:S01]  /*26c0*/  ISETP.GE.AND P4, PT, R233, c[0x0][0x198], PT ;  /* 0x00006600e9007a0c */ /* 0x000fe20003f86270 */
[----:B------:R-:W-:Y:S01]  /*26d0*/  IMAD R6, R6, c[0x0][0x1c0], RZ ;  /* 0x0000700006067a24 */ /* 0x000fe200078e02ff */
[----:B------:R-:W-:-:S03]  /*26e0*/  IADD3 R122, R203, -0x1, RZ ;  /* 0xffffffffcb7a7810 */ /* 0x000fc60007ffe0ff */
[----:B------:R-:W-:Y:S02]  /*26f0*/  IMAD R6, R4, c[0x0][0x1c4], R6 ;  /* 0x0000710004067a24 */ /* 0x000fe400078e0206 */
[----:B--2---:R-:W-:-:S04]  /*2700*/  IMAD.WIDE.U32 R2, R11, c[0x0][0x178], RZ ;  /* 0x00005e000b027a25 */ /* 0x004fc800078e00ff */
[----:B------:R-:W-:Y:S01]  /*2710*/  IMAD.IADD R3, R3, 0x1, R0 ;  /* 0x0000000103037824 */ /* 0x000fe200078e0200 */
[----:B------:R-:W-:Y:S02]  /*2720*/  MOV R0, R5 ;  /* 0x0000000500007202 */ /* 0x000fe40000000f00 */
[----:B------:R-:W-:Y:S01]  /*2730*/  @P3 SHF.R.U32.HI R0, RZ, c[0x0][0x2cc], R7 ;  /* 0x0000b300ff003a19 */ /* 0x000fe20000011607 */
[----:B------:R-:W-:-:S03]  /*2740*/  IMAD.WIDE.U32 R2, R13, c[0x0][0x1b8], R2 ;  /* 0x00006e000d027a25 */ /* 0x000fc600078e0002 */
[----:B------:R-:W-:Y:S01]  /*2750*/  SHF.R.S32.HI R7, RZ, 0x1f, R0 ;  /* 0x0000001fff077819 */ /* 0x000fe20000011400 */
[----:B------:R-:W-:-:S04]  /*2760*/  IMAD R3, R13, c[0x0][0x1bc], R3 ;  /* 0x00006f000d037a24 */ /* 0x000fc800078e0203 */
[----:B------:R-:W-:-:S04]  /*2770*/  IMAD.WIDE.U32 R2, R4, c[0x0][0x1c0], R2 ;  /* 0x0000700004027a25 */ /* 0x000fc800078e0002 */
[----:B------:R-:W-:Y:S01]  /*2780*/  IMAD.MOV R4, RZ, RZ, -R0 ;  /* 0x000000ffff047224 */ /* 0x000fe200078e0a00 */
[----:B------:R-:W-:-:S03]  /*2790*/  IADD3 R3, R3, R6, RZ ;  /* 0x0000000603037210 */ /* 0x000fc60007ffe0ff */
        /* <DEDUP_REMOVED lines=15> */
.L_x_1482:
[----:B------:R-:W-:Y:S05]  /*2890*/  BRA.DIV ~URZ, `(.L_x_1358) ;  /* 0x000103027f007947 */ /* 0x000fea000b800000 */
[----:B------:R3:W4:Y:S02]  /*28a0*/  SHFL.IDX PT, R0, R12, RZ, 0x1c1f ;  /* 0x001c1fff0c007589 */ /* 0x00072400000e0000 */
.L_x_1483:
[----:B------:R-:W-:Y:S01]  /*28b0*/  IMAD R11, R247, c[0x0][0x2c4], RZ ;  /* 0x0000b100f70b7a24 */ /* 0x000fe200078e02ff */
[----:B------:R-:W-:Y:S01]  /*28c0*/  IADD3 R10, R236, R249, RZ ;  /* 0x000000f9ec0a7210 */ /* 0x000fe20007ffe0ff */
[----:B------:R-:W-:Y:S03]  /*28d0*/  BSSY B0, `(.L_x_1359) ;  /* 0x0000014000007945 */ /* 0x000fe60003800000 */
[----:B------:R-:W-:-:S13]  /*28e0*/  ISETP.GE.AND P0, PT, R10, R11, PT ;  /* 0x0000000b0a00720c */ /* 0x000fda0003f06270 */
[----:B------:R-:W-:Y:S05]  /*28f0*/  @P0 BRA `(.L_x_1360) ;  /* 0x0000011000000947 */ /* 0x000fea0003800000 */
[----:B---3--:R-:W3:Y:S01]  /*2900*/  LDL R15, [R1+0x2c] ;  /* 0x00002c00010f7983 */ /* 0x008ee20000100800 */
        /* <DEDUP_REMOVED lines=16> */
.L_x_1360:
[----:B------:R-:W-:Y:S05]  /*2a10*/  BSYNC B0 ;  /* 0x0000000000007941 */ /* 0x000fea0003800000 */
.L_x_1359:
[----:B------:R-:W-:Y:S05]  /*2a20*/  BRA.DIV ~URZ, `(.L_x_1361) ;  /* 0x000101d27f007947 */ /* 0x000fea000b800000 */
[----:B--2---:R2:W1:Y:S04]  /*2a30*/  SHFL.IDX PT, R4, R5, 0x1, 0x1c1f ;  /* 0x003c1f0005047f89 */ /* 0x00446800000e0000 */
[----:B----4-:R2:W4:Y:S02]  /*2a40*/  SHFL.IDX PT, R0, R12, 0x1, 0x1c1f ;  /* 0x003c1f000c007f89 */ /* 0x01052400000e0000 */
.L_x_1484:
        /* <DEDUP_REMOVED lines=21> */
.L_x_1363:
[----:B------:R-:W-:Y:S05]  /*2ba0*/  BSYNC B0 ;  /* 0x0000000000007941 */ /* 0x000fea0003800000 */
.L_x_1362:
[----:B------:R-:W-:Y:S05]  /*2bb0*/  BRA.DIV ~URZ, `(.L_x_1364) ;  /* 0x000101027f007947 */ /* 0x000fea000b800000 */
[----:B-1----:R1:W2:Y:S02]  /*2bc0*/  SHFL.IDX PT, R4, R5, 0x2, 0x1c1f ;  /* 0x005c1f0005047f89 */ /* 0x0022a400000e0000 */
.L_x_1485:
[----:B------:R-:W-:Y:S05]  /*2bd0*/  BRA.DIV ~URZ, `(.L_x_1365) ;  /* 0x000101527f007947 */ /* 0x000fea000b800000 */
[----:B----4-:R4:W1:Y:S02]  /*2be0*/  SHFL.IDX PT, R0, R12, 0x2, 0x1c1f ;  /* 0x005c1f000c007f89 */ /* 0x01086400000e0000 */
.L_x_1486:
[----:B------:R-:W-:Y:S01]  /*2bf0*/  IADD3 R2, R10, 0x40, RZ ;  /* 0x000000400a027810 */ /* 0x000fe20007ffe0ff */
[----:B------:R-:W-:Y:S03]  /*2c00*/  BSSY B0, `(.L_x_1366) ;  /* 0x0000014000007945 */ /* 0x000fe60003800000 */
[----:B------:R-:W-:-:S13]  /*2c10*/  ISETP.GE.AND P0, PT, R2, R11, PT ;  /* 0x0000000b0200720c */ /* 0x000fda0003f06270 */
[----:B------:R-:W-:Y:S05]  /*2c20*/  @P0 BRA `(.L_x_1367) ;  /* 0x0000011000000947 */ /* 0x000fea0003800000 */
[----:B---3--:R-:W3:Y:S01]  /*2c30*/  LDL R15, [R1+0x2c] ;  /* 0x00002c00010f7983 */ /* 0x008ee20000100800 */
[-C--:B-1----:R-:W-:Y:S02]  /*2c40*/  LEA R8, P2, R210, R0.reuse, 0x1 ;  /* 0x00000000d2087211 */ /* 0x082fe400078408ff */
        /* <DEDUP_REMOVED lines=15> */
.L_x_1367:
[----:B------:R-:W-:Y:S05]  /*2d40*/  BSYNC B0 ;  /* 0x0000000000007941 */ /* 0x000fea0003800000 */
.L_x_1366:
[----:B------:R-:W-:Y:S05]  /*2d50*/  BRA.DIV ~URZ, `(.L_x_1368) ;  /* 0x000100327f007947 */ /* 0x000fea000b800000 */
[----:B--2---:R2:W3:Y:S04]  /*2d60*/  SHFL.IDX PT, R4, R5, 0x3, 0x1c1f ;  /* 0x007c1f0005047f89 */ /* 0x0044e800000e0000 */
[----:B-1----:R2:W1:Y:S02]  /*2d70*/  SHFL.IDX PT, R0, R12, 0x3, 0x1c1f ;  /* 0x007c1f000c007f89 */ /* 0x00246400000e0000 */
.L_x_1487:
[----:B--2---:R-:W2:Y:S01]  /*2d80*/  LDL R16, [R1+0x2c] ;  /* 0x00002c0001107983 */ /* 0x004ea20000100800 */
[----:B------:R-:W-:Y:S01]  /*2d90*/  IADD3 R2, R10, 0x60, RZ ;  /* 0x000000600a027810 */ /* 0x000fe20007ffe0ff */
[----:B-----5:R-:W-:Y:S01]  /*2da0*/  IMAD.WIDE.U32 R240, R14, c[0x0][0x2b0], RZ ;  /* 0x0000ac000ef07a25 */ /* 0x020fe200078e00ff */
[----:B------:R-:W-:-:S02]  /*2db0*/  SHF.R.S32.HI R15, RZ, 0x1f, R210 ;  /* 0x0000001fff0f7819 */ /* 0x000fc400000114d2 */
[----:B------:R-:W-:Y:S02]  /*2dc0*/  ISETP.GE.AND P2, PT, R2, R11, PT ;  /* 0x0000000b0200720c */ /* 0x000fe40003f46270 */
[----:B------:R-:W-:Y:S02]  /*2dd0*/  SHF.R.S32.HI R29, RZ, 0x1f, R232 ;  /* 0x0000001fff1d7819 */ /* 0x000fe400000114e8 */
[----:B------:R-:W-:-:S09]  /*2de0*/  SHF.R.S32.HI R28, RZ, 0x1f, R233 ;  /* 0x0000001fff1c7819 */ /* 0x000fd200000114e9 */
[-C--:B-1----:R-:W-:Y:S02]  /*2df0*/  @!P2 LEA R8, P0, R210, R0.reuse, 0x1 ;  /* 0x00000000d208a211 */ /* 0x082fe400078008ff */
[----:B------:R-:W-:Y:S02]  /*2e00*/  @!P2 LEA R6, P1, R232, R0, 0x1 ;  /* 0x00000000e806a211 */ /* 0x000fe400078208ff */
[----:B---3--:R-:W-:Y:S02]  /*2e10*/  @!P2 LEA.HI.X R9, R210, R4, R15, 0x1, P0 ;  /* 0x00000004d209a211 */ /* 0x008fe400000f0c0f */
[----:B------:R-:W-:Y:S02]  /*2e20*/  @!P2 LEA R2, P0, R233, R0, 0x1 ;  /* 0x00000000e902a211 */ /* 0x000fe400078008ff */
[----:B------:R-:W-:Y:S02]  /*2e30*/  SHF.R.S32.HI R0, RZ, 0x1f, R14 ;  /* 0x0000001fff007819 */ /* 0x000fe4000001140e */
[----:B------:R-:W-:-:S02]  /*2e40*/  @!P2 LEA.HI.X R7, R232, R4, R29, 0x1, P1 ;  /* 0x00000004e807a211 */ /* 0x000fc400008f0c1d */
[----:B------:R-:W-:Y:S01]  /*2e50*/  @!P2 LEA.HI.X R3, R233, R4, R28, 0x1, P0 ;  /* 0x00000004e903a211 */ /* 0x000fe200000f0c1c */
        /* <DEDUP_REMOVED lines=14> */
[----:B------:R-:W-:-:S02]  /*2f40*/  IMAD.MOV.U32 R0, RZ, RZ, c[0x0][0x2b8] ;  /* 0x0000ae00ff007624 */ /* 0x000fc400078e00ff */
[----:B------:R-:W-:Y:S02]  /*2f50*/  IMAD R121, R203, R121, -0x30 ;  /* 0xffffffd0cb797424 */ /* 0x000fe400078e0279 */
[----:B------:R-:W-:Y:S01]  /*2f60*/  IMAD.MOV.U32 R200, RZ, RZ, RZ ;  /* 0x000000ffffc87224 */ /* 0x000fe200078e00ff */
[----:B------:R-:W-:Y:S01]  /*2f70*/  ISETP.NE.AND P2, PT, R0, 0x1, PT ;  /* 0x000000010000780c */ /* 0x000fe20003f45270 */
[----:B-1----:R-:W-:-:S05]  /*2f80*/  IMAD.IADD R2, R231, 0x1, R121 ;  /* 0x00000001e7027824 */ /* 0x002fca00078e0279 */
[C---:B------:R-:W-:Y:S01]  /*2f90*/  ISETP.GE.AND P1, PT, R2.reuse, R248, PT ;  /* 0x000000f80200720c */ /* 0x040fe20003f26270 */
[----:B------:R-:W-:-:S03]  /*2fa0*/  IMAD.IADD R2, R2, 0x1, R237 ;  /* 0x0000000102027824 */ /* 0x000fc600078e02ed */
[----:B------:R-:W-:Y:S01]  /*2fb0*/  ISETP.GT.OR P1, PT, R231, 0x2f, P1 ;  /* 0x0000002fe700780c */ /* 0x000fe20000f24670 */
[----:B------:R-:W-:Y:S02]  /*2fc0*/  IMAD.MOV.U32 R0, RZ, RZ, R2 ;  /* 0x000000ffff007224 */ /* 0x000fe400078e0002 */
[----:B------:R-:W-:-:S05]  /*2fd0*/  @P2 IMAD.HI.U32 R3, R2, c[0x0][0x2bc], RZ ;  /* 0x0000af0002032a27 */ /* 0x000fca00078e00ff */
[----:B------:R-:W-:-:S05]  /*2fe0*/  @P2 SHF.R.U32.HI R0, RZ, c[0x0][0x2c0], R3 ;  /* 0x0000b000ff002a19 */ /* 0x000fca0000011603 */
[----:B------:R-:W-:-:S04]  /*2ff0*/  @!P1 IADD3 R3, P0, R0, R240, RZ ;  /* 0x000000f000039210 */ /* 0x000fc80007f1e0ff */
[----:B------:R-:W-:Y:S02]  /*3000*/  @!P1 LEA.HI.X.SX32 R5, R0, R245, 0x1, P0 ;  /* 0x000000f500059211 */ /* 0x000fe400000f0eff */
[----:B------:R-:W-:-:S04]  /*3010*/  @!P1 LEA R4, P0, R3, c[0x0][0x2a0], 0x2 ;  /* 0x0000a80003049a11 */ /* 0x000fc800078010ff */
[----:B------:R-:W-:-:S05]  /*3020*/  @!P1 LEA.HI.X R5, R3, c[0x0][0x2a4], R5, 0x2, P0 ;  /* 0x0000a90003059a11 */ /* 0x000fca00000f1405 */
[----:B------:R-:W2:Y:S01]  /*3030*/  @!P1 LDG.E R200, [R4.64] ;  /* 0x0000000604c89981 */ /* 0x000ea2000c1e1900 */
[----:B------:R-:W-:Y:S01]  /*3040*/  IMAD.MOV R0, RZ, RZ, -R0 ;  /* 0x000000ffff007224 */ /* 0x000fe200078e0a00 */
[----:B------:R-:W-:Y:S01]  /*3050*/  SHF.L.U64.HI R219, R210, 0x1, R15 ;  /* 0x00000001d2db7819 */ /* 0x000fe2000001020f */
[----:B------:R-:W-:Y:S01]  /*3060*/  IMAD.WIDE.U32 R238, R13, c[0x0][0x1e8], RZ ;  /* 0x00007a000dee7a25 */ /* 0x000fe200078e00ff */
[----:B------:R-:W-:Y:S01]  /*3070*/  SHF.L.U64.HI R217, R232, 0x1, R29 ;  /* 0x00000001e8d97819 */ /* 0x000fe2000001021d */
[----:B------:R-:W-:Y:S01]  /*3080*/  BSSY B0, `(.L_x_1369) ;  /* 0x0000080000007945 */ /* 0x000fe20003800000 */
[----:B------:R-:W-:Y:S01]  /*3090*/  SHF.L.U64.HI R218, R233, 0x1, R28 ;  /* 0x00000001e9da7819 */ /* 0x000fe2000001021c */
[----:B------:R-:W-:Y:S02]  /*30a0*/  IMAD R204, R0, c[0x0][0x2b8], R2 ;  /* 0x0000ae0000cc7a24 */ /* 0x000fe400078e0202 */
[----:B------:R-:W-:Y:S02]  /*30b0*/  IMAD R244, R13, c[0x0][0x1ec], R239 ;  /* 0x00007b000df47a24 */ /* 0x000fe400078e02ef */
[----:B------:R-:W-:Y:S01]  /*30c0*/  IMAD.WIDE.U32 R2, R204, c[0x0][0x1e0], RZ ;  /* 0x00007800cc027a25 */ /* 0x000fe200078e00ff */
[----:B------:R-:W-:-:S03]  /*30d0*/  SHF.R.S32.HI R7, RZ, 0x1f, R204 ;  /* 0x0000001fff077819 */ /* 0x000fc600000114cc */
[----:B------:R-:W-:Y:S02]  /*30e0*/  IMAD R120, R122, -0x30, R248 ;  /* 0xffffffd07a787824 */ /* 0x000fe400078e02f8 */
[C---:B------:R-:W-:Y:S02]  /*30f0*/  IMAD R0, R7.reuse, c[0x0][0x1e0], RZ ;  /* 0x0000780007007a24 */ /* 0x040fe400078e02ff */
[----:B------:R-:W-:Y:S02]  /*3100*/  IMAD R7, R7, c[0x0][0x208], RZ ;  /* 0x0000820007077a24 */ /* 0x000fe400078e02ff */
[C---:B------:R-:W-:Y:S02]  /*3110*/  IMAD R0, R204.reuse, c[0x0][0x1e4], R0 ;  /* 0x00007900cc007a24 */ /* 0x040fe400078e0200 */
[----:B------:R-:W-:Y:S02]  /*3120*/  IMAD R7, R204, c[0x0][0x20c], R7 ;  /* 0x00008300cc077a24 */ /* 0x000fe400078e0207 */
[----:B------:R-:W-:-:S02]  /*3130*/  IMAD.IADD R3, R3, 0x1, R0 ;  /* 0x0000000103037824 */ /* 0x000fc400078e0200 */
[----:B------:R-:W-:-:S04]  /*3140*/  IMAD.WIDE.U32 R242, R13, c[0x0][0x210], RZ ;  /* 0x000084000df27a25 */ /* 0x000fc800078e00ff */
[----:B------:R-:W-:Y:S01]  /*3150*/  IMAD R246, R13, c[0x0][0x214], R243 ;  /* 0x000085000df67a24 */ /* 0x000fe200078e02f3 */
[----:B--2---:R-:W-:Y:S01]  /*3160*/  SHF.R.S32.HI R9, RZ, 0x1f, R200 ;  /* 0x0000001fff097819 */ /* 0x004fe200000114c8 */
[----:B------:R-:W-:-:S04]  /*3170*/  IMAD.WIDE.U32 R2, R200, c[0x0][0x1f0], R2 ;  /* 0x00007c00c8027a25 */ /* 0x000fc800078e0002 */
[----:B------:R-:W-:-:S04]  /*3180*/  IMAD R0, R9, c[0x0][0x1f0], RZ ;  /* 0x00007c0009007a24 */ /* 0x000fc800078e02ff */
[----:B------:R-:W-:Y:S01]  /*3190*/  IMAD R4, R200, c[0x0][0x1f4], R0 ;  /* 0x00007d00c8047a24 */ /* 0x000fe200078e0200 */
[----:B------:R-:W-:-:S04]  /*31a0*/  IADD3 R0, P0, R2, R238, RZ ;  /* 0x000000ee02007210 */ /* 0x000fc80007f1e0ff */
[----:B------:R-:W-:Y:S02]  /*31b0*/  IADD3.X R2, R244, R3, R4, P0, !PT ;  /* 0x00000003f4027210 */ /* 0x000fe400007fe404 */
[----:B------:R-:W-:Y:S02]  /*31c0*/  LEA R6, P0, R0, c[0x0][0x1c8], 0x1 ;  /* 0x0000720000067a11 */ /* 0x000fe400078008ff */
[----:B------:R-:W-:Y:S02]  /*31d0*/  IMNMX R3, R120, 0x30, PT ;  /* 0x0000003078037817 */ /* 0x000fe40003800200 */
[----:B----4-:R-:W-:Y:S01]  /*31e0*/  LEA.HI.X R12, R0, c[0x0][0x1cc], R2, 0x1, P0 ;  /* 0x00007300000c7a11 */ /* 0x010fe200000f0c02 */
[----:B------:R-:W-:Y:S02]  /*31f0*/  SHFL.IDX PT, R11, R6, 0x1, 0x1c1f ;  /* 0x003c1f00060b7f89 */ /* 0x000fe400000e0000 */
[----:B------:R-:W-:Y:S02]  /*3200*/  IMAD.IADD R5, R3, 0x1, -R236 ;  /* 0x0000000103057824 */ /* 0x000fe400078e0aec */
[----:B------:R-:W1:Y:S01]  /*3210*/  SHFL.IDX PT, R0, R6, RZ, 0x1c1f ;  /* 0x001c1fff06007589 */ /* 0x000e6200000e0000 */
[----:B------:R-:W-:-:S02]  /*3220*/  IMAD.WIDE.U32 R2, R204, c[0x0][0x208], RZ ;  /* 0x00008200cc027a25 */ /* 0x000fc400078e00ff */
[C---:B------:R-:W-:Y:S01]  /*3230*/  ISETP.GE.AND P6, PT, R5.reuse, 0x1, PT ;  /* 0x000000010500780c */ /* 0x040fe20003fc6270 */
[----:B------:R-:W2:Y:S01]  /*3240*/  SHFL.IDX PT, R8, R12, RZ, 0x1c1f ;  /* 0x001c1fff0c087589 */ /* 0x000ea200000e0000 */
[----:B------:R-:W-:Y:S01]  /*3250*/  ISETP.GE.AND P1, PT, R5, 0x21, PT ;  /* 0x000000210500780c */ /* 0x000fe20003f26270 */
[----:B------:R-:W-:-:S04]  /*3260*/  IMAD.IADD R3, R3, 0x1, R7 ;  /* 0x0000000103037824 */ /* 0x000fc800078e0207 */
[----:B------:R-:W-:-:S06]  /*3270*/  IMAD.WIDE.U32 R2, R200, c[0x0][0x218], R2 ;  /* 0x00008600c8027a25 */ /* 0x000fcc00078e0002 */
[----:B------:R-:W-:Y:S01]  /*3280*/  @P6 ISETP.GE.AND P4, PT, R210, c[0x0][0x1d4], PT ;  /* 0x00007500d2006a0c */ /* 0x000fe20003f86270 */
[----:B------:R-:W-:Y:S01]  /*3290*/  @P6 IMAD.SHL.U32 R10, R16, 0x2, RZ ;  /* 0x00000002100a6824 */ /* 0x000fe200078e00ff */
[----:B------:R-:W-:Y:S02]  /*32a0*/  @P6 ISETP.GE.AND P5, PT, R232, c[0x0][0x1d4], PT ;  /* 0x00007500e8006a0c */ /* 0x000fe40003fa6270 */
[----:B-1----:R-:W-:-:S04]  /*32b0*/  @P6 LEA R4, P0, R210, R0, 0x1 ;  /* 0x00000000d2046211 */ /* 0x002fc800078008ff */
[----:B--2---:R-:W-:Y:S02]  /*32c0*/  @P6 LEA.HI.X R5, R210, R8, R15, 0x1, P0 ;  /* 0x00000008d2056211 */ /* 0x004fe400000f0c0f */
[----:B------:R-:W-:-:S03]  /*32d0*/  @P6 LEA R6, P0, R232, R0, 0x1 ;  /* 0x00000000e8066211 */ /* 0x000fc600078008ff */
[----:B------:R1:W-:Y:S01]  /*32e0*/  @P6 LDGSTS.E.BYPASS.LTC128B.128 [R10+0x3c80], [R4.64], !P4 ;  /* 0x03c80000040a6fae */ /* 0x0003e2000e101d46 */
[----:B------:R-:W-:-:S05]  /*32f0*/  @P6 LEA.HI.X R7, R232, R8, R29, 0x1, P0 ;  /* 0x00000008e8076211 */ /* 0x000fca00000f0c1d */
[----:B------:R2:W-:Y:S01]  /*3300*/  @P6 LDGSTS.E.BYPASS.LTC128B.128 [R10+0x4880], [R6.64], !P5 ;  /* 0x04880000060a6fae */ /* 0x0005e2000e901d46 */
[----:B------:R-:W-:Y:S01]  /*3310*/  @P1 ISETP.GE.AND P5, PT, R210, c[0x0][0x1d4], PT ;  /* 0x00007500d2001a0c */ /* 0x000fe20003fa6270 */
[----:B-1----:R-:W-:Y:S01]  /*3320*/  IMAD R5, R9, c[0x0][0x218], RZ ;  /* 0x0000860009057a24 */ /* 0x002fe200078e02ff */
[C---:B------:R-:W-:Y:S01]  /*3330*/  @P6 LEA R4, P4, R233.reuse, R0, 0x1 ;  /* 0x00000000e9046211 */ /* 0x040fe200078808ff */
[----:B------:R1:W3:Y:S01]  /*3340*/  SHFL.IDX PT, R9, R12, 0x1, 0x1c1f ;  /* 0x003c1f000c097f89 */ /* 0x0002e200000e0000 */
[----:B------:R-:W-:Y:S01]  /*3350*/  IADD3 R0, P0, R2, R242, RZ ;  /* 0x000000f202007210 */ /* 0x000fe20007f1e0ff */
[----:B-1----:R-:W-:Y:S01]  /*3360*/  IMAD R12, R200, c[0x0][0x21c], R5 ;  /* 0x00008700c80c7a24 */ /* 0x002fe200078e0205 */
[C---:B------:R-:W-:Y:S01]  /*3370*/  @P6 LEA.HI.X R5, R233.reuse, R8, R28, 0x1, P4 ;  /* 0x00000008e9056211 */ /* 0x040fe200020f0c1c */
[----:B------:R-:W-:Y:S01]  /*3380*/  IMAD.SHL.U32 R8, R210, 0x2, RZ ;  /* 0x00000002d2087824 */ /* 0x000fe200078e00ff */
[----:B------:R-:W-:Y:S02]  /*3390*/  @P6 ISETP.GE.AND P4, PT, R233, c[0x0][0x1d4], PT ;  /* 0x00007500e9006a0c */ /* 0x000fe40003f86270 */
[----:B------:R-:W-:-:S02]  /*33a0*/  IADD3.X R2, R246, R3, R12, P0, !PT ;  /* 0x00000003f6027210 */ /* 0x000fc400007fe40c */
[----:B------:R-:W-:-:S04]  /*33b0*/  LEA R19, P0, R0, c[0x0][0x1f8], 0x1 ;  /* 0x00007e0000137a11 */ /* 0x000fc800078008ff */
[----:B------:R-:W-:Y:S01]  /*33c0*/  LEA.HI.X R18, R0, c[0x0][0x1fc], R2, 0x1, P0 ;  /* 0x00007f0000127a11 */ /* 0x000fe200000f0c02 */
[----:B------:R-:W-:Y:S01]  /*33d0*/  @P1 IMAD.SHL.U32 R0, R16, 0x2, RZ ;  /* 0x0000000210001824 */ /* 0x000fe200078e00ff */
[C---:B--2---:R-:W-:Y:S01]  /*33e0*/  @P1 LEA R6, P0, R210.reuse, R11, 0x1 ;  /* 0x0000000bd2061211 */ /* 0x044fe200078008ff */
[----:B------:R-:W1:Y:S03]  /*33f0*/  SHFL.IDX PT, R17, R19, RZ, 0x1c1f ;  /* 0x001c1fff13117589 */ /* 0x000e6600000e0000 */
[----:B---3--:R-:W-:Y:S01]  /*3400*/  @P1 LEA.HI.X R7, R210, R9, R15, 0x1, P0 ;  /* 0x00000009d2071211 */ /* 0x008fe200000f0c0f */
[----:B------:R2:W-:Y:S01]  /*3410*/  @P6 LDGSTS.E.BYPASS.LTC128B.128 [R10+0x5480], [R4.64], !P4 ;  /* 0x05480000040a6fae */ /* 0x0005e2000e101d46 */
[C---:B------:R-:W-:Y:S02]  /*3420*/  @P1 ISETP.GE.AND P4, PT, R232.reuse, c[0x0][0x1d4], PT ;  /* 0x00007500e8001a0c */ /* 0x040fe40003f86270 */
[----:B------:R-:W-:Y:S01]  /*3430*/  @P1 ISETP.GE.AND P0, PT, R233, c[0x0][0x1d4], PT ;  /* 0x00007500e9001a0c */ /* 0x000fe20003f06270 */
[----:B------:R3:W-:Y:S01]  /*3440*/  @P1 LDGSTS.E.BYPASS.LTC128B.128 [R0+0x4480], [R6.64], !P5 ;  /* 0x0448000006001fae */ /* 0x0007e2000e901d46 */
[----:B------:R-:W-:-:S03]  /*3450*/  ISETP.GE.AND P5, PT, R232, c[0x0][0x1d4], PT ;  /* 0x00007500e8007a0c */ /* 0x000fc60003fa6270 */
[----:B------:R-:W4:Y:S01]  /*3460*/  SHFL.IDX PT, R16, R18, RZ, 0x1c1f ;  /* 0x001c1fff12107589 */ /* 0x000f2200000e0000 */
[----:B--2---:R-:W-:-:S04]  /*3470*/  @P1 LEA R4, P6, R232, R11, 0x1 ;  /* 0x0000000be8041211 */ /* 0x004fc800078c08ff */
[----:B------:R-:W-:Y:S02]  /*3480*/  @P1 LEA.HI.X R5, R232, R9, R29, 0x1, P6 ;  /* 0x00000009e8051211 */ /* 0x000fe400030f0c1d */
[----:B------:R-:W-:-:S03]  /*3490*/  @P1 LEA R2, P6, R233, R11, 0x1 ;  /* 0x0000000be9021211 */ /* 0x000fc600078c08ff */
[----:B------:R2:W-:Y:S01]  /*34a0*/  @P1 LDGSTS.E.BYPASS.LTC128B.128 [R0+0x5080], [R4.64], !P4 ;  /* 0x0508000004001fae */ /* 0x0005e2000e101d46 */
[C---:B------:R-:W-:Y:S02]  /*34b0*/  @P1 LEA.HI.X R3, R233.reuse, R9, R28, 0x1, P6 ;  /* 0x00000009e9031211 */ /* 0x040fe400030f0c1c */
[----:B------:R-:W-:Y:S02]  /*34c0*/  ISETP.GE.AND P6, PT, R210, c[0x0][0x1d4], PT ;  /* 0x00007500d2007a0c */ /* 0x000fe40003fc6270 */
[----:B------:R-:W-:Y:S01]  /*34d0*/  ISETP.GE.AND P4, PT, R233, c[0x0][0x1d4], PT ;  /* 0x00007500e9007a0c */ /* 0x000fe20003f86270 */
[----:B------:R1:W-:Y:S04]  /*34e0*/  @P1 LDGSTS.E.BYPASS.LTC128B.128 [R0+0x5c80], [R2.64], !P0 ;  /* 0x05c8000002001fae */ /* 0x0003e8000c101d46 */
[----:B------:R-:W0:Y:S01]  /*34f0*/  LDGDEPBAR ;  /* 0x00000000000079af */ /* 0x000e220000000000 */
[----:B--2---:R-:W-:-:S02]  /*3500*/  IMAD.IADD R4, R120, 0x1, -R236 ;  /* 0x0000000178047824 */ /* 0x004fc400078e0aec */
[----:B------:R-:W-:Y:S01]  /*3510*/  IMAD.SHL.U32 R5, R232, 0x2, RZ ;  /* 0x00000002e8057824 */ /* 0x000fe200078e00ff */
[----:B-1----:R-:W-:Y:S01]  /*3520*/  IADD3 R2, P0, R17, R8, RZ ;  /* 0x0000000811027210 */ /* 0x002fe20007f1e0ff */
[----:B------:R-:W-:-:S04]  /*3530*/  DEPBAR.LE SB0, 0x1 ;  /* 0x000080400000791a */ /* 0x000fc80000000000 */
[----:B------:R-:W-:-:S04]  /*3540*/  DEPBAR.LE SB0, 0x0 ;  /* 0x000080000000791a */ /* 0x000fc80000000000 */
[----:B------:R-:W-:Y:S01]  /*3550*/  BAR.SYNC.DEFER_BLOCKING 0x0 ;  /* 0x0000000000007b1d */ /* 0x000fe20000010000 */
[----:B----4-:R-:W-:Y:S01]  /*3560*/  IMAD.X R3, R16, 0x1, R219, P0 ;  /* 0x0000000110037824 */ /* 0x010fe200000e06db */
[----:B------:R-:W-:Y:S01]  /*3570*/  ISETP.LT.OR P0, PT, R4, 0x1, P6 ;  /* 0x000000010400780c */ /* 0x000fe20003701670 */
[----:B---3--:R-:W-:Y:S01]  /*3580*/  IMAD.SHL.U32 R0, R233, 0x2, RZ ;  /* 0x00000002e9007824 */ /* 0x008fe200078e00ff */
[----:B------:R-:W-:-:S05]  /*3590*/  IADD3 R6, P1, R17, R5, RZ ;  /* 0x0000000511067210 */ /* 0x000fca0007f3e0ff */
[----:B------:R-:W-:Y:S01]  /*35a0*/  IMAD.X R7, R16, 0x1, R217, P1 ;  /* 0x0000000110077824 */ /* 0x000fe200008e06d9 */
[----:B------:R-:W-:Y:S01]  /*35b0*/  ISETP.LT.OR P1, PT, R4, 0x1, P5 ;  /* 0x000000010400780c */ /* 0x000fe20002f21670 */
[----:B------:R1:W2:Y:S04]  /*35c0*/  LDSM.16.M88.4 R12, [R183] ;  /* 0x00000000b70c783b */ /* 0x0002a80000000200 */
        /* <DEDUP_REMOVED lines=12> */
[----:B------:R5:W-:Y:S04]  /*3690*/  LDGSTS.E.BYPASS.LTC128B.128 [R194+0x1880], [R2.64], !P0 ;  /* 0x0188000002c27fae */ /* 0x000be8000c101d46 */
[----:B------:R1:W-:Y:S01]  /*36a0*/  LDGSTS.E.BYPASS.LTC128B.128 [R194+0x2480], [R6.64], !P1 ;  /* 0x0248000006c27fae */ /* 0x0003e2000c901d46 */
[----:B------:R-:W-:-:S02]  /*36b0*/  ISETP.GT.AND P1, PT, R231, 0x2f, PT ;  /* 0x0000002fe700780c */ /* 0x000fc40003f24270 */
[----:B-----5:R-:W-:Y:S02]  /*36c0*/  IADD3 R2, P0, R17, R0, RZ ;  /* 0x0000000011027210 */ /* 0x020fe40007f1e0ff */
[----:B------:R-:W5:Y:S03]  /*36d0*/  S2R R0, SR_TID.X ;  /* 0x0000000000007919 */ /* 0x000f660000002100 */
[----:B------:R-:W-:Y:S01]  /*36e0*/  IMAD.X R3, R16, 0x1, R218, P0 ;  /* 0x0000000110037824 */ /* 0x000fe200000e06da */
[----:B------:R-:W-:-:S13]  /*36f0*/  ISETP.LT.OR P0, PT, R4, 0x1, P4 ;  /* 0x000000010400780c */ /* 0x000fda0002701670 */
[----:B------:R1:W-:Y:S01]  /*3700*/  LDGSTS.E.BYPASS.LTC128B.128 [R194+0x3080], [R2.64], !P0 ;  /* 0x0308000002c27fae */ /* 0x0003e2000c101d46 */
[----:B-----5:R-:W-:-:S13]  /*3710*/  ISETP.GT.AND P0, PT, R0, 0x3f, PT ;  /* 0x0000003f0000780c */ /* 0x020fda0003f04270 */
[----:B------:R-:W-:Y:S05]  /*3720*/  @P0 BRA `(.L_x_1370) ;  /* 0x0000015000000947 */ /* 0x000fea0003800000 */
[----:B--234-:R-:W-:Y:S05]  /*3730*/  BRA.DIV ~URZ, `(.L_x_1371) ;  /* 0x0000f7127f007947 */ /* 0x01cfea000b800000 */
[----:B------:R2:W3:Y:S04]  /*3740*/  SHFL.IDX PT, R5, R18, 0x1, 0x1c1f ;  /* 0x003c1f0012057f89 */ /* 0x0004e800000e0000 */
[----:B------:R2:W4:Y:S02]  /*3750*/  SHFL.IDX PT, R0, R19, 0x1, 0x1c1f ;  /* 0x003c1f0013007f89 */ /* 0x00052400000e0000 */
.L_x_1488:
[----:B-1----:R-:W-:Y:S01]  /*3760*/  IMAD.SHL.U32 R3, R210, 0x2, RZ ;  /* 0x00000002d2037824 */ /* 0x002fe200078e00ff */
[----:B------:R-:W-:Y:S01]  /*3770*/  ISETP.LT.OR P6, PT, R4, 0x21, P6 ;  /* 0x000000210400780c */ /* 0x000fe200037c1670 */
[----:B------:R-:W-:Y:S01]  /*3780*/  IMAD.SHL.U32 R2, R232, 0x2, RZ ;  /* 0x00000002e8027824 */ /* 0x000fe200078e00ff */
[----:B------:R-:W-:Y:S02]  /*3790*/  ISETP.LT.OR P5, PT, R4, 0x21, P5 ;  /* 0x000000210400780c */ /* 0x000fe40002fa1670 */
[----:B----4-:R-:W-:Y:S02]  /*37a0*/  IADD3 R16, P0, R0, R3, RZ ;  /* 0x0000000300107210 */ /* 0x010fe40007f1e0ff */
[----:B------:R-:W-:-:S03]  /*37b0*/  ISETP.LT.OR P4, PT, R4, 0x21, P4 ;  /* 0x000000210400780c */ /* 0x000fc60002781670 */
[----:B---3--:R-:W-:Y:S01]  /*37c0*/  IMAD.X R17, R5, 0x1, R219, P0 ;  /* 0x0000000105117824 */ /* 0x008fe200000e06db */
[----:B------:R-:W-:Y:S01]  /*37d0*/  IADD3 R6, P0, R0, R2, RZ ;  /* 0x0000000200067210 */ /* 0x000fe20007f1e0ff */
[----:B------:R-:W-:-:S03]  /*37e0*/  IMAD.SHL.U32 R2, R233, 0x2, RZ ;  /* 0x00000002e9027824 */ /* 0x000fc600078e00ff */
[----:B------:R-:W-:Y:S01]  /*37f0*/  @!PT LDS RZ, [RZ] ;  /* 0x00000000fffff984 */ /* 0x000fe20000000800 */
[----:B------:R-:W-:Y:S01]  /*3800*/  @!PT LDS RZ, [RZ] ;  /* 0x00000000fffff984 */ /* 0x000fe20000000800 */
[----:B------:R-:W-:Y:S01]  /*3810*/  @!PT LDS RZ, [RZ] ;  /* 0x00000000fffff984 */ /* 0x000fe20000000800 */
[----:B------:R1:W-:Y:S01]  /*3820*/  LDGSTS.E.BYPASS.LTC128B.128 [R194+0x2080], [R16.64], !P6 ;  /* 0x0208000010c27fae */ /* 0x0003e2000f101d46 */
[----:B------:R-:W-:Y:S01]  /*3830*/  IMAD.X R7, R5, 0x1, R217, P0 ;  /* 0x0000000105077824 */ /* 0x000fe200000e06d9 */
[----:B------:R-:W-:-:S04]  /*3840*/  IADD3 R2, P0, R0, R2, RZ ;  /* 0x0000000200027210 */ /* 0x000fc80007f1e0ff */
[----:B------:R1:W-:Y:S01]  /*3850*/  LDGSTS.E.BYPASS.LTC128B.128 [R194+0x2c80], [R6.64], !P5 ;  /* 0x02c8000006c27fae */ /* 0x0003e2000e901d46 */
[----:B------:R-:W-:-:S05]  /*3860*/  IMAD.X R3, R5, 0x1, R218, P0 ;  /* 0x0000000105037824 */ /* 0x000fca00000e06da */
[----:B------:R1:W-:Y:S03]  /*3870*/  LDGSTS.E.BYPASS.LTC128B.128 [R194+0x3880], [R2.64], !P4 ;  /* 0x0388000002c27fae */ /* 0x0003e6000e101d46 */
.L_x_1370:
[----:B--234-:R-:W-:Y:S05]  /*3880*/  BSYNC B0 ;  /* 0x0000000000007941 */ /* 0x01cfea0003800000 */
.L_x_1369:
        /* <DEDUP_REMOVED lines=61> */
[----:B------:R-:W-:Y:S08]  /*3c60*/  HMMA.16816.F32 R52, R12, R54, R72 ;  /* 0x000000360c34723c */ /* 0x000ff00000001848 */
[----:B------:R-:W-:Y:S01]  /*3c70*/  HMMA.16816.F32 R40, R28, R48, R100 ;  /* 0x000000301c28723c */ /* 0x000fe20000001864 */
[----:B--2---:R-:W-:-:S04]  /*3c80*/  FMUL.FTZ R0, R82, c[0x0][0x320] ;  /* 0x0000c80052007a20 */ /* 0x004fc80000410000 */
[----:B------:R2:W1:Y:S03]  /*3c90*/  MUFU.TANH R102, R0 ;  /* 0x0000000000667308 */ /* 0x0004660000002400 */
[----:B----4-:R-:W-:Y:S08]  /*3ca0*/  HMMA.16816.F32 R64, R24, R60, R68 ;  /* 0x0000003c1840723c */ /* 0x010ff00000001844 */
[----:B------:R-:W-:Y:S01]  /*3cb0*/  HMMA.16816.F32 R72, R8, R46, R56 ;  /* 0x0000002e0848723c */ /* 0x000fe20000001838 */
[----:B------:R-:W4:Y:S01]  /*3cc0*/  LDSM.16.M88.4 R56, [R187] ;  /* 0x00000000bb38783b */ /* 0x000f220000000200 */
[----:B--2---:R-:W-:-:S06]  /*3cd0*/  FMUL.FTZ R0, R83, c[0x0][0x320] ;  /* 0x0000c80053007a20 */ /* 0x004fcc0000410000 */
[----:B------:R-:W-:Y:S01]  /*3ce0*/  HMMA.16816.F32 R80, R4, R46, R52 ;  /* 0x0000002e0450723c */ /* 0x000fe20000001834 */
[----:B------:R2:W1:Y:S01]  /*3cf0*/  MUFU.TANH R100, R0 ;  /* 0x0000000000647308 */ /* 0x0004620000002400 */
[----:B------:R-:W5:Y:S06]  /*3d00*/  LDSM.16.M88.4 R52, [R180+0x1400] ;  /* 0x00140000b434783b */ /* 0x000f6c0000000200 */
        /* <DEDUP_REMOVED lines=13> */
[----:B----4-:R-:W-:Y:S01]  /*3de0*/  HMMA.16816.F32 R84, R4, R56, R40 ;  /* 0x000000380454723c */ /* 0x010fe20000001828 */
[----:B------:R-:W4:Y:S07]  /*3df0*/  LDSM.16.M88.4 R40, [R180+0x2000] ;  /* 0x00200000b428783b */ /* 0x000f2e0000000200 */
[----:B------:R-:W-:Y:S01]  /*3e00*/  HMMA.16816.F32 R48, R16, R34, R48 ;  /* 0x000000221030723c */ /* 0x000fe20000001830 */
[----:B-1----:R-:W-:-:S07]  /*3e10*/  FMUL.FTZ R0, R79, c[0x0][0x320] ;  /* 0x0000c8004f007a20 */ /* 0x002fce0000410000 */
[----:B------:R-:W-:Y:S01]  /*3e20*/  HMMA.16816.F32 R76, R8, R56, R64 ;  /* 0x00000038084c723c */ /* 0x000fe20000001840 */
[----:B------:R1:W1:Y:S07]  /*3e30*/  MUFU.TANH R99, R0 ;  /* 0x0000000000637308 */ /* 0x00026e0000002400 */
[----:B------:R-:W-:Y:S08]  /*3e40*/  HMMA.16816.F32 R64, R20, R62, R68 ;  /* 0x0000003e1440723c */ /* 0x000ff00000001844 */
[----:B-----5:R-:W-:Y:S01]  /*3e50*/  HMMA.16816.F32 R60, R36, R52, R108 ;  /* 0x00000034243c723c */ /* 0x020fe2000000186c */
[----:B-1----:R-:W-:-:S04]  /*3e60*/  FMUL.FTZ R0, R72, c[0x0][0x320] ;  /* 0x0000c80048007a20 */ /* 0x002fc80000410000 */
[----:B------:R1:W1:Y:S03]  /*3e70*/  MUFU.TANH R93, R0 ;  /* 0x00000000005d7308 */ /* 0x0002660000002400 */
[----:B------:R-:W-:Y:S08]  /*3e80*/  HMMA.16816.F32 R36, R36, R54, R112 ;  /* 0x000000362424723c */ /* 0x000ff00000001870 */
[----:B------:R-:W-:Y:S01]  /*3e90*/  HMMA.16816.F32 R68, R12, R34, R64 ;  /* 0x000000220c44723c */ /* 0x000fe20000001840 */
[----:B------:R-:W5:Y:S01]  /*3ea0*/  LDSM.16.M88.4 R32, [R186] ;  /* 0x00000000ba20783b */ /* 0x000f620000000200 */
        /* <DEDUP_REMOVED lines=18> */
[C---:B----4-:R-:W-:Y:S08]  /*3fd0*/  HMMA.16816.F32 R36, R12.reuse, R40, R64 ;  /* 0x000000280c24723c */ /* 0x050ff00000001840 */
[----:B------:R-:W-:Y:S01]  /*3fe0*/  HMMA.16816.F32 R12, R12, R42, R44 ;  /* 0x0000002a0c0c723c */ /* 0x000fe2000000182c */
[----:B-1----:R-:W-:-:S04]  /*3ff0*/  FMUL.FTZ R0, R82, c[0x0][0x320] ;  /* 0x0000c80052007a20 */ /* 0x002fc80000410000 */
[----:B------:R1:W4:Y:S11]  /*4000*/  MUFU.TANH R94, R0 ;  /* 0x00000000005e7308 */ /* 0x0003360000002400 */
[----:B-----5:R-:W-:Y:S01]  /*4010*/  HMMA.16816.F32 R20, R4, R32, R36 ;  /* 0x000000200414723c */ /* 0x020fe20000001824 */
        /* <DEDUP_REMOVED lines=74> */
[----:B--234-:R-:W-:Y:S01]  /*44c0*/  IADD3 R2, R231, R121, R237 ;  /* 0x00000079e7027210 */ /* 0x01cfe20007ffe0ed */
[----:B------:R-:W-:-:S03]  /*44d0*/  IMAD.MOV.U32 R200, RZ, RZ, RZ ;  /* 0x000000ffffc87224 */ /* 0x000fc600078e00ff */
[----:B------:R-:W-:-:S05]  /*44e0*/  IADD3 R2, R2, -0x30, RZ ;  /* 0xffffffd002027810 */ /* 0x000fca0007ffe0ff */
        /* <DEDUP_REMOVED lines=27> */
.L_x_1489:
[----:B------:R-:W-:Y:S05]  /*46a0*/  BRA.DIV ~URZ, `(.L_x_1375) ;  /* 0x0000e8d27f007947 */ /* 0x000fea000b800000 */
[----:B------:R3:W4:Y:S02]  /*46b0*/  SHFL.IDX PT, R0, R10, RZ, 0x1c1f ;  /* 0x001c1fff0a007589 */ /* 0x00072400000e0000 */
.L_x_1490:
[----:B------:R-:W-:Y:S01]  /*46c0*/  BSSY B0, `(.L_x_1376) ;  /* 0x0000014000007945 */ /* 0x000fe20003800000 */
[----:B------:R-:W-:Y:S05]  /*46d0*/  @!P5 BRA `(.L_x_1377) ;  /* 0x000001200000d947 */ /* 0x000fea0003800000 */
[C---:B------:R-:W-:Y:S01]  /*46e0*/  IMAD.SHL.U32 R3, R210.reuse, 0x2, RZ ;  /* 0x00000002d2037824 */ /* 0x040fe200078e00ff */
[----:B------:R-:W-:Y:S01]  /*46f0*/  ISETP.GE.AND P5, PT, R210, c[0x0][0x1d4], PT ;  /* 0x00007500d2007a0c */ /* 0x000fe20003fa6270 */
[C---:B------:R-:W-:Y:S01]  /*4700*/  IMAD.SHL.U32 R2, R232.reuse, 0x2, RZ ;  /* 0x00000002e8027824 */ /* 0x040fe200078e00ff */
[----:B------:R-:W-:Y:S02]  /*4710*/  ISETP.GE.AND P4, PT, R232, c[0x0][0x1d4], PT ;  /* 0x00007500e8007a0c */ /* 0x000fe40003f86270 */
[C---:B----4-:R-:W-:Y:S02]  /*4720*/  IADD3 R8, P0, R0.reuse, R3, RZ ;  /* 0x0000000300087210 */ /* 0x050fe40007f1e0ff */
[----:B------:R-:W-:Y:S01]  /*4730*/  IADD3 R6, P6, R0, R2, RZ ;  /* 0x0000000200067210 */ /* 0x000fe20007fde0ff */
[----:B------:R-:W-:-:S02]  /*4740*/  IMAD.SHL.U32 R2, R233, 0x2, RZ ;  /* 0x00000002e9027824 */ /* 0x000fc400078e00ff */
[C---:B--2---:R-:W-:Y:S01]  /*4750*/  IMAD.X R9, R4.reuse, 0x1, R219, P0 ;  /* 0x0000000104097824 */ /* 0x044fe200000e06db */
[----:B------:R-:W-:Y:S01]  /*4760*/  ISETP.GE.AND P0, PT, R233, c[0x0][0x1d4], PT ;  /* 0x00007500e9007a0c */ /* 0x000fe20003f06270 */
[----:B------:R-:W-:Y:S01]  /*4770*/  IMAD.X R7, R4, 0x1, R217, P6 ;  /* 0x0000000104077824 */ /* 0x000fe200030e06d9 */
[----:B------:R-:W-:Y:S02]  /*4780*/  IADD3 R2, P6, R0, R2, RZ ;  /* 0x0000000200027210 */ /* 0x000fe40007fde0ff */
[----:B------:R-:W-:Y:S01]  /*4790*/  @!PT LDS RZ, [RZ] ;  /* 0x00000000fffff984 */ /* 0x000fe20000000800 */
[----:B------:R-:W-:Y:S01]  /*47a0*/  @!PT LDS RZ, [RZ] ;  /* 0x00000000fffff984 */ /* 0x000fe20000000800 */
[----:B------:R-:W-:Y:S01]  /*47b0*/  @!PT LDS RZ, [RZ] ;  /* 0x00000000fffff984 */ /* 0x000fe20000000800 */
[----:B------:R2:W-:Y:S03]  /*47c0*/  LDGSTS.E.BYPASS.LTC128B.128 [R194+0x3c80], [R8.64], !P5 ;  /* 0x03c8000008c27fae */ /* 0x0005e6000e901d46 */
[----:B------:R-:W-:Y:S01]  /*47d0*/  IMAD.X R3, R4, 0x1, R218, P6 ;  /* 0x0000000104037824 */ /* 0x000fe200030e06da */
[----:B------:R2:W-:Y:S05]  /*47e0*/  LDGSTS.E.BYPASS.LTC128B.128 [R194+0x4880], [R6.64], !P4 ;  /* 0x0488000006c27fae */ /* 0x0005ea000e101d46 */
[----:B------:R2:W-:Y:S02]  /*47f0*/  LDGSTS.E.BYPASS.LTC128B.128 [R194+0x5480], [R2.64], !P0 ;  /* 0x0548000002c27fae */ /* 0x0005e4000c101d46 */
.L_x_1377:
[----:B------:R-:W-:Y:S05]  /*4800*/  BSYNC B0 ;  /* 0x0000000000007941 */ /* 0x000fea0003800000 */
.L_x_1376:
[----:B------:R-:W-:Y:S01]  /*4810*/  ISETP.GE.AND P0, PT, R11, 0x21, PT ;  /* 0x000000210b00780c */ /* 0x000fe20003f06270 */
[----:B------:R-:W-:Y:S06]  /*4820*/  BRA.DIV ~URZ, `(.L_x_1378) ;  /* 0x0000e7b27f007947 */ /* 0x000fec000b800000 */
[----:B--2---:R2:W1:Y:S04]  /*4830*/  SHFL.IDX PT, R4, R5, 0x1, 0x1c1f ;  /* 0x003c1f0005047f89 */ /* 0x00446800000e0000 */
[----:B----4-:R2:W4:Y:S02]  /*4840*/  SHFL.IDX PT, R0, R10, 0x1, 0x1c1f ;  /* 0x003c1f000a007f89 */ /* 0x01052400000e0000 */
.L_x_1491:
[----:B------:R-:W-:Y:S05]  /*4850*/  @!P0 BRA `(.L_x_1373) ;  /* 0x0000012000008947 */ /* 0x000fea0003800000 */
[C---:B------:R-:W-:Y:S01]  /*4860*/  IMAD.SHL.U32 R3, R210.reuse, 0x2, RZ ;  /* 0x00000002d2037824 */ /* 0x040fe200078e00ff */
[----:B------:R-:W-:Y:S01]  /*4870*/  ISETP.GE.AND P5, PT, R210, c[0x0][0x1d4], PT ;  /* 0x00007500d2007a0c */ /* 0x000fe20003fa6270 */
[C---:B------:R-:W-:Y:S01]  /*4880*/  IMAD.SHL.U32 R2, R232.reuse, 0x2, RZ ;  /* 0x00000002e8027824 */ /* 0x040fe200078e00ff */
[----:B------:R-:W-:-:S02]  /*4890*/  ISETP.GE.AND P4, PT, R232, c[0x0][0x1d4], PT ;  /* 0x00007500e8007a0c */ /* 0x000fc40003f86270 */
[C---:B----4-:R-:W-:Y:S02]  /*48a0*/  IADD3 R8, P0, R0.reuse, R3, RZ ;  /* 0x0000000300087210 */ /* 0x050fe40007f1e0ff */
[----:B------:R-:W-:Y:S01]  /*48b0*/  IADD3 R6, P6, R0, R2, RZ ;  /* 0x0000000200067210 */ /* 0x000fe20007fde0ff */
[C---:B------:R-:W-:Y:S02]  /*48c0*/  IMAD.SHL.U32 R2, R233.reuse, 0x2, RZ ;  /* 0x00000002e9027824 */ /* 0x040fe400078e00ff */
[C---:B-1----:R-:W-:Y:S01]  /*48d0*/  IMAD.X R9, R4.reuse, 0x1, R219, P0 ;  /* 0x0000000104097824 */ /* 0x042fe200000e06db */
        /* <DEDUP_REMOVED lines=10> */
.L_x_1373:
[----:B--234-:R-:W-:Y:S05]  /*4980*/  BSYNC B1 ;  /* 0x0000000000017941 */ /* 0x01cfea0003800000 */
.L_x_1372:
[----:B-1----:R-:W-:Y:S01]  /*4990*/  IMAD.IADD R0, R251, 0x1, R249 ;  /* 0x00000001fb007824 */ /* 0x002fe200078e02f9 */
[----:B------:R-:W0:Y:S01]  /*49a0*/  LDGDEPBAR ;  /* 0x00000000000079af */ /* 0x000e220000000000 */
[----:B------:R-:W-:-:S02]  /*49b0*/  IADD3 R6, -R250, R120, RZ ;  /* 0x00000078fa067210 */ /* 0x000fc40007ffe1ff */
[----:B------:R-:W-:-:S04]  /*49c0*/  @P3 IMAD.HI.U32 R2, R0, c[0x0][0x2c8], RZ ;  /* 0x0000b20000023a27 */ /* 0x000fc800078e00ff */
[----:B------:R-:W-:Y:S01]  /*49d0*/  IMAD.MOV.U32 R4, RZ, RZ, R0 ;  /* 0x000000ffff047224 */ /* 0x000fe200078e0000 */
[----:B------:R-:W-:Y:S02]  /*49e0*/  IADD3 R0, -R250, 0x1, R120 ;  /* 0x00000001fa007810 */ /* 0x000fe40007ffe178 */
[----:B------:R-:W-:Y:S02]  /*49f0*/  @P3 SHF.R.U32.HI R4, RZ, c[0x0][0x2cc], R2 ;  /* 0x0000b300ff043a19 */ /* 0x000fe40000011602 */
[----:B------:R-:W-:Y:S01]  /*4a00*/  IADD3 R5, R0, -R247, RZ ;  /* 0x800000f700057210 */ /* 0x000fe20007ffe0ff */
[----:B------:R-:W-:Y:S05]  /*4a10*/  BRA.DIV ~URZ, `(.L_x_1379) ;  /* 0x0000e6827f007947 */ /* 0x000fea000b800000 */
[----:B------:R1:W2:Y:S02]  /*4a20*/  SHFL.IDX PT, R0, R4, RZ, 0x1c1f ;  /* 0x001c1fff04007589 */ /* 0x0002a400000e0000 */
.L_x_1492:
        /* <DEDUP_REMOVED lines=55> */
[----:B------:R-:W-:Y:S02]  /*4da0*/  IMNMX R3, R6, R3, PT ;  /* 0x0000000306037217 */ /* 0x000fe40003800200 */
[----:B------:R-:W-:-:S02]  /*4db0*/  FSEL R131, R40, -INF , P6 ;  /* 0xff80000028837808 */ /* 0x000fc40003000000 */
[----:B------:R-:W-:Y:S02]  /*4dc0*/  FSEL R130, R32, -INF , P5 ;  /* 0xff80000020827808 */ /* 0x000fe40002800000 */
[----:B------:R-:W-:Y:S02]  /*4dd0*/  FSEL R129, R22, -INF , P4 ;  /* 0xff80000016817808 */ /* 0x000fe40002000000 */
[----:B------:R-:W-:Y:S02]  /*4de0*/  FSEL R128, R20, -INF , P0 ;  /* 0xff80000014807808 */ /* 0x000fe40000000000 */
[C---:B------:R-:W-:Y:S02]  /*4df0*/  ISETP.GT.AND P6, PT, R3.reuse, RZ, PT ;  /* 0x000000ff0300720c */ /* 0x040fe40003fc4270 */
        /* <DEDUP_REMOVED lines=19> */
[----:B------:R-:W-:-:S02]  /*4f30*/  IMNMX R0, R6, R0, PT ;  /* 0x0000000006007217 */ /* 0x000fc40003800200 */
[----:B------:R-:W-:Y:S02]  /*4f40*/  FSEL R107, R44, -INF , P6 ;  /* 0xff8000002c6b7808 */ /* 0x000fe40003000000 */
[----:B------:R-:W-:Y:S02]  /*4f50*/  FSEL R106, R41, -INF , P5 ;  /* 0xff800000296a7808 */ /* 0x000fe40002800000 */
[----:B------:R-:W-:Y:S02]  /*4f60*/  FSEL R102, R31, -INF , P4 ;  /* 0xff8000001f667808 */ /* 0x000fe40002000000 */
[----:B------:R-:W-:Y:S02]  /*4f70*/  FSEL R100, R27, -INF , P0 ;  /* 0xff8000001b647808 */ /* 0x000fe40000000000 */
[C---:B------:R-:W-:Y:S02]  /*4f80*/  ISETP.GT.AND P6, PT, R0.reuse, RZ, PT ;  /* 0x000000ff0000720c */ /* 0x040fe40003fc4270 */
        /* <DEDUP_REMOVED lines=61> */
[----:B------:R-:W-:Y:S02]  /*5360*/  FMNMX.FTZ R0, R120, R0, !PT ;  /* 0x0000000078007209 */ /* 0x000fe40007810000 */
[----:B------:R-:W-:Y:S02]  /*5370*/  FMNMX.FTZ R3, R128, R3, !PT ;  /* 0x0000000380037209 */ /* 0x000fe40007810000 */
[----:B------:R-:W-:Y:S01]  /*5380*/  FSEL R124, R46, -INF , P0 ;  /* 0xff8000002e7c7808 */ /* 0x000fe20000000000 */
[----:B------:R-:W1:Y:S01]  /*5390*/  SHFL.BFLY PT, R6, R0, 0x2, 0x1f ;  /* 0x0c401f0000067f89 */ /* 0x000e6200000e0000 */
[----:B------:R-:W-:-:S03]  /*53a0*/  FMNMX.FTZ R4, R125, R5, !PT ;  /* 0x000000057d047209 */ /* 0x000fc60007810000 */
[----:B------:R-:W2:Y:S01]  /*53b0*/  SHFL.BFLY PT, R5, R2, 0x2, 0x1f ;  /* 0x0c401f0002057f89 */ /* 0x000ea200000e0000 */
[----:B------:R-:W-:-:S03]  /*53c0*/  FMNMX.FTZ R4, R124, R4, !PT ;  /* 0x000000047c047209 */ /* 0x000fc60007810000 */
[----:B------:R-:W3:Y:S04]  /*53d0*/  SHFL.BFLY PT, R7, R3, 0x2, 0x1f ;  /* 0x0c401f0003077f89 */ /* 0x000ee800000e0000 */
[----:B------:R-:W4:Y:S01]  /*53e0*/  SHFL.BFLY PT, R8, R4, 0x2, 0x1f ;  /* 0x0c401f0004087f89 */ /* 0x000f2200000e0000 */
[----:B-1----:R-:W-:Y:S02]  /*53f0*/  FMNMX.FTZ R0, R6, R0, !PT ;  /* 0x0000000006007209 */ /* 0x002fe40007810000 */
        /* <DEDUP_REMOVED lines=9> */
[----:B---3--:R-:W-:Y:S02]  /*5490*/  FMNMX.FTZ R103, R3, R7, !PT ;  /* 0x0000000703677209 */ /* 0x008fe40007810000 */
.L_x_1493:
[C---:B------:R-:W-:Y:S01]  /*54a0*/  FMUL.FTZ R0, R105.reuse, c[0x0][0x2d0] ;  /* 0x0000b40069007a20 */ /* 0x040fe20000410000 */
[----:B------:R-:W-:Y:S01]  /*54b0*/  FSETP.NEU.FTZ.AND P0, PT, R105, -INF , PT ;  /* 0xff8000006900780b */ /* 0x000fe20003f1d000 */
[----:B------:R-:W-:Y:S01]  /*54c0*/  FMUL.FTZ R3, R104, c[0x0][0x2d0] ;  /* 0x0000b40068037a20 */ /* 0x000fe20000410000 */
[----:B----4-:R-:W-:Y:S01]  /*54d0*/  FMNMX.FTZ R101, R9, R8, !PT ;  /* 0x0000000809657209 */ /* 0x010fe20007810000 */
[----:B------:R-:W-:Y:S01]  /*54e0*/  WARPSYNC 0xffffffff ;  /* 0xffffffff00007948 */ /* 0x000fe20003800000 */
[----:B------:R-:W-:Y:S01]  /*54f0*/  FSEL R20, R0, RZ, P0 ;  /* 0x000000ff00147208 */ /* 0x000fe20000000000 */
[----:B------:R-:W-:Y:S01]  /*5500*/  LDSM.16.MT88.4 R68, [R182+0xc00] ;  /* 0x000c0000b644783b */ /* 0x000fe20000004200 */
[----:B------:R-:W-:-:S02]  /*5510*/  FSETP.NEU.FTZ.AND P0, PT, R104, -INF , PT ;  /* 0xff8000006800780b */ /* 0x000fc40003f1d000 */
[----:B------:R-:W-:Y:S01]  /*5520*/  IADD3 R203, R203, -0x2, RZ ;  /* 0xfffffffecbcb7810 */ /* 0x000fe20007ffe0ff */
[--C-:B------:R-:W-:Y:S01]  /*5530*/  FFMA.FTZ R0, R10, c[0x0][0x2d0], -R20.reuse ;  /* 0x0000b4000a007a23 */ /* 0x100fe20000010814 */
[----:B------:R-:W-:Y:S01]  /*5540*/  FSEL R3, R3, RZ, P0 ;  /* 0x000000ff03037208 */ /* 0x000fe20000000000 */
[----:B------:R-:W-:Y:S01]  /*5550*/  FFMA.FTZ R2, R24, c[0x0][0x2d0], -R20 ;  /* 0x0000b40018027a23 */ /* 0x000fe20000010814 */
[----:B------:R-:W-:Y:S01]  /*5560*/  FSETP.NEU.FTZ.AND P0, PT, R103, -INF , PT ;  /* 0xff8000006700780b */ /* 0x000fe20003f1d000 */
[----:B------:R1:W-:Y:S01]  /*5570*/  MUFU.EX2 R224, R0 ;  /* 0x0000000000e07308 */ /* 0x0003e20000000800 */
[----:B------:R-:W2:Y:S01]  /*5580*/  LDSM.16.MT88.4 R48, [R181+0xc00] ;  /* 0x000c0000b530783b */ /* 0x000ea20000004200 */
[----:B------:R-:W-:-:S03]  /*5590*/  FFMA.FTZ R4, R25, c[0x0][0x2d0], -R3 ;  /* 0x0000b40019047a23 */ /* 0x000fc60000010803 */
[----:B------:R-:W3:Y:S03]  /*55a0*/  LDSM.16.MT88.4 R72, [R182+0x1800] ;  /* 0x00180000b648783b */ /* 0x000ee60000004200 */
[----:B------:R4:W-:Y:S01]  /*55b0*/  MUFU.EX2 R146, R2 ;  /* 0x0000000200927308 */ /* 0x0009e20000000800 */
[----:B------:R-:W-:Y:S04]  /*55c0*/  LDSM.16.MT88.4 R56, [R182+0x1c00] ;  /* 0x001c0000b638783b */ /* 0x000fe80000004200 */
[----:B------:R-:W5:Y:S01]  /*55d0*/  LDSM.16.MT88.4 R52, [R181+0x1800] ;  /* 0x00180000b534783b */ /* 0x000f620000004200 */
[----:B-1----:R-:W-:Y:S02]  /*55e0*/  FFMA.FTZ R0, R12, c[0x0][0x2d0], -R20 ;  /* 0x0000b4000c007a23 */ /* 0x002fe40000010814 */
[----:B------:R1:W-:Y:S01]  /*55f0*/  MUFU.EX2 R147, R4 ;  /* 0x0000000400937308 */ /* 0x0003e20000000800 */
[----:B------:R-:W2:Y:S01]  /*5600*/  LDSM.16.MT88.4 R60, [R181+0x1c00] ;  /* 0x001c0000b53c783b */ /* 0x000ea20000004200 */
[----:B----4-:R-:W-:-:S06]  /*5610*/  FMUL.FTZ R2, R103, c[0x0][0x2d0] ;  /* 0x0000b40067027a20 */ /* 0x010fcc0000410000 */
[----:B------:R4:W2:Y:S01]  /*5620*/  MUFU.EX2 R222, R0 ;  /* 0x0000000000de7308 */ /* 0x0008a20000000800 */
[----:B------:R-:W-:Y:S02]  /*5630*/  FSEL R2, R2, RZ, P0 ;  /* 0x000000ff02027208 */ /* 0x000fe40000000000 */
[----:B------:R-:W-:-:S03]  /*5640*/  FSETP.NEU.FTZ.AND P0, PT, R101, -INF , PT ;  /* 0xff8000006500780b */ /* 0x000fc60003f1d000 */
[----:B-1----:R-:W-:-:S04]  /*5650*/  FFMA.FTZ R4, R38, c[0x0][0x2d0], -R2 ;  /* 0x0000b40026047a23 */ /* 0x002fc80000010802 */
[----:B------:R1:W-:Y:S01]  /*5660*/  MUFU.EX2 R153, R4 ;  /* 0x0000000400997308 */ /* 0x0003e20000000800 */
[----:B----4-:R-:W-:-:S07]  /*5670*/  FFMA.FTZ R0, R14, c[0x0][0x2d0], -R20 ;  /* 0x0000b4000e007a23 */ /* 0x010fce0000010814 */
[----:B------:R4:W-:Y:S01]  /*5680*/  MUFU.EX2 R225, R0 ;  /* 0x0000000000e17308 */ /* 0x0009e20000000800 */
[----:B-1----:R-:W-:-:S07]  /*5690*/  FFMA.FTZ R4, R39, c[0x0][0x2d0], -R2 ;  /* 0x0000b40027047a23 */ /* 0x002fce0000010802 */
[----:B------:R-:W1:Y:S01]  /*56a0*/  MUFU.EX2 R64, R4 ;  /* 0x0000000400407308 */ /* 0x000e620000000800 */
[----:B----4-:R-:W-:Y:S01]  /*56b0*/  FFMA.FTZ R0, R16, c[0x0][0x2d0], -R20 ;  /* 0x0000b40010007a23 */ /* 0x010fe20000010814 */
[----:B--2---:R-:W-:-:S06]  /*56c0*/  F2FP.PACK_AB R16, R222, R224 ;  /* 0x000000e0de10723e */ /* 0x004fcc00000000ff */
[----:B------:R2:W4:Y:S01]  /*56d0*/  MUFU.EX2 R226, R0 ;  /* 0x0000000000e27308 */ /* 0x0005220000000800 */
[----:B-1----:R-:W-:Y:S01]  /*56e0*/  F2FP.PACK_AB R6, R64, R153 ;  /* 0x000000994006723e */ /* 0x002fe200000000ff */
[----:B--2---:R-:W-:Y:S01]  /*56f0*/  FFMA.FTZ R0, R18, c[0x0][0x2d0], -R20 ;  /* 0x0000b40012007a23 */ /* 0x004fe20000010814 */
[----:B----4-:R-:W-:-:S05]  /*5700*/  F2FP.PACK_AB R18, R226, R225 ;  /* 0x000000e1e212723e */ /* 0x010fca00000000ff */
        /* <DEDUP_REMOVED lines=9> */
[----:B-1----:R-:W-:-:S06]  /*57a0*/  FFMA.FTZ R0, R13, c[0x0][0x2d0], -R3 ;  /* 0x0000b4000d007a23 */ /* 0x002fcc0000010803 */
[----:B------:R1:W2:Y:S02]  /*57b0*/  MUFU.EX2 R209, R0 ;  /* 0x0000000000d17308 */ /* 0x0002a40000000800 */
[----:B-1----:R-:W-:-:S06]  /*57c0*/  FFMA.FTZ R0, R15, c[0x0][0x2d0], -R3 ;  /* 0x0000b4000f007a23 */ /* 0x002fcc0000010803 */
[----:B------:R1:W-:Y:S02]  /*57d0*/  MUFU.EX2 R211, R0 ;  /* 0x0000000000d37308 */ /* 0x0003e40000000800 */
[----:B-1----:R-:W-:Y:S01]  /*57e0*/  FFMA.FTZ R0, R17, c[0x0][0x2d0], -R3 ;  /* 0x0000b40011007a23 */ /* 0x002fe20000010803 */
[----:B--2---:R-:W-:-:S05]  /*57f0*/  F2FP.PACK_AB R17, R209, R216 ;  /* 0x000000d8d111723e */ /* 0x004fca00000000ff */
[----:B------:R1:W2:Y:S02]  /*5800*/  MUFU.EX2 R220, R0 ;  /* 0x0000000000dc7308 */ /* 0x0002a40000000800 */
[----:B-1----:R-:W-:Y:S01]  /*5810*/  FFMA.FTZ R0, R19, c[0x0][0x2d0], -R3 ;  /* 0x0000b40013007a23 */ /* 0x002fe20000010803 */
[----:B--2---:R-:W-:-:S05]  /*5820*/  F2FP.PACK_AB R19, R220, R211 ;  /* 0x000000d3dc13723e */ /* 0x004fca00000000ff */
[----:B------:R1:W-:Y:S02]  /*5830*/  MUFU.EX2 R227, R0 ;  /* 0x0000000000e37308 */ /* 0x0003e40000000800 */
[C---:B------:R-:W-:Y:S08]  /*5840*/  HMMA.16816.F32 R112, R16.reuse, R48, RZ ;  /* 0x000000301070723c */ /* 0x040ff000000018ff */
[----:B------:R-:W-:Y:S01]  /*5850*/  HMMA.16816.F32 R108, R16, R68, RZ ;  /* 0x00000044106c723c */ /* 0x000fe200000018ff */
[----:B-1----:R-:W-:-:S04]  /*5860*/  FFMA.FTZ R0, R23, c[0x0][0x2d0], -R3 ;  /* 0x0000b40017007a23 */ /* 0x002fc80000010803 */
[----:B------:R1:W2:Y:S03]  /*5870*/  MUFU.EX2 R144, R0 ;  /* 0x0000000000907308 */ /* 0x0002a60000000800 */
[C---:B---3--:R-:W-:Y:S08]  /*5880*/  HMMA.16816.F32 R76, R16.reuse, R72, RZ ;  /* 0x00000048104c723c */ /* 0x048ff000000018ff */
[----:B-----5:R-:W-:Y:S01]  /*5890*/  HMMA.16816.F32 R84, R16, R52, RZ ;  /* 0x000000341054723c */ /* 0x020fe200000018ff */
[----:B-1----:R-:W-:Y:S01]  /*58a0*/  FFMA.FTZ R0, R29, c[0x0][0x2d0], -R3 ;  /* 0x0000b4001d007a23 */ /* 0x002fe20000010803 */
[----:B--2---:R-:W-:-:S03]  /*58b0*/  F2FP.PACK_AB R9, R144, R227 ;  /* 0x000000e39009723e */ /* 0x004fc600000000ff */
[----:B------:R1:W2:Y:S02]  /*58c0*/  MUFU.EX2 R156, R0 ;  /* 0x00000000009c7308 */ /* 0x0002a40000000800 */
[----:B-1----:R-:W-:Y:S01]  /*58d0*/  FFMA.FTZ R0, R28, c[0x0][0x2d0], -R2 ;  /* 0x0000b4001c007a23 */ /* 0x002fe20000010802 */
[----:B--2---:R-:W-:-:S05]  /*58e0*/  F2FP.PACK_AB R11, R156, R147 ;  /* 0x000000939c0b723e */ /* 0x004fca00000000ff */
[----:B------:R1:W-:Y:S03]  /*58f0*/  MUFU.EX2 R207, R0 ;  /* 0x0000000000cf7308 */ /* 0x0003e60000000800 */
[C---:B------:R-:W-:Y:S08]  /*5900*/  HMMA.16816.F32 R164, R8.reuse, R56, R76 ;  /* 0x0000003808a4723c */ /* 0x040ff0000000184c */
[----:B------:R-:W-:Y:S01]  /*5910*/  HMMA.16816.F32 R168, R8, R60, R84 ;  /* 0x0000003c08a8723c */ /* 0x000fe20000001854 */
        /* <DEDUP_REMOVED lines=10> */
[----:B-1----:R-:W-:Y:S02]  /*59c0*/  FFMA.FTZ R0, R37, c[0x0][0x2d0], -R2 ;  /* 0x0000b40025007a23 */ /* 0x002fe40000010802 */
[----:B------:R-:W1:Y:S04]  /*59d0*/  LDSM.16.MT88.4 R36, [R181] ;  /* 0x00000000b524783b */ /* 0x000e680000004200 */
[----:B------:R2:W-:Y:S02]  /*59e0*/  MUFU.EX2 R145, R0 ;  /* 0x0000000000917308 */ /* 0x0005e40000000800 */
[----:B--2---:R-:W-:-:S05]  /*59f0*/  FMUL.FTZ R0, R101, c[0x0][0x2d0] ;  /* 0x0000b40065007a20 */ /* 0x004fca0000410000 */
[----:B------:R-:W-:-:S05]  /*5a00*/  FSEL R0, R0, RZ, P0 ;  /* 0x000000ff00007208 */ /* 0x000fca0000000000 */
[----:B------:R-:W-:-:S04]  /*5a10*/  FFMA.FTZ R4, R22, c[0x0][0x2d0], -R0 ;  /* 0x0000b40016047a23 */ /* 0x000fc80000010800 */
[----:B------:R2:W-:Y:S02]  /*5a20*/  MUFU.EX2 R201, R4 ;  /* 0x0000000400c97308 */ /* 0x0005e40000000800 */
[----:B--2---:R-:W-:-:S06]  /*5a30*/  FFMA.FTZ R4, R27, c[0x0][0x2d0], -R0 ;  /* 0x0000b4001b047a23 */ /* 0x004fcc0000010800 */
[----:B------:R2:W3:Y:S02]  /*5a40*/  MUFU.EX2 R195, R4 ;  /* 0x0000000400c37308 */ /* 0x0004e40000000800 */
[--C-:B--2---:R-:W-:Y:S01]  /*5a50*/  FFMA.FTZ R4, R31, c[0x0][0x2d0], -R0.reuse ;  /* 0x0000b4001f047a23 */ /* 0x104fe20000010800 */
[----:B---3--:R-:W-:Y:S01]  /*5a60*/  F2FP.PACK_AB R13, R195, R201 ;  /* 0x000000c9c30d723e */ /* 0x008fe200000000ff */
[----:B------:R-:W2:Y:S04]  /*5a70*/  LDSM.16.MT88.4 R28, [R181+0x400] ;  /* 0x00040000b51c783b */ /* 0x000ea80000004200 */
[----:B------:R3:W-:Y:S02]  /*5a80*/  MUFU.EX2 R202, R4 ;  /* 0x0000000400ca7308 */ /* 0x0007e40000000800 */
[----:B---3--:R-:W-:-:S06]  /*5a90*/  FFMA.FTZ R4, R32, c[0x0][0x2d0], -R0 ;  /* 0x0000b40020047a23 */ /* 0x008fcc0000010800 */
[----:B------:R3:W4:Y:S02]  /*5aa0*/  MUFU.EX2 R229, R4 ;  /* 0x0000000400e57308 */ /* 0x0007240000000800 */
[--C-:B---3--:R-:W-:Y:S01]  /*5ab0*/  FFMA.FTZ R4, R34, c[0x0][0x2d0], -R0.reuse ;  /* 0x0000b40022047a23 */ /* 0x108fe20000010800 */
[----:B----4-:R-:W-:Y:S01]  /*5ac0*/  F2FP.PACK_AB R15, R229, R202 ;  /* 0x000000cae50f723e */ /* 0x010fe200000000ff */
[-C--:B-1----:R-:W-:Y:S04]  /*5ad0*/  HMMA.16816.F32 R32, R16, R36.reuse, RZ ;  /* 0x000000241020723c */ /* 0x082fe800000018ff */
[----:B------:R1:W-:Y:S04]  /*5ae0*/  MUFU.EX2 R235, R4 ;  /* 0x0000000400eb7308 */ /* 0x0003e80000000800 */
[C---:B------:R-:W-:Y:S08]  /*5af0*/  HMMA.16816.F32 R24, R12.reuse, R36, RZ ;  /* 0x000000240c18723c */ /* 0x040ff000000018ff */
[----:B------:R-:W-:Y:S01]  /*5b00*/  HMMA.16816.F32 R88, R12, R68, RZ ;  /* 0x000000440c58723c */ /* 0x000fe200000018ff */
[----:B-1----:R-:W-:-:S04]  /*5b10*/  FFMA.FTZ R4, R40, c[0x0][0x2d0], -R0 ;  /* 0x0000b40028047a23 */ /* 0x002fc80000010800 */
[----:B------:R1:W3:Y:S03]  /*5b20*/  MUFU.EX2 R154, R4 ;  /* 0x00000004009a7308 */ /* 0x0002e60000000800 */
[----:B--2---:R-:W-:Y:S01]  /*5b30*/  HMMA.16816.F32 R132, R8, R28, R32 ;  /* 0x0000001c0884723c */ /* 0x004fe20000001820 */
[----:B------:R-:W-:Y:S07]  /*5b40*/  LDSM.16.MT88.4 R32, [R182+0x400] ;  /* 0x00040000b620783b */ /* 0x000fee0000004200 */
[C---:B------:R-:W-:Y:S01]  /*5b50*/  HMMA.16816.F32 R92, R12.reuse, R48, RZ ;  /* 0x000000300c5c723c */ /* 0x040fe200000018ff */
[--C-:B-1----:R-:W-:Y:S01]  /*5b60*/  FFMA.FTZ R4, R41, c[0x0][0x2d0], -R0.reuse ;  /* 0x0000b40029047a23 */ /* 0x102fe20000010800 */
[----:B---3--:R-:W-:Y:S01]  /*5b70*/  F2FP.PACK_AB R5, R154, R235 ;  /* 0x000000eb9a05723e */ /* 0x008fe200000000ff */
[----:B------:R-:W1:Y:S04]  /*5b80*/  LDSM.16.MT88.4 R40, [R182] ;  /* 0x00000000b628783b */ /* 0x000e680000004200 */
[----:B------:R-:W-:Y:S01]  /*5b90*/  MOV R48, R64 ;  /* 0x0000004000307202 */ /* 0x000fe20000000f00 */
[----:B------:R2:W3:Y:S01]  /*5ba0*/  MUFU.EX2 R65, R4 ;  /* 0x0000000400417308 */ /* 0x0004e20000000800 */
[C---:B------:R-:W-:Y:S08]  /*5bb0*/  HMMA.16816.F32 R80, R12.reuse, R52, RZ ;  /* 0x000000340c50723c */ /* 0x040ff000000018ff */
[-C--:B------:R-:W-:Y:S01]  /*5bc0*/  HMMA.16816.F32 R76, R12, R38.reuse, RZ ;  /* 0x000000260c4c723c */ /* 0x080fe200000018ff */
[----:B--2---:R-:W-:Y:S01]  /*5bd0*/  FFMA.FTZ R4, R44, c[0x0][0x2d0], -R0 ;  /* 0x0000b4002c047a23 */ /* 0x004fe20000010800 */
[----:B---3--:R-:W-:Y:S01]  /*5be0*/  MOV R49, R65 ;  /* 0x0000004100317202 */ /* 0x008fe20000000f00 */
[----:B------:R-:W2:Y:S05]  /*5bf0*/  LDSM.16.MT88.4 R44, [R182+0x1000] ;  /* 0x00100000b62c783b */ /* 0x000eaa0000004200 */
[----:B------:R-:W-:Y:S01]  /*5c00*/  HMMA.16816.F32 R36, R16, R38, RZ ;  /* 0x000000261024723c */ /* 0x000fe200000018ff */
[----:B------:R3:W4:Y:S02]  /*5c10*/  MUFU.EX2 R66, R4 ;  /* 0x0000000400427308 */ /* 0x0007240000000800 */
[----:B---3--:R-:W-:-:S05]  /*5c20*/  F2FP.PACK_AB R4, R145, R221 ;  /* 0x000000dd9104723e */ /* 0x008fca00000000ff */
[----:B-1----:R-:W-:Y:S01]  /*5c30*/  HMMA.16816.F32 R116, R16, R40, RZ ;  /* 0x000000281074723c */ /* 0x002fe200000018ff */
[----:B----4-:R-:W-:-:S07]  /*5c40*/  F2FP.PACK_AB R7, R66, R65 ;  /* 0x000000414207723e */ /* 0x010fce00000000ff */
[----:B------:R-:W-:Y:S07]  /*5c50*/  HMMA.16816.F32 R96, R12, R40, RZ ;  /* 0x000000280c60723c */ /* 0x000fee00000018ff */
[----:B------:R-:W-:Y:S01]  /*5c60*/  FFMA.FTZ R40, R123, c[0x0][0x2d0], -R20 ;  /* 0x0000b4007b287a23 */ /* 0x000fe20000010814 */
[----:B------:R-:W-:Y:S01]  /*5c70*/  HMMA.16816.F32 R136, R4, R28, R24 ;  /* 0x0000001c0488723c */ /* 0x000fe20000001818 */
[----:B------:R-:W1:Y:S01]  /*5c80*/  LDSM.16.MT88.4 R24, [R181+0x1000] ;  /* 0x00100000b518783b */ /* 0x000e620000004200 */
[----:B------:R-:W-:-:S03]  /*5c90*/  MOV R41, R66 ;  /* 0x0000004200297202 */ /* 0x000fc60000000f00 */
[----:B------:R-:W-:Y:S02]  /*5ca0*/  MUFU.EX2 R40, R40 ;  /* 0x0000002800287308 */ /* 0x000fe40000000800 */
[--C-:B------:R-:W-:Y:S01]  /*5cb0*/  FFMA.FTZ R29, R120, c[0x0][0x2d0], -R20.reuse ;  /* 0x0000b400781d7a23 */ /* 0x100fe20000010814 */
[-C--:B------:R-:W-:Y:S01]  /*5cc0*/  HMMA.16816.F32 R140, R8, R32.reuse, R116 ;  /* 0x00000020088c723c */ /* 0x080fe20000001874 */
[----:B------:R-:W-:Y:S01]  /*5cd0*/  FFMA.FTZ R28, R107, c[0x0][0x2d0], -R3 ;  /* 0x0000b4006b1c7a23 */ /* 0x000fe20000010803 */
[----:B------:R-:W-:Y:S01]  /*5ce0*/  MOV R107, R154 ;  /* 0x0000009a006b7202 */ /* 0x000fe20000000f00 */
[----:B------:R-:W3:Y:S02]  /*5cf0*/  LDSM.16.MT88.4 R116, [R182+0x800] ;  /* 0x00080000b674783b */ /* 0x000ee40000004200 */
[----:B------:R-:W-:Y:S03]  /*5d00*/  MUFU.EX2 R230, R29 ;  /* 0x0000001d00e67308 */ /* 0x000fe60000000800 */
[C---:B------:R-:W-:Y:S05]  /*5d10*/  HMMA.16816.F32 R148, R4.reuse, R32, R96 ;  /* 0x000000200494723c */ /* 0x040fea0000001860 */
[----:B------:R-:W-:Y:S02]  /*5d20*/  MUFU.EX2 R28, R28 ;  /* 0x0000001c001c7308 */ /* 0x000fe40000000800 */
[--C-:B------:R-:W-:Y:S01]  /*5d30*/  FFMA.FTZ R33, R122, c[0x0][0x2d0], -R20.reuse ;  /* 0x0000b4007a217a23 */ /* 0x100fe20000010814 */
[----:B--2---:R-:W-:Y:S01]  /*5d40*/  HMMA.16816.F32 R212, R4, R44, R88 ;  /* 0x0000002c04d4723c */ /* 0x004fe20000001858 */
[----:B------:R-:W-:-:S04]  /*5d50*/  FFMA.FTZ R32, R121, c[0x0][0x2d0], -R20 ;  /* 0x0000b40079207a23 */ /* 0x000fc80000010814 */
[----:B------:R-:W2:Y:S03]  /*5d60*/  MUFU.EX2 R33, R33 ;  /* 0x0000002100217308 */ /* 0x000ea60000000800 */
[C---:B------:R-:W-:Y:S05]  /*5d70*/  HMMA.16816.F32 R20, R12.reuse, R50, RZ ;  /* 0x000000320c14723c */ /* 0x040fea00000018ff */
[----:B------:R-:W4:Y:S03]  /*5d80*/  MUFU.EX2 R32, R32 ;  /* 0x0000002000207308 */ /* 0x000f260000000800 */
[----:B------:R-:W-:Y:S01]  /*5d90*/  HMMA.16816.F32 R64, R12, R72, RZ ;  /* 0x000000480c40723c */ /* 0x000fe200000018ff */
[----:B--2---:R-:W-:-:S07]  /*5da0*/  F2FP.PACK_AB R96, R33, R40 ;  /* 0x000000282160723e */ /* 0x004fce00000000ff */
[----:B------:R-:W-:Y:S01]  /*5db0*/  HMMA.16816.F32 R172, R8, R44, R108 ;  /* 0x0000002c08ac723c */ /* 0x000fe2000000186c */
[----:B------:R-:W2:Y:S01]  /*5dc0*/  LDSM.16.MT88.4 R108, [R181+0x1400] ;  /* 0x00140000b56c783b */ /* 0x000ea20000004200 */
[----:B----4-:R-:W-:-:S05]  /*5dd0*/  F2FP.PACK_AB R98, R230, R32 ;  /* 0x00000020e662723e */ /* 0x010fca00000000ff */
[----:B------:R-:W-:Y:S01]  /*5de0*/  MOV R45, R156 ;  /* 0x0000009c002d7202 */ /* 0x000fe20000000f00 */
[----:B-1----:R-:W-:Y:S01]  /*5df0*/  HMMA.16816.F32 R88, R4, R26, R20 ;  /* 0x0000001a0458723c */ /* 0x002fe20000001814 */
[----:B------:R-:W-:-:S07]  /*5e00*/  MOV R44, R155 ;  /* 0x0000009b002c7202 */ /* 0x000fce0000000f00 */
[----:B------:R-:W-:Y:S08]  /*5e10*/  HMMA.16816.F32 R20, R12, R70, RZ ;  /* 0x000000460c14723c */ /* 0x000ff000000018ff */
[----:B------:R-:W-:Y:S08]  /*5e20*/  HMMA.16816.F32 R176, R4, R56, R64 ;  /* 0x0000003804b0723c */ /* 0x000ff00000001840 */
[----:B------:R-:W-:Y:S08]  /*5e30*/  HMMA.16816.F32 R64, R12, R42, RZ ;  /* 0x0000002a0c40723c */ /* 0x000ff000000018ff */
[----:B------:R-:W-:Y:S08]  /*5e40*/  HMMA.16816.F32 R156, R4, R46, R20 ;  /* 0x0000002e049c723c */ /* 0x000ff00000001814 */
[C---:B------:R-:W-:Y:S08]  /*5e50*/  HMMA.16816.F32 R20, R12.reuse, R54, RZ ;  /* 0x000000360c14723c */ /* 0x040ff000000018ff */
[----:B------:R-:W-:Y:S08]  /*5e60*/  HMMA.16816.F32 R12, R12, R74, RZ ;  /* 0x0000004a0c0c723c */ /* 0x000ff000000018ff */
[-C--:B------:R-:W-:Y:S08]  /*5e70*/  HMMA.16816.F32 R160, R8, R24.reuse, R112 ;  /* 0x0000001808a0723c */ /* 0x080ff00000001870 */
[C---:B------:R-:W-:Y:S07]  /*5e80*/  HMMA.16816.F32 R112, R4.reuse, R24, R92 ;  /* 0x000000180470723c */ /* 0x040fee000000185c */
[--C-:B------:R-:W-:Y:S01]  /*5e90*/  FFMA.FTZ R25, R106, c[0x0][0x2d0], -R3.reuse ;  /* 0x0000b4006a197a23 */ /* 0x100fe20000010803 */
[----:B------:R-:W-:Y:S01]  /*5ea0*/  HMMA.16816.F32 R196, R4, R60, R80 ;  /* 0x0000003c04c4723c */ /* 0x000fe20000001850 */
[--C-:B------:R-:W-:Y:S01]  /*5eb0*/  FFMA.FTZ R24, R102, c[0x0][0x2d0], -R3.reuse ;  /* 0x0000b40066187a23 */ /* 0x100fe20000010803 */
[----:B------:R-:W-:Y:S01]  /*5ec0*/  MOV R102, R147 ;  /* 0x0000009300667202 */ /* 0x000fe20000000f00 */
[----:B------:R-:W-:Y:S01]  /*5ed0*/  FFMA.FTZ R3, R100, c[0x0][0x2d0], -R3 ;  /* 0x0000b40064037a23 */ /* 0x000fe20000010803 */
[----:B------:R-:W-:-:S02]  /*5ee0*/  MOV R100, R146 ;  /* 0x0000009200647202 */ /* 0x000fc40000000f00 */
[----:B------:R-:W-:Y:S01]  /*5ef0*/  MOV R106, R153 ;  /* 0x00000099006a7202 */ /* 0x000fe20000000f00 */
[----:B------:R1:W-:Y:S01]  /*5f00*/  MUFU.EX2 R223, R3 ;  /* 0x0000000300df7308 */ /* 0x0003e20000000800 */
[C---:B------:R-:W-:Y:S08]  /*5f10*/  HMMA.16816.F32 R76, R4.reuse, R30, R76 ;  /* 0x0000001e044c723c */ /* 0x040ff0000000184c */
[----:B------:R-:W-:Y:S01]  /*5f20*/  HMMA.16816.F32 R84, R4, R34, R64 ;  /* 0x000000220454723c */ /* 0x000fe20000001840 */
[----:B-1----:R-:W-:-:S07]  /*5f30*/  FFMA.FTZ R3, R131, c[0x0][0x2d0], -R2 ;  /* 0x0000b40083037a23 */ /* 0x002fce0000010802 */
[C---:B------:R-:W-:Y:S08]  /*5f40*/  HMMA.16816.F32 R20, R4.reuse, R62, R20 ;  /* 0x0000003e0414723c */ /* 0x040ff00000001814 */
[----:B------:R-:W-:Y:S08]  /*5f50*/  HMMA.16816.F32 R12, R4, R58, R12 ;  /* 0x0000003a040c723c */ /* 0x000ff0000000180c */
[----:B------:R-:W-:Y:S07]  /*5f60*/  HMMA.16816.F32 R4, R16, R42, RZ ;  /* 0x0000002a1004723c */ /* 0x000fee00000018ff */
[----:B------:R-:W-:Y:S01]  /*5f70*/  MOV R43, R145 ;  /* 0x00000091002b7202 */ /* 0x000fe20000000f00 */
[C---:B------:R-:W-:Y:S01]  /*5f80*/  HMMA.16816.F32 R36, R8.reuse, R30, R36 ;  /* 0x0000001e0824723c */ /* 0x040fe20000001824 */
[----:B------:R-:W-:Y:S01]  /*5f90*/  MOV R42, R144 ;  /* 0x00000090002a7202 */ /* 0x000fe20000000f00 */
[----:B------:R-:W1:Y:S08]  /*5fa0*/  MUFU.EX2 R30, R25 ;  /* 0x00000019001e7308 */ /* 0x000e700000000800 */
[----:B------:R-:W4:Y:S06]  /*5fb0*/  MUFU.EX2 R31, R24 ;  /* 0x00000018001f7308 */ /* 0x000f2c0000000800 */
[----:B------:R-:W-:Y:S01]  /*5fc0*/  HMMA.16816.F32 R144, R8, R34, R4 ;  /* 0x000000220890723c */ /* 0x000fe20000001804 */
[----:B-1----:R-:W-:-:S06]  /*5fd0*/  F2FP.PACK_AB R97, R30, R28 ;  /* 0x0000001c1e61723e */ /* 0x002fcc00000000ff */
[----:B------:R-:W-:Y:S01]  /*5fe0*/  MOV R35, R152 ;  /* 0x0000009800237202 */ /* 0x000fe20000000f00 */
[----:B------:R-:W-:Y:S01]  /*5ff0*/  HMMA.16816.F32 R4, R16, R50, RZ ;  /* 0x000000321004723c */ /* 0x000fe200000018ff */
[----:B----4-:R-:W-:-:S07]  /*6000*/  F2FP.PACK_AB R99, R223, R31 ;  /* 0x0000001fdf63723e */ /* 0x010fce00000000ff */
[C---:B---3--:R-:W-:Y:S08]  /*6010*/  HMMA.16816.F32 R140, R96.reuse, R116, R140 ;  /* 0x00000074608c723c */ /* 0x048ff0000000188c */
[----:B------:R-:W-:Y:S08]  /*6020*/  HMMA.16816.F32 R144, R96, R118, R144 ;  /* 0x000000766090723c */ /* 0x000ff00000001890 */
[----:B------:R-:W-:Y:S01]  /*6030*/  HMMA.16816.F32 R152, R8, R26, R4 ;  /* 0x0000001a0898723c */ /* 0x000fe20000001804 */
[----:B------:R1:W-:Y:S07]  /*6040*/  MUFU.EX2 R26, R3 ;  /* 0x00000003001a7308 */ /* 0x0003ee0000000800 */
[----:B------:R-:W-:Y:S01]  /*6050*/  HMMA.16816.F32 R4, R16, R70, RZ ;  /* 0x000000461004723c */ /* 0x000fe200000018ff */
[----:B-1----:R-:W-:-:S04]  /*6060*/  FFMA.FTZ R3, R130, c[0x0][0x2d0], -R2 ;  /* 0x0000b40082037a23 */ /* 0x002fc80000010802 */
[----:B------:R1:W3:Y:S11]  /*6070*/  MUFU.EX2 R27, R3 ;  /* 0x00000003001b7308 */ /* 0x0002f60000000800 */
[----:B--2---:R-:W-:Y:S08]  /*6080*/  HMMA.16816.F32 R152, R96, R110, R152 ;  /* 0x0000006e6098723c */ /* 0x004ff00000001898 */
[----:B------:R-:W-:Y:S01]  /*6090*/  HMMA.16816.F32 R64, R8, R46, R4 ;  /* 0x0000002e0840723c */ /* 0x000fe20000001804 */
[--C-:B-1----:R-:W-:Y:S01]  /*60a0*/  FFMA.FTZ R3, R129, c[0x0][0x2d0], -R2.reuse ;  /* 0x0000b40081037a23 */ /* 0x102fe20000010802 */
[----:B---3--:R-:W-:Y:S01]  /*60b0*/  F2FP.PACK_AB R92, R27, R26 ;  /* 0x0000001a1b5c723e */ /* 0x008fe200000000ff */
[----:B------:R-:W-:-:S05]  /*60c0*/  FFMA.FTZ R2, R128, c[0x0][0x2d0], -R2 ;  /* 0x0000b40080027a23 */ /* 0x000fca0000010802 */
[C---:B------:R-:W-:Y:S01]  /*60d0*/  HMMA.16816.F32 R4, R16.reuse, R54, RZ ;  /* 0x000000361004723c */ /* 0x040fe200000018ff */
[----:B------:R1:W-:Y:S07]  /*60e0*/  MUFU.EX2 R29, R3 ;  /* 0x00000003001d7308 */ /* 0x0003ee0000000800 */
[----:B------:R-:W-:Y:S01]  /*60f0*/  HMMA.16816.F32 R16, R16, R74, RZ ;  /* 0x0000004a1010723c */ /* 0x000fe200000018ff */
[----:B-1----:R-:W-:-:S04]  /*6100*/  FFMA.FTZ R3, R127, c[0x0][0x2d0], -R0 ;  /* 0x0000b4007f037a23 */ /* 0x002fc80000010800 */
[----:B------:R1:W-:Y:S11]  /*6110*/  MUFU.EX2 R25, R3 ;  /* 0x0000000300197308 */ /* 0x0003f60000000800 */
[C---:B------:R-:W-:Y:S01]  /*6120*/  HMMA.16816.F32 R80, R8.reuse, R62, R4 ;  /* 0x0000003e0850723c */ /* 0x040fe20000001804 */
[----:B------:R-:W2:Y:S06]  /*6130*/  LDSM.16.MT88.4 R60, [R182+0x1400] ;  /* 0x00140000b63c783b */ /* 0x000eac0000004200 */
[----:B------:R-:W-:Y:S01]  /*6140*/  FADD.FTZ R5, R224, R222 ;  /* 0x000000dee0057221 */ /* 0x000fe20000010000 */
[----:B------:R-:W-:Y:S01]  /*6150*/  HMMA.16816.F32 R16, R8, R58, R16 ;  /* 0x0000003a0810723c */ /* 0x000fe20000001810 */
[----:B------:R-:W3:Y:S01]  /*6160*/  MUFU.EX2 R224, R2 ;  /* 0x0000000200e07308 */ /* 0x000ee20000000800 */
[----:B------:R-:W-:-:S02]  /*6170*/  FFMA.FTZ R4, R125, c[0x0][0x2d0], -R0 ;  /* 0x0000b4007d047a23 */ /* 0x000fc40000010800 */
[----:B------:R-:W-:Y:S02]  /*6180*/  FADD.FTZ R5, R225, R5 ;  /* 0x00000005e1057221 */ /* 0x000fe40000010000 */
[----:B------:R-:W-:Y:S02]  /*6190*/  FADD.FTZ R6, R216, R209 ;  /* 0x000000d1d8067221 */ /* 0x000fe40000010000 */
[----:B------:R-:W-:Y:S01]  /*61a0*/  FADD.FTZ R7, R207, R205 ;  /* 0x000000cdcf077221 */ /* 0x000fe20000010000 */
[----:B------:R-:W-:Y:S01]  /*61b0*/  MUFU.EX2 R11, R4 ;  /* 0x00000004000b7308 */ /* 0x000fe20000000800 */
[----:B-1----:R-:W-:Y:S02]  /*61c0*/  FADD.FTZ R3, R211, R6 ;  /* 0x00000006d3037221 */ /* 0x002fe40000010000 */
[----:B------:R-:W-:Y:S02]  /*61d0*/  FADD.FTZ R6, R206, R7 ;  /* 0x00000007ce067221 */ /* 0x000fe40000010000 */
[----:B------:R-:W-:-:S02]  /*61e0*/  FADD.FTZ R7, R201, R195 ;  /* 0x000000c3c9077221 */ /* 0x000fc40000010000 */
[----:B------:R-:W-:Y:S01]  /*61f0*/  FADD.FTZ R5, R226, R5 ;  /* 0x00000005e2057221 */ /* 0x000fe20000010000 */
[----:B---3--:R-:W-:Y:S01]  /*6200*/  F2FP.PACK_AB R94, R224, R29 ;  /* 0x0000001de05e723e */ /* 0x008fe200000000ff */
[--C-:B------:R-:W-:Y:S02]  /*6210*/  FFMA.FTZ R2, R126, c[0x0][0x2d0], -R0.reuse ;  /* 0x0000b4007e027a23 */ /* 0x100fe40000010800 */
[----:B------:R-:W-:Y:S02]  /*6220*/  FFMA.FTZ R0, R124, c[0x0][0x2d0], -R0 ;  /* 0x0000b4007c007a23 */ /* 0x000fe40000010800 */
[----:B------:R-:W1:Y:S01]  /*6230*/  LDSM.16.MT88.4 R124, [R181+0x800] ;  /* 0x00080000b57c783b */ /* 0x000e620000004200 */
[----:B------:R-:W3:Y:S01]  /*6240*/  MUFU.EX2 R24, R2 ;  /* 0x0000000200187308 */ /* 0x000ee20000000800 */
[----:B------:R-:W-:Y:S02]  /*6250*/  FADD.FTZ R10, R202, R7 ;  /* 0x00000007ca0a7221 */ /* 0x000fe40000010000 */
[----:B------:R-:W-:-:S02]  /*6260*/  FADD.FTZ R9, R228, R5 ;  /* 0x00000005e4097221 */ /* 0x000fc40000010000 */
[----:B------:R-:W-:-:S03]  /*6270*/  FADD.FTZ R3, R220, R3 ;  /* 0x00000003dc037221 */ /* 0x000fc60000010000 */
[----:B------:R-:W4:Y:S01]  /*6280*/  MUFU.EX2 R225, R0 ;  /* 0x0000000000e17308 */ /* 0x000f220000000800 */
[----:B------:R-:W-:Y:S01]  /*6290*/  FADD.FTZ R3, R227, R3 ;  /* 0x00000003e3037221 */ /* 0x000fe20000010000 */
[----:B--2---:R-:W-:Y:S03]  /*62a0*/  HMMA.16816.F32 R52, R96, R60, R172 ;  /* 0x0000003c6034723c */ /* 0x004fe600000018ac */
[----:B------:R-:W-:Y:S01]  /*62b0*/  FADD.FTZ R3, R42, R3 ;  /* 0x000000032a037221 */ /* 0x000fe20000010000 */
[----:B---3--:R-:W-:Y:S01]  /*62c0*/  F2FP.PACK_AB R93, R24, R25 ;  /* 0x00000019185d723e */ /* 0x008fe200000000ff */
[----:B------:R-:W-:-:S03]  /*62d0*/  FADD.FTZ R2, R208, R6 ;  /* 0x00000006d0027221 */ /* 0x000fc60000010000 */
[----:B------:R-:W-:Y:S01]  /*62e0*/  HMMA.16816.F32 R64, R96, R62, R64 ;  /* 0x0000003e6040723c */ /* 0x000fe20000001840 */
[----:B------:R-:W-:Y:S01]  /*62f0*/  LDSM.16.MT88.4 R4, [R182+0x2000] ;  /* 0x00200000b604783b */ /* 0x000fe20000004200 */
[----:B------:R-:W-:Y:S02]  /*6300*/  FADD.FTZ R8, R221, R2 ;  /* 0x00000002dd087221 */ /* 0x000fe40000010000 */
[----:B------:R-:W-:Y:S01]  /*6310*/  @P3 IMAD.HI.U32 R2, R249, c[0x0][0x2c8], RZ ;  /* 0x0000b200f9023a27 */ /* 0x000fe200078e00ff */
[----:B----4-:R-:W-:Y:S02]  /*6320*/  F2FP.PACK_AB R95, R225, R11 ;  /* 0x0000000be15f723e */ /* 0x010fe400000000ff */
[----:B------:R-:W-:Y:S02]  /*6330*/  MOV R0, R249 ;  /* 0x000000f900007202 */ /* 0x000fe40000000f00 */
[----:B------:R-:W-:-:S03]  /*6340*/  @P3 SHF.R.U32.HI R0, RZ, c[0x0][0x2cc], R2 ;  /* 0x0000b300ff003a19 */ /* 0x000fc60000011602 */
[----:B------:R-:W-:Y:S01]  /*6350*/  HMMA.16816.F32 R120, R92, R116, R148 ;  /* 0x000000745c78723c */ /* 0x000fe20000001894 */
[----:B------:R-:W-:-:S05]  /*6360*/  IADD3 R0, R0, R248, -R247 ;  /* 0x000000f800007210 */ /* 0x000fca0007ffe8f7 */
[----:B------:R-:W-:Y:S02]  /*6370*/  IMAD.HI R0, R0, 0x2aaaaaab, RZ ;  /* 0x2aaaaaab00007827 */ /* 0x000fe400078e02ff */
[----:B-1----:R-:W-:Y:S03]  /*6380*/  HMMA.16816.F32 R128, R92, R124, R136 ;  /* 0x0000007c5c80723c */ /* 0x002fe60000001888 */
[----:B------:R-:W-:-:S05]  /*6390*/  SHF.R.U32.HI R2, RZ, 0x1f, R0 ;  /* 0x0000001fff027819 */ /* 0x000fca0000011600 */
[C---:B------:R-:W-:Y:S08]  /*63a0*/  HMMA.16816.F32 R132, R96.reuse, R124, R132 ;  /* 0x0000007c6084723c */ /* 0x040ff00000001884 */
[-C--:B------:R-:W-:Y:S08]  /*63b0*/  HMMA.16816.F32 R136, R96, R126.reuse, R36 ;  /* 0x0000007e6088723c */ /* 0x080ff00000001824 */
[----:B------:R-:W-:Y:S01]  /*63c0*/  HMMA.16816.F32 R124, R92, R126, R76 ;  /* 0x0000007e5c7c723c */ /* 0x000fe2000000184c */
[----:B------:R-:W1:Y:S07]  /*63d0*/  LDSM.16.MT88.4 R76, [R181+0x2000] ;  /* 0x00200000b54c783b */ /* 0x000e6e0000004200 */
[-C--:B------:R-:W-:Y:S08]  /*63e0*/  HMMA.16816.F32 R148, R96, R108.reuse, R160 ;  /* 0x0000006c6094723c */ /* 0x080ff000000018a0 */
[C---:B------:R-:W-:Y:S08]  /*63f0*/  HMMA.16816.F32 R112, R92.reuse, R108, R112 ;  /* 0x0000006c5c70723c */ /* 0x040ff00000001870 */
[C---:B------:R-:W-:Y:S08]  /*6400*/  HMMA.16816.F32 R116, R92.reuse, R118, R84 ;  /* 0x000000765c74723c */ /* 0x040ff00000001854 */
[C---:B------:R-:W-:Y:S08]  /*6410*/  HMMA.16816.F32 R108, R92.reuse, R110, R88 ;  /* 0x0000006e5c6c723c */ /* 0x040ff00000001858 */
[----:B------:R-:W-:Y:S08]  /*6420*/  HMMA.16816.F32 R56, R92, R60, R212 ;  /* 0x0000003c5c38723c */ /* 0x000ff000000018d4 */
[C---:B-1----:R-:W-:Y:S08]  /*6430*/  HMMA.16816.F32 R68, R96.reuse, R76, R168 ;  /* 0x0000004c6044723c */ /* 0x042ff000000018a8 */
[----:B------:R-:W-:Y:S08]  /*6440*/  HMMA.16816.F32 R80, R96, R78, R80 ;  /* 0x0000004e6050723c */ /* 0x000ff00000001850 */
[----:B------:R-:W-:Y:S08]  /*6450*/  HMMA.16816.F32 R72, R92, R76, R196 ;  /* 0x0000004c5c48723c */ /* 0x000ff000000018c4 */
[----:B------:R-:W-:Y:S08]  /*6460*/  HMMA.16816.F32 R84, R96, R4, R164 ;  /* 0x000000046054723c */ /* 0x000ff000000018a4 */
[C---:B------:R-:W-:Y:S08]  /*6470*/  HMMA.16816.F32 R60, R92.reuse, R62, R156 ;  /* 0x0000003e5c3c723c */ /* 0x040ff0000000189c */
[C---:B------:R-:W-:Y:S08]  /*6480*/  HMMA.16816.F32 R76, R92.reuse, R78, R20 ;  /* 0x0000004e5c4c723c */ /* 0x040ff00000001814 */
[----:B------:R-:W-:Y:S07]  /*6490*/  HMMA.16816.F32 R88, R92, R4, R176 ;  /* 0x000000045c58723c */ /* 0x000fee00000018b0 */
[----:B------:R-:W-:Y:S01]  /*64a0*/  FADD.FTZ R4, R43, R8 ;  /* 0x000000082b047221 */ /* 0x000fe20000010000 */
[----:B------:R-:W-:Y:S03]  /*64b0*/  HMMA.16816.F32 R96, R96, R6, R16 ;  /* 0x000000066060723c */ /* 0x000fe60000001810 */
[----:B------:R-:W-:-:S05]  /*64c0*/  FADD.FTZ R4, R106, R4 ;  /* 0x000000046a047221 */ /* 0x000fca0000010000 */
[----:B------:R-:W-:Y:S07]  /*64d0*/  HMMA.16816.F32 R92, R92, R6, R12 ;  /* 0x000000065c5c723c */ /* 0x000fee000000180c */
[----:B------:R-:W-:Y:S01]  /*64e0*/  LEA.HI.SX32 R7, R0, R2, 0x1d ;  /* 0x0000000200077211 */ /* 0x000fe200078feaff */
[----:B------:R-:W-:Y:S02]  /*64f0*/  FADD.FTZ R2, R229, R10 ;  /* 0x0000000ae5027221 */ /* 0x000fe40000010000 */
[----:B------:R-:W-:-:S02]  /*6500*/  FADD.FTZ R0, R35, R9 ;  /* 0x0000000923007221 */ /* 0x000fc40000010000 */
[----:B------:R-:W-:Y:S01]  /*6510*/  FADD.FTZ R5, R235, R2 ;  /* 0x00000002eb057221 */ /* 0x000fe20000010000 */
[----:B------:R-:W-:Y:S01]  /*6520*/  IMNMX R235, R234, R7, !PT ;  /* 0x00000007eaeb7217 */ /* 0x000fe20007800200 */
[----:B------:R-:W-:Y:S02]  /*6530*/  FADD.FTZ R2, R100, R0 ;  /* 0x0000000064027221 */ /* 0x000fe40000010000 */
[----:B------:R-:W-:Y:S01]  /*6540*/  FADD.FTZ R0, R102, R3 ;  /* 0x0000000366007221 */ /* 0x000fe20000010000 */
[----:B------:R-:W-:Y:S01]  /*6550*/  ISETP.GE.AND P0, PT, R203, R235, PT ;  /* 0x000000ebcb00720c */ /* 0x000fe20003f06270 */
        /* <DEDUP_REMOVED lines=21> */
[----:B------:R-:W-:Y:S01]  /*66b0*/  FADD.FTZ R225, R225, R0 ;  /* 0x00000000e1e17221 */ /* 0x000fe20000010000 */
[----:B------:R-:W-:Y:S05]  /*66c0*/  @!P0 BRA `(.L_x_1381) ;  /* 0x0000392000008947 */ /* 0x000fea0003800000 */
[----:B------:R-:W-:Y:S01]  /*66d0*/  IMAD.MOV.U32 R102, RZ, RZ, R104 ;  /* 0x000000ffff667224 */ /* 0x000fe200078e0068 */
[----:B------:R-:W-:Y:S01]  /*66e0*/  MOV R107, R101 ;  /* 0x00000065006b7202 */ /* 0x000fe20000000f00 */
[----:B------:R-:W-:Y:S01]  /*66f0*/  IMAD.MOV.U32 R100, RZ, RZ, R105 ;  /* 0x000000ffff647224 */ /* 0x000fe200078e0069 */
[----:B------:R-:W-:Y:S02]  /*6700*/  MOV R106, R103 ;  /* 0x00000067006a7202 */ /* 0x000fe40000000f00 */
.L_x_1394:
        /* <DEDUP_REMOVED lines=16> */
[----:B------:R-:W-:Y:S01]  /*6810*/  IMAD.WIDE.U32 R2, R204, c[0x0][0x208], RZ ;  /* 0x00008200cc027a25 */ /* 0x000fe200078e00ff */
[----:B------:R-:W-:Y:S05]  /*6820*/  SHF.R.S32.HI R0, RZ, 0x1f, R204 ;  /* 0x0000001fff007819 */ /* 0x000fea00000114cc */
[----:B------:R-:W-:Y:S04]  /*6830*/  IMAD R0, R0, c[0x0][0x208], RZ ;  /* 0x0000820000007a24 */ /* 0x000fe800078e02ff */
[----:B------:R-:W-:Y:S05]  /*6840*/  IMAD R0, R204, c[0x0][0x20c], R0 ;  /* 0x00008300cc007a24 */ /* 0x000fea00078e0200 */
[----:B------:R-:W-:Y:S02]  /*6850*/  IADD3 R3, R3, R0, RZ ;  /* 0x0000000003037210 */ /* 0x000fe40007ffe0ff */
[----:B------:R-:W-:Y:S03]  /*6860*/  SHF.R.S32.HI R0, RZ, 0x1f, R200 ;  /* 0x0000001fff007819 */ /* 0x000fe600000114c8 */
[----:B------:R-:W-:Y:S04]  /*6870*/  IMAD.WIDE.U32 R2, R200, c[0x0][0x218], R2 ;  /* 0x00008600c8027a25 */ /* 0x000fe800078e0002 */
[----:B------:R-:W-:Y:S01]  /*6880*/  IMAD R4, R0, c[0x0][0x218], RZ ;  /* 0x0000860000047a24 */ /* 0x000fe200078e02ff */
[----:B------:R-:W-:Y:S03]  /*6890*/  IADD3 R0, P4, R242, R2, RZ ;  /* 0x00000002f2007210 */ /* 0x000fe60007f9e0ff */
[----:B------:R-:W-:Y:S01]  /*68a0*/  IMAD R4, R200, c[0x0][0x21c], R4 ;  /* 0x00008700c8047a24 */ /* 0x000fe200078e0204 */
[----:B------:R-:W-:Y:S04]  /*68b0*/  LEA R10, P0, R0, c[0x0][0x1f8], 0x1 ;  /* 0x00007e00000a7a11 */ /* 0x000fe800078008ff */
[----:B------:R-:W-:Y:S04]  /*68c0*/  IADD3.X R2, R246, R3, R4, P4, !PT ;  /* 0x00000003f6027210 */ /* 0x000fe800027fe404 */
[----:B------:R-:W-:Y:S01]  /*68d0*/  LEA.HI.X R5, R0, c[0x0][0x1fc], R2, 0x1, P0 ;  /* 0x00007f0000057a11 */ /* 0x000fe200000f0c02 */
[----:B------:R-:W-:-:S05]  /*68e0*/  BRA.DIV ~URZ, `(.L_x_1384) ;  /* 0x0000d3327f007947 */ /* 0x000fca000b800000 */
[----:B------:R4:W3:Y:S02]  /*68f0*/  SHFL.IDX PT, R4, R5, RZ, 0x1c1f ;  /* 0x001c1fff05047589 */ /* 0x0008e400000e0000 */
.L_x_1494:
[----:B------:R-:W-:-:S05]  /*6900*/  BRA.DIV ~URZ, `(.L_x_1385) ;  /* 0x0000d3827f007947 */ /* 0x000fca000b800000 */
[----:B------:R4:W3:Y:S02]  /*6910*/  SHFL.IDX PT, R0, R10, RZ, 0x1c1f ;  /* 0x001c1fff0a007589 */ /* 0x0008e400000e0000 */
.L_x_1495:
[----:B------:R-:W5:Y:S01]  /*6920*/  S2R R11, SR_TID.X ;  /* 0x00000000000b7919 */ /* 0x000f620000002100 */
[C---:B------:R-:W-:Y:S01]  /*6930*/  ISETP.GE.AND P6, PT, R210.reuse, c[0x0][0x1d4], PT ;  /* 0x00007500d2007a0c */ /* 0x040fe20003fc6270 */
[----:B------:R-:W-:Y:S01]  /*6940*/  IMAD.SHL.U32 R3, R210, 0x2, RZ ;  /* 0x00000002d2037824 */ /* 0x000fe200078e00ff */
[C---:B------:R-:W-:Y:S01]  /*6950*/  ISETP.GE.AND P5, PT, R232.reuse, c[0x0][0x1d4], PT ;  /* 0x00007500e8007a0c */ /* 0x040fe20003fa6270 */
[----:B------:R-:W-:Y:S03]  /*6960*/  IMAD.SHL.U32 R2, R232, 0x2, RZ ;  /* 0x00000002e8027824 */ /* 0x000fe600078e00ff */
[C---:B---3--:R-:W-:Y:S02]  /*6970*/  IADD3 R8, P4, R0.reuse, R3, RZ ;  /* 0x0000000300087210 */ /* 0x048fe40007f9e0ff */
[----:B------:R-:W-:Y:S01]  /*6980*/  IADD3 R6, P0, R0, R2, RZ ;  /* 0x0000000200067210 */ /* 0x000fe20007f1e0ff */
[C---:B------:R-:W-:Y:S02]  /*6990*/  IMAD.SHL.U32 R2, R233.reuse, 0x2, RZ ;  /* 0x00000002e9027824 */ /* 0x040fe400078e00ff */
[C---:B------:R-:W-:Y:S01]  /*69a0*/  IMAD.X R9, R4.reuse, 0x1, R219, P4 ;  /* 0x0000000104097824 */ /* 0x040fe200020e06db */
        /* <DEDUP_REMOVED lines=8> */
[----:B------:R3:W-:Y:S01]  /*6a30*/  LDGSTS.E.BYPASS.LTC128B.128 [R194+0x2480], [R6.64], !P5 ;  /* 0x0248000006c27fae */ /* 0x0007e2000e901d46 */
[----:B-----5:R-:W-:Y:S04]  /*6a40*/  ISETP.GT.AND P0, PT, R11, 0x3f, PT ;  /* 0x0000003f0b00780c */ /* 0x020fe80003f04270 */
[----:B------:R3:W-:Y:S09]  /*6a50*/  LDGSTS.E.BYPASS.LTC128B.128 [R194+0x3080], [R2.64], !P4 ;  /* 0x0308000002c27fae */ /* 0x0007f2000e101d46 */
[----:B------:R-:W-:-:S05]  /*6a60*/  @P0 BRA `(.L_x_1383) ;  /* 0x0000012000000947 */ /* 0x000fca0003800000 */
[----:B------:R-:W-:-:S05]  /*6a70*/  BRA.DIV ~URZ, `(.L_x_1386) ;  /* 0x0000d2727f007947 */ /* 0x000fca000b800000 */
[----:B------:R3:W4:Y:S04]  /*6a80*/  SHFL.IDX PT, R4, R5, 0x1, 0x1c1f ;  /* 0x003c1f0005047f89 */ /* 0x00072800000e0000 */
[----:B------:R3:W2:Y:S02]  /*6a90*/  SHFL.IDX PT, R0, R10, 0x1, 0x1c1f ;  /* 0x003c1f000a007f89 */ /* 0x0006a400000e0000 */
.L_x_1496:
        /* <DEDUP_REMOVED lines=15> */
.L_x_1383:
[----:B------:R-:W-:Y:S05]  /*6b90*/  BSYNC B0 ;  /* 0x0000000000007941 */ /* 0x000fea0003800000 */
.L_x_1382:
        /* <DEDUP_REMOVED lines=197> */
[----:B--234-:R-:W-:Y:S01]  /*77f0*/  IMAD R2, R203, 0x30, R237 ;  /* 0x00000030cb027824 */ /* 0x01cfe200078e02ed */
[----:B------:R-:W-:Y:S01]  /*7800*/  IADD3 R5, -R236, 0x30, RZ ;  /* 0x00000030ec057810 */ /* 0x000fe20007ffe1ff */
[----:B------:R-:W-:Y:S03]  /*7810*/  IMAD.MOV.U32 R200, RZ, RZ, RZ ;  /* 0x000000ffffc87224 */ /* 0x000fe600078e00ff */
[----:B------:R-:W-:Y:S02]  /*7820*/  IADD3 R2, R2, -0x30, R231 ;  /* 0xffffffd002027810 */ /* 0x000fe40007ffe0e7 */
[----:B------:R-:W-:Y:S03]  /*7830*/  ISETP.GE.AND P5, PT, R5, 0x1, PT ;  /* 0x000000010500780c */ /* 0x000fe60003fa6270 */
[----:B------:R-:W-:Y:S04]  /*7840*/  @P2 IMAD.HI.U32 R3, R2, c[0x0][0x2bc], RZ ;  /* 0x0000af0002032a27 */ /* 0x000fe800078e00ff */
[----:B-1----:R-:W-:Y:S01]  /*7850*/  IMAD.MOV.U32 R0, RZ, RZ, R2 ;  /* 0x000000ffff007224 */ /* 0x002fe200078e0002 */
        /* <DEDUP_REMOVED lines=23> */
.L_x_1497:
[----:B------:R-:W-:-:S05]  /*79d0*/  BRA.DIV ~URZ, `(.L_x_1390) ;  /* 0x0000c4427f007947 */ /* 0x000fca000b800000 */
[----:B------:R3:W4:Y:S02]  /*79e0*/  SHFL.IDX PT, R0, R9, RZ, 0x1c1f ;  /* 0x001c1fff09007589 */ /* 0x00072400000e0000 */
.L_x_1498:
[C---:B------:R-:W-:Y:S01]  /*79f0*/  @P5 ISETP.GE.AND P0, PT, R210.reuse, c[0x0][0x1d4], PT ;  /* 0x00007500d2005a0c */ /* 0x040fe20003f06270 */
[----:B------:R-:W-:Y:S02]  /*7a00*/  IMAD.SHL.U32 R2, R210, 0x2, RZ ;  /* 0x00000002d2027824 */ /* 0x000fe400078e00ff */
[----:B------:R-:W-:Y:S02]  /*7a10*/  IMAD.SHL.U32 R6, R232, 0x2, RZ ;  /* 0x00000002e8067824 */ /* 0x000fe400078e00ff */
[C---:B------:R-:W-:Y:S01]  /*7a20*/  IMAD.SHL.U32 R14, R233.reuse, 0x2, RZ ;  /* 0x00000002e90e7824 */ /* 0x040fe200078e00ff */
[C---:B----4-:R-:W-:Y:S02]  /*7a30*/  @P5 IADD3 R2, P4, R0.reuse, R2, RZ ;  /* 0x0000000200025210 */ /* 0x050fe40007f9e0ff */
[----:B------:R-:W-:Y:S03]  /*7a40*/  @P5 IADD3 R6, P6, R0, R6, RZ ;  /* 0x0000000600065210 */ /* 0x000fe60007fde0ff */
[----:B--2---:R-:W-:Y:S01]  /*7a50*/  @P5 IMAD.X R3, R4, 0x1, R219, P4 ;  /* 0x0000000104035824 */ /* 0x004fe200020e06db */
[----:B------:R-:W-:Y:S01]  /*7a60*/  @P5 ISETP.GE.AND P4, PT, R232, c[0x0][0x1d4], PT ;  /* 0x00007500e8005a0c */ /* 0x000fe20003f86270 */
[----:B------:R-:W-:Y:S03]  /*7a70*/  @P5 IMAD.X R7, R4, 0x1, R217, P6 ;  /* 0x0000000104075824 */ /* 0x000fe600030e06d9 */
[----:B------:R-:W-:Y:S01]  /*7a80*/  @!PT LDS RZ, [RZ] ;  /* 0x00000000fffff984 */ /* 0x000fe20000000800 */
[----:B------:R-:W-:Y:S01]  /*7a90*/  @!PT LDS RZ, [RZ] ;  /* 0x00000000fffff984 */ /* 0x000fe20000000800 */
[----:B------:R-:W-:Y:S01]  /*7aa0*/  @!PT LDS RZ, [RZ] ;  /* 0x00000000fffff984 */ /* 0x000fe20000000800 */
[----:B------:R2:W-:Y:S01]  /*7ab0*/  @P5 LDGSTS.E.BYPASS.LTC128B.128 [R194+0x3c80], [R2.64], !P0 ;  /* 0x03c8000002c25fae */ /* 0x0005e2000c101d46 */
[----:B------:R-:W-:Y:S08]  /*7ac0*/  @P5 ISETP.GE.AND P0, PT, R233, c[0x0][0x1d4], PT ;  /* 0x00007500e9005a0c */ /* 0x000ff00003f06270 */
[----:B------:R4:W-:Y:S01]  /*7ad0*/  @P5 LDGSTS.E.BYPASS.LTC128B.128 [R194+0x4880], [R6.64], !P4 ;  /* 0x0488000006c25fae */ /* 0x0009e2000e101d46 */
[----:B--2---:R-:W-:Y:S05]  /*7ae0*/  @P5 IADD3 R2, P6, R0, R14, RZ ;  /* 0x0000000e00025210 */ /* 0x004fea0007fde0ff */
[----:B------:R-:W-:Y:S05]  /*7af0*/  @P5 IMAD.X R3, R4, 0x1, R218, P6 ;  /* 0x0000000104035824 */ /* 0x000fea00030e06da */
[----:B------:R4:W-:Y:S01]  /*7b00*/  @P5 LDGSTS.E.BYPASS.LTC128B.128 [R194+0x5480], [R2.64], !P0 ;  /* 0x0548000002c25fae */ /* 0x0009e2000c101d46 */
[----:B------:R-:W-:Y:S01]  /*7b10*/  ISETP.GE.AND P5, PT, R5, 0x21, PT ;  /* 0x000000210500780c */ /* 0x000fe20003fa6270 */
[----:B------:R-:W-:-:S06]  /*7b20*/  BRA.DIV ~URZ, `(.L_x_1391) ;  /* 0x0000c3527f007947 */ /* 0x000fcc000b800000 */
[----:B------:R2:W1:Y:S04]  /*7b30*/  SHFL.IDX PT, R4, R8, 0x1, 0x1c1f ;  /* 0x003c1f0008047f89 */ /* 0x00046800000e0000 */
[----:B------:R2:W3:Y:S02]  /*7b40*/  SHFL.IDX PT, R0, R9, 0x1, 0x1c1f ;  /* 0x003c1f0009007f89 */ /* 0x0004e400000e0000 */
.L_x_1499:
[C---:B----4-:R-:W-:Y:S01]  /*7b50*/  IMAD.SHL.U32 R2, R210.reuse, 0x2, RZ ;  /* 0x00000002d2027824 */ /* 0x050fe200078e00ff */
[----:B------:R-:W-:Y:S01]  /*7b60*/  @P5 ISETP.GE.AND P0, PT, R210, c[0x0][0x1d4], PT ;  /* 0x00007500d2005a0c */ /* 0x000fe20003f06270 */
[----:B------:R-:W-:Y:S02]  /*7b70*/  IMAD.SHL.U32 R6, R232, 0x2, RZ ;  /* 0x00000002e8067824 */ /* 0x000fe400078e00ff */
[C---:B------:R-:W-:Y:S01]  /*7b80*/  IMAD.SHL.U32 R5, R233.reuse, 0x2, RZ ;  /* 0x00000002e9057824 */ /* 0x040fe200078e00ff */
[C---:B---3--:R-:W-:Y:S02]  /*7b90*/  @P5 IADD3 R2, P4, R0.reuse, R2, RZ ;  /* 0x0000000200025210 */ /* 0x048fe40007f9e0ff */
[----:B------:R-:W-:Y:S03]  /*7ba0*/  @P5 IADD3 R6, P6, R0, R6, RZ ;  /* 0x0000000600065210 */ /* 0x000fe60007fde0ff */
[----:B-1----:R-:W-:Y:S01]  /*7bb0*/  @P5 IMAD.X R3, R4, 0x1, R219, P4 ;  /* 0x0000000104035824 */ /* 0x002fe200020e06db */
        /* <DEDUP_REMOVED lines=8> */
[----:B-1----:R-:W-:Y:S05]  /*7c40*/  @P5 IADD3 R2, P6, R0, R5, RZ ;  /* 0x0000000500025210 */ /* 0x002fea0007fde0ff */
[----:B------:R-:W-:Y:S05]  /*7c50*/  @P5 IMAD.X R3, R4, 0x1, R218, P6 ;  /* 0x0000000104035824 */ /* 0x000fea00030e06da */
[----:B------:R3:W-:Y:S03]  /*7c60*/  @P5 LDGSTS.E.BYPASS.LTC128B.128 [R194+0x5c80], [R2.64], !P0 ;  /* 0x05c8000002c25fae */ /* 0x0007e6000c101d46 */
.L_x_1388:
[----:B--234-:R-:W-:Y:S05]  /*7c70*/  BSYNC B0 ;  /* 0x0000000000007941 */ /* 0x01cfea0003800000 */
.L_x_1387:
[----:B------:R-:W-:Y:S01]  /*7c80*/  IADD3 R4, R251, R249, RZ ;  /* 0x000000f9fb047210 */ /* 0x000fe20007ffe0ff */
[----:B------:R-:W0:Y:S04]  /*7c90*/  LDGDEPBAR ;  /* 0x00000000000079af */ /* 0x000e280000000000 */
[----:B-1----:R-:W-:Y:S05]  /*7ca0*/  @P3 IMAD.HI.U32 R0, R4, c[0x0][0x2c8], RZ ;  /* 0x0000b20004003a27 */ /* 0x002fea00078e00ff */
[----:B------:R-:W-:Y:S01]  /*7cb0*/  @P3 SHF.R.U32.HI R4, RZ, c[0x0][0x2cc], R0 ;  /* 0x0000b300ff043a19 */ /* 0x000fe20000011600 */
[----:B------:R-:W-:Y:S05]  /*7cc0*/  IMAD R0, R203, -0x30, RZ ;  /* 0xffffffd0cb007824 */ /* 0x000fea00078e02ff */
[----:B------:R-:W-:Y:S04]  /*7cd0*/  IADD3 R0, -R250, 0x1, R0 ;  /* 0x00000001fa007810 */ /* 0x000fe80007ffe100 */
[----:B------:R-:W-:Y:S01]  /*7ce0*/  IADD3 R5, -R247, R0, R248 ;  /* 0x00000000f7057210 */ /* 0x000fe20007ffe1f8 */
[----:B------:R-:W-:-:S05]  /*7cf0*/  BRA.DIV ~URZ, `(.L_x_1392) ;  /* 0x0000c2427f007947 */ /* 0x000fca000b800000 */
[----:B------:R1:W2:Y:S02]  /*7d00*/  SHFL.IDX PT, R0, R4, RZ, 0x1c1f ;  /* 0x001c1fff04007589 */ /* 0x0002a400000e0000 */
.L_x_1500:
[----:B--2---:R-:W-:Y:S05]  /*7d10*/  IMAD.IADD R0, R5, 0x1, R0 ;  /* 0x0000000105007824 */ /* 0x004fea00078e0200 */
[C---:B------:R-:W-:Y:S02]  /*7d20*/  ISETP.GT.AND P6, PT, R0.reuse, RZ, PT ;  /* 0x000000ff0000720c */ /* 0x040fe40003fc4270 */
[C---:B------:R-:W-:Y:S02]  /*7d30*/  ISETP.GT.AND P5, PT, R0.reuse, 0x1, PT ;  /* 0x000000010000780c */ /* 0x040fe40003fa4270 */
[C---:B------:R-:W-:Y:S02]  /*7d40*/  ISETP.GT.AND P4, PT, R0.reuse, 0x8, PT ;  /* 0x000000080000780c */ /* 0x040fe40003f84270 */
        /* <DEDUP_REMOVED lines=18> */
[----:B------:R-:W-:Y:S02]  /*7e70*/  FSEL R12, R12, -INF , P5 ;  /* 0xff8000000c0c7808 */ /* 0x000fe40002800000 */
[----:B------:R-:W-:Y:S02]  /*7e80*/  FSEL R11, R11, -INF , P4 ;  /* 0xff8000000b0b7808 */ /* 0x000fe40002000000 */
[----:B------:R-:W-:Y:S01]  /*7e90*/  FSEL R10, R10, -INF , P0 ;  /* 0xff8000000a0a7808 */ /* 0x000fe20000000000 */
[----:B------:R-:W-:-:S05]  /*7ea0*/  BRA.DIV ~URZ, `(.L_x_1393) ;  /* 0x0000c0f27f007947 */ /* 0x000fca000b800000 */
[----:B------:R-:W-:Y:S08]  /*7eb0*/  SHFL.IDX PT, R3, R4, 0x1, 0x1c1f ;  /* 0x003c1f0004037f89 */ /* 0x000ff000000e0000 */
[----:B------:R-:W-:Y:S08]  /*7ec0*/  SHFL.IDX PT, R2, R4, 0x2, 0x1c1f ;  /* 0x005c1f0004027f89 */ /* 0x000ff000000e0000 */
[----:B------:R-:W2:Y:S02]  /*7ed0*/  SHFL.IDX PT, R0, R4, 0x3, 0x1c1f ;  /* 0x007c1f0004007f89 */ /* 0x000ea400000e0000 */
[C---:B--2---:R-:W-:Y:S02]  /*7ee0*/  IMAD.IADD R0, R5.reuse, 0x1, R0 ;  /* 0x0000000105007824 */ /* 0x044fe400078e0200 */
[C---:B------:R-:W-:Y:S02]  /*7ef0*/  IMAD.IADD R3, R5.reuse, 0x1, R3 ;  /* 0x0000000105037824 */ /* 0x040fe400078e0203 */
[----:B------:R-:W-:Y:S03]  /*7f00*/  IMAD.IADD R2, R5, 0x1, R2 ;  /* 0x0000000105027824 */ /* 0x000fe600078e0202 */
[C---:B------:R-:W-:Y:S02]  /*7f10*/  ISETP.GT.AND P6, PT, R3.reuse, RZ, PT ;  /* 0x000000ff0300720c */ /* 0x040fe40003fc4270 */
[C---:B------:R-:W-:Y:S02]  /*7f20*/  ISETP.GT.AND P5, PT, R3.reuse, 0x1, PT ;  /* 0x000000010300780c */ /* 0x040fe40003fa4270 */
[C---:B------:R-:W-:Y:S02]  /*7f30*/  ISETP.GT.AND P4, PT, R3.reuse, 0x8, PT ;  /* 0x000000080300780c */ /* 0x040fe40003f84270 */
        /* <DEDUP_REMOVED lines=18> */
[C---:B------:R-:W-:Y:S02]  /*8060*/  ISETP.GT.AND P6, PT, R2.reuse, RZ, PT ;  /* 0x000000ff0200720c */ /* 0x040fe40003fc4270 */
        /* <DEDUP_REMOVED lines=22> */
[----:B------:R-:W-:Y:S02]  /*81d0*/  FMNMX.FTZ R2, R9, R100, !PT ;  /* 0x0000006409027209 */ /* 0x000fe40007810000 */
[----:B------:R-:W-:Y:S02]  /*81e0*/  FSEL R45, R33, -INF , P6 ;  /* 0xff800000212d7808 */ /* 0x000fe40003000000 */
[----:B------:R-:W-:Y:S02]  /*81f0*/  FMNMX.FTZ R2, R14, R2, !PT ;  /* 0x000000020e027209 */ /* 0x000fe40007810000 */
[----:B------:R-:W-:Y:S02]  /*8200*/  ISETP.GT.AND P6, PT, R0, RZ, PT ;  /* 0x000000ff0000720c */ /* 0x000fe40003fc4270 */
[----:B------:R-:W-:Y:S02]  /*8210*/  FMNMX.FTZ R2, R21, R2, !PT ;  /* 0x0000000215027209 */ /* 0x000fe40007810000 */
[----:B------:R-:W-:Y:S02]  /*8220*/  FSEL R43, R32, -INF , P5 ;  /* 0xff800000202b7808 */ /* 0x000fe40002800000 */
[----:B------:R-:W-:Y:S02]  /*8230*/  FMNMX.FTZ R2, R20, R2, !PT ;  /* 0x0000000214027209 */ /* 0x000fe40007810000 */
[----:B------:R-:W-:Y:S02]  /*8240*/  ISETP.GT.AND P5, PT, R0, 0x1, PT ;  /* 0x000000010000780c */ /* 0x000fe40003fa4270 */
        /* <DEDUP_REMOVED lines=11> */
[C---:B------:R-:W-:Y:S02]  /*8300*/  ISETP.GT.AND P6, PT, R0.reuse, 0x10, PT ;  /* 0x000000100000780c */ /* 0x040fe40003fc4270 */
[----:B------:R-:W-:Y:S02]  /*8310*/  FMNMX.FTZ R2, R11, R2, !PT ;  /* 0x000000020b027209 */ /* 0x000fe40007810000 */
        /* <DEDUP_REMOVED lines=15> */
[----:B------:R-:W-:Y:S01]  /*8410*/  FSEL R7, R169, -INF , P6 ;  /* 0xff800000a9077808 */ /* 0x000fe20003000000 */
[----:B------:R-:W2:Y:S01]  /*8420*/  SHFL.BFLY PT, R0, R2, 0x2, 0x1f ;  /* 0x0c401f0002007f89 */ /* 0x000ea200000e0000 */
[----:B------:R-:W-:Y:S02]  /*8430*/  FSEL R6, R168, -INF , P5 ;  /* 0xff800000a8067808 */ /* 0x000fe40002800000 */
[----:B------:R-:W-:Y:S02]  /*8440*/  FSEL R5, R157, -INF , P4 ;  /* 0xff8000009d057808 */ /* 0x000fe40002000000 */
[----:B------:R-:W-:Y:S02]  /*8450*/  FSEL R8, R156, -INF , P0 ;  /* 0xff8000009c087808 */ /* 0x000fe40000000000 */
[----:B--2---:R-:W-:Y:S05]  /*8460*/  FMNMX.FTZ R0, R0, R2, !PT ;  /* 0x0000000200007209 */ /* 0x004fea0007810000 */
[----:B------:R-:W2:Y:S02]  /*8470*/  SHFL.BFLY PT, R2, R0, 0x1, 0x1f ;  /* 0x0c201f0000027f89 */ /* 0x000ea400000e0000 */
[----:B--2---:R-:W-:Y:S02]  /*8480*/  FMNMX.FTZ R105, R0, R2, !PT ;  /* 0x0000000200697209 */ /* 0x004fe40007810000 */
        /* <DEDUP_REMOVED lines=12> */
[----:B------:R-:W2:Y:S02]  /*8550*/  SHFL.BFLY PT, R2, R0, 0x2, 0x1f ;  /* 0x0c401f0000027f89 */ /* 0x000ea400000e0000 */
[----:B--2---:R-:W-:Y:S06]  /*8560*/  FMNMX.FTZ R0, R0, R2, !PT ;  /* 0x0000000200007209 */ /* 0x004fec0007810000 */
        /* <DEDUP_REMOVED lines=31> */
[----:B-12---:R-:W-:Y:S06]  /*8760*/  FMNMX.FTZ R4, R0, R2, !PT ;  /* 0x0000000200047209 */ /* 0x006fec0007810000 */
[----:B------:R1:W2:Y:S02]  /*8770*/  SHFL.BFLY PT, R0, R4, 0x1, 0x1f ;  /* 0x0c201f0004007f89 */ /* 0x0002a400000e0000 */
.L_x_1501:
        /* <DEDUP_REMOVED lines=22> */
[----:B------:R-:W-:Y:S01]  /*88e0*/  FFMA.FTZ R207, R10, c[0x0][0x2d0], -R2 ;  /* 0x0000b4000acf7a23 */ /* 0x000fe20000010802 */
[----:B------:R-:W-:Y:S10]  /*88f0*/  MUFU.EX2 R13, R9 ;  /* 0x00000009000d7308 */ /* 0x000ff40000000800 */
[----:B------:R-:W2:Y:S10]  /*8900*/  MUFU.EX2 R2, R4 ;  /* 0x0000000400027308 */ /* 0x000eb40000000800 */
[----:B------:R-:W-:Y:S01]  /*8910*/  MUFU.EX2 R14, R14 ;  /* 0x0000000e000e7308 */ /* 0x000fe20000000800 */
[C---:B-1----:R-:W-:Y:S02]  /*8920*/  FFMA.FTZ R0, R100.reuse, R230, R3 ;  /* 0x000000e664007223 */ /* 0x042fe40000010003 */
[C---:B------:R-:W-:Y:S02]  /*8930*/  FMUL.FTZ R52, R100.reuse, R52 ;  /* 0x0000003464347220 */ /* 0x040fe40000410000 */
[C---:B------:R-:W-:Y:S02]  /*8940*/  FMUL.FTZ R53, R100.reuse, R53 ;  /* 0x0000003564357220 */ /* 0x040fe40000410000 */
[C---:B------:R-:W-:Y:S02]  /*8950*/  FMUL.FTZ R64, R100.reuse, R64 ;  /* 0x0000004064407220 */ /* 0x040fe40000410000 */
[C---:B------:R-:W-:Y:S02]  /*8960*/  FMUL.FTZ R65, R100.reuse, R65 ;  /* 0x0000004164417220 */ /* 0x040fe40000410000 */
[C---:B------:R-:W-:Y:S02]  /*8970*/  FMUL.FTZ R68, R100.reuse, R68 ;  /* 0x0000004464447220 */ /* 0x040fe40000410000 */
[----:B------:R-:W-:Y:S01]  /*8980*/  FMUL.FTZ R69, R100, R69 ;  /* 0x0000004564457220 */ /* 0x000fe20000410000 */
[C---:B--2---:R-:W-:Y:S01]  /*8990*/  F2FP.PACK_AB R156, R2.reuse, R3 ;  /* 0x00000003029c723e */ /* 0x044fe200000000ff */
        /* <DEDUP_REMOVED lines=28> */
[----:B------:R-:W-:Y:S09]  /*8b60*/  FMUL.FTZ R85, R100, R85 ;  /* 0x0000005564557220 */ /* 0x000ff20000410000 */
[----:B------:R3:W-:Y:S01]  /*8b70*/  MUFU.EX2 R215, R38 ;  /* 0x0000002600d77308 */ /* 0x0007e20000000800 */
[C---:B-1----:R-:W-:Y:S02]  /*8b80*/  FFMA.FTZ R0, R3.reuse, R223, R11 ;  /* 0x000000df03007223 */ /* 0x042fe4000001000b */
[C---:B------:R-:W-:Y:S02]  /*8b90*/  FMUL.FTZ R54, R3.reuse, R54 ;  /* 0x0000003603367220 */ /* 0x040fe40000410000 */
[C---:B------:R-:W-:Y:S02]  /*8ba0*/  FMUL.FTZ R55, R3.reuse, R55 ;  /* 0x0000003703377220 */ /* 0x040fe40000410000 */
[C---:B------:R-:W-:Y:S03]  /*8bb0*/  FMUL.FTZ R66, R3.reuse, R66 ;  /* 0x0000004203427220 */ /* 0x040fe60000410000 */
[----:B------:R-:W-:Y:S01]  /*8bc0*/  MUFU.EX2 R222, R171 ;  /* 0x000000ab00de7308 */ /* 0x000fe20000000800 */
[----:B------:R-:W-:Y:S02]  /*8bd0*/  FMUL.FTZ R67, R3, R67 ;  /* 0x0000004303437220 */ /* 0x000fe40000410000 */
[C---:B--2---:R-:W-:Y:S01]  /*8be0*/  FADD.FTZ R35, R2.reuse, R0 ;  /* 0x0000000002237221 */ /* 0x044fe20000010000 */
[----:B------:R-:W-:Y:S01]  /*8bf0*/  F2FP.PACK_AB R157, R2, R11 ;  /* 0x0000000b029d723e */ /* 0x000fe200000000ff */
[C---:B------:R-:W-:Y:S01]  /*8c00*/  FMUL.FTZ R2, R103.reuse, c[0x0][0x2d0] ;  /* 0x0000b40067027a20 */ /* 0x040fe20000410000 */
[----:B------:R-:W-:Y:S01]  /*8c10*/  FSEL R0, R103, RZ, P0 ;  /* 0x000000ff67007208 */ /* 0x000fe20000000000 */
[C---:B------:R-:W-:Y:S02]  /*8c20*/  FMUL.FTZ R70, R3.reuse, R70 ;  /* 0x0000004603467220 */ /* 0x040fe40000410000 */
[----:B------:R-:W-:Y:S01]  /*8c30*/  FMUL.FTZ R71, R3, R71 ;  /* 0x0000004703477220 */ /* 0x000fe20000410000 */
[----:B------:R-:W-:Y:S01]  /*8c40*/  FSEL R2, R2, RZ, P0 ;  /* 0x000000ff02027208 */ /* 0x000fe20000000000 */
[----:B------:R-:W-:Y:S01]  /*8c50*/  FADD.FTZ R0, -R0, R106 ;  /* 0x0000006a00007221 */ /* 0x000fe20000010100 */
[----:B------:R-:W-:Y:S01]  /*8c60*/  FSETP.NEU.FTZ.AND P0, PT, R101, -INF , PT ;  /* 0xff8000006500780b */ /* 0x000fe20003f1d000 */
[----:B------:R-:W-:Y:S01]  /*8c70*/  FMUL.FTZ R82, R3, R82 ;  /* 0x0000005203527220 */ /* 0x000fe20000410000 */
[----:B------:R-:W-:Y:S01]  /*8c80*/  MUFU.EX2 R106, R173 ;  /* 0x000000ad006a7308 */ /* 0x000fe20000000800 */
[--C-:B------:R-:W-:Y:S02]  /*8c90*/  FFMA.FTZ R4, R40, c[0x0][0x2d0], -R2.reuse ;  /* 0x0000b40028047a23 */ /* 0x100fe40000010802 */
[--C-:B------:R-:W-:Y:S02]  /*8ca0*/  FFMA.FTZ R197, R39, c[0x0][0x2d0], -R2.reuse ;  /* 0x0000b40027c57a23 */ /* 0x100fe40000010802 */
[--C-:B------:R-:W-:Y:S01]  /*8cb0*/  FFMA.FTZ R9, R46, c[0x0][0x2d0], -R2.reuse ;  /* 0x0000b4002e097a23 */ /* 0x100fe20000010802 */
[----:B---3--:R-:W-:Y:S01]  /*8cc0*/  LDSM.16.MT88.4 R36, [R182] ;  /* 0x00000000b624783b */ /* 0x008fe20000004200 */
[--C-:B------:R-:W-:Y:S01]  /*8cd0*/  FFMA.FTZ R34, R158, c[0x0][0x2d0], -R2.reuse ;  /* 0x0000b4009e227a23 */ /* 0x100fe20000010802 */
[----:B------:R-:W-:Y:S01]  /*8ce0*/  F2FP.PACK_AB R158, R14, R13 ;  /* 0x0000000d0e9e723e */ /* 0x000fe200000000ff */
        /* <DEDUP_REMOVED lines=9> */
[----:B------:R-:W-:Y:S01]  /*8d80*/  FFMA.FTZ R195, R45, c[0x0][0x2d0], -R2 ;  /* 0x0000b4002dc37a23 */ /* 0x000fe20000010802 */
[C---:B------:R-:W-:Y:S01]  /*8d90*/  FSEL R2, R101.reuse, RZ, P0 ;  /* 0x000000ff65027208 */ /* 0x040fe20000000000 */
[----:B------:R-:W-:Y:S02]  /*8da0*/  FMUL.FTZ R0, R0, c[0x0][0x2d0] ;  /* 0x0000b40000007a20 */ /* 0x000fe40000410000 */
[----:B------:R-:W-:Y:S02]  /*8db0*/  FMUL.FTZ R48, R100, R152 ;  /* 0x0000009864307220 */ /* 0x000fe40000410000 */
[----:B------:R-:W-:Y:S01]  /*8dc0*/  FADD.FTZ R2, -R2, R107 ;  /* 0x0000006b02027221 */ /* 0x000fe20000010100 */
[----:B------:R-:W-:Y:S01]  /*8dd0*/  MUFU.EX2 R214, R34 ;  /* 0x0000002200d67308 */ /* 0x000fe20000000800 */
[----:B------:R-:W-:Y:S02]  /*8de0*/  FMUL.FTZ R49, R100, R153 ;  /* 0x0000009964317220 */ /* 0x000fe40000410000 */
[----:B------:R-:W-:Y:S02]  /*8df0*/  FMUL.FTZ R2, R2, c[0x0][0x2d0] ;  /* 0x0000b40002027a20 */ /* 0x000fe40000410000 */
[----:B-1----:R-:W-:Y:S02]  /*8e00*/  FMUL.FTZ R4, R101, c[0x0][0x2d0] ;  /* 0x0000b40065047a20 */ /* 0x002fe40000410000 */
[C---:B------:R-:W-:Y:S02]  /*8e10*/  FMUL.FTZ R50, R3.reuse, R154 ;  /* 0x0000009a03327220 */ /* 0x040fe40000410000 */
[C---:B------:R-:W-:Y:S01]  /*8e20*/  FMUL.FTZ R51, R3.reuse, R155 ;  /* 0x0000009b03337220 */ /* 0x040fe20000410000 */
[----:B------:R-:W-:Y:S01]  /*8e30*/  FSEL R4, R4, RZ, P0 ;  /* 0x000000ff04047208 */ /* 0x000fe20000000000 */
[----:B------:R-:W1:Y:S01]  /*8e40*/  MUFU.EX2 R0, R0 ;  /* 0x0000000000007308 */ /* 0x000e620000000800 */
[----:B------:R-:W-:Y:S01]  /*8e50*/  LDSM.16.MT88.4 R152, [R181+0x1400] ;  /* 0x00140000b598783b */ /* 0x000fe20000004200 */
[----:B------:R-:W-:Y:S01]  /*8e60*/  FMUL.FTZ R83, R3, R83 ;  /* 0x0000005303537220 */ /* 0x000fe20000410000 */
[----:B------:R-:W-:Y:S01]  /*8e70*/  ISETP.GT.AND P0, PT, R203, R235, PT ;  /* 0x000000ebcb00720c */ /* 0x000fe20003f04270 */
[--C-:B------:R-:W-:Y:S01]  /*8e80*/  FFMA.FTZ R16, R33, c[0x0][0x2d0], -R4.reuse ;  /* 0x0000b40021107a23 */ /* 0x100fe20000010804 */
[----:B------:R-:W-:Y:S01]  /*8e90*/  IADD3 R203, R203, -0x1, RZ ;  /* 0xffffffffcbcb7810 */ /* 0x000fe20007ffe0ff */
[--C-:B------:R-:W-:Y:S02]  /*8ea0*/  FFMA.FTZ R11, R22, c[0x0][0x2d0], -R4.reuse ;  /* 0x0000b400160b7a23 */ /* 0x100fe40000010804 */
[--C-:B------:R-:W-:Y:S02]  /*8eb0*/  FFMA.FTZ R168, R23, c[0x0][0x2d0], -R4.reuse ;  /* 0x0000b40017a87a23 */ /* 0x100fe40000010804 */
[----:B------:R-:W2:Y:S01]  /*8ec0*/  MUFU.EX2 R33, R10 ;  /* 0x0000000a00217308 */ /* 0x000ea20000000800 */
[--C-:B------:R-:W-:Y:S02]  /*8ed0*/  FFMA.FTZ R18, R44, c[0x0][0x2d0], -R4.reuse ;  /* 0x0000b4002c127a23 */ /* 0x100fe40000010804 */
[--C-:B------:R-:W-:Y:S02]  /*8ee0*/  FFMA.FTZ R17, R41, c[0x0][0x2d0], -R4.reuse ;  /* 0x0000b40029117a23 */ /* 0x100fe40000010804 */
[--C-:B------:R-:W-:Y:S02]  /*8ef0*/  FFMA.FTZ R160, R32, c[0x0][0x2d0], -R4.reuse ;  /* 0x0000b40020a07a23 */ /* 0x100fe40000010804 */
[--C-:B------:R-:W-:Y:S02]  /*8f00*/  FFMA.FTZ R162, R26, c[0x0][0x2d0], -R4.reuse ;  /* 0x0000b4001aa27a23 */ /* 0x100fe40000010804 */
[--C-:B------:R-:W-:Y:S01]  /*8f10*/  FFMA.FTZ R167, R24, c[0x0][0x2d0], -R4.reuse ;  /* 0x0000b40018a77a23 */ /* 0x100fe20000010804 */
[----:B------:R-:W3:Y:S01]  /*8f20*/  MUFU.EX2 R2, R2 ;  /* 0x0000000200027308 */ /* 0x000ee20000000800 */
[--C-:B------:R-:W-:Y:S02]  /*8f30*/  FFMA.FTZ R178, R7, c[0x0][0x2d0], -R4.reuse ;  /* 0x0000b40007b27a23 */ /* 0x100fe40000010804 */
[--C-:B------:R-:W-:Y:S02]  /*8f40*/  FFMA.FTZ R196, R6, c[0x0][0x2d0], -R4.reuse ;  /* 0x0000b40006c47a23 */ /* 0x100fe40000010804 */
[--C-:B------:R-:W-:Y:S02]  /*8f50*/  FFMA.FTZ R198, R5, c[0x0][0x2d0], -R4.reuse ;  /* 0x0000b40005c67a23 */ /* 0x100fe40000010804 */
[----:B------:R-:W-:Y:S02]  /*8f60*/  FFMA.FTZ R199, R8, c[0x0][0x2d0], -R4 ;  /* 0x0000b40008c77a23 */ /* 0x000fe40000010804 */
[C---:B-1----:R-:W-:Y:S01]  /*8f70*/  FFMA.FTZ R4, R0.reuse, R224, R21 ;  /* 0x000000e000047223 */ /* 0x042fe20000010015 */
[----:B------:R-:W1:Y:S01]  /*8f80*/  MUFU.EX2 R228, R19 ;  /* 0x0000001300e47308 */ /* 0x000e620000000800 */
[----:B------:R-:W-:Y:S01]  /*8f90*/  FMUL.FTZ R44, R0, R108 ;  /* 0x0000006c002c7220 */ /* 0x000fe20000410000 */
[----:B------:R-:W-:Y:S01]  /*8fa0*/  F2FP.PACK_AB R108, R20, R21 ;  /* 0x00000015146c723e */ /* 0x000fe200000000ff */
[C---:B------:R-:W-:Y:S01]  /*8fb0*/  FMUL.FTZ R24, R0.reuse, R120 ;  /* 0x0000007800187220 */ /* 0x040fe20000410000 */
[----:B--2---:R-:W-:Y:S01]  /*8fc0*/  F2FP.PACK_AB R159, R215, R33 ;  /* 0x00000021d79f723e */ /* 0x004fe200000000ff */
[C---:B------:R-:W-:Y:S02]  /*8fd0*/  FMUL.FTZ R25, R0.reuse, R121 ;  /* 0x0000007900197220 */ /* 0x040fe40000410000 */
[C---:B------:R-:W-:Y:S02]  /*8fe0*/  FMUL.FTZ R28, R0.reuse, R116 ;  /* 0x00000074001c7220 */ /* 0x040fe40000410000 */
[C---:B------:R-:W-:Y:S01]  /*8ff0*/  FMUL.FTZ R29, R0.reuse, R117 ;  /* 0x00000075001d7220 */ /* 0x040fe20000410000 */
[----:B------:R-:W-:Y:S01]  /*9000*/  MUFU.EX2 R212, R18 ;  /* 0x0000001200d47308 */ /* 0x000fe20000000800 */
[C---:B------:R-:W-:Y:S02]  /*9010*/  FMUL.FTZ R40, R0.reuse, R112 ;  /* 0x0000007000287220 */ /* 0x040fe40000410000 */
[----:B------:R-:W-:Y:S02]  /*9020*/  FMUL.FTZ R41, R0, R113 ;  /* 0x0000007100297220 */ /* 0x000fe40000410000 */
[----:B---3--:R-:W-:Y:S02]  /*9030*/  FMUL.FTZ R10, R2, R130 ;  /* 0x00000082020a7220 */ /* 0x008fe40000410000 */
[----:B------:R-:W-:Y:S02]  /*9040*/  FADD.FTZ R130, R20, R4 ;  /* 0x0000000414827221 */ /* 0x000fe40000010000 */
[----:B------:R-:W2:Y:S01]  /*9050*/  LDSM.16.MT88.4 R20, [R181] ;  /* 0x00000000b514783b */ /* 0x000ea20000004200 */
[----:B------:R-:W-:Y:S01]  /*9060*/  FADD.FTZ R6, R13, R12 ;  /* 0x0000000c0d067221 */ /* 0x000fe20000010000 */
[----:B------:R-:W-:Y:S01]  /*9070*/  MUFU.EX2 R213, R17 ;  /* 0x0000001100d57308 */ /* 0x000fe20000000800 */
[C---:B------:R-:W-:Y:S02]  /*9080*/  FMUL.FTZ R12, R0.reuse, R124 ;  /* 0x0000007c000c7220 */ /* 0x040fe40000410000 */
[C---:B------:R-:W-:Y:S02]  /*9090*/  FMUL.FTZ R13, R0.reuse, R125 ;  /* 0x0000007d000d7220 */ /* 0x040fe40000410000 */
[C---:B------:R-:W-:Y:S02]  /*90a0*/  FMUL.FTZ R45, R0.reuse, R109 ;  /* 0x0000006d002d7220 */ /* 0x040fe40000410000 */
[C---:B------:R-:W-:Y:S02]  /*90b0*/  FMUL.FTZ R56, R0.reuse, R56 ;  /* 0x0000003800387220 */ /* 0x040fe40000410000 */
[C---:B------:R-:W-:Y:S01]  /*90c0*/  FMUL.FTZ R57, R0.reuse, R57 ;  /* 0x0000003900397220 */ /* 0x040fe20000410000 */
[----:B------:R-:W3:Y:S01]  /*90d0*/  MUFU.EX2 R229, R16 ;  /* 0x0000001000e57308 */ /* 0x000ee20000000800 */
        /* <DEDUP_REMOVED lines=14> */
[----:B------:R-:W-:Y:S02]  /*91c0*/  FADD.FTZ R165, R14, R6 ;  /* 0x000000060ea57221 */ /* 0x000fe40000010000 */
[C---:B------:R-:W-:Y:S02]  /*91d0*/  FMUL.FTZ R5, R100.reuse, R133 ;  /* 0x0000008564057220 */ /* 0x040fe40000410000 */
[C---:B------:R-:W-:Y:S01]  /*91e0*/  FMUL.FTZ R6, R3.reuse, R134 ;  /* 0x0000008603067220 */ /* 0x040fe20000410000 */
[----:B------:R-:W4:Y:S01]  /*91f0*/  MUFU.EX2 R0, R11 ;  /* 0x0000000b00007308 */ /* 0x000f220000000800 */
[----:B------:R-:W-:Y:S02]  /*9200*/  FMUL.FTZ R7, R3, R135 ;  /* 0x0000008703077220 */ /* 0x000fe40000410000 */
[----:B------:R-:W-:Y:S02]  /*9210*/  FMUL.FTZ R4, R100, R132 ;  /* 0x0000008464047220 */ /* 0x000fe40000410000 */
[C---:B------:R-:W-:Y:S02]  /*9220*/  FMUL.FTZ R14, R2.reuse, R126 ;  /* 0x0000007e020e7220 */ /* 0x040fe40000410000 */
[C---:B------:R-:W-:Y:S02]  /*9230*/  FMUL.FTZ R15, R2.reuse, R127 ;  /* 0x0000007f020f7220 */ /* 0x040fe40000410000 */
[----:B------:R-:W-:Y:S01]  /*9240*/  LDSM.16.MT88.4 R124, [R181+0x1000] ;  /* 0x00100000b57c783b */ /* 0x000fe20000004200 */
[-C--:B--2---:R-:W-:Y:S01]  /*9250*/  HMMA.16816.F32 R4, R156, R20.reuse, R4 ;  /* 0x000000149c04723c */ /* 0x084fe20000001804 */
[----:B------:R-:W-:Y:S04]  /*9260*/  MUFU.EX2 R132, R172 ;  /* 0x000000ac00847308 */ /* 0x000fe80000000800 */
[----:B------:R-:W-:Y:S01]  /*9270*/  FMUL.FTZ R46, R2, R110 ;  /* 0x0000006e022e7220 */ /* 0x000fe20000410000 */
[----:B-1----:R-:W-:Y:S01]  /*9280*/  F2FP.PACK_AB R110, R228, R214 ;  /* 0x000000d6e46e723e */ /* 0x002fe200000000ff */
[----:B------:R-:W-:Y:S01]  /*9290*/  FMUL.FTZ R47, R2, R111 ;  /* 0x0000006f022f7220 */ /* 0x000fe20000410000 */
[----:B---3--:R-:W-:Y:S01]  /*92a0*/  F2FP.PACK_AB R111, R229, R213 ;  /* 0x000000d5e56f723e */ /* 0x008fe200000000ff */
[C---:B------:R-:W-:Y:S02]  /*92b0*/  FMUL.FTZ R16, R100.reuse, R136 ;  /* 0x0000008864107220 */ /* 0x040fe40000410000 */
[----:B------:R-:W-:Y:S01]  /*92c0*/  MUFU.EX2 R223, R164 ;  /* 0x000000a400df7308 */ /* 0x000fe20000000800 */
[----:B------:R-:W-:Y:S01]  /*92d0*/  FMUL.FTZ R17, R100, R137 ;  /* 0x0000008964117220 */ /* 0x000fe20000410000 */
[----:B----4-:R-:W-:Y:S01]  /*92e0*/  F2FP.PACK_AB R109, R212, R0 ;  /* 0x00000000d46d723e */ /* 0x010fe200000000ff */
[C---:B------:R-:W-:Y:S02]  /*92f0*/  FMUL.FTZ R11, R2.reuse, R131 ;  /* 0x00000083020b7220 */ /* 0x040fe40000410000 */
[C---:B------:R-:W-:Y:S02]  /*9300*/  FMUL.FTZ R18, R3.reuse, R138 ;  /* 0x0000008a03127220 */ /* 0x040fe40000410000 */
[C---:B------:R-:W-:Y:S02]  /*9310*/  FMUL.FTZ R19, R3.reuse, R139 ;  /* 0x0000008b03137220 */ /* 0x040fe40000410000 */
[----:B------:R-:W-:Y:S01]  /*9320*/  LDSM.16.MT88.4 R136, [R181+0x800] ;  /* 0x00080000b588783b */ /* 0x000fe20000004200 */
[C---:B------:R-:W-:Y:S01]  /*9330*/  HMMA.16816.F32 R8, R108.reuse, R20, R8 ;  /* 0x000000146c08723c */ /* 0x040fe20000001808 */
[----:B------:R-:W-:Y:S03]  /*9340*/  MUFU.EX2 R131, R166 ;  /* 0x000000a600837308 */ /* 0x000fe60000000800 */
[C---:B------:R-:W-:Y:S02]  /*9350*/  FMUL.FTZ R42, R2.reuse, R114 ;  /* 0x00000072022a7220 */ /* 0x040fe40000410000 */
[C---:B------:R-:W-:Y:S02]  /*9360*/  FMUL.FTZ R43, R2.reuse, R115 ;  /* 0x00000073022b7220 */ /* 0x040fe40000410000 */
[-C--:B------:R-:W-:Y:S01]  /*9370*/  HMMA.16816.F32 R12, R108, R22.reuse, R12 ;  /* 0x000000166c0c723c */ /* 0x080fe2000000180c */
[----:B------:R-:W1:Y:S02]  /*9380*/  LDSM.16.MT88.4 R112, [R181+0xc00] ;  /* 0x000c0000b570783b */ /* 0x000e640000004200 */
[----:B------:R-:W-:Y:S01]  /*9390*/  MUFU.EX2 R224, R163 ;  /* 0x000000a300e07308 */ /* 0x000fe20000000800 */
[C---:B------:R-:W-:Y:S02]  /*93a0*/  FMUL.FTZ R26, R2.reuse, R122 ;  /* 0x0000007a021a7220 */ /* 0x040fe40000410000 */
[----:B------:R-:W-:Y:S02]  /*93b0*/  FMUL.FTZ R27, R2, R123 ;  /* 0x0000007b021b7220 */ /* 0x000fe40000410000 */
[C---:B------:R-:W-:Y:S01]  /*93c0*/  HMMA.16816.F32 R16, R156.reuse, R22, R16 ;  /* 0x000000169c10723c */ /* 0x040fe20000001810 */
[----:B------:R-:W-:Y:S03]  /*93d0*/  LDSM.16.MT88.4 R120, [R182+0x400] ;  /* 0x00040000b678783b */ /* 0x000fe60000004200 */
[C---:B------:R-:W-:Y:S01]  /*93e0*/  FMUL.FTZ R20, R100.reuse, R140 ;  /* 0x0000008c64147220 */ /* 0x040fe20000410000 */
[----:B------:R-:W-:Y:S01]  /*93f0*/  MUFU.EX2 R227, R161 ;  /* 0x000000a100e37308 */ /* 0x000fe20000000800 */
[----:B------:R-:W-:Y:S02]  /*9400*/  FMUL.FTZ R21, R100, R141 ;  /* 0x0000008d64157220 */ /* 0x000fe40000410000 */
[C---:B------:R-:W-:Y:S04]  /*9410*/  FMUL.FTZ R22, R3.reuse, R142 ;  /* 0x0000008e03167220 */ /* 0x040fe80000410000 */
[C---:B------:R-:W-:Y:S02]  /*9420*/  FMUL.FTZ R23, R3.reuse, R143 ;  /* 0x0000008f03177220 */ /* 0x040fe40000410000 */
[C---:B------:R-:W-:Y:S01]  /*9430*/  FMUL.FTZ R30, R2.reuse, R118 ;  /* 0x00000076021e7220 */ /* 0x040fe20000410000 */
[----:B------:R-:W-:Y:S01]  /*9440*/  MUFU.EX2 R221, R160 ;  /* 0x000000a000dd7308 */ /* 0x000fe20000000800 */
[----:B------:R-:W-:Y:S02]  /*9450*/  FMUL.FTZ R31, R2, R119 ;  /* 0x00000077021f7220 */ /* 0x000fe40000410000 */
[----:B------:R-:W-:Y:S01]  /*9460*/  LDSM.16.MT88.4 R116, [R181+0x400] ;  /* 0x00040000b574783b */ /* 0x000fe20000004200 */
[-C--:B------:R-:W-:Y:S03]  /*9470*/  HMMA.16816.F32 R20, R156, R36.reuse, R20 ;  /* 0x000000249c14723c */ /* 0x080fe60000001814 */
[C---:B------:R-:W-:Y:S02]  /*9480*/  FMUL.FTZ R32, R100.reuse, R144 ;  /* 0x0000009064207220 */ /* 0x040fe40000410000 */
[----:B------:R-:W-:Y:S01]  /*9490*/  FMUL.FTZ R34, R3, R146 ;  /* 0x0000009203227220 */ /* 0x000fe20000410000 */
[----:B------:R-:W-:Y:S01]  /*94a0*/  MUFU.EX2 R220, R162 ;  /* 0x000000a200dc7308 */ /* 0x000fe20000000800 */
[----:B------:R-:W-:Y:S01]  /*94b0*/  FADD.FTZ R128, R33, R35 ;  /* 0x0000002321807221 */ /* 0x000fe20000010000 */
[C---:B------:R-:W-:Y:S04]  /*94c0*/  HMMA.16816.F32 R24, R108.reuse, R36, R24 ;  /* 0x000000246c18723c */ /* 0x040fe80000001818 */
[C---:B------:R-:W-:Y:S02]  /*94d0*/  FMUL.FTZ R33, R100.reuse, R145 ;  /* 0x0000009164217220 */ /* 0x040fe40000410000 */
[C---:B------:R-:W-:Y:S02]  /*94e0*/  FMUL.FTZ R35, R3.reuse, R147 ;  /* 0x0000009303237220 */ /* 0x040fe40000410000 */
[-C--:B------:R-:W-:Y:S01]  /*94f0*/  HMMA.16816.F32 R28, R108, R38.reuse, R28 ;  /* 0x000000266c1c723c */ /* 0x080fe2000000181c */
[----:B------:R-:W-:Y:S01]  /*9500*/  LDSM.16.MT88.4 R144, [R182+0x800] ;  /* 0x00080000b690783b */ /* 0x000fe20000004200 */
[----:B------:R-:W-:Y:S02]  /*9510*/  MUFU.EX2 R216, R167 ;  /* 0x000000a700d87308 */ /* 0x000fe40000000800 */
[C---:B------:R-:W-:Y:S02]  /*9520*/  FMUL.FTZ R36, R100.reuse, R148 ;  /* 0x0000009464247220 */ /* 0x040fe40000410000 */
[----:B------:R-:W-:Y:S02]  /*9530*/  FMUL.FTZ R37, R100, R149 ;  /* 0x0000009564257220 */ /* 0x000fe40000410000 */
[C---:B------:R-:W-:Y:S04]  /*9540*/  HMMA.16816.F32 R32, R156.reuse, R38, R32 ;  /* 0x000000269c20723c */ /* 0x040fe80000001820 */
[C---:B------:R-:W-:Y:S01]  /*9550*/  FMUL.FTZ R58, R2.reuse, R58 ;  /* 0x0000003a023a7220 */ /* 0x040fe20000410000 */
[----:B------:R-:W-:Y:S01]  /*9560*/  MUFU.EX2 R176, R168 ;  /* 0x000000a800b07308 */ /* 0x000fe20000000800 */
[C---:B------:R-:W-:Y:S02]  /*9570*/  FMUL.FTZ R59, R2.reuse, R59 ;  /* 0x0000003b023b7220 */ /* 0x040fe40000410000 */
[C---:B------:R-:W-:Y:S04]  /*9580*/  FMUL.FTZ R38, R3.reuse, R150 ;  /* 0x0000009603267220 */ /* 0x040fe80000410000 */
[C---:B------:R-:W-:Y:S02]  /*9590*/  FMUL.FTZ R39, R3.reuse, R151 ;  /* 0x0000009703277220 */ /* 0x040fe40000410000 */
[C---:B------:R-:W-:Y:S01]  /*95a0*/  FMUL.FTZ R62, R2.reuse, R62 ;  /* 0x0000003e023e7220 */ /* 0x040fe20000410000 */
[----:B------:R-:W-:Y:S01]  /*95b0*/  MUFU.EX2 R171, R205 ;  /* 0x000000cd00ab7308 */ /* 0x000fe20000000800 */
[C---:B------:R-:W-:Y:S02]  /*95c0*/  FMUL.FTZ R63, R2.reuse, R63 ;  /* 0x0000003f023f7220 */ /* 0x040fe40000410000 */
[C---:B------:R-:W-:Y:S01]  /*95d0*/  FMUL.FTZ R74, R2.reuse, R74 ;  /* 0x0000004a024a7220 */ /* 0x040fe20000410000 */
[-C--:B-1----:R-:W-:Y:S03]  /*95e0*/  HMMA.16816.F32 R36, R156, R112.reuse, R36 ;  /* 0x000000709c24723c */ /* 0x082fe60000001824 */
[C---:B------:R-:W-:Y:S02]  /*95f0*/  FMUL.FTZ R75, R2.reuse, R75 ;  /* 0x0000004b024b7220 */ /* 0x040fe40000410000 */
[C---:B------:R-:W-:Y:S01]  /*9600*/  FMUL.FTZ R78, R2.reuse, R78 ;  /* 0x0000004e024e7220 */ /* 0x040fe20000410000 */
[----:B------:R-:W-:Y:S01]  /*9610*/  MUFU.EX2 R174, R202 ;  /* 0x000000ca00ae7308 */ /* 0x000fe20000000800 */
[C---:B------:R-:W-:Y:S01]  /*9620*/  FMUL.FTZ R79, R2.reuse, R79 ;  /* 0x0000004f024f7220 */ /* 0x040fe20000410000 */
[C---:B------:R-:W-:Y:S04]  /*9630*/  HMMA.16816.F32 R40, R108.reuse, R112, R40 ;  /* 0x000000706c28723c */ /* 0x040fe80000001828 */
[C---:B------:R-:W-:Y:S02]  /*9640*/  FMUL.FTZ R86, R3.reuse, R86 ;  /* 0x0000005603567220 */ /* 0x040fe40000410000 */
[C---:B------:R-:W-:Y:S02]  /*9650*/  FMUL.FTZ R87, R3.reuse, R87 ;  /* 0x0000005703577220 */ /* 0x040fe40000410000 */
[-C--:B------:R-:W-:Y:S01]  /*9660*/  HMMA.16816.F32 R44, R108, R114.reuse, R44 ;  /* 0x000000726c2c723c */ /* 0x080fe2000000182c */
[----:B------:R-:W-:Y:S03]  /*9670*/  MUFU.EX2 R169, R195 ;  /* 0x000000c300a97308 */ /* 0x000fe60000000800 */
[----:B------:R-:W-:Y:S02]  /*9680*/  FFMA.FTZ R129, R2, R225, R0 ;  /* 0x000000e102817223 */ /* 0x000fe40000010000 */
[C---:B------:R-:W-:Y:S02]  /*9690*/  FMUL.FTZ R98, R3.reuse, R98 ;  /* 0x0000006203627220 */ /* 0x040fe40000410000 */
[C---:B------:R-:W-:Y:S01]  /*96a0*/  HMMA.16816.F32 R48, R156.reuse, R114, R48 ;  /* 0x000000729c30723c */ /* 0x040fe20000001830 */
[----:B------:R-:W1:Y:S02]  /*96b0*/  LDSM.16.MT88.4 R112, [R182+0xc00] ;  /* 0x000c0000b670783b */ /* 0x000e640000004200 */
[----:B------:R-:W-:Y:S01]  /*96c0*/  MUFU.EX2 R225, R170 ;  /* 0x000000aa00e17308 */ /* 0x000fe20000000800 */
[----:B------:R-:W-:Y:S02]  /*96d0*/  FMUL.FTZ R99, R3, R99 ;  /* 0x0000006303637220 */ /* 0x000fe40000410000 */
[----:B------:R-:W-:Y:S02]  /*96e0*/  FADD.FTZ R3, R214, R130 ;  /* 0x00000082d6037221 */ /* 0x000fe40000010000 */
[----:B------:R-:W-:Y:S04]  /*96f0*/  FADD.FTZ R100, R215, R128 ;  /* 0x00000080d7647221 */ /* 0x000fe80000010000 */
        /* <DEDUP_REMOVED lines=9> */
[----:B------:R-:W-:Y:S03]  /*9790*/  MUFU.EX2 R175, R201 ;  /* 0x000000c900af7308 */ /* 0x000fe60000000800 */
[----:B--2---:R-:W-:Y:S01]  /*97a0*/  FADD.FTZ R0, R2, R0 ;  /* 0x0000000002007221 */ /* 0x004fe20000010000 */
[C---:B------:R-:W-:Y:S06]  /*97b0*/  HMMA.16816.F32 R56, R108.reuse, R112, R56 ;  /* 0x000000706c38723c */ /* 0x040fec0000001838 */
[----:B------:R-:W1:Y:S01]  /*97c0*/  MUFU.EX2 R172, R179 ;  /* 0x000000b300ac7308 */ /* 0x000e620000000800 */
[----:B------:R-:W-:Y:S01]  /*97d0*/  FADD.FTZ R0, R107, R0 ;  /* 0x000000006b007221 */ /* 0x000fe20000010000 */
[-C--:B------:R-:W-:Y:S08]  /*97e0*/  HMMA.16816.F32 R60, R108, R114.reuse, R60 ;  /* 0x000000726c3c723c */ /* 0x080ff0000000183c */
[----:B------:R-:W-:Y:S01]  /*97f0*/  MUFU.EX2 R173, R177 ;  /* 0x000000b100ad7308 */ /* 0x000fe20000000800 */
[C---:B------:R-:W-:Y:S01]  /*9800*/  HMMA.16816.F32 R64, R156.reuse, R114, R64 ;  /* 0x000000729c40723c */ /* 0x040fe20000001840 */
[----:B------:R-:W2:Y:S08]  /*9810*/  LDSM.16.MT88.4 R112, [R181+0x1800] ;  /* 0x00180000b570783b */ /* 0x000eb00000004200 */
[----:B------:R-:W3:Y:S03]  /*9820*/  MUFU.EX2 R168, R197 ;  /* 0x000000c500a87308 */ /* 0x000ee60000000800 */
[----:B-1----:R-:W-:Y:S07]  /*9830*/  F2FP.PACK_AB R160, R172, R169 ;  /* 0x000000a9aca0723e */ /* 0x002fee00000000ff */
[----:B------:R-:W-:Y:S10]  /*9840*/  MUFU.EX2 R167, R178 ;  /* 0x000000b200a77308 */ /* 0x000ff40000000800 */
[----:B------:R-:W1:Y:S01]  /*9850*/  MUFU.EX2 R166, R196 ;  /* 0x000000c400a67308 */ /* 0x000e620000000800 */
[----:B---3--:R-:W-:Y:S09]  /*9860*/  F2FP.PACK_AB R162, R168, R173 ;  /* 0x000000ada8a2723e */ /* 0x008ff200000000ff */
[----:B------:R-:W-:Y:S01]  /*9870*/  MUFU.EX2 R165, R198 ;  /* 0x000000c600a57308 */ /* 0x000fe20000000800 */
[-C--:B--2---:R-:W-:Y:S09]  /*9880*/  HMMA.16816.F32 R68, R156, R112.reuse, R68 ;  /* 0x000000709c44723c */ /* 0x084ff20000001844 */
[----:B------:R-:W2:Y:S01]  /*9890*/  MUFU.EX2 R164, R199 ;  /* 0x000000c700a47308 */ /* 0x000ea20000000800 */
[C---:B------:R-:W-:Y:S04]  /*98a0*/  HMMA.16816.F32 R72, R108.reuse, R112, R72 ;  /* 0x000000706c48723c */ /* 0x040fe80000001848 */
[----:B-1----:R-:W-:Y:S04]  /*98b0*/  F2FP.PACK_AB R161, R166, R167 ;  /* 0x000000a7a6a1723e */ /* 0x002fe800000000ff */
[-C--:B------:R-:W-:Y:S08]  /*98c0*/  HMMA.16816.F32 R76, R108, R114.reuse, R76 ;  /* 0x000000726c4c723c */ /* 0x080ff0000000184c */
[C---:B------:R-:W-:Y:S01]  /*98d0*/  HMMA.16816.F32 R80, R156.reuse, R114, R80 ;  /* 0x000000729c50723c */ /* 0x040fe20000001850 */
[----:B------:R-:W1:Y:S03]  /*98e0*/  LDSM.16.MT88.4 R112, [R182+0x1800] ;  /* 0x00180000b670783b */ /* 0x000e660000004200 */
[----:B--2---:R-:W-:Y:S04]  /*98f0*/  F2FP.PACK_AB R163, R164, R165 ;  /* 0x000000a5a4a3723e */ /* 0x004fe800000000ff */
        /* <DEDUP_REMOVED lines=18> */
[----:B------:R-:W-:Y:S02]  /*9a20*/  F2FP.PACK_AB R157, R171, R170 ;  /* 0x000000aaab9d723e */ /* 0x000fe400000000ff */
[----:B------:R-:W-:Y:S01]  /*9a30*/  F2FP.PACK_AB R159, R175, R174 ;  /* 0x000000aeaf9f723e */ /* 0x000fe200000000ff */
[C---:B------:R-:W-:Y:S04]  /*9a40*/  HMMA.16816.F32 R8, R112.reuse, R116, R8 ;  /* 0x000000747008723c */ /* 0x040fe80000001808 */
[----:B------:R-:W3:Y:S04]  /*9a50*/  MUFU.EX2 R106, R209 ;  /* 0x000000d1006a7308 */ /* 0x000ee80000000800 */
[-C--:B------:R-:W-:Y:S04]  /*9a60*/  HMMA.16816.F32 R12, R112, R118.reuse, R12 ;  /* 0x00000076700c723c */ /* 0x080fe8000000180c */
[----:B-1----:R-:W-:Y:S02]  /*9a70*/  FADD.FTZ R0, R107, R2 ;  /* 0x000000026b007221 */ /* 0x002fe40000010000 */
[----:B------:R-:W-:Y:S01]  /*9a80*/  FADD.FTZ R2, R229, R102 ;  /* 0x00000066e5027221 */ /* 0x000fe20000010000 */
[----:B------:R-:W-:Y:S01]  /*9a90*/  MOV R102, R104 ;  /* 0x0000006800667202 */ /* 0x000fe20000000f00 */
[C---:B------:R-:W-:Y:S01]  /*9aa0*/  HMMA.16816.F32 R16, R108.reuse, R118, R16 ;  /* 0x000000766c10723c */ /* 0x040fe20000001810 */
[----:B------:R-:W1:Y:S03]  /*9ab0*/  LDSM.16.MT88.4 R116, [R182+0x1000] ;  /* 0x00100000b674783b */ /* 0x000e660000004200 */
[----:B--2---:R-:W-:Y:S01]  /*9ac0*/  F2FP.PACK_AB R158, R128, R129 ;  /* 0x00000081809e723e */ /* 0x004fe200000000ff */
[----:B------:R-:W-:Y:S03]  /*9ad0*/  FADD.FTZ R2, R221, R2 ;  /* 0x00000002dd027221 */ /* 0x000fe60000010000 */
[-C--:B------:R-:W-:Y:S04]  /*9ae0*/  HMMA.16816.F32 R20, R108, R120.reuse, R20 ;  /* 0x000000786c14723c */ /* 0x080fe80000001814 */
[C---:B---3--:R-:W-:Y:S01]  /*9af0*/  F2FP.PACK_AB R156, R106.reuse, R107 ;  /* 0x0000006b6a9c723e */ /* 0x048fe200000000ff */
[----:B------:R-:W-:Y:S01]  /*9b00*/  FADD.FTZ R0, R106, R0 ;  /* 0x000000006a007221 */ /* 0x000fe20000010000 */
[----:B------:R-:W-:Y:S01]  /*9b10*/  MOV R106, R103 ;  /* 0x00000067006a7202 */ /* 0x000fe20000000f00 */
[----:B------:R-:W-:Y:S01]  /*9b20*/  FADD.FTZ R2, R220, R2 ;  /* 0x00000002dc027221 */ /* 0x000fe20000010000 */
[C---:B------:R-:W-:Y:S04]  /*9b30*/  HMMA.16816.F32 R24, R112.reuse, R120, R24 ;  /* 0x000000787018723c */ /* 0x040fe80000001818 */
[----:B------:R-:W-:Y:S01]  /*9b40*/  FADD.FTZ R0, R129, R0 ;  /* 0x0000000081007221 */ /* 0x000fe20000010000 */
[----:B------:R-:W-:Y:S01]  /*9b50*/  MOV R107, R101 ;  /* 0x00000065006b7202 */ /* 0x000fe20000000f00 */
        /* <DEDUP_REMOVED lines=10> */
[----:B------:R-:W-:Y:S01]  /*9c00*/  FADD.FTZ R3, R223, R100 ;  /* 0x00000064df037221 */ /* 0x000fe20000010000 */
[----:B------:R-:W-:Y:S01]  /*9c10*/  MOV R100, R105 ;  /* 0x0000006900647202 */ /* 0x000fe20000000f00 */
        /* <DEDUP_REMOVED lines=56> */
[-C--:B---3--:R-:W-:Y:S08]  /*9fa0*/  HMMA.16816.F32 R84, R156, R12.reuse, R84 ;  /* 0x0000000c9c54723c */ /* 0x088ff00000001854 */
[C---:B------:R-:W-:Y:S08]  /*9fb0*/  HMMA.16816.F32 R88, R160.reuse, R12, R88 ;  /* 0x0000000ca058723c */ /* 0x040ff00000001858 */
[-C--:B------:R-:W-:Y:S08]  /*9fc0*/  HMMA.16816.F32 R92, R160, R14.reuse, R92 ;  /* 0x0000000ea05c723c */ /* 0x080ff0000000185c */
[----:B------:R-:W-:Y:S01]  /*9fd0*/  HMMA.16816.F32 R96, R156, R14, R96 ;  /* 0x0000000e9c60723c */ /* 0x000fe20000001860 */
[----:B------:R-:W-:-:S07]  /*9fe0*/  @P0 BRA `(.L_x_1394) ;  /* 0xffffc72000000947 */ /* 0x000fce000383ffff */
.L_x_1381:
[----:B------:R-:W-:-:S13]  /*9ff0*/  ISETP.GE.AND P0, PT, R203, R234, PT ;  /* 0x000000eacb00720c */ /* 0x000fda0003f06270 */
[----:B------:R-:W-:Y:S05]  /*a000*/  @!P0 BRA `(.L_x_1395) ;  /* 0x000030c000008947 */ /* 0x000fea0003800000 */
.L_x_1407:
[----:B------:R-:W-:Y:S04]  /*a010*/  DEPBAR.LE SB0, 0x0 ;  /* 0x000080000000791a */ /* 0x000fe80000000000 */
[----:B------:R-:W-:Y:S01]  /*a020*/  WARPSYNC 0xffffffff ;  /* 0xffffffff00007948 */ /* 0x000fe20003800000 */
[----:B------:R-:W-:Y:S01]  /*a030*/  BAR.SYNC.DEFER_BLOCKING 0x0 ;  /* 0x0000000000007b1d */ /* 0x000fe20000010000 */
[----:B------:R-:W-:Y:S01]  /*a040*/  SHF.R.S32.HI R0, RZ, 0x1f, R204 ;  /* 0x0000001fff007819 */ /* 0x000fe200000114cc */
[----:B------:R-:W-:Y:S01]  /*a050*/  IMAD.WIDE.U32 R2, R204, c[0x0][0x208], RZ ;  /* 0x00008200cc027a25 */ /* 0x000fe200078e00ff */
[----:B------:R-:W-:Y:S02]  /*a060*/  MOV R107, R104 ;  /* 0x00000068006b7202 */ /* 0x000fe40000000f00 */
[----:B------:R-:W-:Y:S01]  /*a070*/  MOV R106, R103 ;  /* 0x00000067006a7202 */ /* 0x000fe20000000f00 */
[----:B------:R-:W-:Y:S02]  /*a080*/  IMAD R0, R0, c[0x0][0x208], RZ ;  /* 0x0000820000007a24 */ /* 0x000fe400078e02ff */
[----:B------:R-:W-:Y:S02]  /*a090*/  IMAD.MOV.U32 R100, RZ, RZ, R105 ;  /* 0x000000ffff647224 */ /* 0x000fe400078e0069 */
        /* <DEDUP_REMOVED lines=13> */
[----:B------:R-:W-:Y:S03]  /*a170*/  LEA.HI.X R8, R0, c[0x0][0x1fc], R2, 0x1, P0 ;  /* 0x00007f0000087a11 */ /* 0x000fe600000f0c02 */
        /* <DEDUP_REMOVED lines=8> */
.L_x_1502:
[----:B------:R-:W5:Y:S01]  /*a200*/  SHFL.IDX PT, R2, R9, RZ, 0x1c1f ;  /* 0x001c1fff09027589 */ /* 0x000f6200000e0000 */
[C---:B------:R-:W-:Y:S01]  /*a210*/  IMAD.SHL.U32 R3, R210.reuse, 0x2, RZ ;  /* 0x00000002d2037824 */ /* 0x040fe200078e00ff */
[----:B------:R-:W-:Y:S01]  /*a220*/  ISETP.GE.AND P5, PT, R210, c[0x0][0x1d4], PT ;  /* 0x00007500d2007a0c */ /* 0x000fe20003fa6270 */
[C---:B------:R-:W-:Y:S01]  /*a230*/  IMAD.SHL.U32 R4, R232.reuse, 0x2, RZ ;  /* 0x00000002e8047824 */ /* 0x040fe200078e00ff */
[----:B------:R-:W4:Y:S01]  /*a240*/  S2R R10, SR_TID.X ;  /* 0x00000000000a7919 */ /* 0x000f220000002100 */
[----:B------:R-:W-:Y:S01]  /*a250*/  ISETP.GE.AND P4, PT, R232, c[0x0][0x1d4], PT ;  /* 0x00007500e8007a0c */ /* 0x000fe20003f86270 */
[----:B------:R-:W-:Y:S01]  /*a260*/  BSSY B0, `(.L_x_1397) ;  /* 0x0000022000007945 */ /* 0x000fe20003800000 */
[C---:B------:R-:W-:Y:S02]  /*a270*/  ISETP.GE.AND P3, PT, R233.reuse, c[0x0][0x1d4], PT ;  /* 0x00007500e9007a0c */ /* 0x040fe40003f66270 */
[C---:B-----5:R-:W-:Y:S01]  /*a280*/  IADD3 R6, P0, R2.reuse, R3, RZ ;  /* 0x0000000302067210 */ /* 0x060fe20007f1e0ff */
[----:B------:R-:W-:Y:S01]  /*a290*/  IMAD.SHL.U32 R3, R233, 0x2, RZ ;  /* 0x00000002e9037824 */ /* 0x000fe200078e00ff */
[----:B------:R-:W-:Y:S03]  /*a2a0*/  IADD3 R4, P6, R2, R4, RZ ;  /* 0x0000000402047210 */ /* 0x000fe60007fde0ff */
[----:B---3--:R-:W-:Y:S01]  /*a2b0*/  IMAD.X R7, R0, 0x1, R219, P0 ;  /* 0x0000000100077824 */ /* 0x008fe200000e06db */
[----:B------:R-:W-:Y:S01]  /*a2c0*/  IADD3 R2, P0, R2, R3, RZ ;  /* 0x0000000302027210 */ /* 0x000fe20007f1e0ff */
[C---:B------:R-:W-:Y:S03]  /*a2d0*/  IMAD.X R5, R0.reuse, 0x1, R217, P6 ;  /* 0x0000000100057824 */ /* 0x040fe600030e06d9 */
[----:B------:R-:W-:Y:S01]  /*a2e0*/  @!PT LDS RZ, [RZ] ;  /* 0x00000000fffff984 */ /* 0x000fe20000000800 */
[----:B------:R-:W-:Y:S01]  /*a2f0*/  @!PT LDS RZ, [RZ] ;  /* 0x00000000fffff984 */ /* 0x000fe20000000800 */
[----:B------:R3:W-:Y:S01]  /*a300*/  LDGSTS.E.BYPASS.LTC128B.128 [R194+0x1880], [R6.64], !P5 ;  /* 0x0188000006c27fae */ /* 0x0007e2000e901d46 */
[----:B------:R-:W-:Y:S01]  /*a310*/  IMAD.X R3, R0, 0x1, R218, P0 ;  /* 0x0000000100037824 */ /* 0x000fe200000e06da */
[----:B----4-:R-:W-:Y:S02]  /*a320*/  ISETP.GT.AND P0, PT, R10, 0x3f, PT ;  /* 0x0000003f0a00780c */ /* 0x010fe40003f04270 */
[----:B------:R3:W-:Y:S04]  /*a330*/  LDGSTS.E.BYPASS.LTC128B.128 [R194+0x2480], [R4.64], !P4 ;  /* 0x0248000004c27fae */ /* 0x0007e8000e101d46 */
[----:B------:R3:W-:Y:S07]  /*a340*/  LDGSTS.E.BYPASS.LTC128B.128 [R194+0x3080], [R2.64], !P3 ;  /* 0x0308000002c27fae */ /* 0x0007ee000d901d46 */
[----:B------:R-:W-:-:S05]  /*a350*/  @P0 BRA `(.L_x_1398) ;  /* 0x0000012000000947 */ /* 0x000fca0003800000 */
[----:B------:R-:W-:-:S05]  /*a360*/  BRA.DIV ~URZ, `(.L_x_1399) ;  /* 0x0000a7627f007947 */ /* 0x000fca000b800000 */
[----:B---3--:R3:W4:Y:S04]  /*a370*/  SHFL.IDX PT, R4, R8, 0x1, 0x1c1f ;  /* 0x003c1f0008047f89 */ /* 0x00872800000e0000 */
[----:B------:R3:W2:Y:S02]  /*a380*/  SHFL.IDX PT, R0, R9, 0x1, 0x1c1f ;  /* 0x003c1f0009007f89 */ /* 0x0006a400000e0000 */
.L_x_1503:
[----:B------:R-:W-:Y:S01]  /*a390*/  IMAD.SHL.U32 R5, R210, 0x2, RZ ;  /* 0x00000002d2057824 */ /* 0x000fe200078e00ff */
[----:B------:R-:W-:Y:S01]  /*a3a0*/  SHF.L.U32 R2, R233, 0x1, RZ ;  /* 0x00000001e9027819 */ /* 0x000fe200000006ff */
[----:B------:R-:W-:Y:S03]  /*a3b0*/  IMAD.SHL.U32 R3, R232, 0x2, RZ ;  /* 0x00000002e8037824 */ /* 0x000fe600078e00ff */
[C---:B--23--:R-:W-:Y:S02]  /*a3c0*/  IADD3 R8, P0, R0.reuse, R5, RZ ;  /* 0x0000000500087210 */ /* 0x04cfe40007f1e0ff */
[----:B------:R-:W-:Y:S03]  /*a3d0*/  IADD3 R6, P6, R0, R3, RZ ;  /* 0x0000000300067210 */ /* 0x000fe60007fde0ff */
[----:B----4-:R-:W-:Y:S01]  /*a3e0*/  IMAD.X R9, R4, 0x1, R219, P0 ;  /* 0x0000000104097824 */ /* 0x010fe200000e06db */
[----:B------:R-:W-:Y:S02]  /*a3f0*/  IADD3 R2, P0, R0, R2, RZ ;  /* 0x0000000200027210 */ /* 0x000fe40007f1e0ff */
[C---:B------:R-:W-:Y:S02]  /*a400*/  IADD3.X R7, R4.reuse, R217, RZ, P6, !PT ;  /* 0x000000d904077210 */ /* 0x040fe400037fe4ff */
[----:B------:R-:W-:Y:S01]  /*a410*/  @!PT LDS RZ, [RZ] ;  /* 0x00000000fffff984 */ /* 0x000fe20000000800 */
[----:B------:R-:W-:Y:S01]  /*a420*/  @!PT LDS RZ, [RZ] ;  /* 0x00000000fffff984 */ /* 0x000fe20000000800 */
[----:B------:R-:W-:Y:S01]  /*a430*/  @!PT LDS RZ, [RZ] ;  /* 0x00000000fffff984 */ /* 0x000fe20000000800 */
[----:B------:R2:W-:Y:S01]  /*a440*/  LDGSTS.E.BYPASS.LTC128B.128 [R194+0x2080], [R8.64], !P5 ;  /* 0x0208000008c27fae */ /* 0x0005e2000e901d46 */
[----:B------:R-:W-:Y:S03]  /*a450*/  IMAD.X R3, R4, 0x1, R218, P0 ;  /* 0x0000000104037824 */ /* 0x000fe600000e06da */
[----:B------:R2:W-:Y:S04]  /*a460*/  LDGSTS.E.BYPASS.LTC128B.128 [R194+0x2c80], [R6.64], !P4 ;  /* 0x02c8000006c27fae */ /* 0x0005e8000e101d46 */
[----:B------:R2:W-:Y:S02]  /*a470*/  LDGSTS.E.BYPASS.LTC128B.128 [R194+0x3880], [R2.64], !P3 ;  /* 0x0388000002c27fae */ /* 0x0005e4000d901d46 */
.L_x_1398:
[----:B------:R-:W-:Y:S05]  /*a480*/  BSYNC B0 ;  /* 0x0000000000007941 */ /* 0x000fea0003800000 */
.L_x_1397:
[----:B------:R-:W0:Y:S01]  /*a490*/  LDGDEPBAR ;  /* 0x00000000000079af */ /* 0x000e220000000000 */
[----:B------:R-:W-:Y:S01]  /*a4a0*/  WARPSYNC 0xffffffff ;  /* 0xffffffff00007948 */ /* 0x000fe20003800000 */
[-C--:B--23--:R-:W-:Y:S01]  /*a4b0*/  HMMA.16816.F32 R4, R48, R16.reuse, RZ ;  /* 0x000000103004723c */ /* 0x08cfe200000018ff */
        /* <DEDUP_REMOVED lines=90> */
[----:B------:R-:W-:Y:S02]  /*aa60*/  FMUL.FTZ R11, R11, c[0x0][0x320] ;  /* 0x0000c8000b0b7a20 */ /* 0x000fe40000410000 */
[----:B------:R-:W-:Y:S02]  /*aa70*/  FMUL.FTZ R2, R13, c[0x0][0x320] ;  /* 0x0000c8000d027a20 */ /* 0x000fe40000410000 */
[----:B------:R-:W-:Y:S03]  /*aa80*/  FMUL.FTZ R3, R12, c[0x0][0x320] ;  /* 0x0000c8000c037a20 */ /* 0x000fe60000410000 */
[----:B------:R1:W4:Y:S10]  /*aa90*/  MUFU.TANH R177, R0 ;  /* 0x0000000000b17308 */ /* 0x0003340000002400 */
[----:B------:R-:W2:Y:S10]  /*aaa0*/  MUFU.TANH R199, R11 ;  /* 0x0000000b00c77308 */ /* 0x000eb40000002400 */
[----:B------:R-:W2:Y:S01]  /*aab0*/  MUFU.TANH R176, R2 ;  /* 0x0000000200b07308 */ /* 0x000ea20000002400 */
[----:B-1----:R-:W-:Y:S09]  /*aac0*/  FMUL.FTZ R0, R6, c[0x0][0x320] ;  /* 0x0000c80006007a20 */ /* 0x002ff20000410000 */
[----:B------:R1:W1:Y:S10]  /*aad0*/  MUFU.TANH R195, R0 ;  /* 0x0000000000c37308 */ /* 0x0002740000002400 */
        /* <DEDUP_REMOVED lines=99> */
[----:B------:R-:W-:Y:S05]  /*b110*/  IADD3 R2, R2, -0x30, R231 ;  /* 0xffffffd002027810 */ /* 0x000fea0007ffe0e7 */
        /* <DEDUP_REMOVED lines=26> */
.L_x_1504:
[----:B------:R-:W-:-:S05]  /*b2c0*/  BRA.DIV ~URZ, `(.L_x_1403) ;  /* 0x000099327f007947 */ /* 0x000fca000b800000 */
[----:B------:R3:W4:Y:S02]  /*b2d0*/  SHFL.IDX PT, R0, R9, RZ, 0x1c1f ;  /* 0x001c1fff09007589 */ /* 0x00072400000e0000 */
.L_x_1505:
[----:B------:R-:W-:Y:S01]  /*b2e0*/  IMAD.SHL.U32 R2, R210, 0x2, RZ ;  /* 0x00000002d2027824 */ /* 0x000fe200078e00ff */
[----:B------:R-:W-:Y:S01]  /*b2f0*/  SHF.L.U32 R10, R233, 0x1, RZ ;  /* 0x00000001e90a7819 */ /* 0x000fe200000006ff */
[----:B------:R-:W-:Y:S03]  /*b300*/  IMAD.SHL.U32 R6, R232, 0x2, RZ ;  /* 0x00000002e8067824 */ /* 0x000fe600078e00ff */
[----:B----4-:R-:W-:Y:S05]  /*b310*/  @P0 IADD3 R2, P6, R0, R2, RZ ;  /* 0x0000000200020210 */ /* 0x010fea0007fde0ff */
[----:B--2---:R-:W-:Y:S01]  /*b320*/  @P0 IMAD.X R3, R4, 0x1, R219, P6 ;  /* 0x0000000104030824 */ /* 0x004fe200030e06db */
[----:B------:R-:W-:Y:S04]  /*b330*/  @P0 IADD3 R6, P6, R0, R6, RZ ;  /* 0x0000000600060210 */ /* 0x000fe80007fde0ff */
[----:B------:R-:W-:Y:S01]  /*b340*/  @!PT LDS RZ, [RZ] ;  /* 0x00000000fffff984 */ /* 0x000fe20000000800 */
[----:B------:R-:W-:Y:S01]  /*b350*/  @!PT LDS RZ, [RZ] ;  /* 0x00000000fffff984 */ /* 0x000fe20000000800 */
[----:B------:R-:W-:Y:S01]  /*b360*/  @!PT LDS RZ, [RZ] ;  /* 0x00000000fffff984 */ /* 0x000fe20000000800 */
[----:B------:R2:W-:Y:S01]  /*b370*/  @P0 LDGSTS.E.BYPASS.LTC128B.128 [R194+0x3c80], [R2.64], !P5 ;  /* 0x03c8000002c20fae */ /* 0x0005e2000e901d46 */
[----:B------:R-:W-:Y:S05]  /*b380*/  @P0 IMAD.X R7, R4, 0x1, R217, P6 ;  /* 0x0000000104070824 */ /* 0x000fea00030e06d9 */
[----:B------:R4:W-:Y:S01]  /*b390*/  @P0 LDGSTS.E.BYPASS.LTC128B.128 [R194+0x4880], [R6.64], !P4 ;  /* 0x0488000006c20fae */ /* 0x0009e2000e101d46 */
[----:B--2---:R-:W-:Y:S04]  /*b3a0*/  @P0 IADD3 R2, P6, R0, R10, RZ ;  /* 0x0000000a00020210 */ /* 0x004fe80007fde0ff */
[----:B------:R-:W-:Y:S05]  /*b3b0*/  @P0 IADD3.X R3, R4, R218, RZ, P6, !PT ;  /* 0x000000da04030210 */ /* 0x000fea00037fe4ff */
[----:B------:R4:W-:Y:S01]  /*b3c0*/  @P0 LDGSTS.E.BYPASS.LTC128B.128 [R194+0x5480], [R2.64], !P3 ;  /* 0x0548000002c20fae */ /* 0x0009e2000d901d46 */
[----:B------:R-:W-:Y:S01]  /*b3d0*/  ISETP.GE.AND P0, PT, R5, 0x21, PT ;  /* 0x000000210500780c */ /* 0x000fe20003f06270 */
[----:B------:R-:W-:-:S06]  /*b3e0*/  BRA.DIV ~URZ, `(.L_x_1404) ;  /* 0x000098727f007947 */ /* 0x000fcc000b800000 */
[----:B------:R2:W1:Y:S04]  /*b3f0*/  SHFL.IDX PT, R4, R8, 0x1, 0x1c1f ;  /* 0x003c1f0008047f89 */ /* 0x00046800000e0000 */
[----:B------:R2:W3:Y:S02]  /*b400*/  SHFL.IDX PT, R0, R9, 0x1, 0x1c1f ;  /* 0x003c1f0009007f89 */ /* 0x0004e400000e0000 */
.L_x_1506:
[----:B----4-:R-:W-:Y:S02]  /*b410*/  IMAD.SHL.U32 R2, R210, 0x2, RZ ;  /* 0x00000002d2027824 */ /* 0x010fe400078e00ff */
[----:B------:R-:W-:Y:S02]  /*b420*/  IMAD.SHL.U32 R6, R232, 0x2, RZ ;  /* 0x00000002e8067824 */ /* 0x000fe400078e00ff */
[----:B------:R-:W-:Y:S01]  /*b430*/  IMAD.SHL.U32 R5, R233, 0x2, RZ ;  /* 0x00000002e9057824 */ /* 0x000fe200078e00ff */
[----:B---3--:R-:W-:Y:S04]  /*b440*/  @P0 IADD3 R2, P6, R0, R2, RZ ;  /* 0x0000000200020210 */ /* 0x008fe80007fde0ff */
[----:B-1----:R-:W-:Y:S05]  /*b450*/  @P0 IADD3.X R3, R4, R219, RZ, P6, !PT ;  /* 0x000000db04030210 */ /* 0x002fea00037fe4ff */
[----:B------:R-:W-:Y:S01]  /*b460*/  @!PT LDS RZ, [RZ] ;  /* 0x00000000fffff984 */ /* 0x000fe20000000800 */
[----:B------:R-:W-:Y:S01]  /*b470*/  @!PT LDS RZ, [RZ] ;  /* 0x00000000fffff984 */ /* 0x000fe20000000800 */
[----:B------:R-:W-:Y:S01]  /*b480*/  @!PT LDS RZ, [RZ] ;  /* 0x00000000fffff984 */ /* 0x000fe20000000800 */
[----:B------:R1:W-:Y:S01]  /*b490*/  @P0 LDGSTS.E.BYPASS.LTC128B.128 [R194+0x4480], [R2.64], !P5 ;  /* 0x0448000002c20fae */ /* 0x0003e2000e901d46 */
[----:B------:R-:W-:Y:S04]  /*b4a0*/  @P0 IADD3 R6, P5, R0, R6, RZ ;  /* 0x0000000600060210 */ /* 0x000fe80007fbe0ff */
[----:B------:R-:W-:Y:S05]  /*b4b0*/  @P0 IADD3.X R7, R4, R217, RZ, P5, !PT ;  /* 0x000000d904070210 */ /* 0x000fea0002ffe4ff */
[----:B------:R3:W-:Y:S01]  /*b4c0*/  @P0 LDGSTS.E.BYPASS.LTC128B.128 [R194+0x5080], [R6.64], !P4 ;  /* 0x0508000006c20fae */ /* 0x0007e2000e101d46 */
[----:B-1----:R-:W-:Y:S05]  /*b4d0*/  @P0 IADD3 R2, P5, R0, R5, RZ ;  /* 0x0000000500020210 */ /* 0x002fea0007fbe0ff */
[----:B------:R-:W-:Y:S05]  /*b4e0*/  @P0 IMAD.X R3, R4, 0x1, R218, P5 ;  /* 0x0000000104030824 */ /* 0x000fea00028e06da */
[----:B------:R3:W-:Y:S03]  /*b4f0*/  @P0 LDGSTS.E.BYPASS.LTC128B.128 [R194+0x5c80], [R2.64], !P3 ;  /* 0x05c8000002c20fae */ /* 0x0007e6000d901d46 */
.L_x_1401:
[----:B--234-:R-:W-:Y:S05]  /*b500*/  BSYNC B0 ;  /* 0x0000000000007941 */ /* 0x01cfea0003800000 */
.L_x_1400:
        /* <DEDUP_REMOVED lines=51> */
.L_x_1507:
        /* <DEDUP_REMOVED lines=15> */
.L_x_1508:
[----:B--2---:R-:W-:Y:S01]  /*b930*/  FMNMX.FTZ R102, R0, R4, !PT ;  /* 0x0000000400667209 */ /* 0x004fe20007810000 */
[C---:B------:R-:W-:Y:S01]  /*b940*/  FADD.FTZ R0, -R105.reuse, R100 ;  /* 0x0000006469007221 */ /* 0x040fe20000010100 */
[----:B------:R-:W-:Y:S01]  /*b950*/  WARPSYNC 0xffffffff ;  /* 0xffffffff00007948 */ /* 0x000fe20003800000 */
[----:B------:R-:W-:Y:S01]  /*b960*/  FMUL.FTZ R2, R105, c[0x0][0x2d0] ;  /* 0x0000b40069027a20 */ /* 0x000fe20000410000 */
[----:B------:R-:W-:Y:S01]  /*b970*/  LDSM.16.MT88.4 R36, [R182] ;  /* 0x00000000b624783b */ /* 0x000fe20000004200 */
[----:B------:R-:W-:Y:S01]  /*b980*/  FMUL.FTZ R0, R0, c[0x0][0x2d0] ;  /* 0x0000b40000007a20 */ /* 0x000fe20000410000 */
[----:B------:R-:W-:Y:S01]  /*b990*/  ISETP.GT.AND P0, PT, R203, R234, PT ;  /* 0x000000eacb00720c */ /* 0x000fe20003f04270 */
[--C-:B------:R-:W-:Y:S02]  /*b9a0*/  FFMA.FTZ R3, R177, c[0x0][0x2d0], -R2.reuse ;  /* 0x0000b400b1037a23 */ /* 0x100fe40000010802 */
[----:B------:R2:W-:Y:S01]  /*b9b0*/  MUFU.EX2 R100, R0 ;  /* 0x0000000000647308 */ /* 0x0005e20000000800 */
[--C-:B------:R-:W-:Y:S02]  /*b9c0*/  FFMA.FTZ R213, R12, c[0x0][0x2d0], -R2.reuse ;  /* 0x0000b4000cd57a23 */ /* 0x100fe40000010802 */
[--C-:B-1----:R-:W-:Y:S02]  /*b9d0*/  FFMA.FTZ R4, R178, c[0x0][0x2d0], -R2.reuse ;  /* 0x0000b400b2047a23 */ /* 0x102fe40000010802 */
        /* <DEDUP_REMOVED lines=9> */
[----:B------:R3:W4:Y:S01]  /*ba70*/  MUFU.EX2 R13, R4 ;  /* 0x00000004000d7308 */ /* 0x0007220000000800 */
[----:B------:R-:W-:Y:S02]  /*ba80*/  FFMA.FTZ R215, R19, c[0x0][0x2d0], -R2 ;  /* 0x0000b40013d77a23 */ /* 0x000fe40000010802 */
[----:B--2---:R-:W-:Y:S04]  /*ba90*/  FMUL.FTZ R0, R104, c[0x0][0x2d0] ;  /* 0x0000b40068007a20 */ /* 0x004fe80000410000 */
        /* <DEDUP_REMOVED lines=15> */
[C---:B------:R-:W-:Y:S02]  /*bb90*/  FADD.FTZ R0, -R103.reuse, R106 ;  /* 0x0000006a67007221 */ /* 0x040fe40000010100 */
[----:B-1----:R-:W-:Y:S02]  /*bba0*/  FMUL.FTZ R3, R103, c[0x0][0x2d0] ;  /* 0x0000b40067037a20 */ /* 0x002fe40000410000 */
[----:B------:R-:W-:Y:S02]  /*bbb0*/  FMUL.FTZ R0, R0, c[0x0][0x2d0] ;  /* 0x0000b40000007a20 */ /* 0x000fe40000410000 */
[--C-:B---3--:R-:W-:Y:S02]  /*bbc0*/  FFMA.FTZ R4, R198, c[0x0][0x2d0], -R3.reuse ;  /* 0x0000b400c6047a23 */ /* 0x108fe40000010803 */
        /* <DEDUP_REMOVED lines=14> */
[----:B-1----:R-:W-:Y:S02]  /*bcb0*/  FADD.FTZ R0, -R104, R107 ;  /* 0x0000006b68007221 */ /* 0x002fe40000010100 */
[----:B------:R-:W-:Y:S02]  /*bcc0*/  FMUL.FTZ R107, R102, c[0x0][0x2d0] ;  /* 0x0000b400666b7a20 */ /* 0x000fe40000410000 */
[----:B------:R-:W-:Y:S05]  /*bcd0*/  FMUL.FTZ R0, R0, c[0x0][0x2d0] ;  /* 0x0000b40000007a20 */ /* 0x000fea0000410000 */
[----:B------:R-:W-:Y:S10]  /*bce0*/  MUFU.EX2 R20, R5 ;  /* 0x0000000500147308 */ /* 0x000ff40000000800 */
[----:B------:R1:W-:Y:S10]  /*bcf0*/  MUFU.EX2 R3, R0 ;  /* 0x0000000000037308 */ /* 0x0003f40000000800 */
[----:B------:R-:W-:Y:S10]  /*bd00*/  MUFU.EX2 R18, R9 ;  /* 0x0000000900127308 */ /* 0x000ff40000000800 */
[----:B------:R-:W-:Y:S01]  /*bd10*/  MUFU.EX2 R17, R8 ;  /* 0x0000000800117308 */ /* 0x000fe20000000800 */
[----:B-1----:R-:W-:Y:S02]  /*bd20*/  FADD.FTZ R0, -R102, R101 ;  /* 0x0000006566007221 */ /* 0x002fe40000010100 */
[----:B------:R-:W-:Y:S02]  /*bd30*/  FFMA.FTZ R101, R169, c[0x0][0x2d0], -R107 ;  /* 0x0000b400a9657a23 */ /* 0x000fe4000001086b */
[----:B------:R-:W-:Y:S05]  /*bd40*/  FMUL.FTZ R0, R0, c[0x0][0x2d0] ;  /* 0x0000b40000007a20 */ /* 0x000fea0000410000 */
[----:B------:R-:W-:Y:S10]  /*bd50*/  MUFU.EX2 R198, R19 ;  /* 0x0000001300c67308 */ /* 0x000ff40000000800 */
[----:B------:R-:W1:Y:S10]  /*bd60*/  MUFU.EX2 R0, R0 ;  /* 0x0000000000007308 */ /* 0x000e740000000800 */
[----:B------:R-:W-:Y:S10]  /*bd70*/  MUFU.EX2 R227, R174 ;  /* 0x000000ae00e37308 */ /* 0x000ff40000000800 */
[----:B------:R-:W-:Y:S10]  /*bd80*/  MUFU.EX2 R226, R164 ;  /* 0x000000a400e27308 */ /* 0x000ff40000000800 */
[----:B------:R-:W-:Y:S10]  /*bd90*/  MUFU.EX2 R169, R212 ;  /* 0x000000d400a97308 */ /* 0x000ff40000000800 */
[----:B------:R-:W-:Y:S10]  /*bda0*/  MUFU.EX2 R174, R211 ;  /* 0x000000d300ae7308 */ /* 0x000ff40000000800 */
[----:B------:R-:W-:Y:S01]  /*bdb0*/  MUFU.EX2 R179, R179 ;  /* 0x000000b300b37308 */ /* 0x000fe20000000800 */
[----:B----4-:R-:W-:Y:S01]  /*bdc0*/  FFMA.FTZ R4, R100, R230, R13 ;  /* 0x000000e664047223 */ /* 0x010fe2000001000d */
[----:B------:R-:W-:Y:S01]  /*bdd0*/  F2FP.PACK_AB R156, R12, R13 ;  /* 0x0000000d0c9c723e */ /* 0x000fe200000000ff */
[----:B-1----:R-:W-:Y:S01]  /*bde0*/  FMUL.FTZ R15, R0, R127 ;  /* 0x0000007f000f7220 */ /* 0x002fe20000410000 */
[----:B------:R-:W-:Y:S01]  /*bdf0*/  F2FP.PACK_AB R157, R17, R18 ;  /* 0x00000012119d723e */ /* 0x000fe200000000ff */
[----:B------:R-:W-:Y:S01]  /*be00*/  FADD.FTZ R16, R12, R4 ;  /* 0x000000040c107221 */ /* 0x000fe20000010000 */
[----:B------:R-:W-:Y:S01]  /*be10*/  F2FP.PACK_AB R158, R221, R32 ;  /* 0x00000020dd9e723e */ /* 0x000fe200000000ff */
[--C-:B------:R-:W-:Y:S01]  /*be20*/  FFMA.FTZ R4, R197, c[0x0][0x2d0], -R107.reuse ;  /* 0x0000b400c5047a23 */ /* 0x100fe2000001086b */
[----:B------:R-:W-:Y:S01]  /*be30*/  F2FP.PACK_AB R159, R222, R220 ;  /* 0x000000dcde9f723e */ /* 0x000fe200000000ff */
[C---:B------:R-:W-:Y:S02]  /*be40*/  FMUL.FTZ R26, R0.reuse, R122 ;  /* 0x0000007a001a7220 */ /* 0x040fe40000410000 */
[----:B------:R1:W2:Y:S01]  /*be50*/  MUFU.EX2 R7, R4 ;  /* 0x0000000400077308 */ /* 0x0002a20000000800 */
        /* <DEDUP_REMOVED lines=12> */
[----:B-1----:R-:W-:Y:S02]  /*bf20*/  FFMA.FTZ R4, R199, c[0x0][0x2d0], -R107 ;  /* 0x0000b400c7047a23 */ /* 0x002fe4000001086b */
[----:B------:R1:W3:Y:S01]  /*bf30*/  MUFU.EX2 R199, R14 ;  /* 0x0000000e00c77308 */ /* 0x0002e20000000800 */
[C---:B------:R-:W-:Y:S02]  /*bf40*/  FMUL.FTZ R74, R0.reuse, R74 ;  /* 0x0000004a004a7220 */ /* 0x040fe40000410000 */
[C---:B------:R-:W-:Y:S02]  /*bf50*/  FMUL.FTZ R75, R0.reuse, R75 ;  /* 0x0000004b004b7220 */ /* 0x040fe40000410000 */
[C---:B------:R-:W-:Y:S02]  /*bf60*/  FMUL.FTZ R78, R0.reuse, R78 ;  /* 0x0000004e004e7220 */ /* 0x040fe40000410000 */
[C---:B------:R-:W-:Y:S02]  /*bf70*/  FMUL.FTZ R79, R0.reuse, R79 ;  /* 0x0000004f004f7220 */ /* 0x040fe40000410000 */
[C---:B------:R-:W-:Y:S02]  /*bf80*/  FMUL.FTZ R11, R0.reuse, R131 ;  /* 0x00000083000b7220 */ /* 0x040fe40000410000 */
[C---:B--2---:R-:W-:Y:S02]  /*bf90*/  FFMA.FTZ R5, R0.reuse, R225, R7 ;  /* 0x000000e100057223 */ /* 0x044fe40000010007 */
[C---:B------:R-:W-:Y:S01]  /*bfa0*/  FMUL.FTZ R90, R0.reuse, R90 ;  /* 0x0000005a005a7220 */ /* 0x040fe20000410000 */
[----:B------:R-:W-:Y:S01]  /*bfb0*/  MUFU.EX2 R225, R162 ;  /* 0x000000a200e17308 */ /* 0x000fe20000000800 */
[C---:B------:R-:W-:Y:S02]  /*bfc0*/  FMUL.FTZ R91, R0.reuse, R91 ;  /* 0x0000005b005b7220 */ /* 0x040fe40000410000 */
[C---:B------:R-:W-:Y:S02]  /*bfd0*/  FMUL.FTZ R94, R0.reuse, R94 ;  /* 0x0000005e005e7220 */ /* 0x040fe40000410000 */
[----:B------:R-:W-:Y:S02]  /*bfe0*/  FMUL.FTZ R95, R0, R95 ;  /* 0x0000005f005f7220 */ /* 0x000fe40000410000 */
[C---:B------:R-:W-:Y:S02]  /*bff0*/  FFMA.FTZ R6, R2.reuse, R224, R21 ;  /* 0x000000e002067223 */ /* 0x040fe40000010015 */
[----:B------:R-:W-:Y:S01]  /*c000*/  FMUL.FTZ R44, R2, R108 ;  /* 0x0000006c022c7220 */ /* 0x000fe20000410000 */
[----:B------:R-:W-:Y:S01]  /*c010*/  F2FP.PACK_AB R108, R20, R21 ;  /* 0x00000015146c723e */ /* 0x000fe200000000ff */
[----:B-1----:R-:W-:Y:S01]  /*c020*/  FMUL.FTZ R14, R0, R126 ;  /* 0x0000007e000e7220 */ /* 0x002fe20000410000 */
[----:B---3--:R-:W-:Y:S01]  /*c030*/  F2FP.PACK_AB R110, R198, R199 ;  /* 0x000000c7c66e723e */ /* 0x008fe200000000ff */
[--C-:B------:R-:W-:Y:S01]  /*c040*/  FFMA.FTZ R0, R202, c[0x0][0x2d0], -R107.reuse ;  /* 0x0000b400ca007a23 */ /* 0x100fe2000001086b */
[----:B------:R-:W-:Y:S01]  /*c050*/  MUFU.EX2 R224, R177 ;  /* 0x000000b100e07308 */ /* 0x000fe20000000800 */
[----:B------:R-:W-:Y:S02]  /*c060*/  FADD.FTZ R130, R20, R6 ;  /* 0x0000000614827221 */ /* 0x000fe40000010000 */
[----:B------:R-:W1:Y:S01]  /*c070*/  LDSM.16.MT88.4 R20, [R181] ;  /* 0x00000000b514783b */ /* 0x000e620000004200 */
[C---:B------:R-:W-:Y:S02]  /*c080*/  FMUL.FTZ R12, R2.reuse, R124 ;  /* 0x0000007c020c7220 */ /* 0x040fe40000410000 */
[C---:B------:R-:W-:Y:S02]  /*c090*/  FMUL.FTZ R13, R2.reuse, R125 ;  /* 0x0000007d020d7220 */ /* 0x040fe40000410000 */
[C---:B------:R-:W-:Y:S02]  /*c0a0*/  FMUL.FTZ R24, R2.reuse, R120 ;  /* 0x0000007802187220 */ /* 0x040fe40000410000 */
[----:B------:R2:W-:Y:S01]  /*c0b0*/  MUFU.EX2 R196, R0 ;  /* 0x0000000000c47308 */ /* 0x0005e20000000800 */
[C---:B------:R-:W-:Y:S01]  /*c0c0*/  FMUL.FTZ R25, R2.reuse, R121 ;  /* 0x0000007902197220 */ /* 0x040fe20000410000 */
[----:B------:R-:W-:Y:S01]  /*c0d0*/  LDSM.16.MT88.4 R124, [R181+0x1000] ;  /* 0x00100000b57c783b */ /* 0x000fe20000004200 */
[C---:B------:R-:W-:Y:S02]  /*c0e0*/  FMUL.FTZ R28, R2.reuse, R116 ;  /* 0x00000074021c7220 */ /* 0x040fe40000410000 */
[C---:B------:R-:W-:Y:S02]  /*c0f0*/  FMUL.FTZ R29, R2.reuse, R117 ;  /* 0x00000075021d7220 */ /* 0x040fe40000410000 */
[C---:B------:R-:W-:Y:S02]  /*c100*/  FMUL.FTZ R40, R2.reuse, R112 ;  /* 0x0000007002287220 */ /* 0x040fe40000410000 */
[C---:B------:R-:W-:Y:S01]  /*c110*/  FMUL.FTZ R41, R2.reuse, R113 ;  /* 0x0000007102297220 */ /* 0x040fe20000410000 */
[----:B------:R-:W-:Y:S01]  /*c120*/  LDSM.16.MT88.4 R116, [R181+0x400] ;  /* 0x00040000b574783b */ /* 0x000fe20000004200 */
[C---:B------:R-:W-:Y:S01]  /*c130*/  FMUL.FTZ R45, R2.reuse, R109 ;  /* 0x0000006d022d7220 */ /* 0x040fe20000410000 */
[----:B------:R-:W-:Y:S01]  /*c140*/  MUFU.EX2 R177, R195 ;  /* 0x000000c300b17308 */ /* 0x000fe20000000800 */
[C---:B------:R-:W-:Y:S02]  /*c150*/  FMUL.FTZ R56, R2.reuse, R56 ;  /* 0x0000003802387220 */ /* 0x040fe40000410000 */
[C---:B------:R-:W-:Y:S02]  /*c160*/  FMUL.FTZ R57, R2.reuse, R57 ;  /* 0x0000003902397220 */ /* 0x040fe40000410000 */
[C---:B------:R-:W-:Y:S01]  /*c170*/  FMUL.FTZ R60, R2.reuse, R60 ;  /* 0x0000003c023c7220 */ /* 0x040fe20000410000 */
[----:B------:R-:W3:Y:S01]  /*c180*/  LDSM.16.MT88.4 R112, [R181+0xc00] ;  /* 0x000c0000b570783b */ /* 0x000ee20000004200 */
[C---:B------:R-:W-:Y:S02]  /*c190*/  FMUL.FTZ R61, R2.reuse, R61 ;  /* 0x0000003d023d7220 */ /* 0x040fe40000410000 */
[C---:B------:R-:W-:Y:S02]  /*c1a0*/  FMUL.FTZ R72, R2.reuse, R72 ;  /* 0x0000004802487220 */ /* 0x040fe40000410000 */
[C---:B------:R-:W-:Y:S02]  /*c1b0*/  FMUL.FTZ R73, R2.reuse, R73 ;  /* 0x0000004902497220 */ /* 0x040fe40000410000 */
[C---:B------:R-:W-:Y:S01]  /*c1c0*/  FMUL.FTZ R76, R2.reuse, R76 ;  /* 0x0000004c024c7220 */ /* 0x040fe20000410000 */
[----:B------:R-:W-:Y:S01]  /*c1d0*/  LDSM.16.MT88.4 R120, [R182+0x400] ;  /* 0x00040000b678783b */ /* 0x000fe20000004200 */
[C---:B------:R-:W-:Y:S02]  /*c1e0*/  FMUL.FTZ R77, R2.reuse, R77 ;  /* 0x0000004d024d7220 */ /* 0x040fe40000410000 */
[C---:B------:R-:W-:Y:S02]  /*c1f0*/  FMUL.FTZ R8, R2.reuse, R128 ;  /* 0x0000008002087220 */ /* 0x040fe40000410000 */
[C---:B------:R-:W-:Y:S02]  /*c200*/  FMUL.FTZ R9, R2.reuse, R129 ;  /* 0x0000008102097220 */ /* 0x040fe40000410000 */
[C---:B------:R-:W-:Y:S02]  /*c210*/  FMUL.FTZ R88, R2.reuse, R88 ;  /* 0x0000005802587220 */ /* 0x040fe40000410000 */
[C---:B------:R-:W-:Y:S02]  /*c220*/  FMUL.FTZ R89, R2.reuse, R89 ;  /* 0x0000005902597220 */ /* 0x040fe40000410000 */
[C---:B------:R-:W-:Y:S02]  /*c230*/  FMUL.FTZ R92, R2.reuse, R92 ;  /* 0x0000005c025c7220 */ /* 0x040fe40000410000 */
[----:B------:R-:W-:Y:S02]  /*c240*/  FMUL.FTZ R93, R2, R93 ;  /* 0x0000005d025d7220 */ /* 0x000fe40000410000 */
[----:B------:R-:W-:Y:S02]  /*c250*/  FFMA.FTZ R2, R3, R223, R18 ;  /* 0x000000df03027223 */ /* 0x000fe40000010012 */
[----:B--2---:R-:W-:Y:S01]  /*c260*/  FFMA.FTZ R0, R201, c[0x0][0x2d0], -R107 ;  /* 0x0000b400c9007a23 */ /* 0x004fe2000001086b */
[----:B------:R-:W-:Y:S01]  /*c270*/  MUFU.EX2 R223, R166 ;  /* 0x000000a600df7308 */ /* 0x000fe20000000800 */
[----:B------:R-:W-:Y:S02]  /*c280*/  FADD.FTZ R165, R17, R2 ;  /* 0x0000000211a57221 */ /* 0x000fe40000010000 */
[C---:B------:R-:W-:Y:S02]  /*c290*/  FMUL.FTZ R6, R3.reuse, R134 ;  /* 0x0000008603067220 */ /* 0x040fe40000410000 */
[----:B------:R-:W-:Y:S02]  /*c2a0*/  FMUL.FTZ R17, R100, R137 ;  /* 0x0000008964117220 */ /* 0x000fe40000410000 */
[C---:B------:R-:W-:Y:S02]  /*c2b0*/  FMUL.FTZ R18, R3.reuse, R138 ;  /* 0x0000008a03127220 */ /* 0x040fe40000410000 */
[C---:B------:R-:W-:Y:S01]  /*c2c0*/  FMUL.FTZ R19, R3.reuse, R139 ;  /* 0x0000008b03137220 */ /* 0x040fe20000410000 */
[----:B------:R-:W2:Y:S01]  /*c2d0*/  MUFU.EX2 R2, R4 ;  /* 0x0000000400027308 */ /* 0x000ea20000000800 */
[----:B------:R-:W-:Y:S02]  /*c2e0*/  FADD.FTZ R129, R32, R16 ;  /* 0x0000001020817221 */ /* 0x000fe40000010000 */
[C---:B------:R-:W-:Y:S02]  /*c2f0*/  FMUL.FTZ R16, R100.reuse, R136 ;  /* 0x0000008864107220 */ /* 0x040fe40000410000 */
[C---:B------:R-:W-:Y:S01]  /*c300*/  FMUL.FTZ R32, R100.reuse, R144 ;  /* 0x0000009064207220 */ /* 0x040fe20000410000 */
[----:B------:R-:W-:Y:S01]  /*c310*/  LDSM.16.MT88.4 R136, [R181+0x800] ;  /* 0x00080000b588783b */ /* 0x000fe20000004200 */
[C---:B------:R-:W-:Y:S02]  /*c320*/  FMUL.FTZ R33, R100.reuse, R145 ;  /* 0x0000009164217220 */ /* 0x040fe40000410000 */
[C---:B------:R-:W-:Y:S01]  /*c330*/  FMUL.FTZ R34, R3.reuse, R146 ;  /* 0x0000009203227220 */ /* 0x040fe20000410000 */
[----:B------:R-:W4:Y:S01]  /*c340*/  MUFU.EX2 R197, R0 ;  /* 0x0000000000c57308 */ /* 0x000f220000000800 */
[C---:B------:R-:W-:Y:S02]  /*c350*/  FMUL.FTZ R35, R3.reuse, R147 ;  /* 0x0000009303237220 */ /* 0x040fe40000410000 */
[C---:B------:R-:W-:Y:S01]  /*c360*/  FMUL.FTZ R48, R100.reuse, R152 ;  /* 0x0000009864307220 */ /* 0x040fe20000410000 */
[----:B------:R-:W-:Y:S01]  /*c370*/  LDSM.16.MT88.4 R144, [R182+0x800] ;  /* 0x00080000b690783b */ /* 0x000fe20000004200 */
[C---:B------:R-:W-:Y:S02]  /*c380*/  FMUL.FTZ R49, R100.reuse, R153 ;  /* 0x0000009964317220 */ /* 0x040fe40000410000 */
[C---:B------:R-:W-:Y:S02]  /*c390*/  FMUL.FTZ R50, R3.reuse, R154 ;  /* 0x0000009a03327220 */ /* 0x040fe40000410000 */
[C---:B------:R-:W-:Y:S01]  /*c3a0*/  FMUL.FTZ R51, R3.reuse, R155 ;  /* 0x0000009b03337220 */ /* 0x040fe20000410000 */
[----:B------:R-:W-:Y:S01]  /*c3b0*/  MUFU.EX2 R134, R172 ;  /* 0x000000ac00867308 */ /* 0x000fe20000000800 */
[C---:B------:R-:W-:Y:S01]  /*c3c0*/  FMUL.FTZ R52, R100.reuse, R52 ;  /* 0x0000003464347220 */ /* 0x040fe20000410000 */
[----:B------:R-:W-:Y:S01]  /*c3d0*/  LDSM.16.MT88.4 R152, [R181+0x1400] ;  /* 0x00140000b598783b */ /* 0x000fe20000004200 */
[----:B------:R-:W-:Y:S01]  /*c3e0*/  FMUL.FTZ R53, R100, R53 ;  /* 0x0000003564357220 */ /* 0x000fe20000410000 */
[C---:B--2---:R-:W-:Y:S01]  /*c3f0*/  F2FP.PACK_AB R109, R2.reuse, R7 ;  /* 0x00000007026d723e */ /* 0x044fe200000000ff */
[----:B------:R-:W-:Y:S02]  /*c400*/  FADD.FTZ R128, R2, R5 ;  /* 0x0000000502807221 */ /* 0x000fe40000010000 */
[C---:B------:R-:W-:Y:S02]  /*c410*/  FMUL.FTZ R4, R100.reuse, R132 ;  /* 0x0000008464047220 */ /* 0x040fe40000410000 */
[C---:B------:R-:W-:Y:S01]  /*c420*/  FMUL.FTZ R5, R100.reuse, R133 ;  /* 0x0000008564057220 */ /* 0x040fe20000410000 */
[----:B------:R-:W-:Y:S01]  /*c430*/  MUFU.EX2 R172, R167 ;  /* 0x000000a700ac7308 */ /* 0x000fe20000000800 */
[C---:B------:R-:W-:Y:S02]  /*c440*/  FMUL.FTZ R7, R3.reuse, R135 ;  /* 0x0000008703077220 */ /* 0x040fe40000410000 */
[----:B------:R-:W-:Y:S01]  /*c450*/  FMUL.FTZ R54, R3, R54 ;  /* 0x0000003603367220 */ /* 0x000fe20000410000 */
[----:B----4-:R-:W-:Y:S01]  /*c460*/  F2FP.PACK_AB R111, R197, R196 ;  /* 0x000000c4c56f723e */ /* 0x010fe200000000ff */
[C---:B------:R-:W-:Y:S02]  /*c470*/  FMUL.FTZ R55, R3.reuse, R55 ;  /* 0x0000003703377220 */ /* 0x040fe40000410000 */
[C---:B------:R-:W-:Y:S01]  /*c480*/  FMUL.FTZ R64, R100.reuse, R64 ;  /* 0x0000004064407220 */ /* 0x040fe20000410000 */
[-C--:B-1----:R-:W-:Y:S02]  /*c490*/  HMMA.16816.F32 R4, R156, R20.reuse, R4 ;  /* 0x000000149c04723c */ /* 0x082fe40000001804 */
[----:B------:R-:W-:Y:S03]  /*c4a0*/  MUFU.EX2 R135, R209 ;  /* 0x000000d100877308 */ /* 0x000fe60000000800 */
[C---:B------:R-:W-:Y:S02]  /*c4b0*/  FMUL.FTZ R65, R100.reuse, R65 ;  /* 0x0000004164417220 */ /* 0x040fe40000410000 */
[C---:B------:R-:W-:Y:S01]  /*c4c0*/  FMUL.FTZ R66, R3.reuse, R66 ;  /* 0x0000004203427220 */ /* 0x040fe20000410000 */
[C---:B------:R-:W-:Y:S04]  /*c4d0*/  HMMA.16816.F32 R8, R108.reuse, R20, R8 ;  /* 0x000000146c08723c */ /* 0x040fe80000001808 */
[C---:B------:R-:W-:Y:S01]  /*c4e0*/  FMUL.FTZ R67, R3.reuse, R67 ;  /* 0x0000004303437220 */ /* 0x040fe20000410000 */
[----:B------:R-:W-:Y:S01]  /*c4f0*/  MUFU.EX2 R133, R161 ;  /* 0x000000a100857308 */ /* 0x000fe20000000800 */
[C---:B------:R-:W-:Y:S02]  /*c500*/  FMUL.FTZ R68, R100.reuse, R68 ;  /* 0x0000004464447220 */ /* 0x040fe40000410000 */
[-C--:B------:R-:W-:Y:S04]  /*c510*/  HMMA.16816.F32 R12, R108, R22.reuse, R12 ;  /* 0x000000166c0c723c */ /* 0x080fe8000000180c */
[C---:B------:R-:W-:Y:S02]  /*c520*/  FMUL.FTZ R69, R100.reuse, R69 ;  /* 0x0000004564457220 */ /* 0x040fe40000410000 */
[C---:B------:R-:W-:Y:S01]  /*c530*/  FMUL.FTZ R70, R3.reuse, R70 ;  /* 0x0000004603467220 */ /* 0x040fe20000410000 */
        /* <DEDUP_REMOVED lines=9> */
[----:B------:R-:W-:Y:S01]  /*c5d0*/  FMUL.FTZ R81, R100, R81 ;  /* 0x0000005164517220 */ /* 0x000fe20000410000 */
[-C--:B------:R-:W-:Y:S01]  /*c5e0*/  HMMA.16816.F32 R20, R156, R36.reuse, R20 ;  /* 0x000000249c14723c */ /* 0x080fe20000001814 */
[----:B------:R-:W-:Y:S02]  /*c5f0*/  MUFU.EX2 R142, R170 ;  /* 0x000000aa008e7308 */ /* 0x000fe40000000800 */
[C---:B------:R-:W-:Y:S02]  /*c600*/  FMUL.FTZ R82, R3.reuse, R82 ;  /* 0x0000005203527220 */ /* 0x040fe40000410000 */
[----:B------:R-:W-:Y:S02]  /*c610*/  FMUL.FTZ R83, R3, R83 ;  /* 0x0000005303537220 */ /* 0x000fe40000410000 */
[----:B------:R-:W-:Y:S01]  /*c620*/  FADD.FTZ R2, R199, R130 ;  /* 0x00000082c7027221 */ /* 0x000fe20000010000 */
[C---:B------:R-:W-:Y:S03]  /*c630*/  HMMA.16816.F32 R24, R108.reuse, R36, R24 ;  /* 0x000000246c18723c */ /* 0x040fe60000001818 */
[----:B------:R-:W-:Y:S01]  /*c640*/  MUFU.EX2 R141, R160 ;  /* 0x000000a0008d7308 */ /* 0x000fe20000000800 */
[----:B------:R-:W-:Y:S02]  /*c650*/  FADD.FTZ R129, R221, R129 ;  /* 0x00000081dd817221 */ /* 0x000fe40000010000 */
[--C-:B------:R-:W-:Y:S02]  /*c660*/  FFMA.FTZ R0, R206, c[0x0][0x2d0], -R107.reuse ;  /* 0x0000b400ce007a23 */ /* 0x100fe4000001086b */
[-C--:B------:R-:W-:Y:S04]  /*c670*/  HMMA.16816.F32 R28, R108, R38.reuse, R28 ;  /* 0x000000266c1c723c */ /* 0x080fe8000000181c */
[C---:B------:R-:W-:Y:S01]  /*c680*/  FMUL.FTZ R36, R100.reuse, R148 ;  /* 0x0000009464247220 */ /* 0x040fe20000410000 */
[----:B------:R1:W-:Y:S01]  /*c690*/  MUFU.EX2 R131, R0 ;  /* 0x0000000000837308 */ /* 0x0003e20000000800 */
[C---:B------:R-:W-:Y:S02]  /*c6a0*/  FMUL.FTZ R37, R100.reuse, R149 ;  /* 0x0000009564257220 */ /* 0x040fe40000410000 */
[C---:B------:R-:W-:Y:S04]  /*c6b0*/  HMMA.16816.F32 R32, R156.reuse, R38, R32 ;  /* 0x000000269c20723c */ /* 0x040fe80000001820 */
[C---:B------:R-:W-:Y:S02]  /*c6c0*/  FMUL.FTZ R96, R100.reuse, R96 ;  /* 0x0000006064607220 */ /* 0x040fe40000410000 */
[C---:B------:R-:W-:Y:S01]  /*c6d0*/  FMUL.FTZ R97, R100.reuse, R97 ;  /* 0x0000006164617220 */ /* 0x040fe20000410000 */
[----:B------:R-:W-:Y:S01]  /*c6e0*/  MUFU.EX2 R170, R216 ;  /* 0x000000d800aa7308 */ /* 0x000fe20000000800 */
[C---:B------:R-:W-:Y:S04]  /*c6f0*/  FMUL.FTZ R38, R3.reuse, R150 ;  /* 0x0000009603267220 */ /* 0x040fe80000410000 */
[C---:B------:R-:W-:Y:S02]  /*c700*/  FMUL.FTZ R39, R3.reuse, R151 ;  /* 0x0000009703277220 */ /* 0x040fe40000410000 */
[C---:B------:R-:W-:Y:S02]  /*c710*/  FMUL.FTZ R98, R3.reuse, R98 ;  /* 0x0000006203627220 */ /* 0x040fe40000410000 */
[----:B------:R-:W-:Y:S01]  /*c720*/  FMUL.FTZ R99, R3, R99 ;  /* 0x0000006303637220 */ /* 0x000fe20000410000 */
[----:B------:R-:W-:Y:S01]  /*c730*/  MUFU.EX2 R178, R215 ;  /* 0x000000d700b27308 */ /* 0x000fe20000000800 */
[----:B------:R-:W-:Y:S01]  /*c740*/  FMUL.FTZ R84, R100, R84 ;  /* 0x0000005464547220 */ /* 0x000fe20000410000 */
[-C--:B---3--:R-:W-:Y:S03]  /*c750*/  HMMA.16816.F32 R36, R156, R112.reuse, R36 ;  /* 0x000000709c24723c */ /* 0x088fe60000001824 */
[--C-:B-1----:R-:W-:Y:S02]  /*c760*/  FFMA.FTZ R0, R208, c[0x0][0x2d0], -R107.reuse ;  /* 0x0000b400d0007a23 */ /* 0x102fe4000001086b */
[----:B------:R-:W-:Y:S02]  /*c770*/  FMUL.FTZ R85, R100, R85 ;  /* 0x0000005564557220 */ /* 0x000fe40000410000 */
[----:B------:R-:W-:Y:S01]  /*c780*/  FFMA.FTZ R100, R171, c[0x0][0x2d0], -R107 ;  /* 0x0000b400ab647a23 */ /* 0x000fe2000001086b */
[C---:B------:R-:W-:Y:S01]  /*c790*/  HMMA.16816.F32 R40, R108.reuse, R112, R40 ;  /* 0x000000706c28723c */ /* 0x040fe20000001828 */
[----:B------:R1:W-:Y:S03]  /*c7a0*/  MUFU.EX2 R132, R0 ;  /* 0x0000000000847308 */ /* 0x0003e60000000800 */
[C---:B------:R-:W-:Y:S02]  /*c7b0*/  FMUL.FTZ R86, R3.reuse, R86 ;  /* 0x0000005603567220 */ /* 0x040fe40000410000 */
[----:B------:R-:W-:Y:S02]  /*c7c0*/  FMUL.FTZ R87, R3, R87 ;  /* 0x0000005703577220 */ /* 0x000fe40000410000 */
[-C--:B------:R-:W-:Y:S03]  /*c7d0*/  HMMA.16816.F32 R44, R108, R114.reuse, R44 ;  /* 0x000000726c2c723c */ /* 0x080fe6000000182c */
[----:B------:R-:W-:Y:S01]  /*c7e0*/  MUFU.EX2 R166, R100 ;  /* 0x0000006400a67308 */ /* 0x000fe20000000800 */
[----:B------:R-:W-:Y:S02]  /*c7f0*/  FADD.FTZ R3, R220, R165 ;  /* 0x000000a5dc037221 */ /* 0x000fe40000010000 */
[--C-:B------:R-:W-:Y:S02]  /*c800*/  FFMA.FTZ R106, R168, c[0x0][0x2d0], -R107.reuse ;  /* 0x0000b400a86a7a23 */ /* 0x100fe4000001086b */
[C---:B------:R-:W-:Y:S01]  /*c810*/  HMMA.16816.F32 R48, R156.reuse, R114, R48 ;  /* 0x000000729c30723c */ /* 0x040fe20000001830 */
[----:B------:R-:W2:Y:S04]  /*c820*/  LDSM.16.MT88.4 R112, [R182+0xc00] ;  /* 0x000c0000b670783b */ /* 0x000ea80000004200 */
[----:B------:R-:W3:Y:S01]  /*c830*/  MUFU.EX2 R165, R101 ;  /* 0x0000006500a57308 */ /* 0x000ee20000000800 */
[--C-:B-1----:R-:W-:Y:S09]  /*c840*/  FFMA.FTZ R0, R205, c[0x0][0x2d0], -R107.reuse ;  /* 0x0000b400cd007a23 */ /* 0x102ff2000001086b */
[----:B------:R1:W-:Y:S10]  /*c850*/  MUFU.EX2 R202, R0 ;  /* 0x0000000000ca7308 */ /* 0x0003f40000000800 */
[----:B------:R-:W-:Y:S01]  /*c860*/  MUFU.EX2 R168, R175 ;  /* 0x000000af00a87308 */ /* 0x000fe20000000800 */
[----:B---3--:R-:W-:Y:S09]  /*c870*/  F2FP.PACK_AB R161, R165, R166 ;  /* 0x000000a6a5a1723e */ /* 0x008ff200000000ff */
[----:B------:R-:W3:Y:S01]  /*c880*/  MUFU.EX2 R171, R173 ;  /* 0x000000ad00ab7308 */ /* 0x000ee20000000800 */
[--C-:B-1----:R-:W-:Y:S01]  /*c890*/  FFMA.FTZ R0, R207, c[0x0][0x2d0], -R107.reuse ;  /* 0x0000b400cf007a23 */ /* 0x102fe2000001086b */
[-C--:B--2---:R-:W-:Y:S03]  /*c8a0*/  HMMA.16816.F32 R52, R156, R112.reuse, R52 ;  /* 0x000000709c34723c */ /* 0x084fe60000001834 */
[----:B------:R-:W-:Y:S05]  /*c8b0*/  FFMA.FTZ R107, R163, c[0x0][0x2d0], -R107 ;  /* 0x0000b400a36b7a23 */ /* 0x000fea000001086b */
[----:B------:R1:W-:Y:S01]  /*c8c0*/  MUFU.EX2 R201, R0 ;  /* 0x0000000000c97308 */ /* 0x0003e20000000800 */
[C---:B------:R-:W-:Y:S09]  /*c8d0*/  HMMA.16816.F32 R56, R108.reuse, R112, R56 ;  /* 0x000000706c38723c */ /* 0x040ff20000001838 */
[----:B------:R-:W2:Y:S01]  /*c8e0*/  MUFU.EX2 R167, R176 ;  /* 0x000000b000a77308 */ /* 0x000ea20000000800 */
[-C--:B------:R-:W-:Y:S03]  /*c8f0*/  HMMA.16816.F32 R60, R108, R114.reuse, R60 ;  /* 0x000000726c3c723c */ /* 0x080fe6000000183c */
[----:B---3--:R-:W-:Y:S05]  /*c900*/  F2FP.PACK_AB R160, R171, R168 ;  /* 0x000000a8aba0723e */ /* 0x008fea00000000ff */
[C---:B------:R-:W-:Y:S01]  /*c910*/  HMMA.16816.F32 R64, R156.reuse, R114, R64 ;  /* 0x000000729c40723c */ /* 0x040fe20000001840 */
[----:B------:R-:W3:Y:S01]  /*c920*/  LDSM.16.MT88.4 R112, [R181+0x1800] ;  /* 0x00180000b570783b */ /* 0x000ee20000004200 */
[----:B------:R4:W-:Y:S02]  /*c930*/  MUFU.EX2 R164, R106 ;  /* 0x0000006a00a47308 */ /* 0x0009e40000000800 */
[----:B-1----:R-:W-:Y:S02]  /*c940*/  FADD.FTZ R0, R196, R128 ;  /* 0x00000080c4007221 */ /* 0x002fe40000010000 */
[----:B------:R-:W-:Y:S02]  /*c950*/  FADD.FTZ R128, R222, R3 ;  /* 0x00000003de807221 */ /* 0x000fe40000010000 */
[----:B------:R-:W-:Y:S04]  /*c960*/  FADD.FTZ R3, R198, R2 ;  /* 0x00000002c6037221 */ /* 0x000fe80000010000 */
[----:B------:R-:W-:Y:S01]  /*c970*/  FADD.FTZ R100, R134, R128 ;  /* 0x0000008086647221 */ /* 0x000fe20000010000 */
[----:B------:R-:W-:Y:S01]  /*c980*/  MUFU.EX2 R196, R214 ;  /* 0x000000d600c47308 */ /* 0x000fe20000000800 */
[----:B------:R-:W-:Y:S01]  /*c990*/  FADD.FTZ R3, R133, R3 ;  /* 0x0000000385037221 */ /* 0x000fe20000010000 */
[----:B--2---:R-:W-:Y:S01]  /*c9a0*/  F2FP.PACK_AB R162, R167, R172 ;  /* 0x000000aca7a2723e */ /* 0x004fe200000000ff */
[----:B------:R-:W-:Y:S02]  /*c9b0*/  FADD.FTZ R2, R197, R0 ;  /* 0x00000000c5027221 */ /* 0x000fe40000010000 */
[----:B------:R-:W-:Y:S02]  /*c9c0*/  FADD.FTZ R0, R135, R129 ;  /* 0x0000008187007221 */ /* 0x000fe40000010000 */
[----:B------:R-:W-:Y:S02]  /*c9d0*/  FADD.FTZ R2, R131, R2 ;  /* 0x0000000283027221 */ /* 0x000fe40000010000 */
[----:B------:R-:W-:Y:S01]  /*c9e0*/  FADD.FTZ R101, R142, R100 ;  /* 0x000000648e657221 */ /* 0x000fe20000010000 */
[----:B------:R-:W-:Y:S01]  /*c9f0*/  MUFU.EX2 R197, R213 ;  /* 0x000000d500c57308 */ /* 0x000fe20000000800 */
[----:B------:R-:W-:Y:S02]  /*ca00*/  FADD.FTZ R100, R132, R2 ;  /* 0x0000000284647221 */ /* 0x000fe40000010000 */
[----:B----4-:R-:W-:Y:S02]  /*ca10*/  FADD.FTZ R106, R140, R0 ;  /* 0x000000008c6a7221 */ /* 0x010fe40000010000 */
[----:B------:R-:W-:Y:S02]  /*ca20*/  FADD.FTZ R0, R141, R3 ;  /* 0x000000038d007221 */ /* 0x000fe40000010000 */
[----:B------:R-:W-:Y:S02]  /*ca30*/  FADD.FTZ R3, R224, R106 ;  /* 0x0000006ae0037221 */ /* 0x000fe40000010000 */
[----:B------:R-:W-:Y:S01]  /*ca40*/  FADD.FTZ R2, R223, R101 ;  /* 0x00000065df027221 */ /* 0x000fe20000010000 */
[----:B------:R-:W1:Y:S01]  /*ca50*/  MUFU.EX2 R107, R107 ;  /* 0x0000006b006b7308 */ /* 0x000e620000000800 */
[----:B------:R-:W-:Y:S01]  /*ca60*/  MOV R101, R102 ;  /* 0x0000006600657202 */ /* 0x000fe20000000f00 */
[----:B------:R-:W-:Y:S02]  /*ca70*/  FADD.FTZ R0, R209, R0 ;  /* 0x00000000d1007221 */ /* 0x000fe40000010000 */
[----:B------:R-:W-:Y:S02]  /*ca80*/  FADD.FTZ R3, R227, R3 ;  /* 0x00000003e3037221 */ /* 0x000fe40000010000 */
[----:B------:R-:W-:Y:S01]  /*ca90*/  FADD.FTZ R2, R226, R2 ;  /* 0x00000002e2027221 */ /* 0x000fe20000010000 */
[-C--:B---3--:R-:W-:Y:S03]  /*caa0*/  HMMA.16816.F32 R68, R156, R112.reuse, R68 ;  /* 0x000000709c44723c */ /* 0x088fe60000001844 */
[----:B------:R-:W-:Y:S05]  /*cab0*/  FADD.FTZ R0, R225, R0 ;  /* 0x00000000e1007221 */ /* 0x000fea0000010000 */
[C---:B------:R-:W-:Y:S08]  /*cac0*/  HMMA.16816.F32 R72, R108.reuse, R112, R72 ;  /* 0x000000706c48723c */ /* 0x040ff00000001848 */
[-C--:B------:R-:W-:Y:S04]  /*cad0*/  HMMA.16816.F32 R76, R108, R114.reuse, R76 ;  /* 0x000000726c4c723c */ /* 0x080fe8000000184c */
[----:B-1----:R-:W-:Y:S04]  /*cae0*/  F2FP.PACK_AB R163, R107, R164 ;  /* 0x000000a46ba3723e */ /* 0x002fe800000000ff */
        /* <DEDUP_REMOVED lines=9> */
[----:B------:R-:W-:Y:S02]  /*cb80*/  F2FP.PACK_AB R109, R142, R134 ;  /* 0x000000868e6d723e */ /* 0x000fe400000000ff */
[----:B------:R-:W-:Y:S02]  /*cb90*/  F2FP.PACK_AB R110, R227, R224 ;  /* 0x000000e0e36e723e */ /* 0x000fe400000000ff */
[----:B------:R-:W-:Y:S04]  /*cba0*/  F2FP.PACK_AB R111, R226, R223 ;  /* 0x000000dfe26f723e */ /* 0x000fe800000000ff */
[----:B------:R-:W-:Y:S02]  /*cbb0*/  F2FP.PACK_AB R114, R225, R209 ;  /* 0x000000d1e172723e */ /* 0x000fe400000000ff */
[----:B------:R-:W-:Y:S01]  /*cbc0*/  F2FP.PACK_AB R115, R201, R202 ;  /* 0x000000cac973723e */ /* 0x000fe200000000ff */
[-C--:B------:R-:W-:Y:S05]  /*cbd0*/  HMMA.16816.F32 R4, R108, R116.reuse, R4 ;  /* 0x000000746c04723c */ /* 0x080fea0000001804 */
[----:B------:R-:W-:Y:S02]  /*cbe0*/  F2FP.PACK_AB R156, R178, R170 ;  /* 0x000000aab29c723e */ /* 0x000fe400000000ff */
[----:B------:R-:W-:Y:S01]  /*cbf0*/  F2FP.PACK_AB R157, R174, R169 ;  /* 0x000000a9ae9d723e */ /* 0x000fe200000000ff */
[C---:B------:R-:W-:Y:S04]  /*cc00*/  HMMA.16816.F32 R8, R112.reuse, R116, R8 ;  /* 0x000000747008723c */ /* 0x040fe80000001808 */
[----:B------:R-:W-:Y:S02]  /*cc10*/  F2FP.PACK_AB R158, R197, R196 ;  /* 0x000000c4c59e723e */ /* 0x000fe400000000ff */
[----:B------:R-:W-:Y:S02]  /*cc20*/  F2FP.PACK_AB R159, R179, R177 ;  /* 0x000000b1b39f723e */ /* 0x000fe400000000ff */
        /* <DEDUP_REMOVED lines=62> */
[-C--:B---3--:R-:W-:Y:S04]  /*d010*/  HMMA.16816.F32 R84, R156, R12.reuse, R84 ;  /* 0x0000000c9c54723c */ /* 0x088fe80000001854 */
[----:B------:R-:W-:Y:S01]  /*d020*/  FADD.FTZ R2, R164, R6 ;  /* 0x00000006a4027221 */ /* 0x000fe20000010000 */
[----:B------:R-:W-:Y:S01]  /*d030*/  MOV R203, R0 ;  /* 0x0000000000cb7202 */ /* 0x000fe20000000f00 */
[----:B------:R-:W-:Y:S02]  /*d040*/  FADD.FTZ R230, R197, R5 ;  /* 0x00000005c5e67221 */ /* 0x000fe40000010000 */
[C---:B------:R-:W-:Y:S04]  /*d050*/  HMMA.16816.F32 R88, R160.reuse, R12, R88 ;  /* 0x0000000ca058723c */ /* 0x040fe80000001858 */
[----:B------:R-:W-:Y:S02]  /*d060*/  FADD.FTZ R223, R179, R4 ;  /* 0x00000004b3df7221 */ /* 0x000fe40000010000 */
[----:B------:R-:W-:Y:S02]  /*d070*/  FADD.FTZ R224, R167, R3 ;  /* 0x00000003a7e07221 */ /* 0x000fe40000010000 */
[-C--:B------:R-:W-:Y:S04]  /*d080*/  HMMA.16816.F32 R92, R160, R14.reuse, R92 ;  /* 0x0000000ea05c723c */ /* 0x080fe8000000185c */
[----:B------:R-:W-:Y:S04]  /*d090*/  FADD.FTZ R225, R107, R2 ;  /* 0x000000026be17221 */ /* 0x000fe80000010000 */
[----:B------:R-:W-:Y:S01]  /*d0a0*/  HMMA.16816.F32 R96, R156, R14, R96 ;  /* 0x0000000e9c60723c */ /* 0x000fe20000001860 */
[----:B------:R-:W-:Y:S07]  /*d0b0*/  @!UPT UIADD3 URZ, URZ, URZ, URZ ;  /* 0x0000003f3f3ff290 */ /* 0x000fee000fffe03f */
[----:B------:R-:W-:-:S11]  /*d0c0*/  @P0 BRA `(.L_x_1407) ;  /* 0xffffcf4000000947 */ /* 0x000fd6000383ffff */
.L_x_1395:
[----:B------:R-:W-:Y:S05]  /*d0d0*/  BRA.DIV ~URZ, `(.L_x_1408) ;  /* 0x00007e727f007947 */ /* 0x000fea000b800000 */
[----:B------:R1:W2:Y:S02]  /*d0e0*/  SHFL.BFLY PT, R0, R230, 0x2, 0x1f ;  /* 0x0c401f00e6007f89 */ /* 0x0002a400000e0000 */
.L_x_1509:
        /* <DEDUP_REMOVED lines=15> */
.L_x_1510:
        /* <DEDUP_REMOVED lines=61> */
[----:B------:R-:W-:Y:S02]  /*d5b0*/  FMUL.FTZ R49, R2, R57 ;  /* 0x0000003902317220 */ /* 0x000fe40000410000 */
        /* <DEDUP_REMOVED lines=72> */
.L_x_1356:
        /* <DEDUP_REMOVED lines=19> */
.L_x_1411:
[----:B--2---:R-:W-:Y:S05]  /*db70*/  BSYNC B0 ;  /* 0x0000000000007941 */ /* 0x004fea0003800000 */
.L_x_1410:
[----:B------:R-:W-:Y:S01]  /*db80*/  PRMT R0, R0, 0x9910, RZ ;  /* 0x0000991000007816 */ /* 0x000fe200000000ff */
[----:B------:R-:W-:Y:S01]  /*db90*/  BSSY B1, `(.L_x_1412) ;  /* 0x00003ad000017945 */ /* 0x000fe20003800000 */
[----:B-----5:R-:W-:Y:S02]  /*dba0*/  IMAD.MOV.U32 R74, RZ, RZ, R6 ;  /* 0x000000ffff4a7224 */ /* 0x020fe400078e0006 */
[----:B------:R-:W-:-:S13]  /*dbb0*/  ISETP.NE.AND P0, PT, R0, RZ, PT ;  /* 0x000000ff0000720c */ /* 0x000fda0003f05270 */
[----:B------:R-:W-:Y:S05]  /*dbc0*/  @!P0 BRA `(.L_x_1413) ;  /* 0x00002db000008947 */ /* 0x000fea0003800000 */
[----:B-1----:R-:W2:Y:S04]  /*dbd0*/  LDL R6, [R1+0x10] ;  /* 0x0000100001067983 */ /* 0x002ea80000100800 */
[----:B------:R-:W3:Y:S04]  /*dbe0*/  LDL R11, [R1+0x14] ;  /* 0x00001400010b7983 */ /* 0x000ee80000100800 */
[----:B------:R-:W4:Y:S04]  /*dbf0*/  LDL R10, [R1+0x1c] ;  /* 0x00001c00010a7983 */ /* 0x000f280000100800 */
[----:B------:R-:W4:Y:S04]  /*dc00*/  LDL.LU R9, [R1+0x20] ;  /* 0x0000200001097983 */ /* 0x000f280000300800 */
[----:B------:R-:W4:Y:S04]  /*dc10*/  LDL R8, [R1+0x18] ;  /* 0x0000180001087983 */ /* 0x000f280000100800 */
[----:B------:R-:W4:Y:S01]  /*dc20*/  LDL.LU R7, [R1+0x24] ;  /* 0x0000240001077983 */ /* 0x000f220000300800 */
        /* <DEDUP_REMOVED lines=8> */
[----:B------:R-:W-:Y:S01]  /*dcb0*/  ISETP.NE.AND.EX P2, PT, RZ, c[0x0][0x504], PT, P2 ;  /* 0x00014100ff007a0c */ /* 0x000fe20003f45320 */
        /* <DEDUP_REMOVED lines=78> */
[----:B------:R-:W-:Y:S02]  /*e1a0*/  ISETP.NE.U32.AND P3, PT, RZ, c[0x0][0x508], PT ;  /* 0x00014200ff007a0c */ /* 0x000fe40003f65070 */
[----:B---3--:R-:W-:-:S02]  /*e1b0*/  F2FP.PACK_AB R2, R81, R80 ;  /* 0x000000505102723e */ /* 0x008fc400000000ff */
[----:B------:R-:W-:Y:S02]  /*e1c0*/  ISETP.NE.AND.EX P3, PT, RZ, c[0x0][0x50c], PT, P3 ;  /* 0x00014300ff007a0c */ /* 0x000fe40003f65330 */
[----:B----4-:R-:W-:Y:S01]  /*e1d0*/  F2FP.PACK_AB R0, R169, R168 ;  /* 0x000000a8a900723e */ /* 0x010fe200000000ff */
[----:B------:R-:W-:-:S04]  /*e1e0*/  IMAD.MOV.U32 R11, RZ, RZ, c[0x0][0x388] ;  /* 0x0000e200ff0b7624 */ /* 0x000fc800078e00ff */
[----:B------:R1:W-:Y:S04]  /*e1f0*/  STS [R10+0x4080], R0 ;  /* 0x004080000a007388 */ /* 0x0003e80000000800 */
[----:B------:R3:W-:Y:S04]  /*e200*/  STS [R10+0x4280], R4 ;  /* 0x004280040a007388 */ /* 0x0007e80000000800 */
[----:B------:R4:W-:Y:S04]  /*e210*/  STS [R8+0x4000], R3 ;  /* 0x0040000308007388 */ /* 0x0009e80000000800 */
[----:B------:R4:W-:Y:S01]  /*e220*/  STS [R8+0x4200], R2 ;  /* 0x0042000208007388 */ /* 0x0009e20000000800 */
[----:B-1----:R-:W-:-:S02]  /*e230*/  F2FP.PACK_AB R0, R57, R56 ;  /* 0x000000383900723e */ /* 0x002fc400000000ff */
[----:B---3--:R-:W-:-:S03]  /*e240*/  @P3 IADD3 R4, P0, R9, c[0x0][0x508], RZ ;  /* 0x0001420009043a10 */ /* 0x008fc60007f1e0ff */
[----:B------:R1:W-:Y:S01]  /*e250*/  STS [R10+0x5080], R0 ;  /* 0x005080000a007388 */ /* 0x0003e20000000800 */
[----:B----4-:R-:W-:Y:S02]  /*e260*/  F2FP.PACK_AB R3, R27, R26 ;  /* 0x0000001a1b03723e */ /* 0x010fe400000000ff */
[----:B------:R-:W-:Y:S02]  /*e270*/  @P3 IADD3.X R5, R7, c[0x0][0x50c], RZ, P0, !PT ;  /* 0x0001430007053a10 */ /* 0x000fe400007fe4ff */
[----:B------:R-:W-:-:S05]  /*e280*/  F2FP.PACK_AB R2, R33, R32 ;  /* 0x000000202102723e */ /* 0x000fca00000000ff */
[----:B------:R3:W-:Y:S01]  /*e290*/  STS [R10+0x5280], R2 ;  /* 0x005280020a007388 */ /* 0x0007e20000000800 */
[----:B-1----:R-:W-:-:S05]  /*e2a0*/  F2FP.PACK_AB R0, R29, R28 ;  /* 0x0000001c1d00723e */ /* 0x002fca00000000ff */
[----:B------:R1:W-:Y:S04]  /*e2b0*/  STS [R8+0x5000], R0 ;  /* 0x0050000008007388 */ /* 0x0003e80000000800 */
[----:B------:R4:W-:Y:S04]  /*e2c0*/  STS [R8+0x5200], R3 ;  /* 0x0052000308007388 */ /* 0x0009e80000000800 */
[----:B------:R-:W-:Y:S01]  /*e2d0*/  BAR.SYNC.DEFER_BLOCKING 0x1, 0x80 ;  /* 0x0042000000007b1d */ /* 0x000fe20000010000 */
[----:B---3--:R-:W-:Y:S01]  /*e2e0*/  IADD3 R2, P1, R9, c[0x0][0x500], RZ ;  /* 0x0001400009027a10 */ /* 0x008fe20007f3e0ff */
[----:B-1----:R-:W-:-:S03]  /*e2f0*/  IMAD.MOV.U32 R0, RZ, RZ, RZ ;  /* 0x000000ffff007224 */ /* 0x002fc600078e00ff */
[----:B----4-:R-:W-:Y:S01]  /*e300*/  IADD3.X R3, R7, c[0x0][0x504], RZ, P1, !PT ;  /* 0x0001410007037a10 */ /* 0x010fe20000ffe4ff */
[----:B------:R1:W5:Y:S04]  /*e310*/  @P3 LDG.E R11, [R4.64] ;  /* 0x00000006040b3981 */ /* 0x000368000c1e1900 */
[----:B------:R3:W5:Y:S01]  /*e320*/  @P2 LDG.E R0, [R2.64] ;  /* 0x0000000602002981 */ /* 0x000762000c1e1900 */
[----:B--2---:R-:W-:-:S04]  /*e330*/  ISETP.NE.AND P0, PT, R6, RZ, PT ;  /* 0x000000ff0600720c */ /* 0x004fc80003f05270 */
[----:B-1----:R-:W-:Y:S01]  /*e340*/  SEL R5, R6, c[0x0][0x3d4], P0 ;  /* 0x0000f50006057a07 */ /* 0x002fe20000000000 */
[----:B------:R-:W-:Y:S05]  /*e350*/  @P3 BRA `(.L_x_1414) ;  /* 0x0000004000003947 */ /* 0x000fea0003800000 */
[----:B---3--:R-:W-:Y:S05]  /*e360*/  @!P2 BRA `(.L_x_1414) ;  /* 0x000000300000a947 */ /* 0x008fea0003800000 */
[----:B------:R1:W2:Y:S04]  /*e370*/  LDG.E R4, [R2.64] ;  /* 0x0000000602047981 */ /* 0x0002a8000c1e1900 */
[----:B-1----:R-:W2:Y:S02]  /*e380*/  LDG.E R2, [R2.64+0x4] ;  /* 0x0000040602027981 */ /* 0x002ea4000c1e1900 */
[----:B--2--5:R-:W-:Y:S02]  /*e390*/  IADD3 R11, -R4, R2, RZ ;  /* 0x00000002040b7210 */ /* 0x024fe40007ffe1ff */
.L_x_1414:
[----:B---3--:R-:W2:Y:S04]  /*e3a0*/  LDL.LU R4, [R1+0x34] ;  /* 0x0000340001047983 */ /* 0x008ea80000300800 */
[----:B------:R-:W3:Y:S04]  /*e3b0*/  LDL.LU R3, [R1+0x8] ;  /* 0x0000080001037983 */ /* 0x000ee80000300800 */
[----:B------:R-:W4:Y:S01]  /*e3c0*/  LDL R18, [R1+0x30] ;  /* 0x0000300001127983 */ /* 0x000f220000100800 */
[----:B------:R-:W-:Y:S01]  /*e3d0*/  IMAD.MOV.U32 R2, RZ, RZ, 0x368 ;  /* 0x00000368ff027424 */ /* 0x000fe200078e00ff */
[----:B------:R-:W-:Y:S01]  /*e3e0*/  ISETP.GT.AND P3, PT, R5, 0x1, PT ;  /* 0x000000010500780c */ /* 0x000fe20003f64270 */
[----:B------:R-:W-:Y:S01]  /*e3f0*/  IMAD.IADD R10, R251, 0x1, R249 ;  /* 0x00000001fb0a7824 */ /* 0x000fe200078e02f9 */
[----:B------:R-:W4:Y:S01]  /*e400*/  LDL R75, [R1+0x3c] ;  /* 0x00003c00014b7983 */ /* 0x000f220000100800 */
[----:B------:R-:W-:-:S02]  /*e410*/  ISETP.NE.U32.AND P0, PT, RZ, c[0x0][0x500], PT ;  /* 0x00014000ff007a0c */ /* 0x000fc40003f05070 */
[----:B------:R-:W-:Y:S02]  /*e420*/  SEL R2, R2, 0x328, P3 ;  /* 0x0000032802027807 */ /* 0x000fe40001800000 */
[----:B------:R-:W-:Y:S02]  /*e430*/  ISETP.NE.AND.EX P0, PT, RZ, c[0x0][0x504], PT, P0 ;  /* 0x00014100ff007a0c */ /* 0x000fe40003f05300 */
[----:B------:R1:W2:Y:S08]  /*e440*/  LDC.64 R6, c[0x0][R2+0x170] ;  /* 0x00005c0002067b82 */ /* 0x0002b00000000a00 */
[----:B------:R1:W2:Y:S08]  /*e450*/  LDC.64 R14, c[0x0][R2+0x168] ;  /* 0x00005a00020e7b82 */ /* 0x0002b00000000a00 */
[----:B------:R1:W2:Y:S08]  /*e460*/  LDC.64 R16, c[0x0][R2+0x178] ;  /* 0x00005e0002107b82 */ /* 0x0002b00000000a00 */
[----:B------:R1:W2:Y:S02]  /*e470*/  LDC.64 R20, c[0x0][R2+0x160] ;  /* 0x0000580002147b82 */ /* 0x0002a40000000a00 */
        /* <DEDUP_REMOVED lines=8> */
[----:B--2---:R-:W-:Y:S01]  /*e500*/  SEL R5, R4, RZ, !P0 ;  /* 0x000000ff04057207 */ /* 0x004fe20004000000 */
[----:B------:R-:W-:Y:S01]  /*e510*/  IMAD R4, R7, R2, RZ ;  /* 0x0000000207047224 */ /* 0x000fe200078e02ff */
[----:B---3--:R-:W-:-:S03]  /*e520*/  LOP3.LUT R3, R3, 0xffff, RZ, 0xc0, !PT ;  /* 0x0000ffff03037812 */ /* 0x008fc600078ec0ff */
[----:B------:R-:W-:Y:S02]  /*e530*/  IMAD R13, R6, R5, R4 ;  /* 0x00000005060d7224 */ /* 0x000fe400078e0204 */
[----:B------:R-:W-:-:S04]  /*e540*/  @P2 IMAD.HI.U32 R5, R10, c[0x0][0x4ec], RZ ;  /* 0x00013b000a052a27 */ /* 0x000fc800078e00ff */
[----:B------:R-:W-:-:S04]  /*e550*/  IMAD.WIDE.U32 R6, R6, R2, RZ ;  /* 0x0000000206067225 */ /* 0x000fc800078e00ff */
[----:B------:R-:W-:-:S04]  /*e560*/  IMAD.WIDE.U32 R8, R14, R3, RZ ;  /* 0x000000030e087225 */ /* 0x000fc800078e00ff */
[----:B------:R-:W-:Y:S01]  /*e570*/  IMAD.MOV.U32 R4, RZ, RZ, R10 ;  /* 0x000000ffff047224 */ /* 0x000fe200078e000a */
[----:B------:R-:W-:Y:S01]  /*e580*/  @P2 SHF.R.U32.HI R4, RZ, c[0x0][0x4f0], R5 ;  /* 0x00013c00ff042a19 */ /* 0x000fe20000011605 */
[----:B------:R-:W-:Y:S01]  /*e590*/  IMAD R12, R15, R3, RZ ;  /* 0x000000030f0c7224 */ /* 0x000fe200078e02ff */
[----:B----4-:R-:W-:Y:S02]  /*e5a0*/  SEL R5, R18, RZ, P3 ;  /* 0x000000ff12057207 */ /* 0x010fe40001800000 */
        /* <DEDUP_REMOVED lines=34> */
[----:B----4-:R-:W-:-:S05]  /*e7d0*/  IMAD.IADD R5, R75, 0x1, R249 ;  /* 0x000000014b057824 */ /* 0x010fca00078e02f9 */
        /* <DEDUP_REMOVED lines=18> */
[----:B-1----:R-:W-:Y:S01]  /*e900*/  IADD3 R8, R231, R249, RZ ;  /* 0x000000f9e7087210 */ /* 0x002fe20007ffe0ff */
[----:B------:R-:W-:-:S04]  /*e910*/  IMAD.WIDE.U32 R6, R0, c[0x0][0x3a0], RZ ;  /* 0x0000e80000067a25 */ /* 0x000fc800078e00ff */
[----:B------:R-:W-:Y:S01]  /*e920*/  IMAD R0, R0, c[0x0][0x3a4], R5 ;  /* 0x0000e90000007a24 */ /* 0x000fe200078e0205 */
[----:B------:R-:W-:Y:S01]  /*e930*/  MOV R5, R8 ;  /* 0x0000000800057202 */ /* 0x000fe20000000f00 */
        /* <DEDUP_REMOVED lines=39> */
.L_x_1511:
[----:B------:R-:W-:Y:S05]  /*ebb0*/  BRA.DIV ~URZ, `(.L_x_1417) ;  /* 0x000066827f007947 */ /* 0x000fea000b800000 */
[----:B------:R3:W4:Y:S02]  /*ebc0*/  SHFL.IDX PT, R0, R12, RZ, 0x1c1f ;  /* 0x001c1fff0c007589 */ /* 0x00072400000e0000 */
.L_x_1512:
        /* <DEDUP_REMOVED lines=19> */
.L_x_1419:
[----:B------:R-:W-:Y:S05]  /*ed00*/  BSYNC B0 ;  /* 0x0000000000007941 */ /* 0x000fea0003800000 */
.L_x_1418:
[----:B------:R-:W-:Y:S05]  /*ed10*/  BRA.DIV ~URZ, `(.L_x_1420) ;  /* 0x000065827f007947 */ /* 0x000fea000b800000 */
[----:B--2---:R2:W1:Y:S04]  /*ed20*/  SHFL.IDX PT, R5, R10, 0x1, 0x1c1f ;  /* 0x003c1f000a057f89 */ /* 0x00446800000e0000 */
[----:B----4-:R2:W4:Y:S02]  /*ed30*/  SHFL.IDX PT, R0, R12, 0x1, 0x1c1f ;  /* 0x003c1f000c007f89 */ /* 0x01052400000e0000 */
.L_x_1513:
        /* <DEDUP_REMOVED lines=19> */
.L_x_1422:
[----:B------:R-:W-:Y:S05]  /*ee70*/  BSYNC B0 ;  /* 0x0000000000007941 */ /* 0x000fea0003800000 */
.L_x_1421:
[----:B------:R-:W-:Y:S05]  /*ee80*/  BRA.DIV ~URZ, `(.L_x_1423) ;  /* 0x000064d27f007947 */ /* 0x000fea000b800000 */
[----:B-1----:R1:W2:Y:S02]  /*ee90*/  SHFL.IDX PT, R5, R10, 0x2, 0x1c1f ;  /* 0x005c1f000a057f89 */ /* 0x0022a400000e0000 */
.L_x_1514:
[----:B------:R-:W-:Y:S05]  /*eea0*/  BRA.DIV ~URZ, `(.L_x_1424) ;  /* 0x000065227f007947 */ /* 0x000fea000b800000 */
[----:B----4-:R4:W1:Y:S02]  /*eeb0*/  SHFL.IDX PT, R0, R12, 0x2, 0x1c1f ;  /* 0x005c1f000c007f89 */ /* 0x01086400000e0000 */
.L_x_1515:
        /* <DEDUP_REMOVED lines=19> */
.L_x_1426:
[----:B------:R-:W-:Y:S05]  /*eff0*/  BSYNC B0 ;  /* 0x0000000000007941 */ /* 0x000fea0003800000 */
.L_x_1425:
[----:B------:R-:W-:Y:S05]  /*f000*/  BRA.DIV ~URZ, `(.L_x_1427) ;  /* 0x000064227f007947 */ /* 0x000fea000b800000 */
[----:B-1----:R1:W3:Y:S04]  /*f010*/  SHFL.IDX PT, R6, R10, 0x3, 0x1c1f ;  /* 0x007c1f000a067f89 */ /* 0x0022e800000e0000 */
[----:B------:R1:W4:Y:S02]  /*f020*/  SHFL.IDX PT, R0, R12, 0x3, 0x1c1f ;  /* 0x007c1f000c007f89 */ /* 0x00032400000e0000 */
.L_x_1516:
        /* <DEDUP_REMOVED lines=20> */
.L_x_1415:
        /* <DEDUP_REMOVED lines=33> */
.L_x_1517:
[----:B------:R-:W-:Y:S05]  /*f380*/  BRA.DIV ~URZ, `(.L_x_1430) ;  /* 0x000061d27f007947 */ /* 0x000fea000b800000 */
[----:B------:R3:W4:Y:S02]  /*f390*/  SHFL.IDX PT, R0, R12, RZ, 0x1c1f ;  /* 0x001c1fff0c007589 */ /* 0x00072400000e0000 */
.L_x_1518:
        /* <DEDUP_REMOVED lines=34> */
[C---:B------:R-:W-:Y:S01]  /*f5c0*/  IADD3 R11, R250.reuse, 0x30, RZ ;  /* 0x00000030fa0b7810 */ /* 0x040fe20007ffe0ff */
        /* <DEDUP_REMOVED lines=25> */
[----:B----4-:R-:W-:-:S04]  /*f760*/  @!P3 LEA R6, P2, R9, R0, 0x2 ;  /* 0x000000000906b211 */ /* 0x010fc800078410ff */
        /* <DEDUP_REMOVED lines=8> */
[----:B------:R-:W-:-:S03]  /*f7f0*/  ISETP.GE.AND P2, PT, R10, c[0x0][0x3c8], PT ;  /* 0x0000f2000a007a0c */ /* 0x000fc60003f46270 */
[----:B------:R2:W-:Y:S01]  /*f800*/  @!P1 ST.E.64 [R2.64], R106 ;  /* 0x0000006a02009985 */ /* 0x0005e2000c101b06 */
[----:B------:R-:W-:-:S04]  /*f810*/  @!P6 LEA R8, P1, R11, R0, 0x2 ;  /* 0x000000000b08e211 */ /* 0x000fc800078210ff */
        /* <DEDUP_REMOVED lines=12> */
.L_x_1432:
[----:B------:R-:W-:Y:S05]  /*f8e0*/  BSYNC B0 ;  /* 0x0000000000007941 */ /* 0x000fea0003800000 */
.L_x_1431:
[----:B------:R-:W-:Y:S05]  /*f8f0*/  BRA.DIV ~URZ, `(.L_x_1433) ;  /* 0x00005cc27f007947 */ /* 0x000fea000b800000 */
[----:B--2---:R2:W1:Y:S04]  /*f900*/  SHFL.IDX PT, R4, R5, 0x1, 0x1c1f ;  /* 0x003c1f0005047f89 */ /* 0x00446800000e0000 */
[----:B----4-:R2:W4:Y:S02]  /*f910*/  SHFL.IDX PT, R0, R12, 0x1, 0x1c1f ;  /* 0x003c1f000c007f89 */ /* 0x01052400000e0000 */
.L_x_1519:
[----:B------:R-:W-:Y:S01]  /*f920*/  BSSY B0, `(.L_x_1434) ;  /* 0x0000054000007945 */ /* 0x000fe20003800000 */
[----:B------:R-:W-:Y:S05]  /*f930*/  @P0 BRA `(.L_x_1435) ;  /* 0x0000052000000947 */ /* 0x000fea0003800000 */
[C---:B------:R-:W-:Y:S02]  /*f940*/  ISETP.GE.AND P2, PT, R250.reuse, c[0x0][0x3c8], PT ;  /* 0x0000f200fa007a0c */ /* 0x040fe40003f46270 */
[C---:B------:R-:W-:Y:S02]  /*f950*/  IADD3 R10, R250.reuse, 0x8, RZ ;  /* 0x00000008fa0a7810 */ /* 0x040fe40007ffe0ff */
[----:B------:R-:W-:Y:S02]  /*f960*/  IADD3 R13, R250, 0x10, RZ ;  /* 0x00000010fa0d7810 */ /* 0x000fe40007ffe0ff */
[----:B------:R-:W-:-:S02]  /*f970*/  ISETP.GE.AND P6, PT, R10, c[0x0][0x3c8], PT ;  /* 0x0000f2000a007a0c */ /* 0x000fc40003fc6270 */
[----:B------:R-:W-:Y:S02]  /*f980*/  ISETP.GE.AND P1, PT, R13, c[0x0][0x3c8], PT ;  /* 0x0000f2000d007a0c */ /* 0x000fe40003f26270 */
[C---:B------:R-:W-:Y:S02]  /*f990*/  IADD3 R9, R250.reuse, 0x18, RZ ;  /* 0x00000018fa097810 */ /* 0x040fe40007ffe0ff */
[----:B------:R-:W-:Y:S02]  /*f9a0*/  SHF.R.S32.HI R6, RZ, 0x1f, R250 ;  /* 0x0000001fff067819 */ /* 0x000fe400000114fa */
[C---:B----4-:R-:W-:Y:S02]  /*f9b0*/  @!P2 LEA R2, P3, R250.reuse, R0, 0x2 ;  /* 0x00000000fa02a211 */ /* 0x050fe400078610ff */
[----:B------:R-:W-:Y:S02]  /*f9c0*/  IADD3 R11, R250, 0x8, RZ ;  /* 0x00000008fa0b7810 */ /* 0x000fe40007ffe0ff */
[----:B------:R-:W-:-:S02]  /*f9d0*/  ISETP.GE.AND P0, PT, R9, c[0x0][0x3c8], PT ;  /* 0x0000f20009007a0c */ /* 0x000fc40003f06270 */
[----:B-1----:R-:W-:Y:S02]  /*f9e0*/  @!P2 LEA.HI.X R3, R250, R4, R6, 0x2, P3 ;  /* 0x00000004fa03a211 */ /* 0x002fe400018f1406 */
[----:B------:R-:W-:Y:S02]  /*f9f0*/  SHF.R.S32.HI R11, RZ, 0x1f, R11 ;  /* 0x0000001fff0b7819 */ /* 0x000fe4000001140b */
[----:B------:R-:W-:Y:S01]  /*fa00*/  @!P6 LEA R6, P3, R10, R0, 0x2 ;  /* 0x000000000a06e211 */ /* 0x000fe200078610ff */
[----:B------:R1:W-:Y:S01]  /*fa10*/  @!P2 ST.E.64 [R2.64], R140 ;  /* 0x0000008c0200a985 */ /* 0x0003e2000c101b06 */
[C---:B------:R-:W-:Y:S02]  /*fa20*/  IADD3 R14, R250.reuse, 0x10, RZ ;  /* 0x00000010fa0e7810 */ /* 0x040fe40007ffe0ff */
[----:B------:R-:W-:Y:S02]  /*fa30*/  IADD3 R8, R250, 0x20, RZ ;  /* 0x00000020fa087810 */ /* 0x000fe40007ffe0ff */
[----:B------:R-:W-:-:S02]  /*fa40*/  @!P6 LEA.HI.X R7, R10, R4, R11, 0x2, P3 ;  /* 0x000000040a07e211 */ /* 0x000fc400018f140b */
[----:B------:R-:W-:Y:S02]  /*fa50*/  SHF.R.S32.HI R14, RZ, 0x1f, R14 ;  /* 0x0000001fff0e7819 */ /* 0x000fe4000001140e */
[----:B------:R-:W-:Y:S01]  /*fa60*/  ISETP.GE.AND P2, PT, R8, c[0x0][0x3c8], PT ;  /* 0x0000f20008007a0c */ /* 0x000fe20003f46270 */
[----:B------:R4:W-:Y:S01]  /*fa70*/  @!P6 ST.E.64 [R6.64], R144 ;  /* 0x000000900600e985 */ /* 0x0009e2000c101b06 */
[C---:B------:R-:W-:Y:S02]  /*fa80*/  IADD3 R10, R250.reuse, 0x18, RZ ;  /* 0x00000018fa0a7810 */ /* 0x040fe40007ffe0ff */
[----:B------:R-:W-:Y:S02]  /*fa90*/  IADD3 R11, R250, 0x28, RZ ;  /* 0x00000028fa0b7810 */ /* 0x000fe40007ffe0ff */
        /* <DEDUP_REMOVED lines=11> */
[----:B------:R-:W-:Y:S01]  /*fb50*/  IADD3 R14, R250, 0x28, RZ ;  /* 0x00000028fa0e7810 */ /* 0x000fe20007ffe0ff */
[----:B------:R1:W-:Y:S01]  /*fb60*/  @!P1 ST.E.64 [R2.64], R142 ;  /* 0x0000008e02009985 */ /* 0x0003e2000c101b06 */
        /* <DEDUP_REMOVED lines=9> */
[----:B------:R-:W-:Y:S02]  /*fc00*/  SHF.R.S32.HI R16, RZ, 0x1f, R16 ;  /* 0x0000001fff107819 */ /* 0x000fe40000011410 */
[----:B-1----:R-:W-:-:S04]  /*fc10*/  @!P2 LEA R2, P3, R8, R0, 0x2 ;  /* 0x000000000802a211 */ /* 0x002fc800078610ff */
[----:B------:R-:W-:Y:S02]  /*fc20*/  @!P2 LEA.HI.X R3, R8, R4, R9, 0x2, P3 ;  /* 0x000000040803a211 */ /* 0x000fe400018f1409 */
[----:B------:R-:W-:-:S03]  /*fc30*/  @!P6 LEA R8, P3, R11, R0, 0x2 ;  /* 0x000000000b08e211 */ /* 0x000fc600078610ff */
[----:B------:R1:W-:Y:S01]  /*fc40*/  @!P2 ST.E.64 [R2.64], R132 ;  /* 0x000000840200a985 */ /* 0x0003e2000c101b06 */
[----:B------:R-:W-:Y:S02]  /*fc50*/  @!P6 LEA.HI.X R9, R11, R4, R14, 0x2, P3 ;  /* 0x000000040b09e211 */ /* 0x000fe400018f140e */
[----:B------:R-:W-:Y:S02]  /*fc60*/  ISETP.GE.AND P3, PT, R17, c[0x0][0x3c8], PT ;  /* 0x0000f20011007a0c */ /* 0x000fe40003f66270 */
[C---:B----4-:R-:W-:Y:S01]  /*fc70*/  @!P1 LEA R6, P2, R13.reuse, R0, 0x2 ;  /* 0x000000000d069211 */ /* 0x050fe200078410ff */
[----:B------:R4:W-:Y:S01]  /*fc80*/  @!P6 ST.E.64 [R8.64], R134 ;  /* 0x000000860800e985 */ /* 0x0009e2000c101b06 */
[C---:B------:R-:W-:Y:S02]  /*fc90*/  IADD3 R14, R250.reuse, 0x48, RZ ;  /* 0x00000048fa0e7810 */ /* 0x040fe40007ffe0ff */
[----:B------:R-:W-:Y:S02]  /*fca0*/  IADD3 R11, R250, 0x38, RZ ;  /* 0x00000038fa0b7810 */ /* 0x000fe40007ffe0ff */
[----:B------:R-:W-:-:S02]  /*fcb0*/  @!P1 LEA.HI.X R7, R13, R4, R15, 0x2, P2 ;  /* 0x000000040d079211 */ /* 0x000fc400010f140f */
[----:B------:R-:W-:Y:S02]  /*fcc0*/  ISETP.GE.AND P2, PT, R14, c[0x0][0x3c8], PT ;  /* 0x0000f2000e007a0c */ /* 0x000fe40003f46270 */
[----:B------:R-:W-:Y:S01]  /*fcd0*/  SHF.R.S32.HI R11, RZ, 0x1f, R11 ;  /* 0x0000001fff0b7819 */ /* 0x000fe2000001140b */
[----:B------:R5:W-:Y:S01]  /*fce0*/  @!P1 ST.E.64 [R6.64], R136 ;  /* 0x0000008806009985 */ /* 0x000be2000c101b06 */
[C---:B------:R-:W-:Y:S02]  /*fcf0*/  IADD3 R15, R250.reuse, 0x50, RZ ;  /* 0x00000050fa0f7810 */ /* 0x040fe40007ffe0ff */
[----:B------:R-:W-:Y:S02]  /*fd00*/  IADD3 R13, R250, 0x58, RZ ;  /* 0x00000058fa0d7810 */ /* 0x000fe40007ffe0ff */
[----:B------:R-:W-:Y:S02]  /*fd10*/  ISETP.GE.AND P1, PT, R15, c[0x0][0x3c8], PT ;  /* 0x0000f2000f007a0c */ /* 0x000fe40003f26270 */
[----:B-1----:R-:W-:-:S04]  /*fd20*/  @!P0 LEA R2, P6, R10, R0, 0x2 ;  /* 0x000000000a028211 */ /* 0x002fc800078c10ff */
[----:B------:R-:W-:Y:S02]  /*fd30*/  @!P0 LEA.HI.X R3, R10, R4, R11, 0x2, P6 ;  /* 0x000000040a038211 */ /* 0x000fe400030f140b */
[----:B------:R-:W-:-:S03]  /*fd40*/  @!P3 LEA R10, P6, R17, R0, 0x2 ;  /* 0x00000000110ab211 */ /* 0x000fc600078c10ff */
[----:B------:R1:W-:Y:S01]  /*fd50*/  @!P0 ST.E.64 [R2.64], R138 ;  /* 0x0000008a02008985 */ /* 0x0003e2000c101b06 */
[----:B------:R-:W-:Y:S02]  /*fd60*/  @!P3 LEA.HI.X R11, R17, R4, R18, 0x2, P6 ;  /* 0x00000004110bb211 */ /* 0x000fe400030f1412 */
[C---:B----4-:R-:W-:Y:S02]  /*fd70*/  @!P2 LEA R8, P6, R14.reuse, R0, 0x2 ;  /* 0x000000000e08a211 */ /* 0x050fe400078c10ff */
[----:B------:R-:W-:Y:S01]  /*fd80*/  ISETP.GE.AND P0, PT, R13, c[0x0][0x3c8], PT ;  /* 0x0000f2000d007a0c */ /* 0x000fe20003f06270 */
[----:B------:R4:W-:Y:S01]  /*fd90*/  @!P3 ST.E.64 [R10.64], R150 ;  /* 0x000000960a00b985 */ /* 0x0009e2000c101b06 */
[----:B------:R-:W-:Y:S02]  /*fda0*/  @!P2 LEA.HI.X R9, R14, R4, R16, 0x2, P6 ;  /* 0x000000040e09a211 */ /* 0x000fe400030f1410 */
[----:B------:R-:W-:Y:S02]  /*fdb0*/  IADD3 R16, R250, 0x50, RZ ;  /* 0x00000050fa107810 */ /* 0x000fe40007ffe0ff */
[----:B-----5:R-:W-:Y:S01]  /*fdc0*/  @!P1 LEA R6, P6, R15, R0, 0x2 ;  /* 0x000000000f069211 */ /* 0x020fe200078c10ff */
[----:B------:R4:W-:Y:S01]  /*fdd0*/  @!P2 ST.E.64 [R8.64], R146 ;  /* 0x000000920800a985 */ /* 0x0009e2000c101b06 */
[----:B------:R-:W-:-:S02]  /*fde0*/  SHF.R.S32.HI R16, RZ, 0x1f, R16 ;  /* 0x0000001fff107819 */ /* 0x000fc40000011410 */
[----:B------:R-:W-:Y:S02]  /*fdf0*/  IADD3 R14, R250, 0x58, RZ ;  /* 0x00000058fa0e7810 */ /* 0x000fe40007ffe0ff */
[----:B------:R-:W-:Y:S02]  /*fe00*/  @!P1 LEA.HI.X R7, R15, R4, R16, 0x2, P6 ;  /* 0x000000040f079211 */ /* 0x000fe400030f1410 */
[----:B------:R-:W-:-:S03]  /*fe10*/  SHF.R.S32.HI R14, RZ, 0x1f, R14 ;  /* 0x0000001fff0e7819 */ /* 0x000fc6000001140e */
[----:B------:R4:W-:Y:S01]  /*fe20*/  @!P1 ST.E.64 [R6.64], R82 ;  /* 0x0000005206009985 */ /* 0x0009e2000c101b06 */
[----:B-1----:R-:W-:-:S04]  /*fe30*/  @!P0 LEA R2, P6, R13, R0, 0x2 ;  /* 0x000000000d028211 */ /* 0x002fc800078c10ff */
[----:B------:R-:W-:-:S05]  /*fe40*/  @!P0 LEA.HI.X R3, R13, R4, R14, 0x2, P6 ;  /* 0x000000040d038211 */ /* 0x000fca00030f140e */
[----:B------:R4:W-:Y:S04]  /*fe50*/  @!P0 ST.E.64 [R2.64], R80 ;  /* 0x0000005002008985 */ /* 0x0009e8000c101b06 */
.L_x_1435:
[----:B------:R-:W-:Y:S05]  /*fe60*/  BSYNC B0 ;  /* 0x0000000000007941 */ /* 0x000fea0003800000 */
.L_x_1434:
[----:B------:R-:W-:Y:S05]  /*fe70*/  BRA.DIV ~URZ, `(.L_x_1436) ;  /* 0x000058027f007947 */ /* 0x000fea000b800000 */
[----:B-1----:R1:W2:Y:S02]  /*fe80*/  SHFL.IDX PT, R4, R5, 0x2, 0x1c1f ;  /* 0x005c1f0005047f89 */ /* 0x0022a400000e0000 */
.L_x_1520:
[----:B------:R-:W-:Y:S05]  /*fe90*/  BRA.DIV ~URZ, `(.L_x_1437) ;  /* 0x000058527f007947 */ /* 0x000fea000b800000 */
[----:B----4-:R4:W1:Y:S02]  /*fea0*/  SHFL.IDX PT, R0, R12, 0x2, 0x1c1f ;  /* 0x005c1f000c007f89 */ /* 0x01086400000e0000 */
.L_x_1521:
[----:B------:R-:W-:Y:S01]  /*feb0*/  BSSY B0, `(.L_x_1438) ;  /* 0x0000054000007945 */ /* 0x000fe20003800000 */
[----:B------:R-:W-:Y:S05]  /*fec0*/  @P4 BRA `(.L_x_1439) ;  /* 0x0000052000004947 */ /* 0x000fea0003800000 */
[C---:B------:R-:W-:Y:S02]  /*fed0*/  IADD3 R6, R250.reuse, 0x8, RZ ;  /* 0x00000008fa067810 */ /* 0x040fe40007ffe0ff */
[----:B------:R-:W-:Y:S02]  /*fee0*/  ISETP.GE.AND P0, PT, R250, c[0x0][0x3c8], PT ;  /* 0x0000f200fa007a0c */ /* 0x000fe40003f06270 */
[----:B------:R-:W-:Y:S02]  /*fef0*/  ISETP.GE.AND P1, PT, R6, c[0x0][0x3c8], PT ;  /* 0x0000f20006007a0c */ /* 0x000fe40003f26270 */
[C---:B------:R-:W-:Y:S02]  /*ff00*/  IADD3 R16, R250.reuse, 0x10, RZ ;  /* 0x00000010fa107810 */ /* 0x040fe40007ffe0ff */
[C---:B------:R-:W-:Y:S02]  /*ff10*/  IADD3 R10, R250.reuse, 0x18, RZ ;  /* 0x00000018fa0a7810 */ /* 0x040fe40007ffe0ff */
[----:B------:R-:W-:-:S02]  /*ff20*/  IADD3 R7, R250, 0x8, RZ ;  /* 0x00000008fa077810 */ /* 0x000fc40007ffe0ff */
[----:B------:R-:W-:Y:S02]  /*ff30*/  ISETP.GE.AND P2, PT, R16, c[0x0][0x3c8], PT ;  /* 0x0000f20010007a0c */ /* 0x000fe40003f46270 */
[----:B------:R-:W-:Y:S02]  /*ff40*/  SHF.R.S32.HI R11, RZ, 0x1f, R250 ;  /* 0x0000001fff0b7819 */ /* 0x000fe400000114fa */
[-C--:B-1----:R-:W-:Y:S02]  /*ff50*/  @!P0 LEA R2, P6, R250, R0.reuse, 0x2 ;  /* 0x00000000fa028211 */ /* 0x082fe400078c10ff */
[----:B------:R-:W-:Y:S02]  /*ff60*/  ISETP.GE.AND P4, PT, R10, c[0x0][0x3c8], PT ;  /* 0x0000f2000a007a0c */ /* 0x000fe40003f86270 */
[----:B------:R-:W-:Y:S02]  /*ff70*/  SHF.R.S32.HI R7, RZ, 0x1f, R7 ;  /* 0x0000001fff077819 */ /* 0x000fe40000011407 */
[----:B------:R-:W-:-:S02]  /*ff80*/  @!P1 LEA R8, P3, R6, R0, 0x2 ;  /* 0x0000000006089211 */ /* 0x000fc400078610ff */
[-C--:B--2---:R-:W-:Y:S02]  /*ff90*/  @!P0 LEA.HI.X R3, R250, R4.reuse, R11, 0x2, P6 ;  /* 0x00000004fa038211 */ /* 0x084fe400030f140b */
[----:B------:R-:W-:Y:S02]  /*ffa0*/  @!P1 LEA.HI.X R9, R6, R4, R7, 0x2, P3 ;  /* 0x0000000406099211 */ /* 0x000fe400018f1407 */
[C---:B------:R-:W-:Y:S01]  /*ffb0*/  IADD3 R14, R250.reuse, 0x20, RZ ;  /* 0x00000020fa0e7810 */ /* 0x040fe20007ffe0ff */
[----:B------:R1:W-:Y:S01]  /*ffc0*/  @!P0 ST.E.64 [R2.64], R36 ;  /* 0x0000002402008985 */ /* 0x0003e2000c101b06 */
[C---:B------:R-:W-:Y:S02]  /*ffd0*/  IADD3 R13, R250.reuse, 0x28, RZ ;  /* 0x00000028fa0d7810 */ /* 0x040fe40007ffe0ff */
[C---:B------:R-:W-:Y:S01]  /*ffe0*/  IADD3 R17, R250.reuse, 0x10, RZ ;  /* 0x00000010fa117810 */ /* 0x040fe20007ffe0ff */
[----:B------:R2:W-:Y:S01]  /*fff0*/  @!P1 ST.E.64 [R8.64], R38 ;  /* 0x0000002608009985 */ /* 0x0005e2000c101b06 */
[----:B------:R-:W-:-:S02]  /*10000*/  IADD3 R15, R250, 0x18, RZ ;  /* 0x00000018fa0f7810 */ /* 0x000fc40007ffe0ff */
[----:B------:R-:W-:Y:S02]  /*10010*/  ISETP.GE.AND P3, PT, R14, c[0x0][0x3c8], PT ;  /* 0x0000f2000e007a0c */ /* 0x000fe40003f66270 */
[----:B------:R-:W-:Y:S02]  /*10020*/  ISETP.GE.AND P1, PT, R13, c[0x0][0x3c8], PT ;  /* 0x0000f2000d007a0c */ /* 0x000fe40003f26270 */
[----:B------:R-:W-:Y:S02]  /*10030*/  @!P2 LEA R6, P0, R16, R0, 0x2 ;  /* 0x000000001006a211 */ /* 0x000fe400078010ff */
[----:B------:R-:W-:Y:S02]  /*10040*/  SHF.R.S32.HI R17, RZ, 0x1f, R17 ;  /* 0x0000001fff117819 */ /* 0x000fe40000011411 */
[----:B------:R-:W-:Y:S02]  /*10050*/  SHF.R.S32.HI R15, RZ, 0x1f, R15 ;  /* 0x0000001fff0f7819 */ /* 0x000fe4000001140f */
[----:B------:R-:W-:-:S02]  /*10060*/  IADD3 R11, R250, 0x30, RZ ;  /* 0x00000030fa0b7810 */ /* 0x000fc40007ffe0ff */
[----:B------:R-:W-:Y:S02]  /*10070*/  @!P2 LEA.HI.X R7, R16, R4, R17, 0x2, P0 ;  /* 0x000000041007a211 */ /* 0x000fe400000f1411 */
[----:B------:R-:W-:Y:S02]  /*10080*/  ISETP.GE.AND P0, PT, R11, c[0x0][0x3c8], PT ;  /* 0x0000f2000b007a0c */ /* 0x000fe40003f06270 */
[C---:B------:R-:W-:Y:S01]  /*10090*/  IADD3 R16, R250.reuse, 0x20, RZ ;  /* 0x00000020fa107810 */ /* 0x040fe20007ffe0ff */
[----:B------:R5:W-:Y:S01]  /*100a0*/  @!P2 ST.E.64 [R6.64], R40 ;  /* 0x000000280600a985 */ /* 0x000be2000c101b06 */
[----:B------:R-:W-:Y:S02]  /*100b0*/  IADD3 R17, R250, 0x48, RZ ;  /* 0x00000048fa117810 */ /* 0x000fe40007ffe0ff */
[----:B------:R-:W-:Y:S02]  /*100c0*/  SHF.R.S32.HI R16, RZ, 0x1f, R16 ;  /* 0x0000001fff107819 */ /* 0x000fe40000011410 */
[----:B-1----:R-:W-:-:S02]  /*100d0*/  @!P4 LEA R2, P6, R10, R0, 0x2 ;  /* 0x000000000a02c211 */ /* 0x002fc400078c10ff */
[----:B------:R-:W-:Y:S02]  /*100e0*/  IADD3 R18, R250, 0x48, RZ ;  /* 0x00000048fa127810 */ /* 0x000fe40007ffe0ff */
[----:B------:R-:W-:Y:S02]  /*100f0*/  @!P4 LEA.HI.X R3, R10, R4, R15, 0x2, P6 ;  /* 0x000000040a03c211 */ /* 0x000fe400030f140f */
[----:B------:R-:W-:Y:S02]  /*10100*/  IADD3 R15, R250, 0x28, RZ ;  /* 0x00000028fa0f7810 */ /* 0x000fe40007ffe0ff */
[----:B--2---:R-:W-:Y:S01]  /*10110*/  @!P3 LEA R8, P2, R14, R0, 0x2 ;  /* 0x000000000e08b211 */ /* 0x004fe200078410ff */
[----:B------:R1:W-:Y:S01]  /*10120*/  @!P4 ST.E.64 [R2.64], R42 ;  /* 0x0000002a0200c985 */ /* 0x0003e2000c101b06 */
[----:B------:R-:W-:Y:S02]  /*10130*/  SHF.R.S32.HI R15, RZ, 0x1f, R15 ;  /* 0x0000001fff0f7819 */ /* 0x000fe4000001140f */
[----:B------:R-:W-:-:S02]  /*10140*/  IADD3 R10, R250, 0x38, RZ ;  /* 0x00000038fa0a7810 */ /* 0x000fc40007ffe0ff */
[----:B------:R-:W-:Y:S02]  /*10150*/  @!P3 LEA.HI.X R9, R14, R4, R16, 0x2, P2 ;  /* 0x000000040e09b211 */ /* 0x000fe400010f1410 */
[----:B------:R-:W-:Y:S02]  /*10160*/  ISETP.GE.AND P4, PT, R10, c[0x0][0x3c8], PT ;  /* 0x0000f2000a007a0c */ /* 0x000fe40003f86270 */
[C---:B------:R-:W-:Y:S01]  /*10170*/  IADD3 R14, R250.reuse, 0x40, RZ ;  /* 0x00000040fa0e7810 */ /* 0x040fe20007ffe0ff */
[----:B------:R-:W-:Y:S01]  /*10180*/  @!P3 ST.E.64 [R8.64], R66 ;  /* 0x000000420800b985 */ /* 0x000fe2000c101b06 */
[----:B------:R-:W-:Y:S02]  /*10190*/  IADD3 R16, R250, 0x40, RZ ;  /* 0x00000040fa107810 */ /* 0x000fe40007ffe0ff */
[----:B------:R-:W-:Y:S02]  /*101a0*/  ISETP.GE.AND P3, PT, R14, c[0x0][0x3c8], PT ;  /* 0x0000f2000e007a0c */ /* 0x000fe40003f66270 */
[----:B-----5:R-:W-:-:S02]  /*101b0*/  @!P0 LEA R6, P2, R11, R0, 0x2 ;  /* 0x000000000b068211 */ /* 0x020fc400078410ff */
[----:B------:R-:W-:Y:S02]  /*101c0*/  SHF.R.S32.HI R16, RZ, 0x1f, R16 ;  /* 0x0000001fff107819 */ /* 0x000fe40000011410 */
        /* <DEDUP_REMOVED lines=10> */
[----:B------:R-:W-:Y:S01]  /*10270*/  ISETP.GE.AND P2, PT, R17, c[0x0][0x3c8], PT ;  /* 0x0000f20011007a0c */ /* 0x000fe20003f46270 */
[----:B------:R2:W-:Y:S01]  /*10280*/  @!P0 ST.E.64 [R6.64], R48 ;  /* 0x0000003006008985 */ /* 0x0005e2000c101b06 */
[----:B------:R-:W-:Y:S02]  /*10290*/  IADD3 R13, R250, 0x58, RZ ;  /* 0x00000058fa0d7810 */ /* 0x000fe40007ffe0ff */
[----:B------:R-:W-:Y:S02]  /*102a0*/  SHF.R.S32.HI R11, RZ, 0x1f, R11 ;  /* 0x0000001fff0b7819 */ /* 0x000fe4000001140b */
        /* <DEDUP_REMOVED lines=20> */
.L_x_1439:
[----:B------:R-:W-:Y:S05]  /*103f0*/  BSYNC B0 ;  /* 0x0000000000007941 */ /* 0x000fea0003800000 */
.L_x_1438:
[----:B------:R-:W-:Y:S05]  /*10400*/  BRA.DIV ~URZ, `(.L_x_1440) ;  /* 0x000053427f007947 */ /* 0x000fea000b800000 */
[----:B--2---:R2:W3:Y:S04]  /*10410*/  SHFL.IDX PT, R4, R5, 0x3, 0x1c1f ;  /* 0x007c1f0005047f89 */ /* 0x0044e800000e0000 */
[----:B-1----:R2:W1:Y:S02]  /*10420*/  SHFL.IDX PT, R0, R12, 0x3, 0x1c1f ;  /* 0x007c1f000c007f89 */ /* 0x00246400000e0000 */
.L_x_1522:
[----:B------:R-:W-:Y:S05]  /*10430*/  @P5 BRA `(.L_x_1428) ;  /* 0x0000122000005947 */ /* 0x000fea0003800000 */
[C---:B---3--:R-:W-:Y:S02]  /*10440*/  IADD3 R8, R250.reuse, 0x8, RZ ;  /* 0x00000008fa087810 */ /* 0x048fe40007ffe0ff */
[----:B------:R-:W-:Y:S02]  /*10450*/  ISETP.GE.AND P4, PT, R250, c[0x0][0x3c8], PT ;  /* 0x0000f200fa007a0c */ /* 0x000fe40003f86270 */
[----:B------:R-:W-:Y:S02]  /*10460*/  ISETP.GE.AND P3, PT, R8, c[0x0][0x3c8], PT ;  /* 0x0000f20008007a0c */ /* 0x000fe40003f66270 */
[----:B------:R-:W-:-:S02]  /*10470*/  IADD3 R15, R250, 0x10, RZ ;  /* 0x00000010fa0f7810 */ /* 0x000fc40007ffe0ff */
[C---:B--2-4-:R-:W-:Y:S02]  /*10480*/  IADD3 R12, R250.reuse, 0x18, RZ ;  /* 0x00000018fa0c7810 */ /* 0x054fe40007ffe0ff */
[----:B------:R-:W-:Y:S02]  /*10490*/  IADD3 R5, R250, 0x20, RZ ;  /* 0x00000020fa057810 */ /* 0x000fe40007ffe0ff */
[----:B------:R-:W-:Y:S02]  /*104a0*/  ISETP.GE.AND P2, PT, R15, c[0x0][0x3c8], PT ;  /* 0x0000f2000f007a0c */ /* 0x000fe40003f46270 */
[----:B------:R-:W-:Y:S02]  /*104b0*/  ISETP.GE.AND P1, PT, R12, c[0x0][0x3c8], PT ;  /* 0x0000f2000c007a0c */ /* 0x000fe40003f26270 */
[C---:B------:R-:W-:Y:S02]  /*104c0*/  IADD3 R9, R250.reuse, 0x8, RZ ;  /* 0x00000008fa097810 */ /* 0x040fe40007ffe0ff */
[----:B-1----:R-:W-:-:S02]  /*104d0*/  @!P4 LEA R6, P6, R250, R0, 0x2 ;  /* 0x00000000fa06c211 */ /* 0x002fc400078c10ff */
[----:B------:R-:W-:Y:S02]  /*104e0*/  SHF.R.S32.HI R10, RZ, 0x1f, R250 ;  /* 0x0000001fff0a7819 */ /* 0x000fe400000114fa */
[----:B------:R-:W-:Y:S02]  /*104f0*/  ISETP.GE.AND P0, PT, R5, c[0x0][0x3c8], PT ;  /* 0x0000f20005007a0c */ /* 0x000fe40003f06270 */
[----:B------:R-:W-:Y:S02]  /*10500*/  SHF.R.S32.HI R9, RZ, 0x1f, R9 ;  /* 0x0000001fff097819 */ /* 0x000fe40000011409 */
[----:B------:R-:W-:Y:S02]  /*10510*/  @!P3 LEA R2, P5, R8, R0, 0x2 ;  /* 0x000000000802b211 */ /* 0x000fe400078a10ff */
[C---:B------:R-:W-:Y:S02]  /*10520*/  @!P4 LEA.HI.X R7, R250.reuse, R4, R10, 0x2, P6 ;  /* 0x00000004fa07c211 */ /* 0x040fe400030f140a */
[----:B------:R-:W-:-:S02]  /*10530*/  IADD3 R14, R250, 0x28, RZ ;  /* 0x00000028fa0e7810 */ /* 0x000fc40007ffe0ff */
[----:B------:R-:W-:Y:S01]  /*10540*/  IADD3 R16, R250, 0x10, RZ ;  /* 0x00000010fa107810 */ /* 0x000fe20007ffe0ff */
[----:B------:R1:W-:Y:S01]  /*10550*/  @!P4 ST.E.64 [R6.64], R60 ;  /* 0x0000003c0600c985 */ /* 0x0003e2000c101b06 */
[----:B------:R-:W-:Y:S02]  /*10560*/  @!P3 LEA.HI.X R3, R8, R4, R9, 0x2, P5 ;  /* 0x000000040803b211 */ /* 0x000fe400028f1409 */
[C---:B------:R-:W-:Y:S02]  /*10570*/  IADD3 R13, R250.reuse, 0x18, RZ ;  /* 0x00000018fa0d7810 */ /* 0x040fe40007ffe0ff */
[----:B------:R-:W-:Y:S01]  /*10580*/  IADD3 R11, R250, 0x20, RZ ;  /* 0x00000020fa0b7810 */ /* 0x000fe20007ffe0ff */
[----:B------:R2:W-:Y:S01]  /*10590*/  @!P3 ST.E.64 [R2.64], R34 ;  /* 0x000000220200b985 */ /* 0x0005e2000c101b06 */
[----:B------:R-:W-:Y:S02]  /*105a0*/  @!P2 LEA R8, P5, R15, R0, 0x2 ;  /* 0x000000000f08a211 */ /* 0x000fe400078a10ff */
[----:B------:R-:W-:-:S02]  /*105b0*/  ISETP.GE.AND P4, PT, R14, c[0x0][0x3c8], PT ;  /* 0x0000f2000e007a0c */ /* 0x000fc40003f86270 */
[----:B------:R-:W-:Y:S02]  /*105c0*/  SHF.R.S32.HI R16, RZ, 0x1f, R16 ;  /* 0x0000001fff107819 */ /* 0x000fe40000011410 */
[----:B------:R-:W-:Y:S02]  /*105d0*/  IADD3 R10, R250, 0x30, RZ ;  /* 0x00000030fa0a7810 */ /* 0x000fe40007ffe0ff */
[----:B------:R-:W-:Y:S02]  /*105e0*/  SHF.R.S32.HI R13, RZ, 0x1f, R13 ;  /* 0x0000001fff0d7819 */ /* 0x000fe4000001140d */
[----:B------:R-:W-:Y:S02]  /*105f0*/  SHF.R.S32.HI R11, RZ, 0x1f, R11 ;  /* 0x0000001fff0b7819 */ /* 0x000fe4000001140b */
[----:B------:R-:W-:Y:S02]  /*10600*/  @!P2 LEA.HI.X R9, R15, R4, R16, 0x2, P5 ;  /* 0x000000040f09a211 */ /* 0x000fe400028f1410 */
[----:B------:R-:W-:-:S02]  /*10610*/  ISETP.GE.AND P5, PT, R10, c[0x0][0x3c8], PT ;  /* 0x0000f2000a007a0c */ /* 0x000fc40003fa6270 */
[C---:B------:R-:W-:Y:S01]  /*10620*/  IADD3 R16, R250.reuse, 0x28, RZ ;  /* 0x00000028fa107810 */ /* 0x040fe20007ffe0ff */
[----:B------:R-:W-:Y:S01]  /*10630*/  @!P2 ST.E.64 [R8.64], R70 ;  /* 0x000000460800a985 */ /* 0x000fe2000c101b06 */
[----:B------:R-:W-:Y:S02]  /*10640*/  IADD3 R15, R250, 0x40, RZ ;  /* 0x00000040fa0f7810 */ /* 0x000fe40007ffe0ff */
[----:B------:R-:W-:Y:S02]  /*10650*/  SHF.R.S32.HI R16, RZ, 0x1f, R16 ;  /* 0x0000001fff107819 */ /* 0x000fe40000011410 */
[C---:B-1----:R-:W-:Y:S02]  /*10660*/  @!P1 LEA R6, P6, R12.reuse, R0, 0x2 ;  /* 0x000000000c069211 */ /* 0x042fe400078c10ff */
[----:B------:R-:W-:Y:S02]  /*10670*/  ISETP.GE.AND P2, PT, R15, c[0x0][0x3c8], PT ;  /* 0x0000f2000f007a0c */ /* 0x000fe40003f46270 */
[----:B------:R-:W-:-:S02]  /*10680*/  @!P1 LEA.HI.X R7, R12, R4, R13, 0x2, P6 ;  /* 0x000000040c079211 */ /* 0x000fc400030f140d */
[C---:B--2---:R-:W-:Y:S02]  /*10690*/  @!P0 LEA R2, P3, R5.reuse, R0, 0x2 ;  /* 0x0000000005028211 */ /* 0x044fe400078610ff */
[----:B------:R-:W-:Y:S01]  /*106a0*/  IADD3 R12, R250, 0x38, RZ ;  /* 0x00000038fa0c7810 */ /* 0x000fe20007ffe0ff */
[----:B------:R1:W-:Y:S01]  /*106b0*/  @!P1 ST.E.64 [R6.64], R64 ;  /* 0x0000004006009985 */ /* 0x0003e2000c101b06 */
[----:B------:R-:W-:Y:S02]  /*106c0*/  @!P0 LEA.HI.X R3, R5, R4, R11, 0x2, P3 ;  /* 0x0000000405038211 */ /* 0x000fe400018f140b */
[----:B------:R-:W-:Y:S02]  /*106d0*/  ISETP.GE.AND P3, PT, R12, c[0x0][0x3c8], PT ;  /* 0x0000f2000c007a0c */ /* 0x000fe40003f66270 */
[C---:B------:R-:W-:Y:S01]  /*106e0*/  IADD3 R11, R250.reuse, 0x30, RZ ;  /* 0x00000030fa0b7810 */ /* 0x040fe20007ffe0ff */
[----:B------:R2:W-:Y:S01]  /*106f0*/  @!P0 ST.E.64 [R2.64], R30 ;  /* 0x0000001e02008985 */ /* 0x0005e2000c101b06 */
[----:B------:R-:W-:-:S02]  /*10700*/  IADD3 R13, R250, 0x48, RZ ;  /* 0x00000048fa0d7810 */ /* 0x000fc40007ffe0ff */
[----:B------:R-:W-:Y:S02]  /*10710*/  IADD3 R5, R250, 0x50, RZ ;  /* 0x00000050fa057810 */ /* 0x000fe40007ffe0ff */
[----:B------:R-:W-:Y:S02]  /*10720*/  SHF.R.S32.HI R11, RZ, 0x1f, R11 ;  /* 0x0000001fff0b7819 */ /* 0x000fe4000001140b */
[----:B------:R-:W-:Y:S02]  /*10730*/  ISETP.GE.AND P1, PT, R13, c[0x0][0x3c8], PT ;  /* 0x0000f2000d007a0c */ /* 0x000fe40003f26270 */
[----:B-1----:R-:W-:-:S04]  /*10740*/  @!P4 LEA R6, P0, R14, R0, 0x2 ;  /* 0x000000000e06c211 */ /* 0x002fc800078010ff */
[----:B------:R-:W-:Y:S02]  /*10750*/  @!P4 LEA.HI.X R7, R14, R4, R16, 0x2, P0 ;  /* 0x000000040e07c211 */ /* 0x000fe400000f1410 */
[----:B--2---:R-:W-:Y:S02]  /*10760*/  @!P5 LEA R2, P6, R10, R0, 0x2 ;  /* 0x000000000a02d211 */ /* 0x004fe400078c10ff */
[----:B------:R-:W-:Y:S01]  /*10770*/  IADD3 R14, R250, 0x38, RZ ;  /* 0x00000038fa0e7810 */ /* 0x000fe20007ffe0ff */
[----:B------:R1:W-:Y:S01]  /*10780*/  @!P4 ST.E.64 [R6.64], R46 ;  /* 0x0000002e0600c985 */ /* 0x0003e2000c101b06 */
[----:B------:R-:W-:Y:S02]  /*10790*/  ISETP.GE.AND P0, PT, R5, c[0x0][0x3c8], PT ;  /* 0x0000f20005007a0c */ /* 0x000fe40003f06270 */
[----:B------:R-:W-:Y:S02]  /*107a0*/  @!P5 LEA.HI.X R3, R10, R4, R11, 0x2, P6 ;  /* 0x000000040a03d211 */ /* 0x000fe400030f140b */
[----:B------:R-:W-:-:S02]  /*107b0*/  @!P3 LEA R10, P4, R12, R0, 0x2 ;  /* 0x000000000c0ab211 */ /* 0x000fc400078810ff */
[----:B------:R-:W-:Y:S01]  /*107c0*/  SHF.R.S32.HI R14, RZ, 0x1f, R14 ;  /* 0x0000001fff0e7819 */ /* 0x000fe2000001140e */
[----:B------:R2:W-:Y:S01]  /*107d0*/  @!P5 ST.E.64 [R2.64], R50 ;  /* 0x000000320200d985 */ /* 0x0005e2000c101b06 */
[----:B------:R-:W-:Y:S02]  /*107e0*/  IADD3 R16, R250, 0x40, RZ ;  /* 0x00000040fa107810 */ /* 0x000fe40007ffe0ff */
[----:B------:R-:W-:Y:S02]  /*107f0*/  @!P3 LEA.HI.X R11, R12, R4, R14, 0x2, P4 ;  /* 0x000000040c0bb211 */ /* 0x000fe400020f140e */
[C---:B------:R-:W-:Y:S02]  /*10800*/  IADD3 R14, R250.reuse, 0x48, RZ ;  /* 0x00000048fa0e7810 */ /* 0x040fe40007ffe0ff */
[----:B------:R-:W-:Y:S01]  /*10810*/  IADD3 R12, R250, 0x50, RZ ;  /* 0x00000050fa0c7810 */ /* 0x000fe20007ffe0ff */
[----:B------:R3:W-:Y:S01]  /*10820*/  @!P3 ST.E.64 [R10.64], R62 ;  /* 0x0000003e0a00b985 */ /* 0x0007e2000c101b06 */
[----:B------:R-:W-:-:S02]  /*10830*/  @!P2 LEA R8, P6, R15, R0, 0x2 ;  /* 0x000000000f08a211 */ /* 0x000fc400078c10ff */
[----:B------:R-:W-:Y:S02]  /*10840*/  SHF.R.S32.HI R16, RZ, 0x1f, R16 ;  /* 0x0000001fff107819 */ /* 0x000fe40000011410 */
[----:B------:R-:W-:Y:S02]  /*10850*/  SHF.R.S32.HI R14, RZ, 0x1f, R14 ;  /* 0x0000001fff0e7819 */ /* 0x000fe4000001140e */
[----:B------:R-:W-:Y:S02]  /*10860*/  SHF.R.S32.HI R12, RZ, 0x1f, R12 ;  /* 0x0000001fff0c7819 */ /* 0x000fe4000001140c */
[----:B------:R-:W-:Y:S02]  /*10870*/  @!P2 LEA.HI.X R9, R15, R4, R16, 0x2, P6 ;  /* 0x000000040f09a211 */ /* 0x000fe400030f1410 */
[----:B-1----:R-:W-:-:S03]  /*10880*/  @!P1 LEA R6, P5, R13, R0, 0x2 ;  /* 0x000000000d069211 */ /* 0x002fc600078a10ff */
[----:B------:R3:W-:Y:S01]  /*10890*/  @!P2 ST.E.64 [R8.64], R58 ;  /* 0x0000003a0800a985 */ /* 0x0007e2000c101b06 */
[----:B------:R-:W-:Y:S02]  /*108a0*/  @!P1 LEA.HI.X R7, R13, R4, R14, 0x2, P5 ;  /* 0x000000040d079211 */ /* 0x000fe400028f140e */
[----:B--2---:R-:W-:-:S03]  /*108b0*/  @!P0 LEA R2, P4, R5, R0, 0x2 ;  /* 0x0000000005028211 */ /* 0x004fc600078810ff */
[----:B------:R3:W-:Y:S01]  /*108c0*/  @!P1 ST.E.64 [R6.64], R54 ;  /* 0x0000003606009985 */ /* 0x0007e2000c101b06 */
[----:B------:R-:W-:Y:S02]  /*108d0*/  @!P0 LEA.HI.X R3, R5, R4, R12, 0x2, P4 ;  /* 0x0000000405038211 */ /* 0x000fe400020f140c */
[----:B------:R-:W-:-:S03]  /*108e0*/  IADD3 R5, R250, 0x58, RZ ;  /* 0x00000058fa057810 */ /* 0x000fc60007ffe0ff */
[----:B------:R3:W-:Y:S01]  /*108f0*/  @!P0 ST.E.64 [R2.64], R32 ;  /* 0x0000002002008985 */ /* 0x0007e2000c101b06 */
[----:B------:R-:W-:-:S13]  /*10900*/  ISETP.GE.AND P0, PT, R5, c[0x0][0x3c8], PT ;  /* 0x0000f20005007a0c */ /* 0x000fda0003f06270 */
[----:B------:R-:W-:Y:S05]  /*10910*/  @P0 BRA `(.L_x_1428) ;  /* 0x00000d4000000947 */ /* 0x000fea0003800000 */
[----:B------:R-:W-:Y:S02]  /*10920*/  IADD3 R12, R250, 0x58, RZ ;  /* 0x00000058fa0c7810 */ /* 0x000fe40007ffe0ff */
[----:B---3--:R-:W-:Y:S02]  /*10930*/  LEA R2, P0, R5, R0, 0x2 ;  /* 0x0000000005027211 */ /* 0x008fe400078010ff */
[----:B------:R-:W-:-:S04]  /*10940*/  SHF.R.S32.HI R12, RZ, 0x1f, R12 ;  /* 0x0000001fff0c7819 */ /* 0x000fc8000001140c */
[----:B------:R-:W-:-:S05]  /*10950*/  LEA.HI.X R3, R5, R4, R12, 0x2, P0 ;  /* 0x0000000405037211 */ /* 0x000fca00000f140c */
[----:B------:R1:W-:Y:S01]  /*10960*/  ST.E.64 [R2.64], R26 ;  /* 0x0000001a02007985 */ /* 0x0003e2000c101b06 */
[----:B------:R-:W-:Y:S05]  /*10970*/  BRA `(.L_x_1428) ;  /* 0x00000ce000007947 */ /* 0x000fea0003800000 */
.L_x_1413:
        /* <DEDUP_REMOVED lines=22> */
.L_x_1441:
        /* <DEDUP_REMOVED lines=58> */
.L_x_1443:
[----:B------:R-:W-:Y:S05]  /*10e80*/  BSYNC B0 ;  /* 0x0000000000007941 */ /* 0x000fea0003800000 */
.L_x_1442:
[----:B------:R-:W-:-:S13]  /*10e90*/  ISETP.GT.AND P0, PT, R19, 0x1, PT ;  /* 0x000000011300780c */ /* 0x000fda0003f04270 */
[----:B------:R-:W-:Y:S05]  /*10ea0*/  @P0 BRA `(.L_x_1428) ;  /* 0x000007b000000947 */ /* 0x000fea0003800000 */
[----:B------:R-:W-:Y:S01]  /*10eb0*/  MOV R2, c[0x0][0x4e8] ;  /* 0x00013a0000027a02 */ /* 0x000fe20000000f00 */
[----:B-1----:R-:W-:Y:S01]  /*10ec0*/  IMAD R0, R18, c[0x0][0x3a0], RZ ;  /* 0x0000e80012007a24 */ /* 0x002fe200078e02ff */
[----:B------:R-:W-:Y:S01]  /*10ed0*/  IADD3 R4, R231, R249, RZ ;  /* 0x000000f9e7047210 */ /* 0x000fe20007ffe0ff */
[----:B------:R-:W-:Y:S01]  /*10ee0*/  IMAD R5, R21, c[0x0][0x3f0], RZ ;  /* 0x0000fc0015057a24 */ /* 0x000fe200078e02ff */
[----:B------:R-:W-:Y:S01]  /*10ef0*/  ISETP.NE.AND P0, PT, R2, 0x1, PT ;  /* 0x000000010200780c */ /* 0x000fe20003f05270 */
[----:B------:R-:W-:-:S04]  /*10f00*/  IMAD.WIDE.U32 R2, R6, c[0x0][0x3a0], RZ ;  /* 0x0000e80006027a25 */ /* 0x000fc800078e00ff */
[----:B------:R-:W-:Y:S01]  /*10f10*/  IMAD R6, R6, c[0x0][0x3a4], R0 ;  /* 0x0000e90006067a24 */ /* 0x000fe200078e0200 */
[----:B------:R-:W-:Y:S01]  /*10f20*/  MOV R0, R4 ;  /* 0x0000000400007202 */ /* 0x000fe20000000f00 */
[----:B------:R-:W-:-:S03]  /*10f30*/  IMAD R7, R13, c[0x0][0x3f4], R5 ;  /* 0x0000fd000d077a24 */ /* 0x000fc600078e0205 */
[----:B------:R-:W-:-:S03]  /*10f40*/  IADD3 R3, R3, R6, RZ ;  /* 0x0000000603037210 */ /* 0x000fc60007ffe0ff */
        /* <DEDUP_REMOVED lines=22> */
.L_x_1523:
[----:B------:R-:W-:Y:S05]  /*110b0*/  BRA.DIV ~URZ, `(.L_x_1445) ;  /* 0x000047c27f007947 */ /* 0x000fea000b800000 */
[----:B------:R3:W4:Y:S02]  /*110c0*/  SHFL.IDX PT, R0, R12, RZ, 0x1c1f ;  /* 0x001c1fff0c007589 */ /* 0x00072400000e0000 */
.L_x_1524:
        /* <DEDUP_REMOVED lines=20> */
.L_x_1447:
[----:B------:R-:W-:Y:S05]  /*11210*/  BSYNC B0 ;  /* 0x0000000000007941 */ /* 0x000fea0003800000 */
.L_x_1446:
[----:B------:R-:W-:Y:S05]  /*11220*/  BRA.DIV ~URZ, `(.L_x_1448) ;  /* 0x000046b27f007947 */ /* 0x000fea000b800000 */
[----:B--2---:R2:W1:Y:S04]  /*11230*/  SHFL.IDX PT, R4, R5, 0x1, 0x1c1f ;  /* 0x003c1f0005047f89 */ /* 0x00446800000e0000 */
[----:B----4-:R2:W4:Y:S02]  /*11240*/  SHFL.IDX PT, R0, R12, 0x1, 0x1c1f ;  /* 0x003c1f000c007f89 */ /* 0x01052400000e0000 */
.L_x_1525:
        /* <DEDUP_REMOVED lines=19> */
.L_x_1450:
[----:B------:R-:W-:Y:S05]  /*11380*/  BSYNC B0 ;  /* 0x0000000000007941 */ /* 0x000fea0003800000 */
.L_x_1449:
[----:B------:R-:W-:Y:S05]  /*11390*/  BRA.DIV ~URZ, `(.L_x_1451) ;  /* 0x000046027f007947 */ /* 0x000fea000b800000 */
[----:B-1----:R1:W2:Y:S02]  /*113a0*/  SHFL.IDX PT, R4, R5, 0x2, 0x1c1f ;  /* 0x005c1f0005047f89 */ /* 0x0022a400000e0000 */
.L_x_1526:
[----:B------:R-:W-:Y:S05]  /*113b0*/  BRA.DIV ~URZ, `(.L_x_1452) ;  /* 0x000046527f007947 */ /* 0x000fea000b800000 */
[----:B----4-:R4:W1:Y:S02]  /*113c0*/  SHFL.IDX PT, R0, R12, 0x2, 0x1c1f ;  /* 0x005c1f000c007f89 */ /* 0x01086400000e0000 */
.L_x_1527:
        /* <DEDUP_REMOVED lines=19> */
.L_x_1454:
[----:B------:R-:W-:Y:S05]  /*11500*/  BSYNC B0 ;  /* 0x0000000000007941 */ /* 0x000fea0003800000 */
.L_x_1453:
[----:B------:R-:W-:Y:S05]  /*11510*/  BRA.DIV ~URZ, `(.L_x_1455) ;  /* 0x000045527f007947 */ /* 0x000fea000b800000 */
[----:B--2---:R2:W3:Y:S04]  /*11520*/  SHFL.IDX PT, R4, R5, 0x3, 0x1c1f ;  /* 0x007c1f0005047f89 */ /* 0x0044e800000e0000 */
[----:B-1----:R2:W1:Y:S02]  /*11530*/  SHFL.IDX PT, R0, R12, 0x3, 0x1c1f ;  /* 0x007c1f000c007f89 */ /* 0x00246400000e0000 */
.L_x_1528:
        /* <DEDUP_REMOVED lines=18> */
.L_x_1428:
[----:B------:R-:W-:Y:S05]  /*11660*/  BSYNC B1 ;  /* 0x0000000000017941 */ /* 0x000fea0003800000 */
.L_x_1412:
[----:B-1--4-:R-:W4:Y:S02]  /*11670*/  LDL R0, [R1+0x38] ;  /* 0x0000380001007983 */ /* 0x012f240000100800 */
        /* <DEDUP_REMOVED lines=14> */
.L_x_1529:
[----:B------:R-:W-:Y:S05]  /*11760*/  BRA.DIV ~URZ, `(.L_x_1458) ;  /* 0x000044327f007947 */ /* 0x000fea000b800000 */
[----:B------:R3:W4:Y:S02]  /*11770*/  SHFL.IDX PT, R8, R74, 0x1, 0x1f ;  /* 0x00201f004a087f89 */ /* 0x00072400000e0000 */
.L_x_1530:
        /* <DEDUP_REMOVED lines=19> */
.L_x_1531:
        /* <DEDUP_REMOVED lines=16> */
.L_x_1532:
[----:B---3--:R-:W-:Y:S01]  /*119b0*/  IMAD R0, R0, c[0x0][0x538], RZ ;  /* 0x00014e0000007a24 */ /* 0x008fe200078e02ff */
[----:B------:R-:W-:Y:S04]  /*119c0*/  BSSY B1, `(.L_x_1461) ;  /* 0x00000ce000017945 */ /* 0x000fe80003800000 */
[----:B----4-:R-:W-:-:S04]  /*119d0*/  IADD3 R8, R0, R8, RZ ;  /* 0x0000000800087210 */ /* 0x010fc80007ffe0ff */
[----:B--2---:R-:W-:-:S13]  /*119e0*/  ISETP.GT.AND P6, PT, R8, R9, PT ;  /* 0x000000090800720c */ /* 0x004fda0003fc4270 */
[----:B------:R-:W-:Y:S05]  /*119f0*/  @P6 BRA `(.L_x_1462) ;  /* 0x0000025000006947 */ /* 0x000fea0003800000 */
.L_x_1466:
        /* <DEDUP_REMOVED lines=17> */
.L_x_1533:
        /* <DEDUP_REMOVED lines=16> */
.L_x_1534:
[----:B--2---:R-:W-:-:S05]  /*11c10*/  IMAD R0, R0, c[0x0][0x538], RZ ;  /* 0x00014e0000007a24 */ /* 0x004fca00078e02ff */
[----:B------:R-:W-:-:S04]  /*11c20*/  IADD3 R8, R0, R8, RZ ;  /* 0x0000000800087210 */ /* 0x000fc80007ffe0ff */
[----:B------:R-:W-:-:S13]  /*11c30*/  ISETP.GT.AND P6, PT, R8, R9, PT ;  /* 0x000000090800720c */ /* 0x000fda0003fc4270 */
[----:B-1----:R-:W-:Y:S05]  /*11c40*/  @!P6 BRA `(.L_x_1466) ;  /* 0xfffffdb00000e947 */ /* 0x002fea000383ffff */
.L_x_1462:
[----:B------:R-:W-:-:S05]  /*11c50*/  IADD3 R10, -R0, R8, RZ ;  /* 0x00000008000a7210 */ /* 0x000fca0007ffe1ff */
[----:B------:R-:W-:-:S05]  /*11c60*/  IMAD R0, R4, c[0x0][0x538], R10 ;  /* 0x00014e0004007a24 */ /* 0x000fca00078e020a */
[----:B------:R-:W-:Y:S01]  /*11c70*/  ISETP.GT.AND P0, PT, R0, R9, PT ;  /* 0x000000090000720c */ /* 0x000fe20003f04270 */
[----:B------:R-:W-:-:S12]  /*11c80*/  BRA.DIV ~URZ, `(.L_x_1467) ;  /* 0x000043527f007947 */ /* 0x000fd8000b800000 */
[----:B------:R-:W-:-:S03]  /*11c90*/  VOTE.ANY R11, PT, !P0 ;  /* 0x00000000000b7806 */ /* 0x000fc600040e0100 */
.L_x_1535:
[----:B------:R-:W2:Y:S01]  /*11ca0*/  LDL.LU R0, [R1+0xc] ;  /* 0x00000c0001007983 */ /* 0x000ea20000300800 */
[----:B------:R-:W2:Y:S02]  /*11cb0*/  POPC R5, R11 ;  /* 0x0000000b00057309 */ /* 0x000ea40000000000 */
[----:B--2---:R-:W-:-:S05]  /*11cc0*/  IADD3 R0, R5, R0, RZ ;  /* 0x0000000005007210 */ /* 0x004fca0007ffe0ff */
[----:B------:R2:W-:Y:S01]  /*11cd0*/  STL [R1+0xc], R0 ;  /* 0x00000c0001007387 */ /* 0x0005e20000100800 */
[----:B------:R-:W-:Y:S05]  /*11ce0*/  BRA.DIV ~URZ, `(.L_x_1468) ;  /* 0x000043427f007947 */ /* 0x000fea000b800000 */
[----:B------:R3:W4:Y:S04]  /*11cf0*/  SHFL.IDX PT, R8, R6, R5, 0x1f ;  /* 0x00001f0506087589 */ /* 0x00072800000e0000 */
[----:B------:R3:W1:Y:S02]  /*11d00*/  SHFL.IDX PT, R7, R7, R5, 0x1f ;  /* 0x00001f0507077589 */ /* 0x00066400000e0000 */
.L_x_1536:
[----:B------:R-:W-:Y:S01]  /*11d10*/  ISETP.NE.AND P0, PT, R11, RZ, PT ;  /* 0x000000ff0b00720c */ /* 0x000fe20003f05270 */
[----:B------:R-:W-:-:S12]  /*11d20*/  BSSY B0, `(.L_x_1469) ;  /* 0x0000005000007945 */ /* 0x000fd80003800000 */
[----:B------:R-:W-:Y:S05]  /*11d30*/  @!P0 BRA `(.L_x_1470) ;  /* 0x0000003000008947 */ /* 0x000fea0003800000 */
[----:B---3--:R-:W-:Y:S01]  /*11d40*/  IADD3 R5, R5, -0x1, RZ ;  /* 0xffffffff05057810 */ /* 0x008fe20007ffe0ff */
[----:B------:R-:W-:Y:S05]  /*11d50*/  BRA.DIV ~URZ, `(.L_x_1471) ;  /* 0x000043a27f007947 */ /* 0x000fea000b800000 */
[----:B------:R3:W2:Y:S02]  /*11d60*/  SHFL.IDX PT, R12, R4, R5, 0x1f ;  /* 0x00001f05040c7589 */ /* 0x0006a400000e0000 */
.L_x_1470:
[----:B------:R-:W-:Y:S05]  /*11d70*/  BSYNC B0 ;  /* 0x0000000000007941 */ /* 0x000fea0003800000 */
.L_x_1469:
[----:B--2---:R-:W-:Y:S01]  /*11d80*/  IMAD R0, R12, c[0x0][0x538], R10 ;  /* 0x00014e000c007a24 */ /* 0x004fe200078e020a */
        /* <DEDUP_REMOVED lines=10> */
[----:B---3--:R-:W1:Y:S02]  /*11e30*/  F2I.FTZ.U32.TRUNC.NTZ R5, R0 ;  /* 0x0000000000057305 */ /* 0x008e64000021f000 */
        /* <DEDUP_REMOVED lines=56> */
.L_x_1473:
[----:B-1----:R-:W2:Y:S01]  /*121c0*/  LDL R0, [R1+0xc] ;  /* 0x00000c0001007983 */ /* 0x002ea20000100800 */
[----:B------:R-:W-:-:S04]  /*121d0*/  IMAD.MOV.U32 R2, RZ, RZ, 0x4 ;  /* 0x00000004ff027424 */ /* 0x000fc800078e00ff */
        /* <DEDUP_REMOVED lines=66> */
.L_x_1474:
[----:B------:R-:W-:Y:S05]  /*12600*/  BSYNC B0 ;  /* 0x0000000000007941 */ /* 0x000fea0003800000 */
.L_x_1472:
[----:B------:R-:W-:-:S04]  /*12610*/  LOP3.LUT R2, RZ, R2, RZ, 0x33, !PT ;  /* 0x00000002ff027212 */ /* 0x000fc800078e33ff */
[----:B-1----:R-:W-:-:S05]  /*12620*/  IADD3 R0, R2, R8, RZ ;  /* 0x0000000802007210 */ /* 0x002fca0007ffe0ff */
[----:B------:R1:W-:Y:S01]  /*12630*/  STL [R1+0x4], R0 ;  /* 0x0000040001007387 */ /* 0x0003e20000100800 */
[----:B------:R-:W-:Y:S05]  /*12640*/  BRA `(.L_x_1475) ;  /* 0x0000005000007947 */ /* 0x000fea0003800000 */
.L_x_1463:
[----:B------:R-:W-:Y:S01]  /*12650*/  MOV R0, c[0x0][0x53c] ;  /* 0x00014f0000007a02 */ /* 0x000fe20000000f00 */
[----:B------:R2:W-:Y:S04]  /*12660*/  STL [R1], R9 ;  /* 0x0000000901007387 */ /* 0x0005e80000100800 */
[----:B------:R2:W-:Y:S04]  /*12670*/  STL [R1+0x4], RZ ;  /* 0x000004ff01007387 */ /* 0x0005e80000100800 */
[----:B------:R2:W-:Y:S04]  /*12680*/  STL [R1+0x8], RZ ;  /* 0x000008ff01007387 */ /* 0x0005e80000100800 */
[----:B------:R2:W-:Y:S02]  /*12690*/  STL [R1+0xc], R0 ;  /* 0x00000c0001007387 */ /* 0x0005e40000100800 */
.L_x_1475:
[----:B------:R-:W-:Y:S05]  /*126a0*/  BSYNC B1 ;  /* 0x0000000000017941 */ /* 0x000fea0003800000 */
.L_x_1461:
        /* <DEDUP_REMOVED lines=9> */
.L_x_1456:
[----:B--2---:R-:W2:Y:S02]  /*12740*/  LDL R0, [R1+0xc] ;  /* 0x00000c0001007983 */ /* 0x004ea40000100800 */
[----:B--2---:R-:W-:-:S13]  /*12750*/  ISETP.GE.AND P0, PT, R0, c[0x0][0x53c], PT ;  /* 0x00014f0000007a0c */ /* 0x004fda0003f06270 */
[----:B-1----:R-:W-:Y:S01]  /*12760*/  @P0 CALL.REL.NOINC `(.L_x_1476) ;  /* 0x0000001000000944 */ /* 0x002fe20003c00000 */
[----:B------:R-:W-:Y:S05]  /*12770*/  BRA `(.L_x_1477) ;  /* 0xfffef3c000007947 */ /* 0x000fea000383ffff */
.L_x_1476:
[----:B------:R-:W-:Y:S05]  /*12780*/  EXIT ;  /* 0x000000000000794d */ /* 0x000fea0003800000 */
.L_x_1339:
[----:B------:R-:W-:Y:S01]  /*12790*/  IMAD.MOV.U32 R0, RZ, RZ, R5 ;  /* 0x000000ffff007224 */ /* 0x000fe200078e0005 */
[----:B------:R-:W-:Y:S02]  /*127a0*/  MOV R2, 0x1 ;  /* 0x0000000100027802 */ /* 0x000fe40000000f00 */
[----:B------:R-:W-:Y:S02]  /*127b0*/  MOV R3, 0x127d0 ;  /* 0x000127d000037802 */ /* 0x000fe40000000f00 */
[----:B------:R-:W-:Y:S05]  /*127c0*/  CALL.REL.NOINC `($__internal_21_$__cuda_sm70_shflsync_up_p) ;  /* 0x00003a5000007944 */ /* 0x000fea0003c00000 */
[----:B------:R-:W-:Y:S01]  /*127d0*/  MOV R0, R4 ;  /* 0x0000000400007202 */ /* 0x000fe20000000f00 */
[----:B------:R-:W-:Y:S05]  /*127e0*/  BRA `(.L_x_1478) ;  /* 0xfffedc7000007947 */ /* 0x000fea000383ffff */
.L_x_1340:
[----:B------:R-:W-:Y:S01]  /*127f0*/  IMAD.MOV.U32 R0, RZ, RZ, R5 ;  /* 0x000000ffff007224 */ /* 0x000fe200078e0005 */
[----:B------:R-:W-:Y:S02]  /*12800*/  MOV R2, 0x2 ;  /* 0x0000000200027802 */ /* 0x000fe40000000f00 */
[----:B------:R-:W-:Y:S02]  /*12810*/  MOV R3, 0x12830 ;  /* 0x0001283000037802 */ /* 0x000fe40000000f00 */
[----:B------:R-:W-:Y:S05]  /*12820*/  CALL.REL.NOINC `($__internal_21_$__cuda_sm70_shflsync_up_p) ;  /* 0x000039f000007944 */ /* 0x000fea0003c00000 */
[----:B------:R-:W-:Y:S01]  /*12830*/  SEL R0, R4, RZ, P4 ;  /* 0x000000ff04007207 */ /* 0x000fe20002000000 */
[----:B------:R-:W-:Y:S01]  /*12840*/  IMAD.MOV.U32 R2, RZ, RZ, 0x4 ;  /* 0x00000004ff027424 */ /* 0x000fe200078e00ff */
[----:B------:R-:W-:-:S03]  /*12850*/  MOV R3, 0x12880 ;  /* 0x0001288000037802 */ /* 0x000fc60000000f00 */
[----:B------:R-:W-:Y:S02]  /*12860*/  IMAD.IADD R0, R5, 0x1, R0 ;  /* 0x0000000105007824 */ /* 0x000fe400078e0200 */
        /* <DEDUP_REMOVED lines=11> */
[----:B------:R-:W-:Y:S02]  /*12920*/  SEL R4, R4, RZ, P1 ;  /* 0x000000ff04047207 */ /* 0x000fe40000800000 */
[----:B------:R-:W-:Y:S02]  /*12930*/  MOV R3, 0x1f ;  /* 0x0000001f00037802 */ /* 0x000fe40000000f00 */
[----:B------:R-:W-:Y:S01]  /*12940*/  MOV R2, 0x12990 ;  /* 0x0001299000027802 */ /* 0x000fe20000000f00 */
[----:B------:R-:W-:Y:S02]  /*12950*/  IMAD.IADD R4, R0, 0x1, R4 ;  /* 0x0000000100047824 */ /* 0x000fe400078e0204 */
[----:B------:R-:W-:Y:S02]  /*12960*/  IMAD.MOV.U32 R0, RZ, RZ, 0x1f ;  /* 0x0000001fff007424 */ /* 0x000fe400078e00ff */
[----:B------:R-:W-:Y:S02]  /*12970*/  IMAD.MOV.U32 R209, RZ, RZ, R4 ;  /* 0x000000ffffd17224 */ /* 0x000fe400078e0004 */
[----:B------:R-:W-:Y:S05]  /*12980*/  CALL.REL.NOINC `($__internal_20_$__cuda_sm70_shflsync_idx_p) ;  /* 0x0000384000007944 */ /* 0x000fea0003c00000 */
[----:B------:R-:W-:Y:S05]  /*12990*/  BRA `(.L_x_1479) ;  /* 0xfffedbc000007947 */ /* 0x000fea000383ffff */
.L_x_1342:
[----:B------:R-:W-:Y:S02]  /*129a0*/  SEL R0, RZ, 0x1, P0 ;  /* 0x00000001ff007807 */ /* 0x000fe40000000000 */
[----:B------:R-:W-:-:S02]  /*129b0*/  MOV R2, 0x129d0 ;  /* 0x000129d000027802 */ /* 0x000fc40000000f00 */
[----:B------:R-:W-:Y:S05]  /*129c0*/  CALL.REL.NOINC `($__internal_22_$__cuda_sm70_votesync_ballot) ;  /* 0x000038c000007944 */ /* 0x000fea0003c00000 */
[----:B------:R-:W-:Y:S01]  /*129d0*/  MOV R10, R0 ;  /* 0x00000000000a7202 */ /* 0x000fe20000000f00 */
[----:B------:R-:W-:Y:S05]  /*129e0*/  BRA `(.L_x_1480) ;  /* 0xfffedc0000007947 */ /* 0x000fea000383ffff */
.L_x_1343:
[----:B------:R-:W-:Y:S01]  /*129f0*/  IMAD.MOV.U32 R209, RZ, RZ, R9 ;  /* 0x000000ffffd17224 */ /* 0x000fe200078e0009 */
[----:B-1----:R-:W-:Y:S01]  /*12a00*/  MOV R0, R5 ;  /* 0x0000000500007202 */ /* 0x002fe20000000f00 */
[----:B------:R-:W-:Y:S01]  /*12a10*/  IMAD.MOV.U32 R3, RZ, RZ, 0x1f ;  /* 0x0000001fff037424 */ /* 0x000fe200078e00ff */
[----:B------:R-:W-:-:S02]  /*12a20*/  MOV R2, 0x12a40 ;  /* 0x00012a4000027802 */ /* 0x000fc40000000f00 */
[----:B------:R-:W-:Y:S05]  /*12a30*/  CALL.REL.NOINC `($__internal_20_$__cuda_sm70_shflsync_idx_p) ;  /* 0x0000379000007944 */ /* 0x000fea0003c00000 */
[----:B------:R-:W-:Y:S01]  /*12a40*/  IMAD.MOV.U32 R12, RZ, RZ, R0 ;  /* 0x000000ffff0c7224 */ /* 0x000fe200078e0000 */
[----:B------:R-:W-:Y:S01]  /*12a50*/  MOV R209, R8 ;  /* 0x0000000800d17202 */ /* 0x000fe20000000f00 */
[----:B------:R-:W-:Y:S01]  /*12a60*/  IMAD.MOV.U32 R6, RZ, RZ, RZ ;  /* 0x000000ffff067224 */ /* 0x000fe200078e00ff */
[----:B------:R-:W-:Y:S01]  /*12a70*/  MOV R0, R5 ;  /* 0x0000000500007202 */ /* 0x000fe20000000f00 */
[----:B------:R-:W-:Y:S01]  /*12a80*/  IMAD.MOV.U32 R3, RZ, RZ, 0x1f ;  /* 0x0000001fff037424 */ /* 0x000fe200078e00ff */
[----:B------:R-:W-:-:S02]  /*12a90*/  MOV R2, 0x12ab0 ;  /* 0x00012ab000027802 */ /* 0x000fc40000000f00 */
[----:B------:R-:W-:Y:S05]  /*12aa0*/  CALL.REL.NOINC `($__internal_20_$__cuda_sm70_shflsync_idx_p) ;  /* 0x0000372000007944 */ /* 0x000fea0003c00000 */
[----:B------:R-:W-:Y:S01]  /*12ab0*/  MOV R9, R0 ;  /* 0x0000000000097202 */ /* 0x000fe20000000f00 */
[----:B------:R-:W-:Y:S05]  /*12ac0*/  BRA `(.L_x_1481) ;  /* 0xfffedb9000007947 */ /* 0x000fea000383ffff */
.L_x_1346:
[----:B------:R-:W-:Y:S01]  /*12ad0*/  IMAD.MOV.U32 R209, RZ, RZ, R4 ;  /* 0x000000ffffd17224 */ /* 0x000fe200078e0004 */
[----:B------:R-:W-:-:S02]  /*12ae0*/  MOV R3, 0x1f ;  /* 0x0000001f00037802 */ /* 0x000fc40000000f00 */
[----:B------:R-:W-:Y:S02]  /*12af0*/  MOV R2, 0x12b10 ;  /* 0x00012b1000027802 */ /* 0x000fe40000000f00 */
[----:B--234-:R-:W-:Y:S05]  /*12b00*/  CALL.REL.NOINC `($__internal_20_$__cuda_sm70_shflsync_idx_p) ;  /* 0x000036c000007944 */ /* 0x01cfea0003c00000 */
[----:B------:R-:W-:Y:S01]  /*12b10*/  MOV R6, R0 ;  /* 0x0000000000067202 */ /* 0x000fe20000000f00 */
[----:B------:R-:W-:Y:S05]  /*12b20*/  BRA `(.L_x_1345) ;  /* 0xfffedb9000007947 */ /* 0x000fea000383ffff */
.L_x_1357:
[----:B------:R-:W-:Y:S01]  /*12b30*/  IMAD.MOV.U32 R209, RZ, RZ, R5 ;  /* 0x000000ffffd17224 */ /* 0x000fe200078e0005 */
[----:B------:R-:W-:Y:S01]  /*12b40*/  MOV R0, RZ ;  /* 0x000000ff00007202 */ /* 0x000fe20000000f00 */
[----:B------:R-:W-:Y:S01]  /*12b50*/  IMAD.MOV.U32 R3, RZ, RZ, 0x1c1f ;  /* 0x00001c1fff037424 */ /* 0x000fe200078e00ff */
[----:B------:R-:W-:Y:S02]  /*12b60*/  MOV R2, 0x12b80 ;  /* 0x00012b8000027802 */ /* 0x000fe40000000f00 */
[----:B-----5:R-:W-:Y:S05]  /*12b70*/  CALL.REL.NOINC `($__internal_20_$__cuda_sm70_shflsync_idx_p) ;  /* 0x0000365000007944 */ /* 0x020fea0003c00000 */
[----:B------:R-:W-:Y:S01]  /*12b80*/  MOV R4, R0 ;  /* 0x0000000000047202 */ /* 0x000fe20000000f00 */
[----:B------:R-:W-:Y:S05]  /*12b90*/  BRA `(.L_x_1482) ;  /* 0xfffefcf000007947 */ /* 0x000fea000383ffff */
.L_x_1358:
[----:B------:R-:W-:Y:S01]  /*12ba0*/  IMAD.MOV.U32 R209, RZ, RZ, R12 ;  /* 0x000000ffffd17224 */ /* 0x000fe200078e000c */
[----:B------:R-:W-:Y:S01]  /*12bb0*/  MOV R0, RZ ;  /* 0x000000ff00007202 */ /* 0x000fe20000000f00 */
[----:B------:R-:W-:Y:S01]  /*12bc0*/  IMAD.MOV.U32 R3, RZ, RZ, 0x1c1f ;  /* 0x00001c1fff037424 */ /* 0x000fe200078e00ff */
[----:B------:R-:W-:Y:S02]  /*12bd0*/  MOV R2, 0x12bf0 ;  /* 0x00012bf000027802 */ /* 0x000fe40000000f00 */
[----:B-12--5:R-:W-:Y:S05]  /*12be0*/  CALL.REL.NOINC `($__internal_20_$__cuda_sm70_shflsync_idx_p) ;  /* 0x000035e000007944 */ /* 0x026fea0003c00000 */
[----:B------:R-:W-:Y:S05]  /*12bf0*/  BRA `(.L_x_1483) ;  /* 0xfffefcb000007947 */ /* 0x000fea000383ffff */
.L_x_1361:
[----:B------:R-:W-:Y:S01]  /*12c00*/  IMAD.MOV.U32 R209, RZ, RZ, R5 ;  /* 0x000000ffffd17224 */ /* 0x000fe200078e0005 */
[----:B--2-4-:R-:W-:Y:S01]  /*12c10*/  MOV R0, 0x1 ;  /* 0x0000000100007802 */ /* 0x014fe20000000f00 */
[----:B------:R-:W-:Y:S01]  /*12c20*/  IMAD.MOV.U32 R3, RZ, RZ, 0x1c1f ;  /* 0x00001c1fff037424 */ /* 0x000fe200078e00ff */
[----:B------:R-:W-:-:S02]  /*12c30*/  MOV R2, 0x12c50 ;  /* 0x00012c5000027802 */ /* 0x000fc40000000f00 */
[----:B-1-3-5:R-:W-:Y:S05]  /*12c40*/  CALL.REL.NOINC `($__internal_20_$__cuda_sm70_shflsync_idx_p) ;  /* 0x0000358000007944 */ /* 0x02afea0003c00000 */
[----:B------:R-:W-:Y:S01]  /*12c50*/  IMAD.MOV.U32 R4, RZ, RZ, R0 ;  /* 0x000000ffff047224 */ /* 0x000fe200078e0000 */
[----:B------:R-:W-:Y:S01]  /*12c60*/  MOV R0, 0x1 ;  /* 0x0000000100007802 */ /* 0x000fe20000000f00 */
[----:B------:R-:W-:Y:S01]  /*12c70*/  IMAD.MOV.U32 R209, RZ, RZ, R12 ;  /* 0x000000ffffd17224 */ /* 0x000fe200078e000c */
[----:B------:R-:W-:-:S02]  /*12c80*/  MOV R3, 0x1c1f ;  /* 0x00001c1f00037802 */ /* 0x000fc40000000f00 */
[----:B------:R-:W-:Y:S02]  /*12c90*/  MOV R2, 0x12cb0 ;  /* 0x00012cb000027802 */ /* 0x000fe40000000f00 */
[----:B------:R-:W-:Y:S05]  /*12ca0*/  CALL.REL.NOINC `($__internal_20_$__cuda_sm70_shflsync_idx_p) ;  /* 0x0000352000007944 */ /* 0x000fea0003c00000 */
[----:B------:R-:W-:Y:S05]  /*12cb0*/  BRA `(.L_x_1484) ;  /* 0xfffefd9000007947 */ /* 0x000fea000383ffff */
.L_x_1364:
[----:B------:R-:W-:Y:S01]  /*12cc0*/  IMAD.MOV.U32 R209, RZ, RZ, R5 ;  /* 0x000000ffffd17224 */ /* 0x000fe200078e0005 */
[----:B-1--4-:R-:W-:Y:S01]  /*12cd0*/  MOV R0, 0x2 ;  /* 0x0000000200007802 */ /* 0x012fe20000000f00 */
[----:B------:R-:W-:Y:S01]  /*12ce0*/  IMAD.MOV.U32 R3, RZ, RZ, 0x1c1f ;  /* 0x00001c1fff037424 */ /* 0x000fe200078e00ff */
[----:B------:R-:W-:Y:S02]  /*12cf0*/  MOV R2, 0x12d10 ;  /* 0x00012d1000027802 */ /* 0x000fe40000000f00 */
[----:B--23-5:R-:W-:Y:S05]  /*12d00*/  CALL.REL.NOINC `($__internal_20_$__cuda_sm70_shflsync_idx_p) ;  /* 0x000034c000007944 */ /* 0x02cfea0003c00000 */
[----:B------:R-:W-:Y:S01]  /*12d10*/  MOV R4, R0 ;  /* 0x0000000000047202 */ /* 0x000fe20000000f00 */
[----:B------:R-:W-:Y:S05]  /*12d20*/  BRA `(.L_x_1485) ;  /* 0xfffefea000007947 */ /* 0x000fea000383ffff */
.L_x_1365:
[----:B------:R-:W-:Y:S01]  /*12d30*/  IMAD.MOV.U32 R209, RZ, RZ, R12 ;  /* 0x000000ffffd17224 */ /* 0x000fe200078e000c */
[----:B----4-:R-:W-:Y:S01]  /*12d40*/  MOV R0, 0x2 ;  /* 0x0000000200007802 */ /* 0x010fe20000000f00 */
[----:B------:R-:W-:Y:S01]  /*12d50*/  IMAD.MOV.U32 R3, RZ, RZ, 0x1c1f ;  /* 0x00001c1fff037424 */ /* 0x000fe200078e00ff */
[----:B------:R-:W-:Y:S02]  /*12d60*/  MOV R2, 0x12d80 ;  /* 0x00012d8000027802 */ /* 0x000fe40000000f00 */
[----:B-123-5:R-:W-:Y:S05]  /*12d70*/  CALL.REL.NOINC `($__internal_20_$__cuda_sm70_shflsync_idx_p) ;  /* 0x0000345000007944 */ /* 0x02efea0003c00000 */
[----:B------:R-:W-:Y:S05]  /*12d80*/  BRA `(.L_x_1486) ;  /* 0xfffefe6000007947 */ /* 0x000fea000383ffff */
.L_x_1368:
[----:B------:R-:W-:Y:S01]  /*12d90*/  IMAD.MOV.U32 R209, RZ, RZ, R5 ;  /* 0x000000ffffd17224 */ /* 0x000fe200078e0005 */
[----:B-1----:R-:W-:Y:S01]  /*12da0*/  MOV R0, 0x3 ;  /* 0x0000000300007802 */ /* 0x002fe20000000f00 */
[----:B------:R-:W-:Y:S01]  /*12db0*/  IMAD.MOV.U32 R3, RZ, RZ, 0x1c1f ;  /* 0x00001c1fff037424 */ /* 0x000fe200078e00ff */
[----:B------:R-:W-:-:S02]  /*12dc0*/  MOV R2, 0x12de0 ;  /* 0x00012de000027802 */ /* 0x000fc40000000f00 */
[----:B--2345:R-:W-:Y:S05]  /*12dd0*/  CALL.REL.NOINC `($__internal_20_$__cuda_sm70_shflsync_idx_p) ;  /* 0x000033f000007944 */ /* 0x03cfea0003c00000 */
[----:B------:R-:W-:Y:S01]  /*12de0*/  IMAD.MOV.U32 R4, RZ, RZ, R0 ;  /* 0x000000ffff047224 */ /* 0x000fe200078e0000 */
[----:B------:R-:W-:Y:S01]  /*12df0*/  MOV R0, 0x3 ;  /* 0x0000000300007802 */ /* 0x000fe20000000f00 */
[----:B------:R-:W-:Y:S01]  /*12e00*/  IMAD.MOV.U32 R209, RZ, RZ, R12 ;  /* 0x000000ffffd17224 */ /* 0x000fe200078e000c */
[----:B------:R-:W-:-:S02]  /*12e10*/  MOV R3, 0x1c1f ;  /* 0x00001c1f00037802 */ /* 0x000fc40000000f00 */
[----:B------:R-:W-:Y:S02]  /*12e20*/  MOV R2, 0x12e40 ;  /* 0x00012e4000027802 */ /* 0x000fe40000000f00 */
[----:B------:R-:W-:Y:S05]  /*12e30*/  CALL.REL.NOINC `($__internal_20_$__cuda_sm70_shflsync_idx_p) ;  /* 0x0000339000007944 */ /* 0x000fea0003c00000 */
[----:B------:R-:W-:Y:S05]  /*12e40*/  BRA `(.L_x_1487) ;  /* 0xfffeff3000007947 */ /* 0x000fea000383ffff */
.L_x_1371:
[----:B------:R-:W-:Y:S01]  /*12e50*/  IMAD.MOV.U32 R209, RZ, RZ, R18 ;  /* 0x000000ffffd17224 */ /* 0x000fe200078e0012 */
[----:B------:R-:W-:Y:S01]  /*12e60*/  MOV R0, 0x1 ;  /* 0x0000000100007802 */ /* 0x000fe20000000f00 */
[----:B-1----:R-:W-:Y:S01]  /*12e70*/  IMAD.MOV.U32 R3, RZ, RZ, 0x1c1f ;  /* 0x00001c1fff037424 */ /* 0x002fe200078e00ff */
[----:B------:R-:W-:Y:S02]  /*12e80*/  MOV R2, 0x12ea0 ;  /* 0x00012ea000027802 */ /* 0x000fe40000000f00 */
[----:B------:R-:W-:Y:S05]  /*12e90*/  CALL.REL.NOINC `($__internal_20_$__cuda_sm70_shflsync_idx_p) ;  /* 0x0000333000007944 */ /* 0x000fea0003c00000 */
[----:B------:R-:W-:Y:S01]  /*12ea0*/  IMAD.MOV.U32 R5, RZ, RZ, R0 ;  /* 0x000000ffff057224 */ /* 0x000fe200078e0000 */
[----:B------:R-:W-:Y:S01]  /*12eb0*/  MOV R0, 0x1 ;  /* 0x0000000100007802 */ /* 0x000fe20000000f00 */
[----:B------:R-:W-:Y:S01]  /*12ec0*/  IMAD.MOV.U32 R209, RZ, RZ, R19 ;  /* 0x000000ffffd17224 */ /* 0x000fe200078e0013 */
[----:B------:R-:W-:Y:S02]  /*12ed0*/  MOV R3, 0x1c1f ;  /* 0x00001c1f00037802 */ /* 0x000fe40000000f00 */
[----:B------:R-:W-:Y:S02]  /*12ee0*/  MOV R2, 0x12f00 ;  /* 0x00012f0000027802 */ /* 0x000fe40000000f00 */
[----:B------:R-:W-:Y:S05]  /*12ef0*/  CALL.REL.NOINC `($__internal_20_$__cuda_sm70_shflsync_idx_p) ;  /* 0x000032d000007944 */ /* 0x000fea0003c00000 */
[----:B------:R-:W-:Y:S05]  /*12f00*/  BRA `(.L_x_1488) ;  /* 0xffff085000007947 */ /* 0x000fea000383ffff */
.L_x_1374:
[----:B------:R-:W-:Y:S01]  /*12f10*/  IMAD.MOV.U32 R209, RZ, RZ, R5 ;  /* 0x000000ffffd17224 */ /* 0x000fe200078e0005 */
[----:B------:R-:W-:Y:S01]  /*12f20*/  MOV R0, RZ ;  /* 0x000000ff00007202 */ /* 0x000fe20000000f00 */
[----:B------:R-:W-:Y:S01]  /*12f30*/  IMAD.MOV.U32 R3, RZ, RZ, 0x1c1f ;  /* 0x00001c1fff037424 */ /* 0x000fe200078e00ff */
[----:B------:R-:W-:-:S02]  /*12f40*/  MOV R2, 0x12f60 ;  /* 0x00012f6000027802 */ /* 0x000fc40000000f00 */
[----:B------:R-:W-:Y:S05]  /*12f50*/  CALL.REL.NOINC `($__internal_20_$__cuda_sm70_shflsync_idx_p) ;  /* 0x0000327000007944 */ /* 0x000fea0003c00000 */
[----:B------:R-:W-:Y:S01]  /*12f60*/  MOV R4, R0 ;  /* 0x0000000000047202 */ /* 0x000fe20000000f00 */
[----:B------:R-:W-:Y:S05]  /*12f70*/  BRA `(.L_x_1489) ;  /* 0xffff172000007947 */ /* 0x000fea000383ffff */
.L_x_1375:
[----:B------:R-:W-:Y:S01]  /*12f80*/  IMAD.MOV.U32 R209, RZ, RZ, R10 ;  /* 0x000000ffffd17224 */ /* 0x000fe200078e000a */
[----:B------:R-:W-:Y:S01]  /*12f90*/  MOV R0, RZ ;  /* 0x000000ff00007202 */ /* 0x000fe20000000f00 */
[----:B------:R-:W-:Y:S01]  /*12fa0*/  IMAD.MOV.U32 R3, RZ, RZ, 0x1c1f ;  /* 0x00001c1fff037424 */ /* 0x000fe200078e00ff */
[----:B------:R-:W-:-:S02]  /*12fb0*/  MOV R2, 0x12fd0 ;  /* 0x00012fd000027802 */ /* 0x000fc40000000f00 */
[----:B-12---:R-:W-:Y:S05]  /*12fc0*/  CALL.REL.NOINC `($__internal_20_$__cuda_sm70_shflsync_idx_p) ;  /* 0x0000320000007944 */ /* 0x006fea0003c00000 */
[----:B------:R-:W-:Y:S05]  /*12fd0*/  BRA `(.L_x_1490) ;  /* 0xffff16e000007947 */ /* 0x000fea000383ffff */
.L_x_1378:
[----:B------:R-:W-:Y:S01]  /*12fe0*/  IMAD.MOV.U32 R209, RZ, RZ, R5 ;  /* 0x000000ffffd17224 */ /* 0x000fe200078e0005 */
[----:B----4-:R-:W-:Y:S01]  /*12ff0*/  MOV R0, 0x1 ;  /* 0x0000000100007802 */ /* 0x010fe20000000f00 */
[----:B--2---:R-:W-:Y:S01]  /*13000*/  IMAD.MOV.U32 R3, RZ, RZ, 0x1c1f ;  /* 0x00001c1fff037424 */ /* 0x004fe200078e00ff */
[----:B------:R-:W-:-:S03]  /*13010*/  MOV R2, 0x13030 ;  /* 0x0001303000027802 */ /* 0x000fc60000000f00 */
[----:B-1-3--:R-:W-:Y:S05]  /*13020*/  CALL.REL.NOINC `($__internal_20_$__cuda_sm70_shflsync_idx_p) ;  /* 0x000031a000007944 */ /* 0x00afea0003c00000 */
[----:B------:R-:W-:Y:S01]  /*13030*/  IMAD.MOV.U32 R4, RZ, RZ, R0 ;  /* 0x000000ffff047224 */ /* 0x000fe200078e0000 */
[----:B------:R-:W-:Y:S01]  /*13040*/  MOV R0, 0x1 ;  /* 0x0000000100007802 */ /* 0x000fe20000000f00 */
[----:B------:R-:W-:Y:S01]  /*13050*/  IMAD.MOV.U32 R209, RZ, RZ, R10 ;  /* 0x000000ffffd17224 */ /* 0x000fe200078e000a */
[----:B------:R-:W-:-:S02]  /*13060*/  MOV R3, 0x1c1f ;  /* 0x00001c1f00037802 */ /* 0x000fc40000000f00 */
[----:B------:R-:W-:Y:S02]  /*13070*/  MOV R2, 0x13090 ;  /* 0x0001309000027802 */ /* 0x000fe40000000f00 */
[----:B------:R-:W-:Y:S05]  /*13080*/  CALL.REL.NOINC `($__internal_20_$__cuda_sm70_shflsync_idx_p) ;  /* 0x0000314000007944 */ /* 0x000fea0003c00000 */
[----:B------:R-:W-:Y:S05]  /*13090*/  BRA `(.L_x_1491) ;  /* 0xffff17b000007947 */ /* 0x000fea000383ffff */
.L_x_1379:
[----:B------:R-:W-:Y:S01]  /*130a0*/  IMAD.MOV.U32 R209, RZ, RZ, R4 ;  /* 0x000000ffffd17224 */ /* 0x000fe200078e0004 */
[----:B------:R-:W-:Y:S01]  /*130b0*/  MOV R0, RZ ;  /* 0x000000ff00007202 */ /* 0x000fe20000000f00 */
[----:B------:R-:W-:Y:S01]  /*130c0*/  IMAD.MOV.U32 R3, RZ, RZ, 0x1c1f ;  /* 0x00001c1fff037424 */ /* 0x000fe200078e00ff */
[----:B------:R-:W-:Y:S02]  /*130d0*/  MOV R2, 0x130f0 ;  /* 0x000130f000027802 */ /* 0x000fe40000000f00 */
[----:B------:R-:W-:Y:S05]  /*130e0*/  CALL.REL.NOINC `($__internal_20_$__cuda_sm70_shflsync_idx_p) ;  /* 0x000030e000007944 */ /* 0x000fea0003c00000 */
[----:B------:R-:W-:Y:S05]  /*130f0*/  BRA `(.L_x_1492) ;  /* 0xffff193000007947 */ /* 0x000fea000383ffff */
.L_x_1380:
[----:B------:R-:W-:Y:S01]  /*13100*/  IMAD.MOV.U32 R209, RZ, RZ, R4 ;  /* 0x000000ffffd17224 */ /* 0x000fe200078e0004 */
[----:B------:R-:W-:Y:S01]  /*13110*/  MOV R0, 0x1 ;  /* 0x0000000100007802 */ /* 0x000fe20000000f00 */
[----:B------:R-:W-:Y:S01]  /*13120*/  IMAD.MOV.U32 R3, RZ, RZ, 0x1c1f ;  /* 0x00001c1fff037424 */ /* 0x000fe200078e00ff */
[----:B------:R-:W-:Y:S02]  /*13130*/  MOV R2, 0x13150 ;  /* 0x0001315000027802 */ /* 0x000fe40000000f00 */
[----:B-1----:R-:W-:Y:S05]  /*13140*/  CALL.REL.NOINC `($__internal_20_$__cuda_sm70_shflsync_idx_p) ;  /* 0x0000308000007944 */ /* 0x002fea0003c00000 */
        /* <DEDUP_REMOVED lines=24> */
[----:B------:R-:W-:Y:S01]  /*132d0*/  ISETP.GT.AND P0, PT, R0, 0x29, PT ;  /* 0x000000290000780c */ /* 0x000fe20003f04270 */
[----:B------:R-:W-:Y:S01]  /*132e0*/  IMAD.MOV.U32 R0, RZ, RZ, 0x2 ;  /* 0x00000002ff007424 */ /* 0x000fe200078e00ff */
[----:B------:R-:W-:Y:S02]  /*132f0*/  FSEL R107, R44, -INF , P6 ;  /* 0xff8000002c6b7808 */ /* 0x000fe40003000000 */
[----:B------:R-:W-:Y:S02]  /*13300*/  FSEL R106, R41, -INF , P5 ;  /* 0xff800000296a7808 */ /* 0x000fe40002800000 */
[----:B------:R-:W-:Y:S02]  /*13310*/  FSEL R102, R31, -INF , P4 ;  /* 0xff8000001f667808 */ /* 0x000fe40002000000 */
[----:B------:R-:W-:-:S02]  /*13320*/  FSEL R100, R27, -INF , P0 ;  /* 0xff8000001b647808 */ /* 0x000fc40000000000 */
[----:B------:R-:W-:Y:S05]  /*13330*/  CALL.REL.NOINC `($__internal_20_$__cuda_sm70_shflsync_idx_p) ;  /* 0x00002e9000007944 */ /* 0x000fea0003c00000 */
[----:B------:R-:W-:Y:S01]  /*13340*/  IMAD.IADD R0, R5, 0x1, R0 ;  /* 0x0000000105007824 */ /* 0x000fe200078e0200 */
[----:B------:R-:W-:Y:S01]  /*13350*/  MOV R2, 0x13530 ;  /* 0x0001353000027802 */ /* 0x000fe20000000f00 */
[----:B------:R-:W-:-:S02]  /*13360*/  IMAD.MOV.U32 R209, RZ, RZ, R4 ;  /* 0x000000ffffd17224 */ /* 0x000fc400078e0004 */
        /* <DEDUP_REMOVED lines=29> */
[----:B------:R-:W-:-:S02]  /*13540*/  FMNMX.FTZ R2, R28, R30, !PT ;  /* 0x0000001e1c027209 */ /* 0x000fc40007810000 */
[----:B------:R-:W-:Y:S02]  /*13550*/  FMNMX.FTZ R4, R10, R12, !PT ;  /* 0x0000000c0a047209 */ /* 0x000fe40007810000 */
[----:B------:R-:W-:Y:S02]  /*13560*/  IMNMX R6, R6, R0, PT ;  /* 0x0000000006067217 */ /* 0x000fe40003800200 */
[----:B------:R-:W-:Y:S02]  /*13570*/  FMNMX.FTZ R0, R11, R13, !PT ;  /* 0x0000000d0b007209 */ /* 0x000fe40007810000 */
[C---:B------:R-:W-:Y:S02]  /*13580*/  ISETP.GT.AND P6, PT, R6.reuse, RZ, PT ;  /* 0x000000ff0600720c */ /* 0x040fe40003fc4270 */
[C---:B------:R-:W-:Y:S02]  /*13590*/  ISETP.GT.AND P5, PT, R6.reuse, 0x1, PT ;  /* 0x000000010600780c */ /* 0x040fe40003fa4270 */
[----:B------:R-:W-:Y:S01]  /*135a0*/  FMNMX.FTZ R3, R15, R0, !PT ;  /* 0x000000000f037209 */ /* 0x000fe20007810000 */
[----:B------:R-:W-:Y:S01]  /*135b0*/  IMAD.MOV.U32 R0, RZ, RZ, 0x2 ;  /* 0x00000002ff007424 */ /* 0x000fe200078e00ff */
[----:B------:R-:W-:-:S02]  /*135c0*/  ISETP.GT.AND P4, PT, R6, 0x8, PT ;  /* 0x000000080600780c */ /* 0x000fc40003f84270 */
[----:B------:R-:W-:Y:S02]  /*135d0*/  FSEL R22, R103, -INF , P6 ;  /* 0xff80000067167808 */ /* 0x000fe40003000000 */
[----:B------:R-:W-:Y:S02]  /*135e0*/  FSEL R27, R99, -INF , P5 ;  /* 0xff800000631b7808 */ /* 0x000fe40002800000 */
[----:B------:R-:W-:Y:S02]  /*135f0*/  FMNMX.FTZ R2, R33, R2, !PT ;  /* 0x0000000221027209 */ /* 0x000fe40007810000 */
[----:B------:R-:W-:Y:S02]  /*13600*/  FMNMX.FTZ R104, R17, R3, !PT ;  /* 0x0000000311687209 */ /* 0x000fe40007810000 */
[----:B------:R-:W-:Y:S02]  /*13610*/  ISETP.GT.AND P0, PT, R6, 0x9, PT ;  /* 0x000000090600780c */ /* 0x000fe40003f04270 */
[----:B------:R-:W-:-:S02]  /*13620*/  FSEL R31, R94, -INF , P4 ;  /* 0xff8000005e1f7808 */ /* 0x000fc40002000000 */
[----:B------:R-:W-:Y:S02]  /*13630*/  FMNMX.FTZ R4, R14, R4, !PT ;  /* 0x000000040e047209 */ /* 0x000fe40007810000 */
[----:B------:R-:W-:Y:S02]  /*13640*/  FMNMX.FTZ R3, R22, R27, !PT ;  /* 0x0000001b16037209 */ /* 0x000fe40007810000 */
[----:B------:R-:W-:Y:S02]  /*13650*/  FMNMX.FTZ R103, R35, R2, !PT ;  /* 0x0000000223677209 */ /* 0x000fe40007810000 */
[----:B------:R-:W-:Y:S02]  /*13660*/  ISETP.GT.AND P6, PT, R6, 0x10, PT ;  /* 0x000000100600780c */ /* 0x000fe40003fc4270 */
[----:B------:R-:W-:Y:S02]  /*13670*/  FSEL R32, R91, -INF , P0 ;  /* 0xff8000005b207808 */ /* 0x000fe40000000000 */
[----:B------:R-:W-:-:S02]  /*13680*/  FMNMX.FTZ R4, R16, R4, !PT ;  /* 0x0000000410047209 */ /* 0x000fc40007810000 */
[----:B------:R-:W-:Y:S02]  /*13690*/  FMNMX.FTZ R2, R31, R3, !PT ;  /* 0x000000031f027209 */ /* 0x000fe40007810000 */
[----:B------:R-:W-:Y:S02]  /*136a0*/  ISETP.GT.AND P5, PT, R6, 0x11, PT ;  /* 0x000000110600780c */ /* 0x000fe40003fa4270 */
[----:B------:R-:W-:Y:S02]  /*136b0*/  FSEL R34, R73, -INF , P6 ;  /* 0xff80000049227808 */ /* 0x000fe40003000000 */
[----:B------:R-:W-:Y:S02]  /*136c0*/  FMNMX.FTZ R105, R18, R4, !PT ;  /* 0x0000000412697209 */ /* 0x000fe40007810000 */
[----:B------:R-:W-:Y:S02]  /*136d0*/  FMNMX.FTZ R2, R32, R2, !PT ;  /* 0x0000000220027209 */ /* 0x000fe40007810000 */
[----:B------:R-:W-:-:S02]  /*136e0*/  ISETP.GT.AND P4, PT, R6, 0x18, PT ;  /* 0x000000180600780c */ /* 0x000fc40003f84270 */
[----:B------:R-:W-:Y:S02]  /*136f0*/  FSEL R40, R72, -INF , P5 ;  /* 0xff80000048287808 */ /* 0x000fe40002800000 */
[----:B------:R-:W-:Y:S02]  /*13700*/  FMNMX.FTZ R105, R21, R105, !PT ;  /* 0x0000006915697209 */ /* 0x000fe40007810000 */
[----:B------:R-:W-:Y:S02]  /*13710*/  FMNMX.FTZ R2, R34, R2, !PT ;  /* 0x0000000222027209 */ /* 0x000fe40007810000 */
        /* <DEDUP_REMOVED lines=35> */
[----:B------:R-:W-:Y:S01]  /*13950*/  FMNMX.FTZ R104, R102, R104, !PT ;  /* 0x0000006866687209 */ /* 0x000fe20007810000 */
[----:B------:R-:W-:Y:S01]  /*13960*/  IMAD.MOV.U32 R4, RZ, RZ, R105 ;  /* 0x000000ffff047224 */ /* 0x000fe200078e0069 */
[----:B------:R-:W-:Y:S02]  /*13970*/  FMNMX.FTZ R103, R129, R103, !PT ;  /* 0x0000006781677209 */ /* 0x000fe40007810000 */
[----:B------:R-:W-:Y:S02]  /*13980*/  FMNMX.FTZ R8, R124, R2, !PT ;  /* 0x000000027c087209 */ /* 0x000fe40007810000 */
[----:B------:R-:W-:-:S02]  /*13990*/  FMNMX.FTZ R104, R100, R104, !PT ;  /* 0x0000006864687209 */ /* 0x000fc40007810000 */
[----:B------:R-:W-:Y:S02]  /*139a0*/  FMNMX.FTZ R103, R128, R103, !PT ;  /* 0x0000006780677209 */ /* 0x000fe40007810000 */
[----:B------:R-:W-:Y:S02]  /*139b0*/  MOV R2, 0x139d0 ;  /* 0x000139d000027802 */ /* 0x000fe40000000f00 */
[----:B------:R-:W-:Y:S05]  /*139c0*/  CALL.REL.NOINC `($__internal_19_$__cuda_sm70_shflsync_bfly_p) ;  /* 0x000027a000007944 */ /* 0x000fea0003c00000 */
[----:B------:R-:W-:Y:S01]  /*139d0*/  FMNMX.FTZ R105, R105, R0, !PT ;  /* 0x0000000069697209 */ /* 0x000fe20007810000 */
[----:B------:R-:W-:Y:S01]  /*139e0*/  IMAD.MOV.U32 R0, RZ, RZ, 0x1 ;  /* 0x00000001ff007424 */ /* 0x000fe200078e00ff */
[----:B------:R-:W-:-:S03]  /*139f0*/  MOV R2, 0x13a20 ;  /* 0x00013a2000027802 */ /* 0x000fc60000000f00 */
[----:B------:R-:W-:Y:S02]  /*13a00*/  IMAD.MOV.U32 R4, RZ, RZ, R105 ;  /* 0x000000ffff047224 */ /* 0x000fe400078e0069 */
[----:B------:R-:W-:Y:S05]  /*13a10*/  CALL.REL.NOINC `($__internal_19_$__cuda_sm70_shflsync_bfly_p) ;  /* 0x0000275000007944 */ /* 0x000fea0003c00000 */
[----:B------:R-:W-:Y:S01]  /*13a20*/  FMNMX.FTZ R105, R105, R0, !PT ;  /* 0x0000000069697209 */ /* 0x000fe20007810000 */
[----:B------:R-:W-:Y:S01]  /*13a30*/  IMAD.MOV.U32 R4, RZ, RZ, R104 ;  /* 0x000000ffff047224 */ /* 0x000fe200078e0068 */
[----:B------:R-:W-:Y:S01]  /*13a40*/  MOV R2, 0x13a70 ;  /* 0x00013a7000027802 */ /* 0x000fe20000000f00 */
[----:B------:R-:W-:Y:S02]  /*13a50*/  IMAD.MOV.U32 R0, RZ, RZ, 0x2 ;  /* 0x00000002ff007424 */ /* 0x000fe400078e00ff */
        /* <DEDUP_REMOVED lines=26> */
[----:B------:R-:W-:Y:S01]  /*13c00*/  MOV R9, R0 ;  /* 0x0000000000097202 */ /* 0x000fe20000000f00 */
[----:B------:R-:W-:Y:S05]  /*13c10*/  BRA `(.L_x_1493) ;  /* 0xffff188000007947 */ /* 0x000fea000383ffff */
.L_x_1384:
[----:B------:R-:W-:Y:S01]  /*13c20*/  MOV R0, RZ ;  /* 0x000000ff00007202 */ /* 0x000fe20000000f00 */
[----:B------:R-:W-:Y:S01]  /*13c30*/  IMAD.MOV.U32 R209, RZ, RZ, R5 ;  /* 0x000000ffffd17224 */ /* 0x000fe200078e0005 */
[----:B------:R-:W-:Y:S01]  /*13c40*/  MOV R2, 0x13c70 ;  /* 0x00013c7000027802 */ /* 0x000fe20000000f00 */
[----:B------:R-:W-:Y:S02]  /*13c50*/  IMAD.MOV.U32 R3, RZ, RZ, 0x1c1f ;  /* 0x00001c1fff037424 */ /* 0x000fe400078e00ff */
[----:B-1234-:R-:W-:Y:S05]  /*13c60*/  CALL.REL.NOINC `($__internal_20_$__cuda_sm70_shflsync_idx_p) ;  /* 0x0000256000007944 */ /* 0x01efea0003c00000 */
[----:B------:R-:W-:Y:S01]  /*13c70*/  MOV R4, R0 ;  /* 0x0000000000047202 */ /* 0x000fe20000000f00 */
[----:B------:R-:W-:-:S05]  /*13c80*/  BRA `(.L_x_1494) ;  /* 0xffff2c7000007947 */ /* 0x000fca000383ffff */
.L_x_1385:
[----:B------:R-:W-:Y:S01]  /*13c90*/  MOV R0, RZ ;  /* 0x000000ff00007202 */ /* 0x000fe20000000f00 */
[----:B------:R-:W-:Y:S01]  /*13ca0*/  IMAD.MOV.U32 R209, RZ, RZ, R10 ;  /* 0x000000ffffd17224 */ /* 0x000fe200078e000a */
[----:B------:R-:W-:Y:S01]  /*13cb0*/  MOV R2, 0x13ce0 ;  /* 0x00013ce000027802 */ /* 0x000fe20000000f00 */
[----:B------:R-:W-:Y:S02]  /*13cc0*/  IMAD.MOV.U32 R3, RZ, RZ, 0x1c1f ;  /* 0x00001c1fff037424 */ /* 0x000fe400078e00ff */
[----:B-1234-:R-:W-:Y:S05]  /*13cd0*/  CALL.REL.NOINC `($__internal_20_$__cuda_sm70_shflsync_idx_p) ;  /* 0x000024f000007944 */ /* 0x01efea0003c00000 */
[----:B------:R-:W-:-:S05]  /*13ce0*/  BRA `(.L_x_1495) ;  /* 0xffff2c3000007947 */ /* 0x000fca000383ffff */
.L_x_1386:
[----:B------:R-:W-:Y:S01]  /*13cf0*/  MOV R0, 0x1 ;  /* 0x0000000100007802 */ /* 0x000fe20000000f00 */
[----:B------:R-:W-:Y:S01]  /*13d00*/  IMAD.MOV.U32 R209, RZ, RZ, R5 ;  /* 0x000000ffffd17224 */ /* 0x000fe200078e0005 */
[----:B---3--:R-:W-:Y:S01]  /*13d10*/  MOV R2, 0x13d40 ;  /* 0x00013d4000027802 */ /* 0x008fe20000000f00 */
[----:B------:R-:W-:Y:S02]  /*13d20*/  IMAD.MOV.U32 R3, RZ, RZ, 0x1c1f ;  /* 0x00001c1fff037424 */ /* 0x000fe400078e00ff */
[----:B-12-4-:R-:W-:Y:S05]  /*13d30*/  CALL.REL.NOINC `($__internal_20_$__cuda_sm70_shflsync_idx_p) ;  /* 0x0000249000007944 */ /* 0x016fea0003c00000 */
[----:B------:R-:W-:Y:S01]  /*13d40*/  MOV R3, 0x1c1f ;  /* 0x00001c1f00037802 */ /* 0x000fe20000000f00 */
[----:B------:R-:W-:Y:S01]  /*13d50*/  IMAD.MOV.U32 R4, RZ, RZ, R0 ;  /* 0x000000ffff047224 */ /* 0x000fe200078e0000 */
[----:B------:R-:W-:Y:S01]  /*13d60*/  MOV R0, 0x1 ;  /* 0x0000000100007802 */ /* 0x000fe20000000f00 */
[----:B------:R-:W-:Y:S01]  /*13d70*/  IMAD.MOV.U32 R209, RZ, RZ, R10 ;  /* 0x000000ffffd17224 */ /* 0x000fe200078e000a */
[----:B------:R-:W-:Y:S02]  /*13d80*/  MOV R2, 0x13da0 ;  /* 0x00013da000027802 */ /* 0x000fe40000000f00 */
[----:B------:R-:W-:Y:S05]  /*13d90*/  CALL.REL.NOINC `($__internal_20_$__cuda_sm70_shflsync_idx_p) ;  /* 0x0000243000007944 */ /* 0x000fea0003c00000 */
[----:B------:R-:W-:-:S05]  /*13da0*/  BRA `(.L_x_1496) ;  /* 0xffff2cf000007947 */ /* 0x000fca000383ffff */
.L_x_1389:
[----:B------:R-:W-:Y:S01]  /*13db0*/  MOV R0, RZ ;  /* 0x000000ff00007202 */ /* 0x000fe20000000f00 */
[----:B------:R-:W-:Y:S01]  /*13dc0*/  IMAD.MOV.U32 R209, RZ, RZ, R8 ;  /* 0x000000ffffd17224 */ /* 0x000fe200078e0008 */
[----:B------:R-:W-:Y:S01]  /*13dd0*/  MOV R2, 0x13e00 ;  /* 0x00013e0000027802 */ /* 0x000fe20000000f00 */
[----:B------:R-:W-:Y:S02]  /*13de0*/  IMAD.MOV.U32 R3, RZ, RZ, 0x1c1f ;  /* 0x00001c1fff037424 */ /* 0x000fe400078e00ff */
[----:B------:R-:W-:Y:S05]  /*13df0*/  CALL.REL.NOINC `($__internal_20_$__cuda_sm70_shflsync_idx_p) ;  /* 0x000023d000007944 */ /* 0x000fea0003c00000 */
[----:B------:R-:W-:Y:S01]  /*13e00*/  MOV R4, R0 ;  /* 0x0000000000047202 */ /* 0x000fe20000000f00 */
[----:B------:R-:W-:-:S05]  /*13e10*/  BRA `(.L_x_1497) ;  /* 0xffff3bb000007947 */ /* 0x000fca000383ffff */
.L_x_1390:
[----:B------:R-:W-:Y:S01]  /*13e20*/  MOV R0, RZ ;  /* 0x000000ff00007202 */ /* 0x000fe20000000f00 */
[----:B------:R-:W-:Y:S01]  /*13e30*/  IMAD.MOV.U32 R209, RZ, RZ, R9 ;  /* 0x000000ffffd17224 */ /* 0x000fe200078e0009 */
[----:B------:R-:W-:Y:S01]  /*13e40*/  MOV R2, 0x13e70 ;  /* 0x00013e7000027802 */ /* 0x000fe20000000f00 */
[----:B------:R-:W-:Y:S02]  /*13e50*/  IMAD.MOV.U32 R3, RZ, RZ, 0x1c1f ;  /* 0x00001c1fff037424 */ /* 0x000fe400078e00ff */
[----:B-12---:R-:W-:Y:S05]  /*13e60*/  CALL.REL.NOINC `($__internal_20_$__cuda_sm70_shflsync_idx_p) ;  /* 0x0000236000007944 */ /* 0x006fea0003c00000 */
[----:B------:R-:W-:-:S05]  /*13e70*/  BRA `(.L_x_1498) ;  /* 0xffff3b7000007947 */ /* 0x000fca000383ffff */
.L_x_1391:
[----:B------:R-:W-:Y:S01]  /*13e80*/  MOV R0, 0x1 ;  /* 0x0000000100007802 */ /* 0x000fe20000000f00 */
[----:B------:R-:W-:Y:S01]  /*13e90*/  IMAD.MOV.U32 R209, RZ, RZ, R8 ;  /* 0x000000ffffd17224 */ /* 0x000fe200078e0008 */
[----:B----4-:R-:W-:Y:S01]  /*13ea0*/  MOV R2, 0x13ed0 ;  /* 0x00013ed000027802 */ /* 0x010fe20000000f00 */
[----:B------:R-:W-:Y:S03]  /*13eb0*/  IMAD.MOV.U32 R3, RZ, RZ, 0x1c1f ;  /* 0x00001c1fff037424 */ /* 0x000fe600078e00ff */
[----:B-1-3--:R-:W-:Y:S05]  /*13ec0*/  CALL.REL.NOINC `($__internal_20_$__cuda_sm70_shflsync_idx_p) ;  /* 0x0000230000007944 */ /* 0x00afea0003c00000 */
[----:B------:R-:W-:Y:S01]  /*13ed0*/  MOV R3, 0x1c1f ;  /* 0x00001c1f00037802 */ /* 0x000fe20000000f00 */
[----:B------:R-:W-:Y:S01]  /*13ee0*/  IMAD.MOV.U32 R4, RZ, RZ, R0 ;  /* 0x000000ffff047224 */ /* 0x000fe200078e0000 */
[----:B------:R-:W-:Y:S01]  /*13ef0*/  MOV R0, 0x1 ;  /* 0x0000000100007802 */ /* 0x000fe20000000f00 */
[----:B------:R-:W-:Y:S01]  /*13f00*/  IMAD.MOV.U32 R209, RZ, RZ, R9 ;  /* 0x000000ffffd17224 */ /* 0x000fe200078e0009 */
[----:B------:R-:W-:Y:S02]  /*13f10*/  MOV R2, 0x13f30 ;  /* 0x00013f3000027802 */ /* 0x000fe40000000f00 */
[----:B------:R-:W-:Y:S05]  /*13f20*/  CALL.REL.NOINC `($__internal_20_$__cuda_sm70_shflsync_idx_p) ;  /* 0x000022a000007944 */ /* 0x000fea0003c00000 */
[----:B------:R-:W-:-:S05]  /*13f30*/  BRA `(.L_x_1499) ;  /* 0xffff3c1000007947 */ /* 0x000fca000383ffff */
.L_x_1392:
[----:B------:R-:W-:Y:S01]  /*13f40*/  MOV R0, RZ ;  /* 0x000000ff00007202 */ /* 0x000fe20000000f00 */
[----:B------:R-:W-:Y:S01]  /*13f50*/  IMAD.MOV.U32 R209, RZ, RZ, R4 ;  /* 0x000000ffffd17224 */ /* 0x000fe200078e0004 */
[----:B------:R-:W-:Y:S01]  /*13f60*/  MOV R2, 0x13f90 ;  /* 0x00013f9000027802 */ /* 0x000fe20000000f00 */
[----:B------:R-:W-:Y:S02]  /*13f70*/  IMAD.MOV.U32 R3, RZ, RZ, 0x1c1f ;  /* 0x00001c1fff037424 */ /* 0x000fe400078e00ff */
[----:B------:R-:W-:Y:S05]  /*13f80*/  CALL.REL.NOINC `($__internal_20_$__cuda_sm70_shflsync_idx_p) ;  /* 0x0000224000007944 */ /* 0x000fea0003c00000 */
[----:B------:R-:W-:-:S05]  /*13f90*/  BRA `(.L_x_1500) ;  /* 0xffff3d7000007947 */ /* 0x000fca000383ffff */
.L_x_1393:
[----:B------:R-:W-:Y:S01]  /*13fa0*/  MOV R0, 0x1 ;  /* 0x0000000100007802 */ /* 0x000fe20000000f00 */
[----:B------:R-:W-:Y:S01]  /*13fb0*/  IMAD.MOV.U32 R209, RZ, RZ, R4 ;  /* 0x000000ffffd17224 */ /* 0x000fe200078e0004 */
[----:B------:R-:W-:Y:S01]  /*13fc0*/  MOV R2, 0x13ff0 ;  /* 0x00013ff000027802 */ /* 0x000fe20000000f00 */
[----:B------:R-:W-:Y:S02]  /*13fd0*/  IMAD.MOV.U32 R3, RZ, RZ, 0x1c1f ;  /* 0x00001c1fff037424 */ /* 0x000fe400078e00ff */
[----:B-1----:R-:W-:Y:S05]  /*13fe0*/  CALL.REL.NOINC `($__internal_20_$__cuda_sm70_shflsync_idx_p) ;  /* 0x000021e000007944 */ /* 0x002fea0003c00000 */
[----:B------:R-:W-:Y:S01]  /*13ff0*/  MOV R2, 0x141d0 ;  /* 0x000141d000027802 */ /* 0x000fe20000000f00 */
[----:B------:R-:W-:Y:S02]  /*14000*/  IMAD.IADD R0, R5, 0x1, R0 ;  /* 0x0000000105007824 */ /* 0x000fe400078e0200 */
[----:B------:R-:W-:Y:S02]  /*14010*/  IMAD.MOV.U32 R209, RZ, RZ, R4 ;  /* 0x000000ffffd17224 */ /* 0x000fe400078e0004 */
[----:B------:R-:W-:Y:S01]  /*14020*/  IMAD.MOV.U32 R3, RZ, RZ, 0x1c1f ;  /* 0x00001c1fff037424 */ /* 0x000fe200078e00ff */
[C---:B------:R-:W-:Y:S02]  /*14030*/  ISETP.GT.AND P6, PT, R0.reuse, RZ, PT ;  /* 0x000000ff0000720c */ /* 0x040fe40003fc4270 */
[C---:B------:R-:W-:Y:S02]  /*14040*/  ISETP.GT.AND P5, PT, R0.reuse, 0x1, PT ;  /* 0x000000010000780c */ /* 0x040fe40003fa4270 */
[C---:B------:R-:W-:Y:S02]  /*14050*/  ISETP.GT.AND P4, PT, R0.reuse, 0x8, PT ;  /* 0x000000080000780c */ /* 0x040fe40003f84270 */
        /* <DEDUP_REMOVED lines=22> */
[----:B------:R-:W-:Y:S05]  /*141c0*/  CALL.REL.NOINC `($__internal_20_$__cuda_sm70_shflsync_idx_p) ;  /* 0x0000200000007944 */ /* 0x000fea0003c00000 */
        /* <DEDUP_REMOVED lines=30> */
[----:B------:R-:W-:Y:S01]  /*143b0*/  FMNMX.FTZ R2, R9, R100, !PT ;  /* 0x0000006409027209 */ /* 0x000fe20007810000 */
[----:B------:R-:W-:Y:S01]  /*143c0*/  IMAD.IADD R0, R5, 0x1, R0 ;  /* 0x0000000105007824 */ /* 0x000fe200078e0200 */
[----:B------:R-:W-:Y:S02]  /*143d0*/  FMNMX.FTZ R5, R40, R106, !PT ;  /* 0x0000006a28057209 */ /* 0x000fe40007810000 */
[----:B------:R-:W-:Y:S02]  /*143e0*/  FMNMX.FTZ R4, R14, R2, !PT ;  /* 0x000000020e047209 */ /* 0x000fe40007810000 */
[C---:B------:R-:W-:Y:S02]  /*143f0*/  ISETP.GT.AND P6, PT, R0.reuse, RZ, PT ;  /* 0x000000ff0000720c */ /* 0x040fe40003fc4270 */
[C---:B------:R-:W-:Y:S02]  /*14400*/  ISETP.GT.AND P5, PT, R0.reuse, 0x1, PT ;  /* 0x000000010000780c */ /* 0x040fe40003fa4270 */
[C---:B------:R-:W-:Y:S02]  /*14410*/  ISETP.GT.AND P4, PT, R0.reuse, 0x8, PT ;  /* 0x000000080000780c */ /* 0x040fe40003f84270 */
        /* <DEDUP_REMOVED lines=68> */
[----:B------:R-:W-:Y:S05]  /*14860*/  CALL.REL.NOINC `($__internal_19_$__cuda_sm70_shflsync_bfly_p) ;  /* 0x0000190000007944 */ /* 0x000fea0003c00000 */
[----:B------:R-:W-:Y:S01]  /*14870*/  FMNMX.FTZ R4, R4, R0, !PT ;  /* 0x0000000004047209 */ /* 0x000fe20007810000 */
[----:B------:R-:W-:Y:S01]  /*14880*/  IMAD.MOV.U32 R0, RZ, RZ, 0x1 ;  /* 0x00000001ff007424 */ /* 0x000fe200078e00ff */
[----:B------:R-:W-:Y:S02]  /*14890*/  MOV R2, 0x148b0 ;  /* 0x000148b000027802 */ /* 0x000fe40000000f00 */
        /* <DEDUP_REMOVED lines=28> */
[----:B------:R-:W-:-:S05]  /*14a60*/  BRA `(.L_x_1501) ;  /* 0xffff3d1000007947 */ /* 0x000fca000383ffff */
.L_x_1396:
[----:B------:R-:W-:Y:S01]  /*14a70*/  MOV R0, RZ ;  /* 0x000000ff00007202 */ /* 0x000fe20000000f00 */
[----:B------:R-:W-:Y:S01]  /*14a80*/  IMAD.MOV.U32 R209, RZ, RZ, R8 ;  /* 0x000000ffffd17224 */ /* 0x000fe200078e0008 */
[----:B------:R-:W-:Y:S01]  /*14a90*/  MOV R2, 0x14ac0 ;  /* 0x00014ac000027802 */ /* 0x000fe20000000f00 */
[----:B------:R-:W-:Y:S02]  /*14aa0*/  IMAD.MOV.U32 R3, RZ, RZ, 0x1c1f ;  /* 0x00001c1fff037424 */ /* 0x000fe400078e00ff */
[----:B-1234-:R-:W-:Y:S05]  /*14ab0*/  CALL.REL.NOINC `($__internal_20_$__cuda_sm70_shflsync_idx_p) ;  /* 0x0000171000007944 */ /* 0x01efea0003c00000 */
[----:B------:R-:W-:-:S05]  /*14ac0*/  BRA `(.L_x_1502) ;  /* 0xffff573000007947 */ /* 0x000fca000383ffff */
.L_x_1399:
[----:B------:R-:W-:Y:S01]  /*14ad0*/  MOV R0, 0x1 ;  /* 0x0000000100007802 */ /* 0x000fe20000000f00 */
[----:B------:R-:W-:Y:S01]  /*14ae0*/  IMAD.MOV.U32 R209, RZ, RZ, R8 ;  /* 0x000000ffffd17224 */ /* 0x000fe200078e0008 */
[----:B---3--:R-:W-:Y:S01]  /*14af0*/  MOV R2, 0x14b20 ;  /* 0x00014b2000027802 */ /* 0x008fe20000000f00 */
[----:B------:R-:W-:Y:S02]  /*14b00*/  IMAD.MOV.U32 R3, RZ, RZ, 0x1c1f ;  /* 0x00001c1fff037424 */ /* 0x000fe400078e00ff */
[----:B-12---:R-:W-:Y:S05]  /*14b10*/  CALL.REL.NOINC `($__internal_20_$__cuda_sm70_shflsync_idx_p) ;  /* 0x000016b000007944 */ /* 0x006fea0003c00000 */
[----:B------:R-:W-:Y:S01]  /*14b20*/  MOV R3, 0x1c1f ;  /* 0x00001c1f00037802 */ /* 0x000fe20000000f00 */
[----:B------:R-:W-:Y:S01]  /*14b30*/  IMAD.MOV.U32 R4, RZ, RZ, R0 ;  /* 0x000000ffff047224 */ /* 0x000fe200078e0000 */
[----:B------:R-:W-:Y:S01]  /*14b40*/  MOV R0, 0x1 ;  /* 0x0000000100007802 */ /* 0x000fe20000000f00 */
[----:B------:R-:W-:Y:S01]  /*14b50*/  IMAD.MOV.U32 R209, RZ, RZ, R9 ;  /* 0x000000ffffd17224 */ /* 0x000fe200078e0009 */
[----:B------:R-:W-:Y:S02]  /*14b60*/  MOV R2, 0x14b80 ;  /* 0x00014b8000027802 */ /* 0x000fe40000000f00 */
[----:B------:R-:W-:Y:S05]  /*14b70*/  CALL.REL.NOINC `($__internal_20_$__cuda_sm70_shflsync_idx_p) ;  /* 0x0000165000007944 */ /* 0x000fea0003c00000 */
[----:B------:R-:W-:-:S05]  /*14b80*/  BRA `(.L_x_1503) ;  /* 0xffff580000007947 */ /* 0x000fca000383ffff */
.L_x_1402:
[----:B------:R-:W-:Y:S01]  /*14b90*/  MOV R0, RZ ;  /* 0x000000ff00007202 */ /* 0x000fe20000000f00 */
[----:B------:R-:W-:Y:S01]  /*14ba0*/  IMAD.MOV.U32 R209, RZ, RZ, R8 ;  /* 0x000000ffffd17224 */ /* 0x000fe200078e0008 */
[----:B------:R-:W-:Y:S01]  /*14bb0*/  MOV R2, 0x14be0 ;  /* 0x00014be000027802 */ /* 0x000fe20000000f00 */
[----:B------:R-:W-:Y:S02]  /*14bc0*/  IMAD.MOV.U32 R3, RZ, RZ, 0x1c1f ;  /* 0x00001c1fff037424 */ /* 0x000fe400078e00ff */
[----:B------:R-:W-:Y:S05]  /*14bd0*/  CALL.REL.NOINC `($__internal_20_$__cuda_sm70_shflsync_idx_p) ;  /* 0x000015f000007944 */ /* 0x000fea0003c00000 */
[----:B------:R-:W-:Y:S01]  /*14be0*/  MOV R4, R0 ;  /* 0x0000000000047202 */ /* 0x000fe20000000f00 */
[----:B------:R-:W-:-:S05]  /*14bf0*/  BRA `(.L_x_1504) ;  /* 0xffff66c000007947 */ /* 0x000fca000383ffff */
.L_x_1403:
[----:B------:R-:W-:Y:S01]  /*14c00*/  MOV R0, RZ ;  /* 0x000000ff00007202 */ /* 0x000fe20000000f00 */
[----:B------:R-:W-:Y:S01]  /*14c10*/  IMAD.MOV.U32 R209, RZ, RZ, R9 ;  /* 0x000000ffffd17224 */ /* 0x000fe200078e0009 */
[----:B------:R-:W-:Y:S01]  /*14c20*/  MOV R2, 0x14c50 ;  /* 0x00014c5000027802 */ /* 0x000fe20000000f00 */
[----:B------:R-:W-:Y:S02]  /*14c30*/  IMAD.MOV.U32 R3, RZ, RZ, 0x1c1f ;  /* 0x00001c1fff037424 */ /* 0x000fe400078e00ff */
[----:B-12---:R-:W-:Y:S05]  /*14c40*/  CALL.REL.NOINC `($__internal_20_$__cuda_sm70_shflsync_idx_p) ;  /* 0x0000158000007944 */ /* 0x006fea0003c00000 */
[----:B------:R-:W-:-:S05]  /*14c50*/  BRA `(.L_x_1505) ;  /* 0xffff668000007947 */ /* 0x000fca000383ffff */
.L_x_1404:
        /* <DEDUP_REMOVED lines=12> */
.L_x_1405:
[----:B------:R-:W-:Y:S02]  /*14d20*/  MOV R0, 0x2 ;  /* 0x0000000200007802 */ /* 0x000fe40000000f00 */
[----:B------:R-:W-:Y:S02]  /*14d30*/  MOV R2, 0x14d50 ;  /* 0x00014d5000027802 */ /* 0x000fe40000000f00 */
[----:B------:R-:W-:Y:S05]  /*14d40*/  CALL.REL.NOINC `($__internal_19_$__cuda_sm70_shflsync_bfly_p) ;  /* 0x0000142000007944 */ /* 0x000fea0003c00000 */
[----:B------:R-:W-:-:S05]  /*14d50*/  BRA `(.L_x_1507) ;  /* 0xffff6ae000007947 */ /* 0x000fca000383ffff */
.L_x_1406:
[----:B------:R-:W-:Y:S02]  /*14d60*/  MOV R0, 0x1 ;  /* 0x0000000100007802 */ /* 0x000fe40000000f00 */
        /* <DEDUP_REMOVED lines=30> */
.L_x_1408:
[----:B------:R-:W-:Y:S01]  /*14f50*/  IMAD.MOV.U32 R4, RZ, RZ, R230 ;  /* 0x000000ffff047224 */ /* 0x000fe200078e00e6 */
[----:B------:R-:W-:-:S02]  /*14f60*/  MOV R0, 0x2 ;  /* 0x0000000200007802 */ /* 0x000fc40000000f00 */
[----:B------:R-:W-:Y:S02]  /*14f70*/  MOV R2, 0x14f90 ;  /* 0x00014f9000027802 */ /* 0x000fe40000000f00 */
[----:B------:R-:W-:Y:S05]  /*14f80*/  CALL.REL.NOINC `($__internal_19_$__cuda_sm70_shflsync_bfly_p) ;  /* 0x000011e000007944 */ /* 0x000fea0003c00000 */
[----:B------:R-:W-:Y:S05]  /*14f90*/  BRA `(.L_x_1509) ;  /* 0xffff815000007947 */ /* 0x000fea000383ffff */
.L_x_1409:
[----:B------:R-:W-:Y:S01]  /*14fa0*/  IMAD.MOV.U32 R4, RZ, RZ, R7 ;  /* 0x000000ffff047224 */ /* 0x000fe200078e0007 */
[----:B------:R-:W-:Y:S02]  /*14fb0*/  MOV R0, 0x1 ;  /* 0x0000000100007802 */ /* 0x000fe40000000f00 */
[----:B------:R-:W-:Y:S02]  /*14fc0*/  MOV R2, 0x14fe0 ;  /* 0x00014fe000027802 */ /* 0x000fe40000000f00 */
[----:B-1----:R-:W-:Y:S05]  /*14fd0*/  CALL.REL.NOINC `($__internal_19_$__cuda_sm70_shflsync_bfly_p) ;  /* 0x0000119000007944 */ /* 0x002fea0003c00000 */
[----:B------:R-:W-:Y:S01]  /*14fe0*/  FADD.FTZ R7, R7, R0 ;  /* 0x0000000007077221 */ /* 0x000fe20000010000 */
[----:B------:R-:W-:Y:S02]  /*14ff0*/  MOV R4, R223 ;  /* 0x000000df00047202 */ /* 0x000fe40000000f00 */
[----:B------:R-:W-:Y:S02]  /*15000*/  MOV R0, 0x2 ;  /* 0x0000000200007802 */ /* 0x000fe40000000f00 */
[----:B------:R-:W-:Y:S02]  /*15010*/  MOV R2, 0x15030 ;  /* 0x0001503000027802 */ /* 0x000fe40000000f00 */
[----:B------:R-:W-:Y:S05]  /*15020*/  CALL.REL.NOINC `($__internal_19_$__cuda_sm70_shflsync_bfly_p) ;  /* 0x0000114000007944 */ /* 0x000fea0003c00000 */
[----:B------:R-:W-:Y:S01]  /*15030*/  FADD.FTZ R6, R223, R0 ;  /* 0x00000000df067221 */ /* 0x000fe20000010000 */
[----:B------:R-:W-:Y:S02]  /*15040*/  MOV R0, 0x1 ;  /* 0x0000000100007802 */ /* 0x000fe40000000f00 */
[----:B------:R-:W-:-:S02]  /*15050*/  MOV R2, 0x15080 ;  /* 0x0001508000027802 */ /* 0x000fc40000000f00 */
[----:B------:R-:W-:Y:S02]  /*15060*/  MOV R4, R6 ;  /* 0x0000000600047202 */ /* 0x000fe40000000f00 */
[----:B------:R-:W-:Y:S05]  /*15070*/  CALL.REL.NOINC `($__internal_19_$__cuda_sm70_shflsync_bfly_p) ;  /* 0x000010f000007944 */ /* 0x000fea0003c00000 */
[----:B------:R-:W-:Y:S01]  /*15080*/  FADD.FTZ R6, R6, R0 ;  /* 0x0000000006067221 */ /* 0x000fe20000010000 */
[----:B------:R-:W-:Y:S02]  /*15090*/  MOV R4, R224 ;  /* 0x000000e000047202 */ /* 0x000fe40000000f00 */
[----:B------:R-:W-:Y:S02]  /*150a0*/  MOV R0, 0x2 ;  /* 0x0000000200007802 */ /* 0x000fe40000000f00 */
[----:B------:R-:W-:Y:S02]  /*150b0*/  MOV R2, 0x150d0 ;  /* 0x000150d000027802 */ /* 0x000fe40000000f00 */
[----:B------:R-:W-:Y:S05]  /*150c0*/  CALL.REL.NOINC `($__internal_19_$__cuda_sm70_shflsync_bfly_p) ;  /* 0x000010a000007944 */ /* 0x000fea0003c00000 */
[----:B------:R-:W-:Y:S01]  /*150d0*/  FADD.FTZ R5, R224, R0 ;  /* 0x00000000e0057221 */ /* 0x000fe20000010000 */
[----:B------:R-:W-:Y:S02]  /*150e0*/  MOV R0, 0x1 ;  /* 0x0000000100007802 */ /* 0x000fe40000000f00 */
[----:B------:R-:W-:Y:S02]  /*150f0*/  MOV R2, 0x15120 ;  /* 0x0001512000027802 */ /* 0x000fe40000000f00 */
[----:B------:R-:W-:-:S02]  /*15100*/  MOV R4, R5 ;  /* 0x0000000500047202 */ /* 0x000fc40000000f00 */
[----:B------:R-:W-:Y:S05]  /*15110*/  CALL.REL.NOINC `($__internal_19_$__cuda_sm70_shflsync_bfly_p) ;  /* 0x0000105000007944 */ /* 0x000fea0003c00000 */
[----:B------:R-:W-:Y:S01]  /*15120*/  FADD.FTZ R5, R5, R0 ;  /* 0x0000000005057221 */ /* 0x000fe20000010000 */
[----:B------:R-:W-:-:S02]  /*15130*/  MOV R4, R225 ;  /* 0x000000e100047202 */ /* 0x000fc40000000f00 */
[----:B------:R-:W-:Y:S02]  /*15140*/  MOV R0, 0x2 ;  /* 0x0000000200007802 */ /* 0x000fe40000000f00 */
[----:B------:R-:W-:Y:S02]  /*15150*/  MOV R2, 0x15170 ;  /* 0x0001517000027802 */ /* 0x000fe40000000f00 */
[----:B------:R-:W-:Y:S05]  /*15160*/  CALL.REL.NOINC `($__internal_19_$__cuda_sm70_shflsync_bfly_p) ;  /* 0x0000100000007944 */ /* 0x000fea0003c00000 */
[----:B------:R-:W-:Y:S01]  /*15170*/  FADD.FTZ R4, R225, R0 ;  /* 0x00000000e1047221 */ /* 0x000fe20000010000 */
[----:B------:R-:W-:Y:S02]  /*15180*/  MOV R0, 0x1 ;  /* 0x0000000100007802 */ /* 0x000fe40000000f00 */
[----:B------:R-:W-:Y:S02]  /*15190*/  MOV R2, 0x151b0 ;  /* 0x000151b000027802 */ /* 0x000fe40000000f00 */
[----:B------:R-:W-:Y:S05]  /*151a0*/  CALL.REL.NOINC `($__internal_19_$__cuda_sm70_shflsync_bfly_p) ;  /* 0x00000fc000007944 */ /* 0x000fea0003c00000 */
[----:B------:R-:W-:Y:S01]  /*151b0*/  MOV R8, R0 ;  /* 0x0000000000087202 */ /* 0x000fe20000000f00 */
[----:B------:R-:W-:Y:S05]  /*151c0*/  BRA `(.L_x_1510) ;  /* 0xffff801000007947 */ /* 0x000fea000383ffff */
.L_x_1416:
[----:B-1234-:R-:W-:Y:S01]  /*151d0*/  IMAD.MOV.U32 R209, RZ, RZ, R10 ;  /* 0x000000ffffd17224 */ /* 0x01efe200078e000a */
[----:B------:R-:W-:Y:S01]  /*151e0*/  MOV R0, RZ ;  /* 0x000000ff00007202 */ /* 0x000fe20000000f00 */
[----:B------:R-:W-:Y:S01]  /*151f0*/  IMAD.MOV.U32 R3, RZ, RZ, 0x1c1f ;  /* 0x00001c1fff037424 */ /* 0x000fe200078e00ff */
[----:B------:R-:W-:Y:S02]  /*15200*/  MOV R2, 0x15220 ;  /* 0x0001522000027802 */ /* 0x000fe40000000f00 */
[----:B------:R-:W-:Y:S05]  /*15210*/  CALL.REL.NOINC `($__internal_20_$__cuda_sm70_shflsync_idx_p) ;  /* 0x00000fb000007944 */ /* 0x000fea0003c00000 */
[----:B------:R-:W-:Y:S01]  /*15220*/  MOV R5, R0 ;  /* 0x0000000000057202 */ /* 0x000fe20000000f00 */
[----:B------:R-:W-:Y:S05]  /*15230*/  BRA `(.L_x_1511) ;  /* 0xffff997000007947 */ /* 0x000fea000383ffff */
.L_x_1417:
[----:B------:R-:W-:Y:S01]  /*15240*/  IMAD.MOV.U32 R209, RZ, RZ, R12 ;  /* 0x000000ffffd17224 */ /* 0x000fe200078e000c */
[----:B------:R-:W-:Y:S01]  /*15250*/  MOV R0, RZ ;  /* 0x000000ff00007202 */ /* 0x000fe20000000f00 */
[----:B------:R-:W-:Y:S01]  /*15260*/  IMAD.MOV.U32 R3, RZ, RZ, 0x1c1f ;  /* 0x00001c1fff037424 */ /* 0x000fe200078e00ff */
[----:B------:R-:W-:-:S02]  /*15270*/  MOV R2, 0x15290 ;  /* 0x0001529000027802 */ /* 0x000fc40000000f00 */
[----:B-12---:R-:W-:Y:S05]  /*15280*/  CALL.REL.NOINC `($__internal_20_$__cuda_sm70_shflsync_idx_p) ;  /* 0x00000f4000007944 */ /* 0x006fea0003c00000 */
[----:B------:R-:W-:Y:S05]  /*15290*/  BRA `(.L_x_1512) ;  /* 0xffff993000007947 */ /* 0x000fea000383ffff */
.L_x_1420:
[----:B------:R-:W-:Y:S01]  /*152a0*/  IMAD.MOV.U32 R209, RZ, RZ, R10 ;  /* 0x000000ffffd17224 */ /* 0x000fe200078e000a */
[----:B----4-:R-:W-:Y:S01]  /*152b0*/  MOV R0, 0x1 ;  /* 0x0000000100007802 */ /* 0x010fe20000000f00 */
[----:B--2---:R-:W-:Y:S01]  /*152c0*/  IMAD.MOV.U32 R3, RZ, RZ, 0x1c1f ;  /* 0x00001c1fff037424 */ /* 0x004fe200078e00ff */
[----:B------:R-:W-:-:S02]  /*152d0*/  MOV R2, 0x152f0 ;  /* 0x000152f000027802 */ /* 0x000fc40000000f00 */
        /* <DEDUP_REMOVED lines=8> */
.L_x_1423:
[----:B------:R-:W-:Y:S01]  /*15360*/  IMAD.MOV.U32 R209, RZ, RZ, R10 ;  /* 0x000000ffffd17224 */ /* 0x000fe200078e000a */
[----:B----4-:R-:W-:Y:S01]  /*15370*/  MOV R0, 0x2 ;  /* 0x0000000200007802 */ /* 0x010fe20000000f00 */
[----:B-1----:R-:W-:Y:S01]  /*15380*/  IMAD.MOV.U32 R3, RZ, RZ, 0x1c1f ;  /* 0x00001c1fff037424 */ /* 0x002fe200078e00ff */
[----:B------:R-:W-:Y:S02]  /*15390*/  MOV R2, 0x153b0 ;  /* 0x000153b000027802 */ /* 0x000fe40000000f00 */
[----:B--23--:R-:W-:Y:S05]  /*153a0*/  CALL.REL.NOINC `($__internal_20_$__cuda_sm70_shflsync_idx_p) ;  /* 0x00000e2000007944 */ /* 0x00cfea0003c00000 */
[----:B------:R-:W-:Y:S01]  /*153b0*/  MOV R5, R0 ;  /* 0x0000000000057202 */ /* 0x000fe20000000f00 */
[----:B------:R-:W-:Y:S05]  /*153c0*/  BRA `(.L_x_1514) ;  /* 0xffff9ad000007947 */ /* 0x000fea000383ffff */
.L_x_1424:
[----:B------:R-:W-:Y:S01]  /*153d0*/  IMAD.MOV.U32 R209, RZ, RZ, R12 ;  /* 0x000000ffffd17224 */ /* 0x000fe200078e000c */
[----:B----4-:R-:W-:Y:S01]  /*153e0*/  MOV R0, 0x2 ;  /* 0x0000000200007802 */ /* 0x010fe20000000f00 */
[----:B------:R-:W-:Y:S01]  /*153f0*/  IMAD.MOV.U32 R3, RZ, RZ, 0x1c1f ;  /* 0x00001c1fff037424 */ /* 0x000fe200078e00ff */
[----:B------:R-:W-:Y:S02]  /*15400*/  MOV R2, 0x15420 ;  /* 0x0001542000027802 */ /* 0x000fe40000000f00 */
[----:B-123--:R-:W-:Y:S05]  /*15410*/  CALL.REL.NOINC `($__internal_20_$__cuda_sm70_shflsync_idx_p) ;  /* 0x00000db000007944 */ /* 0x00efea0003c00000 */
[----:B------:R-:W-:Y:S05]  /*15420*/  BRA `(.L_x_1515) ;  /* 0xffff9a9000007947 */ /* 0x000fea000383ffff */
.L_x_1427:
[----:B------:R-:W-:Y:S01]  /*15430*/  IMAD.MOV.U32 R209, RZ, RZ, R10 ;  /* 0x000000ffffd17224 */ /* 0x000fe200078e000a */
[----:B-1----:R-:W-:Y:S01]  /*15440*/  MOV R0, 0x3 ;  /* 0x0000000300007802 */ /* 0x002fe20000000f00 */
[----:B------:R-:W-:Y:S01]  /*15450*/  IMAD.MOV.U32 R3, RZ, RZ, 0x1c1f ;  /* 0x00001c1fff037424 */ /* 0x000fe200078e00ff */
[----:B------:R-:W-:-:S02]  /*15460*/  MOV R2, 0x15480 ;  /* 0x0001548000027802 */ /* 0x000fc40000000f00 */
[----:B--234-:R-:W-:Y:S05]  /*15470*/  CALL.REL.NOINC `($__internal_20_$__cuda_sm70_shflsync_idx_p) ;  /* 0x00000d5000007944 */ /* 0x01cfea0003c00000 */
[----:B------:R-:W-:Y:S01]  /*15480*/  IMAD.MOV.U32 R6, RZ, RZ, R0 ;  /* 0x000000ffff067224 */ /* 0x000fe200078e0000 */
[----:B------:R-:W-:Y:S01]  /*15490*/  MOV R0, 0x3 ;  /* 0x0000000300007802 */ /* 0x000fe20000000f00 */
[----:B------:R-:W-:Y:S01]  /*154a0*/  IMAD.MOV.U32 R209, RZ, RZ, R12 ;  /* 0x000000ffffd17224 */ /* 0x000fe200078e000c */
[----:B------:R-:W-:-:S02]  /*154b0*/  MOV R3, 0x1c1f ;  /* 0x00001c1f00037802 */ /* 0x000fc40000000f00 */
[----:B------:R-:W-:Y:S02]  /*154c0*/  MOV R2, 0x154e0 ;  /* 0x000154e000027802 */ /* 0x000fe40000000f00 */
[----:B------:R-:W-:Y:S05]  /*154d0*/  CALL.REL.NOINC `($__internal_20_$__cuda_sm70_shflsync_idx_p) ;  /* 0x00000cf000007944 */ /* 0x000fea0003c00000 */
[----:B------:R-:W-:Y:S05]  /*154e0*/  BRA `(.L_x_1516) ;  /* 0xffff9b4000007947 */ /* 0x000fea000383ffff */
.L_x_1429:
[----:B------:R-:W-:Y:S01]  /*154f0*/  IMAD.MOV.U32 R209, RZ, RZ, R5 ;  /* 0x000000ffffd17224 */ /* 0x000fe200078e0005 */
[----:B------:R-:W-:Y:S01]  /*15500*/  MOV R0, RZ ;  /* 0x000000ff00007202 */ /* 0x000fe20000000f00 */
[----:B------:R-:W-:Y:S01]  /*15510*/  IMAD.MOV.U32 R3, RZ, RZ, 0x1c1f ;  /* 0x00001c1fff037424 */ /* 0x000fe200078e00ff */
[----:B------:R-:W-:Y:S02]  /*15520*/  MOV R2, 0x15540 ;  /* 0x0001554000027802 */ /* 0x000fe40000000f00 */
[----:B------:R-:W-:Y:S05]  /*15530*/  CALL.REL.NOINC `($__internal_20_$__cuda_sm70_shflsync_idx_p) ;  /* 0x00000c9000007944 */ /* 0x000fea0003c00000 */
[----:B------:R-:W-:Y:S01]  /*15540*/  MOV R4, R0 ;  /* 0x0000000000047202 */ /* 0x000fe20000000f00 */
[----:B------:R-:W-:Y:S05]  /*15550*/  BRA `(.L_x_1517) ;  /* 0xffff9e2000007947 */ /* 0x000fea000383ffff */
.L_x_1430:
[----:B------:R-:W-:Y:S01]  /*15560*/  IMAD.MOV.U32 R209, RZ, RZ, R12 ;  /* 0x000000ffffd17224 */ /* 0x000fe200078e000c */
[----:B------:R-:W-:Y:S01]  /*15570*/  MOV R0, RZ ;  /* 0x000000ff00007202 */ /* 0x000fe20000000f00 */
[----:B------:R-:W-:Y:S01]  /*15580*/  IMAD.MOV.U32 R3, RZ, RZ, 0x1c1f ;  /* 0x00001c1fff037424 */ /* 0x000fe200078e00ff */
[----:B------:R-:W-:Y:S02]  /*15590*/  MOV R2, 0x155b0 ;  /* 0x000155b000027802 */ /* 0x000fe40000000f00 */
[----:B-12---:R-:W-:Y:S05]  /*155a0*/  CALL.REL.NOINC `($__internal_20_$__cuda_sm70_shflsync_idx_p) ;  /* 0x00000c2000007944 */ /* 0x006fea0003c00000 */
[----:B------:R-:W-:Y:S05]  /*155b0*/  BRA `(.L_x_1518) ;  /* 0xffff9de000007947 */ /* 0x000fea000383ffff */
.L_x_1433:
[----:B------:R-:W-:Y:S01]  /*155c0*/  IMAD.MOV.U32 R209, RZ, RZ, R5 ;  /* 0x000000ffffd17224 */ /* 0x000fe200078e0005 */
[----:B----4-:R-:W-:Y:S01]  /*155d0*/  MOV R0, 0x1 ;  /* 0x0000000100007802 */ /* 0x010fe20000000f00 */
[----:B------:R-:W-:Y:S01]  /*155e0*/  IMAD.MOV.U32 R3, RZ, RZ, 0x1c1f ;  /* 0x00001c1fff037424 */ /* 0x000fe200078e00ff */
[----:B------:R-:W-:-:S02]  /*155f0*/  MOV R2, 0x15610 ;  /* 0x0001561000027802 */ /* 0x000fc40000000f00 */
[----:B-123--:R-:W-:Y:S05]  /*15600*/  CALL.REL.NOINC `($__internal_20_$__cuda_sm70_shflsync_idx_p) ;  /* 0x00000bc000007944 */ /* 0x00efea0003c00000 */
[----:B------:R-:W-:Y:S01]  /*15610*/  IMAD.MOV.U32 R4, RZ, RZ, R0 ;  /* 0x000000ffff047224 */ /* 0x000fe200078e0000 */
[----:B------:R-:W-:Y:S01]  /*15620*/  MOV R0, 0x1 ;  /* 0x0000000100007802 */ /* 0x000fe20000000f00 */
[----:B------:R-:W-:Y:S01]  /*15630*/  IMAD.MOV.U32 R209, RZ, RZ, R12 ;  /* 0x000000ffffd17224 */ /* 0x000fe200078e000c */
[----:B------:R-:W-:-:S02]  /*15640*/  MOV R3, 0x1c1f ;  /* 0x00001c1f00037802 */ /* 0x000fc40000000f00 */
[----:B------:R-:W-:Y:S02]  /*15650*/  MOV R2, 0x15670 ;  /* 0x0001567000027802 */ /* 0x000fe40000000f00 */
[----:B------:R-:W-:Y:S05]  /*15660*/  CALL.REL.NOINC `($__internal_20_$__cuda_sm70_shflsync_idx_p) ;  /* 0x00000b6000007944 */ /* 0x000fea0003c00000 */
[----:B------:R-:W-:Y:S05]  /*15670*/  BRA `(.L_x_1519) ;  /* 0xffffa2a000007947 */ /* 0x000fea000383ffff */
.L_x_1436:
[----:B------:R-:W-:Y:S01]  /*15680*/  IMAD.MOV.U32 R209, RZ, RZ, R5 ;  /* 0x000000ffffd17224 */ /* 0x000fe200078e0005 */
[----:B----4-:R-:W-:Y:S01]  /*15690*/  MOV R0, 0x2 ;  /* 0x0000000200007802 */ /* 0x010fe20000000f00 */
[----:B------:R-:W-:Y:S01]  /*156a0*/  IMAD.MOV.U32 R3, RZ, RZ, 0x1c1f ;  /* 0x00001c1fff037424 */ /* 0x000fe200078e00ff */
[----:B------:R-:W-:Y:S02]  /*156b0*/  MOV R2, 0x156d0 ;  /* 0x000156d000027802 */ /* 0x000fe40000000f00 */
[----:B-123--:R-:W-:Y:S05]  /*156c0*/  CALL.REL.NOINC `($__internal_20_$__cuda_sm70_shflsync_idx_p) ;  /* 0x00000b0000007944 */ /* 0x00efea0003c00000 */
[----:B------:R-:W-:Y:S01]  /*156d0*/  MOV R4, R0 ;  /* 0x0000000000047202 */ /* 0x000fe20000000f00 */
[----:B------:R-:W-:Y:S05]  /*156e0*/  BRA `(.L_x_1520) ;  /* 0xffffa7a000007947 */ /* 0x000fea000383ffff */
.L_x_1437:
[----:B------:R-:W-:Y:S01]  /*156f0*/  IMAD.MOV.U32 R209, RZ, RZ, R12 ;  /* 0x000000ffffd17224 */ /* 0x000fe200078e000c */
[----:B----4-:R-:W-:Y:S01]  /*15700*/  MOV R0, 0x2 ;  /* 0x0000000200007802 */ /* 0x010fe20000000f00 */
[----:B------:R-:W-:Y:S01]  /*15710*/  IMAD.MOV.U32 R3, RZ, RZ, 0x1c1f ;  /* 0x00001c1fff037424 */ /* 0x000fe200078e00ff */
[----:B------:R-:W-:Y:S02]  /*15720*/  MOV R2, 0x15740 ;  /* 0x0001574000027802 */ /* 0x000fe40000000f00 */
[----:B-123--:R-:W-:Y:S05]  /*15730*/  CALL.REL.NOINC `($__internal_20_$__cuda_sm70_shflsync_idx_p) ;  /* 0x00000a9000007944 */ /* 0x00efea0003c00000 */
[----:B------:R-:W-:Y:S05]  /*15740*/  BRA `(.L_x_1521) ;  /* 0xffffa76000007947 */ /* 0x000fea000383ffff */
.L_x_1440:
[----:B------:R-:W-:Y:S01]  /*15750*/  IMAD.MOV.U32 R209, RZ, RZ, R5 ;  /* 0x000000ffffd17224 */ /* 0x000fe200078e0005 */
[----:B-1----:R-:W-:Y:S01]  /*15760*/  MOV R0, 0x3 ;  /* 0x0000000300007802 */ /* 0x002fe20000000f00 */
[----:B---3--:R-:W-:Y:S01]  /*15770*/  IMAD.MOV.U32 R3, RZ, RZ, 0x1c1f ;  /* 0x00001c1fff037424 */ /* 0x008fe200078e00ff */
[----:B------:R-:W-:-:S02]  /*15780*/  MOV R2, 0x157a0 ;  /* 0x000157a000027802 */ /* 0x000fc40000000f00 */
[----:B--2-4-:R-:W-:Y:S05]  /*15790*/  CALL.REL.NOINC `($__internal_20_$__cuda_sm70_shflsync_idx_p) ;  /* 0x00000a3000007944 */ /* 0x014fea0003c00000 */
[----:B------:R-:W-:Y:S01]  /*157a0*/  IMAD.MOV.U32 R4, RZ, RZ, R0 ;  /* 0x000000ffff047224 */ /* 0x000fe200078e0000 */
[----:B------:R-:W-:Y:S01]  /*157b0*/  MOV R0, 0x3 ;  /* 0x0000000300007802 */ /* 0x000fe20000000f00 */
[----:B------:R-:W-:Y:S01]  /*157c0*/  IMAD.MOV.U32 R209, RZ, RZ, R12 ;  /* 0x000000ffffd17224 */ /* 0x000fe200078e000c */
[----:B------:R-:W-:-:S02]  /*157d0*/  MOV R3, 0x1c1f ;  /* 0x00001c1f00037802 */ /* 0x000fc40000000f00 */
[----:B------:R-:W-:Y:S02]  /*157e0*/  MOV R2, 0x15800 ;  /* 0x0001580000027802 */ /* 0x000fe40000000f00 */
[----:B------:R-:W-:Y:S05]  /*157f0*/  CALL.REL.NOINC `($__internal_20_$__cuda_sm70_shflsync_idx_p) ;  /* 0x000009d000007944 */ /* 0x000fea0003c00000 */
[----:B------:R-:W-:Y:S05]  /*15800*/  BRA `(.L_x_1522) ;  /* 0xffffac2000007947 */ /* 0x000fea000383ffff */
.L_x_1444:
[----:B------:R-:W-:Y:S01]  /*15810*/  IMAD.MOV.U32 R209, RZ, RZ, R5 ;  /* 0x000000ffffd17224 */ /* 0x000fe200078e0005 */
[----:B------:R-:W-:Y:S01]  /*15820*/  MOV R0, RZ ;  /* 0x000000ff00007202 */ /* 0x000fe20000000f00 */
[----:B------:R-:W-:Y:S01]  /*15830*/  IMAD.MOV.U32 R3, RZ, RZ, 0x1c1f ;  /* 0x00001c1fff037424 */ /* 0x000fe200078e00ff */
[----:B------:R-:W-:Y:S02]  /*15840*/  MOV R2, 0x15860 ;  /* 0x0001586000027802 */ /* 0x000fe40000000f00 */
[----:B------:R-:W-:Y:S05]  /*15850*/  CALL.REL.NOINC `($__internal_20_$__cuda_sm70_shflsync_idx_p) ;  /* 0x0000097000007944 */ /* 0x000fea0003c00000 */
[----:B------:R-:W-:Y:S01]  /*15860*/  MOV R4, R0 ;  /* 0x0000000000047202 */ /* 0x000fe20000000f00 */
[----:B------:R-:W-:Y:S05]  /*15870*/  BRA `(.L_x_1523) ;  /* 0xffffb83000007947 */ /* 0x000fea000383ffff */
.L_x_1445:
[----:B------:R-:W-:Y:S01]  /*15880*/  IMAD.MOV.U32 R209, RZ, RZ, R12 ;  /* 0x000000ffffd17224 */ /* 0x000fe200078e000c */
[----:B------:R-:W-:Y:S01]  /*15890*/  MOV R0, RZ ;  /* 0x000000ff00007202 */ /* 0x000fe20000000f00 */
[----:B------:R-:W-:Y:S01]  /*158a0*/  IMAD.MOV.U32 R3, RZ, RZ, 0x1c1f ;  /* 0x00001c1fff037424 */ /* 0x000fe200078e00ff */
[----:B------:R-:W-:Y:S02]  /*158b0*/  MOV R2, 0x158d0 ;  /* 0x000158d000027802 */ /* 0x000fe40000000f00 */
[----:B-12---:R-:W-:Y:S05]  /*158c0*/  CALL.REL.NOINC `($__internal_20_$__cuda_sm70_shflsync_idx_p) ;  /* 0x0000090000007944 */ /* 0x006fea0003c00000 */
[----:B------:R-:W-:Y:S05]  /*158d0*/  BRA `(.L_x_1524) ;  /* 0xffffb7f000007947 */ /* 0x000fea000383ffff */
.L_x_1448:
        /* <DEDUP_REMOVED lines=12> */
.L_x_1451:
[----:B------:R-:W-:Y:S01]  /*159a0*/  IMAD.MOV.U32 R209, RZ, RZ, R5 ;  /* 0x000000ffffd17224 */ /* 0x000fe200078e0005 */
[----:B----4-:R-:W-:Y:S01]  /*159b0*/  MOV R0, 0x2 ;  /* 0x0000000200007802 */ /* 0x010fe20000000f00 */
[----:B-1----:R-:W-:Y:S01]  /*159c0*/  IMAD.MOV.U32 R3, RZ, RZ, 0x1c1f ;  /* 0x00001c1fff037424 */ /* 0x002fe200078e00ff */
[----:B------:R-:W-:Y:S02]  /*159d0*/  MOV R2, 0x159f0 ;  /* 0x000159f000027802 */ /* 0x000fe40000000f00 */
[----:B--23--:R-:W-:Y:S05]  /*159e0*/  CALL.REL.NOINC `($__internal_20_$__cuda_sm70_shflsync_idx_p) ;  /* 0x000007e000007944 */ /* 0x00cfea0003c00000 */
[----:B------:R-:W-:Y:S01]  /*159f0*/  MOV R4, R0 ;  /* 0x0000000000047202 */ /* 0x000fe20000000f00 */
[----:B------:R-:W-:Y:S05]  /*15a00*/  BRA `(.L_x_1526) ;  /* 0xffffb9a000007947 */ /* 0x000fea000383ffff */
.L_x_1452:
[----:B------:R-:W-:Y:S01]  /*15a10*/  IMAD.MOV.U32 R209, RZ, RZ, R12 ;  /* 0x000000ffffd17224 */ /* 0x000fe200078e000c */
[----:B----4-:R-:W-:Y:S01]  /*15a20*/  MOV R0, 0x2 ;  /* 0x0000000200007802 */ /* 0x010fe20000000f00 */
[----:B------:R-:W-:Y:S01]  /*15a30*/  IMAD.MOV.U32 R3, RZ, RZ, 0x1c1f ;  /* 0x00001c1fff037424 */ /* 0x000fe200078e00ff */
[----:B------:R-:W-:Y:S02]  /*15a40*/  MOV R2, 0x15a60 ;  /* 0x00015a6000027802 */ /* 0x000fe40000000f00 */
[----:B-123--:R-:W-:Y:S05]  /*15a50*/  CALL.REL.NOINC `($__internal_20_$__cuda_sm70_shflsync_idx_p) ;  /* 0x0000077000007944 */ /* 0x00efea0003c00000 */
[----:B------:R-:W-:Y:S05]  /*15a60*/  BRA `(.L_x_1527) ;  /* 0xffffb96000007947 */ /* 0x000fea000383ffff */
.L_x_1455:
        /* <DEDUP_REMOVED lines=12> */
.L_x_1457:
[----:B------:R-:W-:Y:S01]  /*15b30*/  IMAD.MOV.U32 R209, RZ, RZ, R74 ;  /* 0x000000ffffd17224 */ /* 0x000fe200078e004a */
[----:B------:R-:W-:Y:S01]  /*15b40*/  MOV R0, RZ ;  /* 0x000000ff00007202 */ /* 0x000fe20000000f00 */
[----:B------:R-:W-:Y:S01]  /*15b50*/  IMAD.MOV.U32 R3, RZ, RZ, 0x1f ;  /* 0x0000001fff037424 */ /* 0x000fe200078e00ff */
[----:B------:R-:W-:Y:S02]  /*15b60*/  MOV R2, 0x15b80 ;  /* 0x00015b8000027802 */ /* 0x000fe40000000f00 */
[----:B------:R-:W-:Y:S05]  /*15b70*/  CALL.REL.NOINC `($__internal_20_$__cuda_sm70_shflsync_idx_p) ;  /* 0x0000065000007944 */ /* 0x000fea0003c00000 */
[----:B------:R-:W-:Y:S01]  /*15b80*/  MOV R9, R0 ;  /* 0x0000000000097202 */ /* 0x000fe20000000f00 */
[----:B------:R-:W-:Y:S05]  /*15b90*/  BRA `(.L_x_1529) ;  /* 0xffffbbc000007947 */ /* 0x000fea000383ffff */
.L_x_1458:
[----:B------:R-:W-:Y:S01]  /*15ba0*/  IMAD.MOV.U32 R209, RZ, RZ, R74 ;  /* 0x000000ffffd17224 */ /* 0x000fe200078e004a */
[----:B------:R-:W-:Y:S01]  /*15bb0*/  MOV R0, 0x1 ;  /* 0x0000000100007802 */ /* 0x000fe20000000f00 */
[----:B------:R-:W-:Y:S01]  /*15bc0*/  IMAD.MOV.U32 R3, RZ, RZ, 0x1f ;  /* 0x0000001fff037424 */ /* 0x000fe200078e00ff */
[----:B------:R-:W-:Y:S02]  /*15bd0*/  MOV R2, 0x15bf0 ;  /* 0x00015bf000027802 */ /* 0x000fe40000000f00 */
[----:B-12---:R-:W-:Y:S05]  /*15be0*/  CALL.REL.NOINC `($__internal_20_$__cuda_sm70_shflsync_idx_p) ;  /* 0x000005e000007944 */ /* 0x006fea0003c00000 */
[----:B------:R-:W-:Y:S01]  /*15bf0*/  MOV R8, R0 ;  /* 0x0000000000087202 */ /* 0x000fe20000000f00 */
[----:B------:R-:W-:Y:S05]  /*15c00*/  BRA `(.L_x_1530) ;  /* 0xffffbb7000007947 */ /* 0x000fea000383ffff */
.L_x_1459:
[----:B------:R-:W-:Y:S02]  /*15c10*/  MOV R2, 0x1 ;  /* 0x0000000100027802 */ /* 0x000fe40000000f00 */
[----:B------:R-:W-:-:S02]  /*15c20*/  MOV R3, 0x15c40 ;  /* 0x00015c4000037802 */ /* 0x000fc40000000f00 */
[----:B-1234-:R-:W-:Y:S05]  /*15c30*/  CALL.REL.NOINC `($__internal_21_$__cuda_sm70_shflsync_up_p) ;  /* 0x000005e000007944 */ /* 0x01efea0003c00000 */
[----:B------:R-:W-:Y:S05]  /*15c40*/  BRA `(.L_x_1531) ;  /* 0xffffbc6000007947 */ /* 0x000fea000383ffff */
.L_x_1460:
[----:B------:R-:W-:Y:S02]  /*15c50*/  MOV R2, 0x2 ;  /* 0x0000000200027802 */ /* 0x000fe40000000f00 */
[----:B------:R-:W-:-:S02]  /*15c60*/  MOV R3, 0x15c80 ;  /* 0x00015c8000037802 */ /* 0x000fc40000000f00 */
[----:B--2-4-:R-:W-:Y:S05]  /*15c70*/  CALL.REL.NOINC `($__internal_21_$__cuda_sm70_shflsync_up_p) ;  /* 0x000005a000007944 */ /* 0x014fea0003c00000 */
        /* <DEDUP_REMOVED lines=23> */
.L_x_1464:
[----:B------:R-:W-:Y:S02]  /*15df0*/  MOV R2, 0x1 ;  /* 0x0000000100027802 */ /* 0x000fe40000000f00 */
[----:B------:R-:W-:-:S02]  /*15e00*/  MOV R3, 0x15e20 ;  /* 0x00015e2000037802 */ /* 0x000fc40000000f00 */
[----:B------:R-:W-:Y:S05]  /*15e10*/  CALL.REL.NOINC `($__internal_21_$__cuda_sm70_shflsync_up_p) ;  /* 0x0000040000007944 */ /* 0x000fea0003c00000 */
[----:B------:R-:W-:Y:S01]  /*15e20*/  MOV R2, R4 ;  /* 0x0000000400027202 */ /* 0x000fe20000000f00 */
[----:B------:R-:W-:Y:S05]  /*15e30*/  BRA `(.L_x_1533) ;  /* 0xffffbcd000007947 */ /* 0x000fea000383ffff */
.L_x_1465:
[----:B------:R-:W-:Y:S02]  /*15e40*/  MOV R2, 0x2 ;  /* 0x0000000200027802 */ /* 0x000fe40000000f00 */
[----:B------:R-:W-:-:S02]  /*15e50*/  MOV R3, 0x15e70 ;  /* 0x00015e7000037802 */ /* 0x000fc40000000f00 */
        /* <DEDUP_REMOVED lines=24> */
.L_x_1467:
[----:B------:R-:W-:Y:S02]  /*15fe0*/  SEL R0, RZ, 0x1, P0 ;  /* 0x00000001ff007807 */ /* 0x000fe40000000000 */
[----:B------:R-:W-:-:S02]  /*15ff0*/  MOV R2, 0x16010 ;  /* 0x0001601000027802 */ /* 0x000fc40000000f00 */
[----:B-1----:R-:W-:Y:S05]  /*16000*/  CALL.REL.NOINC `($__internal_22_$__cuda_sm70_votesync_ballot) ;  /* 0x0000028000007944 */ /* 0x002fea0003c00000 */
[----:B------:R-:W-:Y:S01]  /*16010*/  MOV R11, R0 ;  /* 0x00000000000b7202 */ /* 0x000fe20000000f00 */
[----:B------:R-:W-:Y:S05]  /*16020*/  BRA `(.L_x_1535) ;  /* 0xffffbc7000007947 */ /* 0x000fea000383ffff */
.L_x_1468:
[----:B------:R-:W-:Y:S01]  /*16030*/  IMAD.MOV.U32 R209, RZ, RZ, R6 ;  /* 0x000000ffffd17224 */ /* 0x000fe200078e0006 */
[----:B--2---:R-:W-:Y:S01]  /*16040*/  MOV R0, R5 ;  /* 0x0000000500007202 */ /* 0x004fe20000000f00 */
[----:B------:R-:W-:Y:S01]  /*16050*/  IMAD.MOV.U32 R3, RZ, RZ, 0x1f ;  /* 0x0000001fff037424 */ /* 0x000fe200078e00ff */
[----:B------:R-:W-:-:S02]  /*16060*/  MOV R2, 0x16080 ;  /* 0x0001608000027802 */ /* 0x000fc40000000f00 */
[----:B-1----:R-:W-:Y:S05]  /*16070*/  CALL.REL.NOINC `($__internal_20_$__cuda_sm70_shflsync_idx_p) ;  /* 0x0000015000007944 */ /* 0x002fea0003c00000 */
[----:B------:R-:W-:Y:S01]  /*16080*/  IMAD.MOV.U32 R8, RZ, RZ, R0 ;  /* 0x000000ffff087224 */ /* 0x000fe200078e0000 */
[----:B------:R-:W-:Y:S01]  /*16090*/  MOV R0, R5 ;  /* 0x0000000500007202 */ /* 0x000fe20000000f00 */
[----:B------:R-:W-:Y:S01]  /*160a0*/  IMAD.MOV.U32 R209, RZ, RZ, R7 ;  /* 0x000000ffffd17224 */ /* 0x000fe200078e0007 */
[----:B------:R-:W-:-:S02]  /*160b0*/  MOV R3, 0x1f ;  /* 0x0000001f00037802 */ /* 0x000fc40000000f00 */
[----:B------:R-:W-:Y:S02]  /*160c0*/  MOV R2, 0x160e0 ;  /* 0x000160e000027802 */ /* 0x000fe40000000f00 */
[----:B------:R-:W-:Y:S05]  /*160d0*/  CALL.REL.NOINC `($__internal_20_$__cuda_sm70_shflsync_idx_p) ;  /* 0x000000f000007944 */ /* 0x000fea0003c00000 */
[----:B------:R-:W-:Y:S01]  /*160e0*/  MOV R7, R0 ;  /* 0x0000000000077202 */ /* 0x000fe20000000f00 */
[----:B------:R-:W-:Y:S05]  /*160f0*/  BRA `(.L_x_1536) ;  /* 0xffffbc1000007947 */ /* 0x000fea000383ffff */
.L_x_1471:
[----:B------:R-:W-:Y:S01]  /*16100*/  IMAD.MOV.U32 R209, RZ, RZ, R4 ;  /* 0x000000ffffd17224 */ /* 0x000fe200078e0004 */
[----:B--2---:R-:W-:Y:S01]  /*16110*/  MOV R0, R5 ;  /* 0x0000000500007202 */ /* 0x004fe20000000f00 */
[----:B------:R-:W-:Y:S01]  /*16120*/  IMAD.MOV.U32 R3, RZ, RZ, 0x1f ;  /* 0x0000001fff037424 */ /* 0x000fe200078e00ff */
[----:B------:R-:W-:Y:S02]  /*16130*/  MOV R2, 0x16150 ;  /* 0x0001615000027802 */ /* 0x000fe40000000f00 */
[----:B-1--4-:R-:W-:Y:S05]  /*16140*/  CALL.REL.NOINC `($__internal_20_$__cuda_sm70_shflsync_idx_p) ;  /* 0x0000008000007944 */ /* 0x012fea0003c00000 */
[----:B------:R-:W-:Y:S01]  /*16150*/  MOV R12, R0 ;  /* 0x00000000000c7202 */ /* 0x000fe20000000f00 */
[----:B------:R-:W-:Y:S05]  /*16160*/  BRA `(.L_x_1470) ;  /* 0xffffbc0000007947 */ /* 0x000fea000383ffff */
        .weak           $__internal_19_$__cuda_sm70_shflsync_bfly_p
        .type           $__internal_19_$__cuda_sm70_shflsync_bfly_p,@function
        .size           $__internal_19_$__cuda_sm70_shflsync_bfly_p,($__internal_20_$__cuda_sm70_shflsync_idx_p - $__internal_19_$__cuda_sm70_shflsync_bfly_p)
$__internal_19_$__cuda_sm70_shflsync_bfly_p:
[----:B------:R-:W-:Y:S02]  /*16170*/  MOV R160, 0xffffffff ;  /* 0xffffffff00a07802 */ /* 0x000fe40000000f00 */
[----:B------:R-:W-:Y:S02]  /*16180*/  MOV R3, 0x1f ;  /* 0x0000001f00037802 */ /* 0x000fe40000000f00 */
[----:B------:R-:W-:Y:S04]  /*16190*/  WARPSYNC R160 ;  /* 0x000000a000007348 */ /* 0x000fe80003800000 */
[----:B------:R1:W2:Y:S02]  /*161a0*/  SHFL.BFLY PT, R0, R4, R0, R3 ;  /* 0x0c00000004007389 */ /* 0x0002a400000e0003 */
[----:B-1----:R-:W-:-:S04]  /*161b0*/  MOV R3, 0x0 ;  /* 0x0000000000037802 */ /* 0x002fc80000000f00 */
[----:B--2---:R-:W-:Y:S05]  /*161c0*/  RET.REL.NODEC R2 `(_ZN7cutlass13device_kernelIN5flash19enable_sm80_to_sm89INS1_16FlashAttnFwdSm80INS1_25CollectiveMainloopFwdSm80ILi4ELi1ELb0EN4cute5tupleIJNS5_1CILi128EEENS7_ILi48EEENS7_ILi96EEEEEELi96ENS_6half_tEfNS_4arch4Sm80ELb1ELb0ELb1ELb1ELb1ELb0ELb1ELb1EEENS1_21CollectiveEpilogueFwdINS6_IJS8_SA_S9_EEENS6_IJNS7_ILi1EEESI_SI_EEESC_SE_Li128ELb1ELb1ELb1ELb0EEENS1_36VarlenDynamicPersistentTileSchedulerILi128ELi48ELi128ELi128ELb1ELb1ELb0ELb1ELb1ELb1EEEEEEEEEvNT_6ParamsE) ;  /* 0xfffe9e3002007950 */ /* 0x004fea0003c3ffff */
        .weak           $__internal_20_$__cuda_sm70_shflsync_idx_p
        .type           $__internal_20_$__cuda_sm70_shflsync_idx_p,@function
        .size           $__internal_20_$__cuda_sm70_shflsync_idx_p,($__internal_21_$__cuda_sm70_shflsync_up_p - $__internal_20_$__cuda_sm70_shflsync_idx_p)
$__internal_20_$__cuda_sm70_shflsync_idx_p:
[----:B------:R-:W-:-:S04]  /*161d0*/  MOV R211, 0xffffffff ;  /* 0xffffffff00d37802 */ /* 0x000fc80000000f00 */
[----:B------:R-:W-:Y:S04]  /*161e0*/  WARPSYNC R211 ;  /* 0x000000d300007348 */ /* 0x000fe80003800000 */
[----:B------:R1:W2:Y:S02]  /*161f0*/  SHFL.IDX PT, R0, R209, R0, R3 ;  /* 0x00000000d1007389 */ /* 0x0002a400000e0003 */
[----:B-1----:R-:W-:-:S04]  /*16200*/  MOV R3, 0x0 ;  /* 0x0000000000037802 */ /* 0x002fc80000000f00 */
[----:B--2---:R-:W-:Y:S05]  /*16210*/  RET.REL.NODEC R2 `(_ZN7cutlass13device_kernelIN5flash19enable_sm80_to_sm89INS1_16FlashAttnFwdSm80INS1_25CollectiveMainloopFwdSm80ILi4ELi1ELb0EN4cute5tupleIJNS5_1CILi128EEENS7_ILi48EEENS7_ILi96EEEEEELi96ENS_6half_tEfNS_4arch4Sm80ELb1ELb0ELb1ELb1ELb1ELb0ELb1ELb1EEENS1_21CollectiveEpilogueFwdINS6_IJS8_SA_S9_EEENS6_IJNS7_ILi1EEESI_SI_EEESC_SE_Li128ELb1ELb1ELb1ELb0EEENS1_36VarlenDynamicPersistentTileSchedulerILi128ELi48ELi128ELi128ELb1ELb1ELb0ELb1ELb1ELb1EEEEEEEEEvNT_6ParamsE) ;  /* 0xfffe9de002007950 */ /* 0x004fea0003c3ffff */
        .weak           $__internal_21_$__cuda_sm70_shflsync_up_p
        .type           $__internal_21_$__cuda_sm70_shflsync_up_p,@function
        .size           $__internal_21_$__cuda_sm70_shflsync_up_p,($__internal_22_$__cuda_sm70_votesync_ballot - $__internal_21_$__cuda_sm70_shflsync_up_p)
$__internal_21_$__cuda_sm70_shflsync_up_p:
[----:B------:R-:W-:Y:S02]  /*16220*/  IMAD.MOV.U32 R4, RZ, RZ, RZ ;  /* 0x000000ffff047224 */ /* 0x000fe400078e00ff */
[----:B------:R-:W-:-:S04]  /*16230*/  IMAD.MOV.U32 R10, RZ, RZ, -0x1 ;  /* 0xffffffffff0a7424 */ /* 0x000fc800078e00ff */
[----:B------:R-:W-:Y:S04]  /*16240*/  WARPSYNC R10 ;  /* 0x0000000a00007348 */ /* 0x000fe80003800000 */
[----:B------:R1:W2:Y:S02]  /*16250*/  SHFL.UP PT, R4, R0, R2, R4 ;  /* 0x0400000200047389 */ /* 0x0002a400000e0004 */
[----:B-1----:R-:W-:Y:S02]  /*16260*/  MOV R2, R3 ;  /* 0x0000000300027202 */ /* 0x002fe40000000f00 */
[----:B------:R-:W-:-:S04]  /*16270*/  MOV R3, 0x0 ;  /* 0x0000000000037802 */ /* 0x000fc80000000f00 */
[----:B--2---:R-:W-:Y:S05]  /*16280*/  RET.REL.NODEC R2 `(_ZN7cutlass13device_kernelIN5flash19enable_sm80_to_sm89INS1_16FlashAttnFwdSm80INS1_25CollectiveMainloopFwdSm80ILi4ELi1ELb0EN4cute5tupleIJNS5_1CILi128EEENS7_ILi48EEENS7_ILi96EEEEEELi96ENS_6half_tEfNS_4arch4Sm80ELb1ELb0ELb1ELb1ELb1ELb0ELb1ELb1EEENS1_21CollectiveEpilogueFwdINS6_IJS8_SA_S9_EEENS6_IJNS7_ILi1EEESI_SI_EEESC_SE_Li128ELb1ELb1ELb1ELb0EEENS1_36VarlenDynamicPersistentTileSchedulerILi128ELi48ELi128ELi128ELb1ELb1ELb0ELb1ELb1ELb1EEEEEEEEEvNT_6ParamsE) ;  /* 0xfffe9d7002007950 */ /* 0x004fea0003c3ffff */
        .weak           $__internal_22_$__cuda_sm70_votesync_ballot
        .type           $__internal_22_$__cuda_sm70_votesync_ballot,@function
        .size           $__internal_22_$__cuda_sm70_votesync_ballot,(.L_x_1840 - $__internal_22_$__cuda_sm70_votesync_ballot)
$__internal_22_$__cuda_sm70_votesync_ballot:
[----:B------:R-:W-:Y:S01]  /*16290*/  ISETP.NE.U32.AND P0, PT, R0, 0x1, PT ;  /* 0x000000010000780c */ /* 0x000fe20003f05070 */
[----:B------:R-:W-:-:S04]  /*162a0*/  IMAD.MOV.U32 R3, RZ, RZ, -0x1 ;  /* 0xffffffffff037424 */ /* 0x000fc800078e00ff */
[----:B------:R-:W-:Y:S08]  /*162b0*/  WARPSYNC R3 ;  /* 0x0000000300007348 */ /* 0x000ff00003800000 */
[----:B------:R-:W-:-:S04]  /*162c0*/  VOTE.ANY R0, PT, !P0 ;  /* 0x0000000000007806 */ /* 0x000fc800040e0100 */
[----:B------:R-:W-:Y:S01]  /*162d0*/  LOP3.LUT R0, R0, R3, RZ, 0xc0, !PT ;  /* 0x0000000300007212 */ /* 0x000fe200078ec0ff */
[----:B------:R-:W-:-:S04]  /*162e0*/  IMAD.MOV.U32 R3, RZ, RZ, 0x0 ;  /* 0x00000000ff037424 */ /* 0x000fc800078e00ff */
[----:B------:R-:W-:Y:S05]  /*162f0*/  RET.REL.NODEC R2 `(_ZN7cutlass13device_kernelIN5flash19enable_sm80_to_sm89INS1_16FlashAttnFwdSm80INS1_25CollectiveMainloopFwdSm80ILi4ELi1ELb0EN4cute5tupleIJNS5_1CILi128EEENS7_ILi48EEENS7_ILi96EEEEEELi96ENS_6half_tEfNS_4arch4Sm80ELb1ELb0ELb1ELb1ELb1ELb0ELb1ELb1EEENS1_21CollectiveEpilogueFwdINS6_IJS8_SA_S9_EEENS6_IJNS7_ILi1EEESI_SI_EEESC_SE_Li128ELb1ELb1ELb1ELb0EEENS1_36VarlenDynamicPersistentTileSchedulerILi128ELi48ELi128ELi128ELb1ELb1ELb0ELb1ELb1ELb1EEEEEEEEEvNT_6ParamsE) ;  /* 0xfffe9d0002007950 */ /* 0x000fea0003c3ffff */
.L_x_1537:
        /* <DEDUP_REMOVED lines=16> */
.L_x_1840:


//--------------------- .text._ZN7cutlass13device_kernelIN5flash19enable_sm80_to_sm89INS1_16FlashAttnFwdSm80INS1_25CollectiveMainloopFwdSm80ILi4ELi1ELb0EN4cute5tupleIJNS5_1CILi128EEENS7_ILi48EEENS7_ILi96EEEEEELi96ENS_6half_tEfNS_4arch4Sm80ELb1ELb0ELb1ELb1ELb1ELb1ELb1ELb1EEENS1_21CollectiveEpilogueFwdINS6_IJS8_SA_S9_EEENS6_IJNS7_ILi1EEESI_SI_EEESC_SE_Li128ELb1ELb1ELb1ELb0EEENS1_36VarlenDynamicPersistentTileSchedulerILi128ELi48ELi128ELi128ELb1ELb1ELb0ELb1ELb1ELb1EEEEEEEEEvNT_6ParamsE --------------------------
	.section	.text._ZN7cutlass13device_kernelIN5flash19enable_sm80_to_sm89INS1_16FlashAttnFwdSm80INS1_25CollectiveMainloopFwdSm80ILi4ELi1ELb0EN4cute5tupleIJNS5_1CILi128EEENS7_ILi48EEENS7_ILi96EEEEEELi96ENS_6half_tEfNS_4arch4Sm80ELb1ELb0ELb1ELb1ELb1ELb1ELb1ELb1EEENS1_21CollectiveEpilogueFwdINS6_IJS8_SA_S9_EEENS6_IJNS7_ILi1EEESI_SI_EEESC_SE_Li128ELb1ELb1ELb1ELb0EEENS1_36VarlenDynamicPersistentTileSchedulerILi128ELi48ELi128ELi128ELb1ELb1ELb0ELb1ELb1ELb1EEEEEEEEEvNT_6ParamsE,"ax",@progbits
	.sectioninfo	@"SHI_REGISTERS=255"
	.align	128
.text._ZN7cutlass13device_kernelIN5flash19enable_sm80_to_sm89INS1_16FlashAttnFwdSm80INS1_25CollectiveMainloopFwdSm80ILi4ELi1ELb0EN4cute5tupleIJNS5_1CILi128EEENS7_ILi48EEENS7_ILi96EEEEEELi96ENS_6half_tEfNS_4arch4Sm80ELb1ELb0ELb1ELb1ELb1ELb1ELb1ELb1EEENS1_21CollectiveEpilogueFwdINS6_IJS8_SA_S9_EEENS6_IJNS7_ILi1EEESI_SI_EEESC_SE_Li128ELb1ELb1ELb1ELb0EEENS1_36VarlenDynamicPersistentTileSchedulerILi128ELi48ELi128ELi128ELb1ELb1ELb0ELb1ELb1ELb1EEEEEEEEEvNT_6ParamsE:
        .type           _ZN7cutlass13device_kernelIN5flash19enable_sm80_to_sm89INS1_16FlashAttnFwdSm80INS1_25CollectiveMainloopFwdSm80ILi4ELi1ELb0EN4cute5tupleIJNS5_1CILi128EEENS7_ILi48EEENS7_ILi96EEEEEELi96ENS_6half_tEfNS_4arch4Sm80ELb1ELb0ELb1ELb1ELb1ELb1ELb1ELb1EEENS1_21CollectiveEpilogueFwdINS6_IJS8_SA_S9_EEENS6_IJNS7_ILi1EEESI_SI_EEESC_SE_Li128ELb1ELb1ELb1ELb0EEENS1_36VarlenDynamicPersistentTileSchedulerILi128ELi48ELi128ELi128ELb1ELb1ELb0ELb1ELb1ELb1EEEEEEEEEvNT_6ParamsE,@function
        .size           _ZN7cutlass13device_kernelIN5flash19enable_sm80_to_sm89INS1_16FlashAttnFwdSm80INS1_25CollectiveMainloopFwdSm80ILi4ELi1ELb0EN4cute5tupleIJNS5_1CILi128EEENS7_ILi48EEENS7_ILi96EEEEEELi96ENS_6half_tEfNS_4arch4Sm80ELb1ELb0ELb1ELb1ELb1ELb1ELb1ELb1EEENS1_21CollectiveEpilogueFwdINS6_IJS8_SA_S9_EEENS6_IJNS7_ILi1EEESI_SI_EEESC_SE_Li128ELb1ELb1ELb1ELb0EEENS1_36VarlenDynamicPersistentTileSchedulerILi128ELi48ELi128ELi128ELb1ELb1ELb0ELb1ELb1ELb1EEEEEEEEEvNT_6ParamsE,(.L_x_1845 - _ZN7cutlass13device_kernelIN5flash19enable_sm80_to_sm89INS1_16FlashAttnFwdSm80INS1_25CollectiveMainloopFwdSm80ILi4ELi1ELb0EN4cute5tupleIJNS5_1CILi128EEENS7_ILi48EEENS7_ILi96EEEEEELi96ENS_6half_tEfNS_4arch4Sm80ELb1ELb0ELb1ELb1ELb1ELb1ELb1ELb1EEENS1_21CollectiveEpilogueFwdINS6_IJS8_SA_S9_EEENS6_IJNS7_ILi1EEESI_SI_EEESC_SE_Li128ELb1ELb1ELb1ELb0EEENS1_36VarlenDynamicPersistentTileSchedulerILi128ELi48ELi128ELi128ELb1ELb1ELb0ELb1ELb1ELb1EEEEEEEEEvNT_6ParamsE)
        .other          _ZN7cutlass13device_kernelIN5flash19enable_sm80_to_sm89INS1_16FlashAttnFwdSm80INS1_25CollectiveMainloopFwdSm80ILi4ELi1ELb0EN4cute5tupleIJNS5_1CILi128EEENS7_ILi48EEENS7_ILi96EEEEEELi96ENS_6half_tEfNS_4arch4Sm80ELb1ELb0ELb1ELb1ELb1ELb1ELb1ELb1EEENS1_21CollectiveEpilogueFwdINS6_IJS8_SA_S9_EEENS6_IJNS7_ILi1EEESI_SI_EEESC_SE_Li128ELb1ELb1ELb1ELb0EEENS1_36VarlenDynamicPersistentTileSchedulerILi128ELi48ELi128ELi128ELb1ELb1ELb0ELb1ELb1ELb1EEEEEEEEEvNT_6ParamsE,@"STO_CUDA_ENTRY STV_DEFAULT"
_ZN7cutlass13device_kernelIN5flash19enable_sm80_to_sm89INS1_16FlashAttnFwdSm80INS1_25CollectiveMainloopFwdSm80ILi4ELi1ELb0EN4cute5tupleIJNS5_1CILi128EEENS7_ILi48EEENS7_ILi96EEEEEELi96ENS_6half_tEfNS_4arch4Sm80ELb1ELb0ELb1ELb1ELb1ELb1ELb1ELb1EEENS1_21CollectiveEpilogueFwdINS6_IJS8_SA_S9_EEENS6_IJNS7_ILi1EEESI_SI_EEESC_SE_Li128ELb1ELb1ELb1ELb0EEENS1_36VarlenDynamicPersistentTileSchedulerILi128ELi48ELi128ELi128ELb1ELb1ELb0ELb1ELb1ELb1EEEEEEEEEvNT_6ParamsE:
        /* <DEDUP_REMOVED lines=54> */
.L_x_1543:
        /* <DEDUP_REMOVED lines=16> */
.L_x_1754:
        /* <DEDUP_REMOVED lines=16> */
.L_x_1755:
[----:B--2---:R-:W-:-:S05]  /*0560*/  IMAD R0, R0, c[0x0][0x538], RZ ;  /* 0x00014e0000007a24 */ /* 0x004fca00078e02ff */
[----:B------:R-:W-:-:S04]  /*0570*/  IADD3 R7, R0, R7, RZ ;  /* 0x0000000700077210 */ /* 0x000fc80007ffe0ff */
[----:B------:R-:W-:-:S13]  /*0580*/  ISETP.GT.AND P0, PT, R7, UR4, PT ;  /* 0x0000000407007c0c */ /* 0x000fda000bf04270 */
[----:B-1----:R-:W-:Y:S05]  /*0590*/  @!P0 BRA `(.L_x_1543) ;  /* 0xfffffdc000008947 */ /* 0x002fea000383ffff */
.L_x_1539:
[----:B------:R-:W-:-:S05]  /*05a0*/  IADD3 R10, -R0, R7, RZ ;  /* 0x00000007000a7210 */ /* 0x000fca0007ffe1ff */
[----:B------:R-:W-:-:S05]  /*05b0*/  IMAD R0, R4, c[0x0][0x538], R10 ;  /* 0x00014e0004007a24 */ /* 0x000fca00078e020a */
[----:B------:R-:W-:Y:S01]  /*05c0*/  ISETP.GT.AND P0, PT, R0, UR4, PT ;  /* 0x0000000400007c0c */ /* 0x000fe2000bf04270 */
[----:B------:R-:W-:-:S12]  /*05d0*/  BRA.DIV ~URZ, `(.L_x_1544) ;  /* 0x0001f3127f007947 */ /* 0x000fd8000b800000 */
[----:B------:R-:W-:-:S04]  /*05e0*/  VOTE.ANY R7, PT, !P0 ;  /* 0x0000000000077806 */ /* 0x000fc800040e0100 */
.L_x_1756:
[----:B------:R-:W1:Y:S02]  /*05f0*/  POPC R5, R7 ;  /* 0x0000000700057309 */ /* 0x000e640000000000 */
[----:B-1----:R-:W-:-:S05]  /*0600*/  IADD3 R0, R5, R6, RZ ;  /* 0x0000000605007210 */ /* 0x002fca0007ffe0ff */
[----:B------:R1:W-:Y:S01]  /*0610*/  STL [R1+0x7c], R0 ;  /* 0x00007c0001007387 */ /* 0x0003e20000100800 */
[----:B------:R-:W-:Y:S05]  /*0620*/  BRA.DIV ~URZ, `(.L_x_1545) ;  /* 0x0001f3127f007947 */ /* 0x000fea000b800000 */
[----:B------:R2:W3:Y:S01]  /*0630*/  SHFL.IDX PT, R12, R9, R5, 0x1f ;  /* 0x00001f05090c7589 */ /* 0x0004e200000e0000 */
[----:B------:R-:W-:-:S03]  /*0640*/  MOV R6, RZ ;  /* 0x000000ff00067202 */ /* 0x000fc60000000f00 */
[----:B------:R2:W4:Y:S04]  /*0650*/  SHFL.IDX PT, R9, R8, R5, 0x1f ;  /* 0x00001f0508097589 */ /* 0x00052800000e0000 */
.L_x_1757:
[----:B------:R-:W-:Y:S01]  /*0660*/  ISETP.NE.AND P0, PT, R7, RZ, PT ;  /* 0x000000ff0700720c */ /* 0x000fe20003f05270 */
[----:B------:R-:W-:-:S12]  /*0670*/  BSSY B0, `(.L_x_1546) ;  /* 0x0000005000007945 */ /* 0x000fd80003800000 */
[----:B------:R-:W-:Y:S05]  /*0680*/  @!P0 BRA `(.L_x_1547) ;  /* 0x0000003000008947 */ /* 0x000fea0003800000 */
[----:B-1----:R-:W-:Y:S01]  /*0690*/  IADD3 R0, R5, -0x1, RZ ;  /* 0xffffffff05007810 */ /* 0x002fe20007ffe0ff */
[----:B------:R-:W-:Y:S05]  /*06a0*/  BRA.DIV ~URZ, `(.L_x_1548) ;  /* 0x0001f3727f007947 */ /* 0x000fea000b800000 */
[----:B------:R1:W2:Y:S02]  /*06b0*/  SHFL.IDX PT, R6, R4, R0, 0x1f ;  /* 0x00001f0004067589 */ /* 0x0002a400000e0000 */
.L_x_1547:
[----:B------:R-:W-:Y:S05]  /*06c0*/  BSYNC B0 ;  /* 0x0000000000007941 */ /* 0x000fea0003800000 */
.L_x_1546:
        /* <DEDUP_REMOVED lines=69> */
.L_x_1550:
        /* <DEDUP_REMOVED lines=70> */
.L_x_1551:
[----:B------:R-:W-:Y:S05]  /*0f80*/  BSYNC B0 ;  /* 0x0000000000007941 */ /* 0x000fea0003800000 */
.L_x_1549:
[----:B------:R-:W-:-:S04]  /*0f90*/  LOP3.LUT R0, RZ, R0, RZ, 0x33, !PT ;  /* 0x00000000ff007212 */ /* 0x000fc800078e33ff */
[----:B------:R-:W-:-:S05]  /*0fa0*/  IADD3 R0, R0, R12, RZ ;  /* 0x0000000c00007210 */ /* 0x000fca0007ffe0ff */
[----:B------:R2:W-:Y:S01]  /*0fb0*/  STL [R1+0x74], R0 ;  /* 0x0000740001007387 */ /* 0x0005e20000100800 */
[----:B------:R-:W-:Y:S05]  /*0fc0*/  BRA `(.L_x_1552) ;  /* 0x0000006000007947 */ /* 0x000fea0003800000 */
.L_x_1540:
[----:B------:R-:W-:Y:S01]  /*0fd0*/  MOV R0, UR4 ;  /* 0x0000000400007c02 */ /* 0x000fe20008000f00 */
[----:B------:R-:W-:Y:S04]  /*0fe0*/  STL [R1+0x74], RZ ;  /* 0x000074ff01007387 */ /* 0x000fe80000100800 */
[----:B------:R-:W-:Y:S04]  /*0ff0*/  STL [R1+0x78], RZ ;  /* 0x000078ff01007387 */ /* 0x000fe80000100800 */
[----:B------:R1:W-:Y:S02]  /*1000*/  STL [R1+0x70], R0 ;  /* 0x0000700001007387 */ /* 0x0003e40000100800 */
[----:B-1----:R-:W-:-:S05]  /*1010*/  MOV R0, c[0x0][0x53c] ;  /* 0x00014f0000007a02 */ /* 0x002fca0000000f00 */
[----:B------:R1:W-:Y:S02]  /*1020*/  STL [R1+0x7c], R0 ;  /* 0x00007c0001007387 */ /* 0x0003e40000100800 */
.L_x_1552:
        /* <DEDUP_REMOVED lines=8> */
.L_x_1538:
        /* <DEDUP_REMOVED lines=23> */
[C---:B------:R-:W-:Y:S01]  /*1220*/  IMAD.IADD R2, R23.reuse, 0x1, -R4 ;  /* 0x0000000117027824 */ /* 0x040fe200078e0a04 */
[----:B------:R-:W-:Y:S02]  /*1230*/  SHF.R.S32.HI R4, RZ, 0x3, R20 ;  /* 0x00000003ff047819 */ /* 0x000fe40000011414 */
[----:B------:R-:W-:Y:S01]  /*1240*/  LOP3.LUT R7, R12, 0xfffffffc, RZ, 0xc0, !PT ;  /* 0xfffffffc0c077812 */ /* 0x000fe200078ec0ff */
[C---:B------:R-:W-:Y:S01]  /*1250*/  IMAD.IADD R3, R23.reuse, 0x1, -R3 ;  /* 0x0000000117037824 */ /* 0x040fe200078e0a03 */
[----:B------:R-:W-:Y:S01]  /*1260*/  LEA.HI R8, R2, R2, RZ, 0x1 ;  /* 0x0000000202087211 */ /* 0x000fe200078f08ff */
[----:B------:R-:W-:Y:S01]  /*1270*/  IMAD.SHL.U32 R4, R4, 0x40, RZ ;  /* 0x0000004004047824 */ /* 0x000fe200078e00ff */
[----:B------:R-:W-:Y:S01]  /*1280*/  SHF.R.S32.HI R6, RZ, 0x1f, R2 ;  /* 0x0000001fff067819 */ /* 0x000fe20000011402 */
[----:B------:R-:W-:Y:S01]  /*1290*/  IMAD.IADD R251, R23, 0x1, -R7 ;  /* 0x0000000117fb7824 */ /* 0x000fe200078e0a07 */
[----:B------:R-:W-:-:S02]  /*12a0*/  LOP3.LUT R5, R8, 0x7fffffe, RZ, 0xc0, !PT ;  /* 0x07fffffe08057812 */ /* 0x000fc400078ec0ff */
[----:B------:R-:W-:Y:S01]  /*12b0*/  LEA.HI R15, R6, R2, RZ, 0x3 ;  /* 0x00000002060f7211 */ /* 0x000fe200078f18ff */
[----:B------:R-:W-:Y:S01]  /*12c0*/  IMAD.SHL.U32 R30, R251, 0x8, RZ ;  /* 0x00000008fb1e7824 */ /* 0x000fe200078e00ff */
[----:B------:R-:W-:Y:S01]  /*12d0*/  LEA.HI R10, R3, R3, RZ, 0x1 ;  /* 0x00000003030a7211 */ /* 0x000fe200078f08ff */
[----:B------:R-:W-:Y:S01]  /*12e0*/  IMAD.IADD R14, R2, 0x1, -R5 ;  /* 0x00000001020e7824 */ /* 0x000fe200078e0a05 */
[----:B------:R-:W-:Y:S02]  /*12f0*/  LOP3.LUT R2, R4, 0xc0, RZ, 0xc0, !PT ;  /* 0x000000c004027812 */ /* 0x000fe400078ec0ff */
[----:B------:R-:W-:Y:S02]  /*1300*/  SHF.R.S32.HI R29, RZ, 0x2, R12 ;  /* 0x00000002ff1d7819 */ /* 0x000fe4000001140c */
[----:B------:R-:W-:Y:S02]  /*1310*/  SHF.R.U32.HI R4, RZ, 0x3, R2 ;  /* 0x00000003ff047819 */ /* 0x000fe40000011602 */
[----:B------:R-:W-:-:S02]  /*1320*/  LOP3.LUT R2, R2, 0x18, R30, 0xf8, !PT ;  /* 0x0000001802027812 */ /* 0x000fc400078ef81e */
[----:B------:R-:W-:Y:S02]  /*1330*/  LOP3.LUT R5, R10, 0x3fffffe, RZ, 0xc0, !PT ;  /* 0x03fffffe0a057812 */ /* 0x000fe400078ec0ff */
[----:B------:R-:W-:Y:S02]  /*1340*/  LEA.HI R6, R12, R29, RZ, 0x1 ;  /* 0x0000001d0c067211 */ /* 0x000fe400078f08ff */
[----:B------:R-:W-:Y:S01]  /*1350*/  LOP3.LUT R9, R2, R4, RZ, 0x3c, !PT ;  /* 0x0000000402097212 */ /* 0x000fe200078e3cff */
[----:B------:R-:W-:Y:S01]  /*1360*/  IMAD.IADD R16, R3, 0x1, -R5 ;  /* 0x0000000103107824 */ /* 0x000fe200078e0a05 */
[----:B------:R-:W-:Y:S02]  /*1370*/  LEA.HI R11, R11, R23, RZ, 0x5 ;  /* 0x000000170b0b7211 */ /* 0x000fe400078f28ff */
[----:B------:R-:W-:Y:S02]  /*1380*/  LEA.HI R2, R251, R251, RZ, 0x1 ;  /* 0x000000fbfb027211 */ /* 0x000fe400078f08ff */
[----:B------:R-:W-:-:S02]  /*1390*/  LOP3.LUT R3, R6, 0x7fffffe, RZ, 0xc0, !PT ;  /* 0x07fffffe06037812 */ /* 0x000fc400078ec0ff */
[----:B------:R-:W-:Y:S02]  /*13a0*/  LOP3.LUT R4, R11, 0xffffffe0, RZ, 0xc0, !PT ;  /* 0xffffffe00b047812 */ /* 0x000fe400078ec0ff */
[C---:B------:R-:W-:Y:S01]  /*13b0*/  LOP3.LUT R5, R2.reuse, 0x1ffffffe, RZ, 0xc0, !PT ;  /* 0x1ffffffe02057812 */ /* 0x040fe200078ec0ff */
[----:B------:R-:W-:Y:S01]  /*13c0*/  IMAD.SHL.U32 R2, R2, 0x20, RZ ;  /* 0x0000002002027824 */ /* 0x000fe200078e00ff */
[----:B------:R-:W-:Y:S01]  /*13d0*/  SHF.R.S32.HI R7, RZ, 0x5, R11 ;  /* 0x00000005ff077819 */ /* 0x000fe2000001140b */
[----:B------:R-:W-:Y:S01]  /*13e0*/  IMAD.IADD R3, R29, 0x1, -R3 ;  /* 0x000000011d037824 */ /* 0x000fe200078e0a03 */
[----:B------:R-:W-:Y:S01]  /*13f0*/  SHF.R.S32.HI R6, RZ, 0x1f, R11 ;  /* 0x0000001fff067819 */ /* 0x000fe2000001140b */
[----:B------:R-:W-:Y:S01]  /*1400*/  IMAD.IADD R28, R23, 0x1, -R4 ;  /* 0x00000001171c7824 */ /* 0x000fe200078e0a04 */
[----:B------:R-:W-:Y:S01]  /*1410*/  LOP3.LUT R2, R2, 0xffffffc0, RZ, 0xc0, !PT ;  /* 0xffffffc002027812 */ /* 0x000fe200078ec0ff */
[----:B------:R-:W-:Y:S01]  /*1420*/  IMAD R4, R7, 0x8, R3 ;  /* 0x0000000807047824 */ /* 0x000fe200078e0203 */
[----:B------:R-:W-:Y:S01]  /*1430*/  LEA.HI R3, R6, R7, RZ, 0x2 ;  /* 0x0000000706037211 */ /* 0x000fe200078f10ff */
[----:B------:R-:W-:Y:S01]  /*1440*/  IMAD.IADD R5, R251, 0x1, -R5 ;  /* 0x00000001fb057824 */ /* 0x000fe200078e0a05 */
[----:B------:R-:W-:Y:S01]  /*1450*/  SHF.R.S32.HI R6, RZ, 0x1f, R28 ;  /* 0x0000001fff067819 */ /* 0x000fe2000001141c */
[----:B------:R-:W-:Y:S01]  /*1460*/  IMAD.U32 R4, R4, 0x20, R9 ;  /* 0x0000002004047824 */ /* 0x000fe200078e0009 */
[----:B------:R-:W-:Y:S01]  /*1470*/  IADD3 R22, R114, 0x40, RZ ;  /* 0x0000004072167810 */ /* 0x000fe20007ffe0ff */
[----:B------:R-:W-:Y:S01]  /*1480*/  IMAD R21, R5, 0x8, R2 ;  /* 0x0000000805157824 */ /* 0x000fe200078e0202 */
[----:B------:R-:W-:-:S02]  /*1490*/  LOP3.LUT R2, R3, 0xffffffc, RZ, 0xc0, !PT ;  /* 0x0ffffffc03027812 */ /* 0x000fc400078ec0ff */
[----:B------:R-:W-:Y:S01]  /*14a0*/  LEA.HI R17, R6, R28, RZ, 0x2 ;  /* 0x0000001c06117211 */ /* 0x000fe200078f10ff */
[----:B------:R1:W-:Y:S01]  /*14b0*/  STL [R1+0x14], R4 ;  /* 0x0000140401007387 */ /* 0x0003e20000100800 */
[----:B------:R-:W-:Y:S01]  /*14c0*/  SHF.R.S32.HI R5, RZ, 0x1f, R22 ;  /* 0x0000001fff057819 */ /* 0x000fe20000011416 */
[----:B------:R-:W-:Y:S01]  /*14d0*/  IMAD.IADD R3, R7, 0x1, -R2 ;  /* 0x0000000107037824 */ /* 0x000fe200078e0a02 */
[----:B------:R-:W-:Y:S02]  /*14e0*/  SHF.R.S32.HI R2, RZ, 0x2, R17 ;  /* 0x00000002ff027819 */ /* 0x000fe40000011411 */
[----:B------:R-:W-:Y:S02]  /*14f0*/  SHF.R.S32.HI R11, RZ, 0x1f, R12 ;  /* 0x0000001fff0b7819 */ /* 0x000fe4000001140c */
[-C--:B------:R-:W-:Y:S01]  /*1500*/  LEA.HI R13, R22, R22.reuse, RZ, 0x1 ;  /* 0x00000016160d7211 */ /* 0x080fe200078f08ff */
[----:B------:R-:W-:Y:S01]  /*1510*/  IMAD R26, R3, 0x10, R2 ;  /* 0x00000010031a7824 */ /* 0x000fe200078e0202 */
[----:B------:R-:W-:-:S02]  /*1520*/  LEA.HI R2, R5, R22, RZ, 0x3 ;  /* 0x0000001605027211 */ /* 0x000fc400078f18ff */
[----:B------:R-:W-:Y:S02]  /*1530*/  LOP3.LUT R9, R13, 0x7fffffe, RZ, 0xc0, !PT ;  /* 0x07fffffe0d097812 */ /* 0x000fe400078ec0ff */
[--C-:B------:R-:W-:Y:S01]  /*1540*/  SHF.R.S32.HI R6, RZ, 0x1, R8.reuse ;  /* 0x00000001ff067819 */ /* 0x100fe20000011408 */
[----:B------:R-:W-:Y:S01]  /*1550*/  IMAD.SHL.U32 R2, R2, 0x20, RZ ;  /* 0x0000002002027824 */ /* 0x000fe200078e00ff */
[----:B------:R-:W-:Y:S01]  /*1560*/  SHF.R.S32.HI R5, RZ, 0x1f, R8 ;  /* 0x0000001fff057819 */ /* 0x000fe20000011408 */
[----:B------:R-:W-:Y:S01]  /*1570*/  STL [R1+0x148], R26 ;  /* 0x0001481a01007387 */ /* 0x000fe20000100800 */
[----:B------:R-:W-:Y:S02]  /*1580*/  SHF.R.S32.HI R3, RZ, 0x1, R10 ;  /* 0x00000001ff037819 */ /* 0x000fe4000001140a */
[----:B------:R-:W-:Y:S02]  /*1590*/  LEA.HI R5, R5, R6, RZ, 0x2 ;  /* 0x0000000605057211 */ /* 0x000fe400078f10ff */
[----:B------:R-:W-:-:S02]  /*15a0*/  LOP3.LUT R2, R2, 0xffffff00, RZ, 0xc0, !PT ;  /* 0xffffff0002027812 */ /* 0x000fc400078ec0ff */
[C---:B------:R-:W-:Y:S01]  /*15b0*/  LOP3.LUT P3, RZ, R3.reuse, 0x2, RZ, 0xc0, !PT ;  /* 0x0000000203ff7812 */ /* 0x040fe2000786c0ff */
[----:B------:R-:W-:Y:S01]  /*15c0*/  IMAD.SHL.U32 R3, R3, 0x40, RZ ;  /* 0x0000004003037824 */ /* 0x000fe200078e00ff */
[----:B-1----:R-:W-:Y:S02]  /*15d0*/  LEA.HI R4, R11, R29, RZ, 0x3 ;  /* 0x0000001d0b047211 */ /* 0x002fe400078f18ff */
[----:B------:R-:W-:Y:S02]  /*15e0*/  LOP3.LUT R5, R5, 0xfffffffc, RZ, 0xc0, !PT ;  /* 0xfffffffc05057812 */ /* 0x000fe400078ec0ff */
[----:B------:R-:W-:Y:S02]  /*15f0*/  LOP3.LUT R4, R4, 0xfffffff8, RZ, 0xc0, !PT ;  /* 0xfffffff804047812 */ /* 0x000fe400078ec0ff */
[----:B------:R-:W-:Y:S01]  /*1600*/  SHF.R.S32.HI R31, RZ, 0x1f, R30 ;  /* 0x0000001fff1f7819 */ /* 0x000fe2000001141e */
[----:B------:R-:W-:Y:S01]  /*1610*/  IMAD.IADD R12, R6, 0x1, -R5 ;  /* 0x00000001060c7824 */ /* 0x000fe200078e0a05 */
[----:B------:R-:W-:Y:S01]  /*1620*/  IADD3 R252, R30, 0x20, RZ ;  /* 0x000000201efc7810 */ /* 0x000fe20007ffe0ff */
[----:B------:R-:W-:-:S02]  /*1630*/  IMAD.IADD R8, R29, 0x1, -R4 ;  /* 0x000000011d087824 */ /* 0x000fc400078e0a04 */
[----:B------:R-:W-:Y:S01]  /*1640*/  IMAD.IADD R4, R22, 0x1, -R9 ;  /* 0x0000000116047824 */ /* 0x000fe200078e0a09 */
[----:B------:R-:W-:-:S03]  /*1650*/  LOP3.LUT P4, RZ, R12, 0x2, RZ, 0xc0, !PT ;  /* 0x000000020cff7812 */ /* 0x000fc6000788c0ff */
[----:B------:R-:W-:Y:S01]  /*1660*/  IMAD R22, R4, 0x20, R2 ;  /* 0x0000002004167824 */ /* 0x000fe200078e0202 */
[----:B------:R-:W-:Y:S02]  /*1670*/  LEA.HI R4, R8, R8, RZ, 0x1 ;  /* 0x0000000808047211 */ /* 0x000fe400078f08ff */
[----:B------:R-:W-:Y:S01]  /*1680*/  LOP3.LUT R2, R3, 0xc0, RZ, 0xc0, !PT ;  /* 0x000000c003027812 */ /* 0x000fe200078ec0ff */
[----:B------:R-:W-:Y:S01]  /*1690*/  IMAD.SHL.U32 R3, R15, 0x20, RZ ;  /* 0x000000200f037824 */ /* 0x000fe200078e00ff */
[----:B------:R-:W-:Y:S01]  /*16a0*/  LOP3.LUT R6, R4, 0x3fffffe, RZ, 0xc0, !PT ;  /* 0x03fffffe04067812 */ /* 0x000fe200078ec0ff */
[----:B------:R-:W-:Y:S01]  /*16b0*/  STL [R1+0x114], R22 ;  /* 0x0001141601007387 */ /* 0x000fe20000100800 */
[----:B------:R-:W-:Y:S02]  /*16c0*/  LOP3.LUT R9, R2, 0x8, R20, 0xf8, !PT ;  /* 0x0000000802097812 */ /* 0x000fe400078ef814 */
[----:B------:R-:W-:Y:S01]  /*16d0*/  SHF.R.U32.HI R5, RZ, 0x3, R2 ;  /* 0x00000003ff057819 */ /* 0x000fe20000011602 */
[----:B------:R-:W-:Y:S01]  /*16e0*/  IMAD.SHL.U32 R2, R7, 0x200, RZ ;  /* 0x0000020007027824 */ /* 0x000fe200078e00ff */
[----:B------:R-:W-:Y:S01]  /*16f0*/  LOP3.LUT R3, R3, 0xffffff00, RZ, 0xc0, !PT ;  /* 0xffffff0003037812 */ /* 0x000fe200078ec0ff */
[----:B------:R-:W-:Y:S01]  /*1700*/  IMAD.IADD R7, R8, 0x1, -R6 ;  /* 0x0000000108077824 */ /* 0x000fe200078e0a06 */
[----:B------:R-:W-:Y:S01]  /*1710*/  LOP3.LUT R9, R9, R5, RZ, 0x3c, !PT ;  /* 0x0000000509097212 */ /* 0x000fe200078e3cff */
[----:B------:R-:W-:Y:S01]  /*1720*/  IMAD.SHL.U32 R8, R18, 0x8, RZ ;  /* 0x0000000812087824 */ /* 0x000fe200078e00ff */
[----:B------:R-:W-:Y:S01]  /*1730*/  LOP3.LUT R6, R19, 0xfffffffe, RZ, 0xc0, !PT ;  /* 0xfffffffe13067812 */ /* 0x000fe200078ec0ff */
[----:B------:R-:W-:Y:S01]  /*1740*/  IMAD.IADD R5, R3, 0x1, R2 ;  /* 0x0000000103057824 */ /* 0x000fe200078e0202 */
[----:B------:R-:W-:Y:S01]  /*1750*/  SHF.R.S32.HI R4, RZ, 0x1, R4 ;  /* 0x00000001ff047819 */ /* 0x000fe20000011404 */
[----:B------:R-:W-:-:S02]  /*1760*/  IMAD R2, R251, 0x2, R2 ;  /* 0x00000002fb027824 */ /* 0x000fc400078e0202 */
[----:B------:R-:W-:Y:S01]  /*1770*/  IMAD.IADD R170, R23, 0x1, -R6 ;  /* 0x0000000117aa7824 */ /* 0x000fe200078e0a06 */
[C---:B------:R-:W-:Y:S01]  /*1780*/  LOP3.LUT P1, RZ, R4.reuse, 0x2, RZ, 0xc0, !PT ;  /* 0x0000000204ff7812 */ /* 0x040fe2000782c0ff */
[----:B------:R-:W-:Y:S01]  /*1790*/  IMAD R10, R7, 0x20, R2 ;  /* 0x00000020070a7824 */ /* 0x000fe200078e0202 */
[----:B------:R-:W-:Y:S01]  /*17a0*/  LOP3.LUT R2, R4, 0x1, RZ, 0xc0, !PT ;  /* 0x0000000104027812 */ /* 0x000fe200078ec0ff */
[C---:B------:R-:W-:Y:S02]  /*17b0*/  IMAD R15, R14.reuse, 0x20, R3 ;  /* 0x000000200e0f7824 */ /* 0x040fe400078e0203 */
[----:B------:R-:W-:Y:S01]  /*17c0*/  IMAD R14, R14, 0x20, R5 ;  /* 0x000000200e0e7824 */ /* 0x000fe200078e0205 */
[----:B------:R-:W-:Y:S01]  /*17d0*/  LEA.HI R5, R11, R29, RZ, 0x2 ;  /* 0x0000001d0b057211 */ /* 0x000fe200078f10ff */
[----:B------:R-:W-:Y:S01]  /*17e0*/  IMAD R3, R18, 0x8, R16 ;  /* 0x0000000812037824 */ /* 0x000fe200078e0210 */
[----:B------:R-:W-:Y:S01]  /*17f0*/  ISETP.NE.U32.AND P2, PT, R2, 0x1, PT ;  /* 0x000000010200780c */ /* 0x000fe20003f45070 */
[----:B------:R-:W-:-:S02]  /*1800*/  IMAD.SHL.U32 R164, R170, 0x4, RZ ;  /* 0x00000004aaa47824 */ /* 0x000fc400078e00ff */
        /* <DEDUP_REMOVED lines=16> */
[----:B------:R-:W-:Y:S01]  /*1910*/  IMAD R251, R251, 0x20, R29 ;  /* 0x00000020fbfb7824 */ /* 0x000fe200078e021d */
[----:B------:R-:W-:-:S02]  /*1920*/  LEA.HI R0, R3, R113, RZ, 0x5 ;  /* 0x0000007103007211 */ /* 0x000fc400078f28ff */
[----:B------:R-:W-:Y:S01]  /*1930*/  LOP3.LUT R25, R5, 0xc0, RZ, 0xc0, !PT ;  /* 0x000000c005197812 */ /* 0x000fe200078ec0ff */
[----:B------:R-:W-:Y:S01]  /*1940*/  IMAD.SHL.U32 R5, R4, 0x40, RZ ;  /* 0x0000004004057824 */ /* 0x000fe200078e00ff */
[----:B------:R-:W-:Y:S01]  /*1950*/  LEA.HI R9, R3, R113, RZ, 0x3 ;  /* 0x0000007103097211 */ /* 0x000fe200078f18ff */
[----:B------:R-:W-:Y:S01]  /*1960*/  IMAD.SHL.U32 R0, R0, 0x80, RZ ;  /* 0x0000008000007824 */ /* 0x000fe200078e00ff */
[----:B------:R-:W-:Y:S01]  /*1970*/  SHF.R.U32.HI R23, RZ, 0x3, R25 ;  /* 0x00000003ff177819 */ /* 0x000fe20000011619 */
[----:B------:R-:W-:Y:S01]  /*1980*/  STL [R1+0x10c], R27 ;  /* 0x00010c1b01007387 */ /* 0x000fe20000100800 */
[----:B------:R-:W-:Y:S02]  /*1990*/  LOP3.LUT R4, R25, 0x18, R9, 0xf8, !PT ;  /* 0x0000001819047812 */ /* 0x000fe400078ef809 */
        /* <DEDUP_REMOVED lines=23> */
[----:B------:R-:W-:Y:S02]  /*1b10*/  LOP3.LUT R0, R0, 0xfffff000, RZ, 0xc0, !PT ;  /* 0xfffff00000007812 */ /* 0x000fe400078ec0ff */
[----:B------:R-:W-:Y:S01]  /*1b20*/  LOP3.LUT R5, R5, R23, RZ, 0x3c, !PT ;  /* 0x0000001705057212 */ /* 0x000fe200078e3cff */
[----:B------:R-:W-:Y:S01]  /*1b30*/  STL [R1+0x98], R20 ;  /* 0x0000981401007387 */ /* 0x000fe20000100800 */
[----:B------:R-:W-:Y:S02]  /*1b40*/  LOP3.LUT R4, R27, 0x18, R6, 0xf8, !PT ;  /* 0x000000181b047812 */ /* 0x000fe400078ef806 */
[----:B------:R-:W-:Y:S02]  /*1b50*/  SHF.R.U32.HI R3, RZ, 0x3, R3 ;  /* 0x00000003ff037819 */ /* 0x000fe40000011603 */
[----:B------:R-:W-:Y:S02]  /*1b60*/  IADD3 R11, R5, R0, R7 ;  /* 0x00000000050b7210 */ /* 0x000fe40007ffe007 */
[----:B------:R-:W-:-:S02]  /*1b70*/  IADD3 R5, R20, 0x80, RZ ;  /* 0x0000008014057810 */ /* 0x000fc40007ffe0ff */
[----:B------:R-:W-:Y:S02]  /*1b80*/  LOP3.LUT R4, R4, R24, RZ, 0x3c, !PT ;  /* 0x0000001804047212 */ /* 0x000fe400078e3cff */
[----:B------:R-:W-:Y:S02]  /*1b90*/  LOP3.LUT R3, R8, R3, RZ, 0x3c, !PT ;  /* 0x0000000308037212 */ /* 0x000fe400078e3cff */
[----:B------:R-:W-:Y:S02]  /*1ba0*/  IADD3 R19, R20, 0x70, RZ ;  /* 0x0000007014137810 */ /* 0x000fe40007ffe0ff */
[----:B------:R-:W-:Y:S02]  /*1bb0*/  @P2 IADD3 R19, R5, 0x10, RZ ;  /* 0x0000001005132810 */ /* 0x000fe40007ffe0ff */
[----:B------:R-:W-:Y:S02]  /*1bc0*/  IADD3 R168, R164, 0x18, RZ ;  /* 0x00000018a4a87810 */ /* 0x000fe40007ffe0ff */
[----:B------:R-:W-:Y:S01]  /*1bd0*/  SHF.R.S32.HI R8, RZ, 0x1f, R169 ;  /* 0x0000001fff087819 */ /* 0x000fe200000114a9 */
[----:B------:R-:W-:Y:S01]  /*1be0*/  STL [R1+0x9c], R19 ;  /* 0x00009c1301007387 */ /* 0x000fe20000100800 */
[----:B------:R-:W-:Y:S01]  /*1bf0*/  IADD3 R10, R4, R22, R0 ;  /* 0x00000016040a7210 */ /* 0x000fe20007ffe000 */
[C---:B------:R-:W-:Y:S01]  /*1c00*/  IMAD.IADD R0, R3.reuse, 0x1, R14 ;  /* 0x0000000103007824 */ /* 0x040fe200078e020e */
[----:B------:R-:W-:Y:S01]  /*1c10*/  SHF.R.S32.HI R5, RZ, 0x1f, R166 ;  /* 0x0000001fff057819 */ /* 0x000fe200000114a6 */
[----:B------:R-:W-:Y:S01]  /*1c20*/  IMAD.IADD R4, R3, 0x1, R15 ;  /* 0x0000000103047824 */ /* 0x000fe200078e020f */
[----:B------:R-:W-:Y:S01]  /*1c30*/  SHF.R.S32.HI R3, RZ, 0x1f, R168 ;  /* 0x0000001fff037819 */ /* 0x000fe200000114a8 */
[----:B------:R1:W-:Y:S01]  /*1c40*/  STL [R1+0x128], R8 ;  /* 0x0001280801007387 */ /* 0x0003e20000100800 */
[----:B------:R-:W-:-:S02]  /*1c50*/  IADD3 R167, R164, 0x28, RZ ;  /* 0x00000028a4a77810 */ /* 0x000fc40007ffe0ff */
[C---:B------:R-:W-:Y:S01]  /*1c60*/  IADD3 R250, R108.reuse, 0x30, RZ ;  /* 0x000000306cfa7810 */ /* 0x040fe20007ffe0ff */
[----:B------:R-:W-:Y:S01]  /*1c70*/  STL.64 [R1], R30 ;  /* 0x0000001e01007387 */ /* 0x000fe20000100a00 */
[C---:B------:R-:W-:Y:S02]  /*1c80*/  IADD3 R249, R108.reuse, 0x40, RZ ;  /* 0x000000406cf97810 */ /* 0x040fe40007ffe0ff */
[----:B------:R-:W-:Y:S01]  /*1c90*/  SHF.R.S32.HI R14, RZ, 0x1f, R250 ;  /* 0x0000001fff0e7819 */ /* 0x000fe200000114fa */
[----:B------:R2:W-:Y:S01]  /*1ca0*/  STL [R1+0x124], R5 ;  /* 0x0001240501007387 */ /* 0x0005e20000100800 */
[----:B------:R-:W-:Y:S02]  /*1cb0*/  IADD3 R248, R108, 0x50, RZ ;  /* 0x000000506cf87810 */ /* 0x000fe40007ffe0ff */
[----:B------:R-:W-:Y:S01]  /*1cc0*/  LEA R171, R2, 0x3c80, 0x1 ;  /* 0x00003c8002ab7811 */ /* 0x000fe200078e08ff */
[----:B------:R3:W-:Y:S01]  /*1cd0*/  STL [R1+0x120], R3 ;  /* 0x0001200301007387 */ /* 0x0007e20000100800 */
[----:B------:R-:W-:-:S02]  /*1ce0*/  LEA R2, R16, 0x6080, 0x1 ;  /* 0x0000608010027811 */ /* 0x000fc400078e08ff */
[----:B------:R-:W-:Y:S02]  /*1cf0*/  LEA R198, R0, 0x6080, 0x1 ;  /* 0x0000608000c67811 */ /* 0x000fe400078e08ff */
[C---:B------:R-:W-:Y:S02]  /*1d00*/  IADD3 R200, R171.reuse, 0x20, RZ ;  /* 0x00000020abc87810 */ /* 0x040fe40007ffe0ff */
[----:B------:R-:W-:Y:S02]  /*1d10*/  LEA R196, R4, 0x1880, 0x1 ;  /* 0x0000188004c47811 */ /* 0x000fe400078e08ff */
[----:B------:R-:W-:Y:S02]  /*1d20*/  @P3 IADD3 R200, R171, -0x20, RZ ;  /* 0xffffffe0abc83810 */ /* 0x000fe40007ffe0ff */
[----:B------:R-:W-:Y:S02]  /*1d30*/  SHF.R.S32.HI R109, RZ, 0x1f, R108 ;  /* 0x0000001fff6d7819 */ /* 0x000fe4000001146c */
[----:B-1----:R-:W-:-:S02]  /*1d40*/  SHF.R.S32.HI R8, RZ, 0x1f, R249 ;  /* 0x0000001fff087819 */ /* 0x002fc400000114f9 */
[C---:B------:R-:W-:Y:S02]  /*1d50*/  IADD3 R208, R200.reuse, 0x400, RZ ;  /* 0x00000400c8d07810 */ /* 0x040fe40007ffe0ff */
[C---:B------:R-:W-:Y:S02]  /*1d60*/  IADD3 R207, R200.reuse, 0x800, RZ ;  /* 0x00000800c8cf7810 */ /* 0x040fe40007ffe0ff */
[C---:B------:R-:W-:Y:S02]  /*1d70*/  IADD3 R206, R200.reuse, 0xc00, RZ ;  /* 0x00000c00c8ce7810 */ /* 0x040fe40007ffe0ff */
[----:B--2---:R-:W-:Y:S02]  /*1d80*/  SHF.R.S32.HI R5, RZ, 0x1f, R115 ;  /* 0x0000001fff057819 */ /* 0x004fe40000011473 */
[C---:B------:R-:W-:Y:S02]  /*1d90*/  IADD3 R205, R200.reuse, 0x1000, RZ ;  /* 0x00001000c8cd7810 */ /* 0x040fe40007ffe0ff */
[----:B---3--:R-:W-:Y:S01]  /*1da0*/  SHF.R.S32.HI R3, RZ, 0x1f, R167 ;  /* 0x0000001fff037819 */ /* 0x008fe200000114a7 */
[----:B------:R1:W-:Y:S01]  /*1db0*/  STL [R1+0x11c], R5 ;  /* 0x00011c0501007387 */ /* 0x0003e20000100800 */
[----:B------:R-:W-:-:S02]  /*1dc0*/  IADD3 R204, R200, 0x1400, RZ ;  /* 0x00001400c8cc7810 */ /* 0x000fc40007ffe0ff */
[C---:B------:R-:W-:Y:S01]  /*1dd0*/  IADD3 R203, R200.reuse, 0x1800, RZ ;  /* 0x00001800c8cb7810 */ /* 0x040fe20007ffe0ff */
[----:B------:R2:W-:Y:S01]  /*1de0*/  STL [R1+0x118], R3 ;  /* 0x0001180301007387 */ /* 0x0005e20000100800 */
[C---:B------:R-:W-:Y:S02]  /*1df0*/  IADD3 R202, R200.reuse, 0x1c00, RZ ;  /* 0x00001c00c8ca7810 */ /* 0x040fe40007ffe0ff */
[----:B------:R-:W-:Y:S01]  /*1e00*/  IADD3 R201, R200, 0x2000, RZ ;  /* 0x00002000c8c97810 */ /* 0x000fe20007ffe0ff */
[----:B------:R3:W-:Y:S01]  /*1e10*/  STL [R1+0x58], R14 ;  /* 0x0000580e01007387 */ /* 0x0007e20000100800 */
[----:B-1----:R-:W-:Y:S02]  /*1e20*/  IADD3 R5, R30, 0x40, RZ ;  /* 0x000000401e057810 */ /* 0x002fe40007ffe0ff */
[----:B--2---:R-:W-:-:S03]  /*1e30*/  LOP3.LUT R3, R17, 0x7ffffffc, RZ, 0xc0, !PT ;  /* 0x7ffffffc11037812 */ /* 0x004fc600078ec0ff */
[----:B------:R-:W-:Y:S01]  /*1e40*/  STL [R1+0x8], R5 ;  /* 0x0000080501007387 */ /* 0x000fe20000100800 */
[----:B---3--:R-:W-:-:S03]  /*1e50*/  SHF.R.S32.HI R14, RZ, 0x1f, R248 ;  /* 0x0000001fff0e7819 */ /* 0x008fc600000114f8 */
[----:B------:R1:W-:Y:S01]  /*1e60*/  STL [R1+0x54], R8 ;  /* 0x0000540801007387 */ /* 0x0003e20000100800 */
[----:B------:R-:W-:-:S03]  /*1e70*/  IMAD.IADD R3, R28, 0x1, -R3 ;  /* 0x000000011c037824 */ /* 0x000fc600078e0a03 */
[----:B------:R2:W-:Y:S01]  /*1e80*/  STL [R1+0x50], R14 ;  /* 0x0000500e01007387 */ /* 0x0005e20000100800 */
[----:B-1----:R-:W-:Y:S02]  /*1e90*/  SHF.R.S32.HI R8, RZ, 0x1f, R252 ;  /* 0x0000001fff087819 */ /* 0x002fe400000114fc */
[----:B--2---:R-:W-:-:S03]  /*1ea0*/  SHF.R.S32.HI R14, RZ, 0x1f, R5 ;  /* 0x0000001fff0e7819 */ /* 0x004fc60000011405 */
[----:B------:R1:W-:Y:S01]  /*1eb0*/  STL [R1+0x88], R8 ;  /* 0x0000880801007387 */ /* 0x0003e20000100800 */
[----:B------:R-:W-:-:S03]  /*1ec0*/  LOP3.LUT R5, R27, 0x18, R108, 0xf8, !PT ;  /* 0x000000181b057812 */ /* 0x000fc600078ef86c */
[----:B------:R2:W-:Y:S01]  /*1ed0*/  STL [R1+0x84], R14 ;  /* 0x0000840e01007387 */ /* 0x0005e20000100800 */
[----:B-1----:R-:W-:Y:S02]  /*1ee0*/  IMAD.IADD R8, R26, 0x1, R21 ;  /* 0x000000011a087824 */ /* 0x002fe400078e0215 */
[----:B--2---:R-:W-:Y:S01]  /*1ef0*/  IMAD.SHL.U32 R14, R3, 0x2, RZ ;  /* 0x00000002030e7824 */ /* 0x004fe200078e00ff */
[----:B------:R-:W-:Y:S02]  /*1f00*/  SHF.R.S32.HI R3, RZ, 0x3, R9 ;  /* 0x00000003ff037819 */ /* 0x000fe40000011409 */
[----:B------:R1:W-:Y:S01]  /*1f10*/  STL [R1+0x80], R8 ;  /* 0x0000800801007387 */ /* 0x0003e20000100800 */
[----:B------:R-:W-:Y:S02]  /*1f20*/  LOP3.LUT R9, R25, 0x18, R108, 0xf8, !PT ;  /* 0x0000001819097812 */ /* 0x000fe400078ef86c */
[C---:B------:R-:W-:Y:S01]  /*1f30*/  IADD3 R27, R14.reuse, 0x8, RZ ;  /* 0x000000080e1b7810 */ /* 0x040fe20007ffe0ff */
[----:B------:R2:W-:Y:S01]  /*1f40*/  STL [R1+0x2c], R3 ;  /* 0x00002c0301007387 */ /* 0x0005e20000100800 */
[----:B------:R-:W-:-:S02]  /*1f50*/  IADD3 R26, R14, 0x10, RZ ;  /* 0x000000100e1a7810 */ /* 0x000fc40007ffe0ff */
[----:B------:R-:W-:Y:S01]  /*1f60*/  LOP3.LUT R9, R9, R23, RZ, 0x3c, !PT ;  /* 0x0000001709097212 */ /* 0x000fe200078e3cff */
[----:B------:R3:W-:Y:S01]  /*1f70*/  STL [R1+0x68], R14 ;  /* 0x0000680e01007387 */ /* 0x0007e20000100800 */
[C---:B------:R-:W-:Y:S02]  /*1f80*/  IADD3 R21, R14.reuse, 0x38, RZ ;  /* 0x000000380e157810 */ /* 0x040fe40007ffe0ff */
[C---:B------:R-:W-:Y:S01]  /*1f90*/  IADD3 R18, R14.reuse, 0x40, RZ ;  /* 0x000000400e127810 */ /* 0x040fe20007ffe0ff */
[----:B------:R-:W-:Y:S01]  /*1fa0*/  IMAD.IADD R9, R7, 0x1, R9 ;  /* 0x0000000107097824 */ /* 0x000fe200078e0209 */
[C---:B------:R-:W-:Y:S02]  /*1fb0*/  IADD3 R17, R14.reuse, 0x48, RZ ;  /* 0x000000480e117810 */ /* 0x040fe40007ffe0ff */
[----:B------:R-:W-:Y:S02]  /*1fc0*/  IADD3 R15, R14, 0x50, RZ ;  /* 0x000000500e0f7810 */ /* 0x000fe40007ffe0ff */
[----:B-1----:R-:W-:-:S02]  /*1fd0*/  LOP3.LUT R8, R25, 0x8, R108, 0xf8, !PT ;  /* 0x0000000819087812 */ /* 0x002fc400078ef86c */
[----:B------:R-:W-:Y:S02]  /*1fe0*/  IADD3 R25, R14, 0x18, RZ ;  /* 0x000000180e197810 */ /* 0x000fe40007ffe0ff */
[----:B--2---:R-:W-:Y:S02]  /*1ff0*/  LOP3.LUT R3, R5, R24, RZ, 0x3c, !PT ;  /* 0x0000001805037212 */ /* 0x004fe400078e3cff */
[----:B------:R-:W-:Y:S02]  /*2000*/  SHF.R.S32.HI R5, RZ, 0x3, R6 ;  /* 0x00000003ff057819 */ /* 0x000fe40000011406 */
[----:B------:R-:W-:Y:S01]  /*2010*/  LOP3.LUT R8, R8, R23, RZ, 0x3c, !PT ;  /* 0x0000001708087212 */ /* 0x000fe200078e3cff */
[----:B------:R-:W-:Y:S01]  /*2020*/  IMAD.IADD R6, R22, 0x1, R3 ;  /* 0x0000000116067824 */ /* 0x000fe200078e0203 */
[----:B------:R-:W-:Y:S01]  /*2030*/  SHF.R.S32.HI R3, RZ, 0x1f, R14 ;  /* 0x0000001fff037819 */ /* 0x000fe2000001140e */
[----:B------:R1:W-:Y:S01]  /*2040*/  STL [R1+0x28], R5 ;  /* 0x0000280501007387 */ /* 0x0003e20000100800 */
[C---:B------:R-:W-:Y:S01]  /*2050*/  IADD3 R24, R14.reuse, 0x20, RZ ;  /* 0x000000200e187810 */ /* 0x040fe20007ffe0ff */
[----:B------:R-:W-:Y:S01]  /*2060*/  IMAD.IADD R8, R7, 0x1, R8 ;  /* 0x0000000107087824 */ /* 0x000fe200078e0208 */
[C---:B------:R-:W-:Y:S01]  /*2070*/  IADD3 R23, R14.reuse, 0x28, RZ ;  /* 0x000000280e177810 */ /* 0x040fe20007ffe0ff */
[----:B------:R2:W-:Y:S01]  /*2080*/  STL [R1+0x108], R3 ;  /* 0x0001080301007387 */ /* 0x0005e20000100800 */
[----:B------:R-:W-:-:S02]  /*2090*/  IADD3 R22, R14, 0x30, RZ ;  /* 0x000000300e167810 */ /* 0x000fc40007ffe0ff */
[----:B---3--:R-:W-:Y:S01]  /*20a0*/  IADD3 R14, R14, 0x58, RZ ;  /* 0x000000580e0e7810 */ /* 0x008fe20007ffe0ff */
[----:B------:R-:W-:Y:S01]  /*20b0*/  STL [R1+0xc8], R27 ;  /* 0x0000c81b01007387 */ /* 0x000fe20000100800 */
[----:B------:R-:W-:Y:S02]  /*20c0*/  LEA R28, R6, 0x6080, 0x1 ;  /* 0x00006080061c7811 */ /* 0x000fe400078e08ff */
[----:B------:R-:W-:Y:S01]  /*20d0*/  SHF.R.S32.HI R6, RZ, 0x1f, R26 ;  /* 0x0000001fff067819 */ /* 0x000fe2000001141a */
[----:B------:R-:W-:Y:S01]  /*20e0*/  STL [R1+0xc4], R26 ;  /* 0x0000c41a01007387 */ /* 0x000fe20000100800 */
[----:B------:R-:W-:-:S03]  /*20f0*/  LEA R246, R8, 0x1880, 0x1 ;  /* 0x0000188008f67811 */ /* 0x000fc600078e08ff */
[----:B------:R3:W-:Y:S01]  /*2100*/  STL [R1+0xc0], R25 ;  /* 0x0000c01901007387 */ /* 0x0007e20000100800 */
[C---:B------:R-:W-:Y:S02]  /*2110*/  IADD3 R247, R246.reuse, 0x20, RZ ;  /* 0x00000020f6f77810 */ /* 0x040fe40007ffe0ff */
[----:B------:R-:W-:Y:S01]  /*2120*/  @P0 IADD3 R247, R246, -0x20, RZ ;  /* 0xffffffe0f6f70810 */ /* 0x000fe20007ffe0ff */
[----:B------:R-:W-:Y:S04]  /*2130*/  STL [R1+0xbc], R24 ;  /* 0x0000bc1801007387 */ /* 0x000fe80000100800 */
[----:B------:R-:W-:Y:S01]  /*2140*/  STL [R1+0xb8], R23 ;  /* 0x0000b81701007387 */ /* 0x000fe20000100800 */
[----:B-1----:R-:W-:-:S03]  /*2150*/  SEL R5, R12, 0xffffffe0, !P1 ;  /* 0xffffffe00c057807 */ /* 0x002fc60004800000 */
[----:B------:R1:W-:Y:S01]  /*2160*/  STL [R1+0xb4], R22 ;  /* 0x0000b41601007387 */ /* 0x0003e20000100800 */
[----:B--2---:R-:W-:Y:S01]  /*2170*/  SEL R3, R12, 0xffffffe0, !P4 ;  /* 0xffffffe00c037807 */ /* 0x004fe20006000000 */
[----:B------:R-:W-:Y:S01]  /*2180*/  IMAD.IADD R0, R5, 0x1, R19 ;  /* 0x0000000105007824 */ /* 0x000fe200078e0213 */
[----:B------:R-:W-:Y:S01]  /*2190*/  SHF.R.S32.HI R12, RZ, 0x1f, R27 ;  /* 0x0000001fff0c7819 */ /* 0x000fe2000001141b */
[----:B------:R-:W-:Y:S02]  /*21a0*/  STL [R1+0xb0], R21 ;  /* 0x0000b01501007387 */ /* 0x000fe40000100800 */
[----:B------:R-:W-:Y:S02]  /*21b0*/  IMAD.IADD R199, R198, 0x1, R3 ;  /* 0x00000001c6c77824 */ /* 0x000fe400078e0203 */
[----:B------:R-:W-:Y:S01]  /*21c0*/  STL [R1+0xac], R18 ;  /* 0x0000ac1201007387 */ /* 0x000fe20000100800 */
[----:B------:R-:W-:-:S03]  /*21d0*/  IMAD.IADD R197, R3, 0x1, R196 ;  /* 0x0000000103c57824 */ /* 0x000fc600078e02c4 */
[----:B------:R2:W-:Y:S01]  /*21e0*/  STL [R1+0xa8], R17 ;  /* 0x0000a81101007387 */ /* 0x0005e20000100800 */
[----:B---3--:R-:W-:-:S03]  /*21f0*/  SHF.R.S32.HI R25, RZ, 0x1f, R25 ;  /* 0x0000001fff197819 */ /* 0x008fc60000011419 */
[----:B------:R-:W-:Y:S04]  /*2200*/  STL [R1+0xa4], R15 ;  /* 0x0000a40f01007387 */ /* 0x000fe80000100800 */
[----:B------:R-:W-:Y:S04]  /*2210*/  STL [R1+0xa0], R14 ;  /* 0x0000a00e01007387 */ /* 0x000fe80000100800 */
[----:B------:R-:W-:Y:S01]  /*2220*/  STL [R1+0x140], R28 ;  /* 0x0001401c01007387 */ /* 0x000fe20000100800 */
[----:B-1----:R-:W-:-:S03]  /*2230*/  SHF.R.S32.HI R22, RZ, 0x1f, R22 ;  /* 0x0000001fff167819 */ /* 0x002fc60000011416 */
[----:B------:R1:W-:Y:S04]  /*2240*/  STL [R1+0x104], R12 ;  /* 0x0001040c01007387 */ /* 0x0003e80000100800 */
[----:B------:R3:W-:Y:S04]  /*2250*/  STL [R1+0x100], R6 ;  /* 0x0001000601007387 */ /* 0x0007e80000100800 */
[----:B------:R-:W-:Y:S01]  /*2260*/  STL [R1+0xfc], R25 ;  /* 0x0000fc1901007387 */ /* 0x000fe20000100800 */
[----:B--2---:R-:W-:Y:S02]  /*2270*/  SHF.R.S32.HI R17, RZ, 0x1f, R17 ;  /* 0x0000001fff117819 */ /* 0x004fe40000011411 */
[----:B-1----:R-:W-:-:S02]  /*2280*/  SHF.R.S32.HI R12, RZ, 0x1f, R24 ;  /* 0x0000001fff0c7819 */ /* 0x002fc40000011418 */
[----:B---3--:R-:W-:-:S03]  /*2290*/  SHF.R.S32.HI R6, RZ, 0x1f, R23 ;  /* 0x0000001fff067819 */ /* 0x008fc60000011417 */
[----:B------:R1:W-:Y:S04]  /*22a0*/  STL [R1+0xf8], R12 ;  /* 0x0000f80c01007387 */ /* 0x0003e80000100800 */
[----:B------:R2:W-:Y:S04]  /*22b0*/  STL [R1+0xf4], R6 ;  /* 0x0000f40601007387 */ /* 0x0005e80000100800 */
[----:B------:R-:W-:Y:S01]  /*22c0*/  STL [R1+0xf0], R22 ;  /* 0x0000f01601007387 */ /* 0x000fe20000100800 */
[----:B-1----:R-:W-:Y:S02]  /*22d0*/  SHF.R.S32.HI R12, RZ, 0x1f, R21 ;  /* 0x0000001fff0c7819 */ /* 0x002fe40000011415 */
[----:B--2---:R-:W-:-:S03]  /*22e0*/  SHF.R.S32.HI R6, RZ, 0x1f, R18 ;  /* 0x0000001fff067819 */ /* 0x004fc60000011412 */
[----:B------:R1:W-:Y:S04]  /*22f0*/  STL [R1+0xec], R12 ;  /* 0x0000ec0c01007387 */ /* 0x0003e80000100800 */
[----:B------:R2:W-:Y:S04]  /*2300*/  STL [R1+0xe8], R6 ;  /* 0x0000e80601007387 */ /* 0x0005e80000100800 */
[----:B------:R-:W-:Y:S01]  /*2310*/  STL [R1+0xe4], R17 ;  /* 0x0000e41101007387 */ /* 0x000fe20000100800 */
[----:B-1----:R-:W-:Y:S02]  /*2320*/  SHF.R.S32.HI R12, RZ, 0x1f, R15 ;  /* 0x0000001fff0c7819 */ /* 0x002fe4000001140f */
[----:B--2---:R-:W-:-:S03]  /*2330*/  SHF.R.S32.HI R6, RZ, 0x1f, R14 ;  /* 0x0000001fff067819 */ /* 0x004fc6000001140e */
        /* <DEDUP_REMOVED lines=12> */
[----:B------:R1:W-:Y:S04]  /*2400*/  STL [R1+0xd0], R2 ;  /* 0x0000d00201007387 */ /* 0x0003e80000100800 */
[----:B------:R1:W-:Y:S02]  /*2410*/  STL [R1+0xcc], R0 ;  /* 0x0000cc0001007387 */ /* 0x0003e40000100800 */
.L_x_1753:
        /* <DEDUP_REMOVED lines=9> */
[----:B------:R-:W-:Y:S02]  /*24b0*/  ISETP.NE.U32.AND P3, PT, RZ, c[0x0][0x348], PT ;  /* 0x0000d200ff007a0c */ /* 0x000fe40003f65070 */
[----:B------:R-:W-:Y:S02]  /*24c0*/  ISETP.NE.U32.AND P5, PT, RZ, c[0x0][0x350], PT ;  /* 0x0000d400ff007a0c */ /* 0x000fe40003fa5070 */
[----:B------:R-:W-:Y:S02]  /*24d0*/  ISETP.NE.U32.AND P6, PT, RZ, c[0x0][0x358], PT ;  /* 0x0000d600ff007a0c */ /* 0x000fe40003fc5070 */
[----:B------:R-:W-:Y:S02]  /*24e0*/  ISETP.NE.AND.EX P3, PT, RZ, c[0x0][0x34c], PT, P3 ;  /* 0x0000d300ff007a0c */ /* 0x000fe40003f65330 */
[----:B------:R-:W-:-:S02]  /*24f0*/  ISETP.NE.AND.EX P5, PT, RZ, c[0x0][0x354], PT, P5 ;  /* 0x0000d500ff007a0c */ /* 0x000fc40003fa5350 */
[----:B------:R-:W-:Y:S01]  /*2500*/  ISETP.NE.AND.EX P6, PT, RZ, c[0x0][0x35c], PT, P6 ;  /* 0x0000d700ff007a0c */ /* 0x000fe20003fc5360 */
[----:B------:R-:W-:Y:S01]  /*2510*/  IMAD.MOV.U32 R136, RZ, RZ, RZ ;  /* 0x000000ffff887224 */ /* 0x000fe200078e00ff */
[----:B------:R-:W-:Y:S01]  /*2520*/  CS2R R14, SRZ ;  /* 0x00000000000e7805 */ /* 0x000fe2000001ff00 */
[----:B--2---:R-:W-:Y:S01]  /*2530*/  SHF.R.S32.HI R18, RZ, 0x1f, R19 ;  /* 0x0000001fff127819 */ /* 0x004fe20000011413 */
[C---:B------:R-:W-:Y:S01]  /*2540*/  IMAD.SHL.U32 R21, R19.reuse, 0x4, RZ ;  /* 0x0000000413157824 */ /* 0x040fe200078e00ff */
[C---:B------:R-:W-:Y:S01]  /*2550*/  @P1 LEA R4, P0, R19.reuse, c[0x0][0x370], 0x2 ;  /* 0x0000dc0013041a11 */ /* 0x040fe200078010ff */
[----:B------:R1:W-:Y:S01]  /*2560*/  STL [R1+0x94], R19 ;  /* 0x0000941301007387 */ /* 0x0003e20000100800 */
[C-C-:B------:R-:W-:Y:S02]  /*2570*/  SHF.L.U64.HI R20, R19.reuse, 0x2, R18.reuse ;  /* 0x0000000213147819 */ /* 0x140fe40000010212 */
[----:B------:R-:W-:Y:S01]  /*2580*/  @P1 LEA.HI.X R5, R19, c[0x0][0x374], R18, 0x2, P0 ;  /* 0x0000dd0013051a11 */ /* 0x000fe200000f1412 */
[----:B------:R1:W-:Y:S01]  /*2590*/  STL [R1+0xd4], R18 ;  /* 0x0000d41201007387 */ /* 0x0003e20000100800 */
[----:B------:R-:W-:-:S03]  /*25a0*/  @P4 IADD3 R2, P0, R21, c[0x0][0x360], RZ ;  /* 0x0000d80015024a10 */ /* 0x000fc60007f1e0ff */
[----:B------:R2:W3:Y:S01]  /*25b0*/  @P1 LDG.E R10, [R4.64] ;  /* 0x00000008040a1981 */ /* 0x0004e2000c1e1900 */
[C---:B------:R-:W-:Y:S02]  /*25c0*/  @P4 IADD3.X R3, R20.reuse, c[0x0][0x364], RZ, P0, !PT ;  /* 0x0000d90014034a10 */ /* 0x040fe400007fe4ff */
[----:B------:R-:W-:Y:S01]  /*25d0*/  IADD3 R8, P2, R21, c[0x0][0x348], RZ ;  /* 0x0000d20015087a10 */ /* 0x000fe20007f5e0ff */
[----:B------:R1:W-:Y:S04]  /*25e0*/  STL [R1+0x8c], R21 ;  /* 0x00008c1501007387 */ /* 0x0003e80000100800 */
[----:B------:R4:W3:Y:S01]  /*25f0*/  @P4 LDG.E R0, [R2.64] ;  /* 0x0000000802004981 */ /* 0x0008e2000c1e1900 */
        /* <DEDUP_REMOVED lines=10> */
[----:B---3--:R1:W-:Y:S04]  /*26a0*/  STL [R1+0x5c], R10 ;  /* 0x00005c0a01007387 */ /* 0x0083e80000100800 */
[----:B------:R1:W-:Y:S01]  /*26b0*/  @P4 STL [R1+0x64], R0 ;  /* 0x0000640001004387 */ /* 0x0003e20000100800 */
[----:B------:R-:W-:Y:S05]  /*26c0*/  @P4 BRA `(.L_x_1553) ;  /* 0x0000007000004947 */ /* 0x000fea0003800000 */
[----:B-1----:R-:W-:-:S05]  /*26d0*/  MOV R0, c[0x0][0x168] ;  /* 0x00005a0000007a02 */ /* 0x002fca0000000f00 */
[----:B------:R1:W-:Y:S01]  /*26e0*/  STL [R1+0x64], R0 ;  /* 0x0000640001007387 */ /* 0x0003e20000100800 */
[----:B------:R-:W-:Y:S05]  /*26f0*/  @!P3 BRA `(.L_x_1553) ;  /* 0x000000400000b947 */ /* 0x000fea0003800000 */
[----:B------:R-:W2:Y:S04]  /*2700*/  LDG.E R6, [R8.64] ;  /* 0x0000000808067981 */ /* 0x000ea8000c1e1900 */
[----:B-1----:R-:W2:Y:S02]  /*2710*/  LDG.E R0, [R8.64+0x4] ;  /* 0x0000040808007981 */ /* 0x002ea4000c1e1900 */
[----:B--2---:R-:W-:-:S05]  /*2720*/  IADD3 R0, -R6, R0, RZ ;  /* 0x0000000006007210 */ /* 0x004fca0007ffe1ff */
[----:B------:R1:W-:Y:S02]  /*2730*/  STL [R1+0x64], R0 ;  /* 0x0000640001007387 */ /* 0x0003e40000100800 */
.L_x_1553:
[----:B------:R-:W-:-:S04]  /*2740*/  ISETP.NE.U32.AND P0, PT, RZ, c[0x0][0x368], PT ;  /* 0x0000da00ff007a0c */ /* 0x000fc80003f05070 */
[----:B------:R-:W-:-:S13]  /*2750*/  ISETP.NE.AND.EX P0, PT, RZ, c[0x0][0x36c], PT, P0 ;  /* 0x0000db00ff007a0c */ /* 0x000fda0003f05300 */
[----:B------:R-:W-:Y:S05]  /*2760*/  @!P0 BRA `(.L_x_1554) ;  /* 0x0000004000008947 */ /* 0x000fea0003800000 */
[----:B-1----:R-:W-:-:S04]  /*2770*/  IADD3 R4, P0, R21, c[0x0][0x368], RZ ;  /* 0x0000da0015047a10 */ /* 0x002fc80007f1e0ff */
[----:B------:R-:W-:-:S05]  /*2780*/  IADD3.X R5, R20, c[0x0][0x36c], RZ, P0, !PT ;  /* 0x0000db0014057a10 */ /* 0x000fca00007fe4ff */
[----:B------:R1:W5:Y:S01]  /*2790*/  LDG.E R13, [R4.64] ;  /* 0x00000008040d7981 */ /* 0x000362000c1e1900 */
[----:B------:R-:W-:Y:S05]  /*27a0*/  BRA `(.L_x_1555) ;  /* 0x0000005000007947 */ /* 0x000fea0003800000 */
.L_x_1554:
[----:B------:R-:W-:Y:S01]  /*27b0*/  MOV R13, UR6 ;  /* 0x00000006000d7c02 */ /* 0x000fe20008000f00 */
[----:B------:R-:W-:Y:S05]  /*27c0*/  @!P5 BRA `(.L_x_1555) ;  /* 0x000000300000d947 */ /* 0x000fea0003800000 */
[----:B------:R-:W2:Y:S04]  /*27d0*/  LDG.E R6, [R4.64] ;  /* 0x0000000804067981 */ /* 0x000ea8000c1e1900 */
[----:B-1----:R-:W2:Y:S02]  /*27e0*/  LDG.E R0, [R4.64+0x4] ;  /* 0x0000040804007981 */ /* 0x002ea4000c1e1900 */
[----:B--2---:R-:W-:Y:S02]  /*27f0*/  IADD3 R13, -R6, R0, RZ ;  /* 0x00000000060d7210 */ /* 0x004fe40007ffe1ff */
.L_x_1555:
[----:B-1----:R-:W2:Y:S04]  /*2800*/  LDL R4, [R1+0x64] ;  /* 0x0000640001047983 */ /* 0x002ea80000100800 */
[----:B------:R-:W3:Y:S04]  /*2810*/  LDL.LU R0, [R1+0x74] ;  /* 0x0000740001007983 */ /* 0x000ee80000300800 */
[----:B------:R1:W4:Y:S04]  /*2820*/  @P6 LDG.E R5, [R2.64] ;  /* 0x0000000802056981 */ /* 0x000328000c1e1900 */
[----:B------:R-:W4:Y:S01]  /*2830*/  LDL R23, [R1+0x78] ;  /* 0x0000780001177983 */ /* 0x000f220000100800 */
[----:B------:R-:W-:-:S04]  /*2840*/  ISETP.NE.U32.AND P0, PT, RZ, c[0x0][0x378], PT ;  /* 0x0000de00ff007a0c */ /* 0x000fc80003f05070 */
[----:B------:R-:W-:Y:S01]  /*2850*/  ISETP.NE.AND.EX P1, PT, RZ, c[0x0][0x37c], PT, P0 ;  /* 0x0000df00ff007a0c */ /* 0x000fe20003f25300 */
[----:B--2---:R-:W-:Y:S02]  /*2860*/  IMAD.MOV.U32 R6, RZ, RZ, R4 ;  /* 0x000000ffff067224 */ /* 0x004fe400078e0004 */
[----:B------:R1:W4:Y:S01]  /*2870*/  @P6 LDG.E R4, [R2.64+0x4] ;  /* 0x0000040802046981 */ /* 0x000322000c1e1900 */
[----:B------:R-:W-:Y:S02]  /*2880*/  IMAD.MOV.U32 R8, RZ, RZ, c[0x0][0x2c4] ;  /* 0x0000b100ff087624 */ /* 0x000fe400078e00ff */
[----:B-----5:R-:W-:-:S03]  /*2890*/  IMAD.MOV.U32 R129, RZ, RZ, R13 ;  /* 0x000000ffff817224 */ /* 0x020fc600078e000d */
[----:B------:R-:W-:Y:S01]  /*28a0*/  ISETP.NE.AND P2, PT, R8, 0x1, PT ;  /* 0x000000010800780c */ /* 0x000fe20003f45270 */
[----:B---3--:R-:W-:Y:S02]  /*28b0*/  IMAD.SHL.U32 R0, R0, 0x80, RZ ;  /* 0x0000008000007824 */ /* 0x008fe400078e00ff */
[----:B------:R-:W-:-:S03]  /*28c0*/  IMAD.IADD R8, R13, 0x1, -R10 ;  /* 0x000000010d087824 */ /* 0x000fc600078e0a0a */
[----:B------:R2:W-:Y:S01]  /*28d0*/  STL [R1+0x60], R0 ;  /* 0x0000600001007387 */ /* 0x0005e20000100800 */
[----:B-1----:R-:W-:-:S04]  /*28e0*/  @P1 IADD3 R2, P0, R21, c[0x0][0x378], RZ ;  /* 0x0000de0015021a10 */ /* 0x002fc80007f1e0ff */
[----:B------:R-:W-:-:S05]  /*28f0*/  @P1 IADD3.X R3, R20, c[0x0][0x37c], RZ, P0, !PT ;  /* 0x0000df0014031a10 */ /* 0x000fca00007fe4ff */
[----:B------:R1:W5:Y:S01]  /*2900*/  @P1 LDG.E R129, [R2.64] ;  /* 0x0000000802811981 */ /* 0x000362000c1e1900 */
[----:B--2---:R-:W-:Y:S01]  /*2910*/  IADD3 R0, R0, 0x7f, RZ ;  /* 0x0000007f00007810 */ /* 0x004fe20007ffe0ff */
[----:B-1----:R-:W-:-:S04]  /*2920*/  IMAD.MOV.U32 R2, RZ, RZ, c[0x0][0x228] ;  /* 0x00008a00ff027624 */ /* 0x002fc800078e00ff */
[----:B------:R-:W-:-:S05]  /*2930*/  @P2 IMAD.HI.U32 R3, R0, c[0x0][0x2c8], RZ ;  /* 0x0000b20000032a27 */ /* 0x000fca00078e00ff */
[----:B------:R-:W-:Y:S01]  /*2940*/  @P2 SHF.R.U32.HI R0, RZ, c[0x0][0x2cc], R3 ;  /* 0x0000b300ff002a19 */ /* 0x000fe20000011603 */
[----:B------:R-:W-:Y:S01]  /*2950*/  BSSY B0, `(.L_x_1556) ;  /* 0x0000039000007945 */ /* 0x000fe20003800000 */
[----:B------:R-:W-:-:S04]  /*2960*/  LOP3.LUT R245, R245, 0xffffffdf, RZ, 0xc0, !PT ;  /* 0xffffffdff5f57812 */ /* 0x000fc800078ec0ff */
[----:B------:R-:W-:Y:S01]  /*2970*/  @P2 LOP3.LUT R245, R245, 0x20, RZ, 0xfc, !PT ;  /* 0x00000020f5f52812 */ /* 0x000fe200078efcff */
[----:B----4-:R-:W-:-:S04]  /*2980*/  @P6 IMAD.IADD R2, R4, 0x1, -R5 ;  /* 0x0000000104026824 */ /* 0x010fc800078e0a05 */
[----:B------:R-:W-:-:S05]  /*2990*/  IMAD.IADD R4, R8, 0x1, R2 ;  /* 0x0000000108047824 */ /* 0x000fca00078e0202 */
[----:B------:R-:W-:Y:S01]  /*29a0*/  IADD3 R138, R4, 0x30, -R6 ;  /* 0x00000030048a7810 */ /* 0x000fe20007ffe806 */
[----:B------:R1:W-:Y:S01]  /*29b0*/  STL [R1+0x6c], R4 ;  /* 0x00006c0401007387 */ /* 0x0003e20000100800 */
[----:B------:R-:W-:-:S03]  /*29c0*/  LOP3.LUT R5, R23, 0xff000000, RZ, 0xc0, !PT ;  /* 0xff00000017057812 */ /* 0x000fc600078ec0ff */
[----:B------:R-:W-:-:S04]  /*29d0*/  IMAD.IADD R3, R138, 0x1, R0 ;  /* 0x000000018a037824 */ /* 0x000fc800078e0200 */
[----:B------:R-:W-:Y:S01]  /*29e0*/  IMAD.HI R6, R3, 0x2aaaaaab, RZ ;  /* 0x2aaaaaab03067827 */ /* 0x000fe200078e02ff */
[----:B------:R-:W-:Y:S02]  /*29f0*/  LOP3.LUT R3, R23, 0xff0000, RZ, 0xc0, !PT ;  /* 0x00ff000017037812 */ /* 0x000fe400078ec0ff */
[----:B-1----:R-:W-:-:S05]  /*2a00*/  IADD3 R4, R4, 0x2f, RZ ;  /* 0x0000002f04047810 */ /* 0x002fca0007ffe0ff */
[----:B------:R-:W-:Y:S01]  /*2a10*/  IMAD.HI R0, R4, 0x2aaaaaab, RZ ;  /* 0x2aaaaaab04007827 */ /* 0x000fe200078e02ff */
[----:B------:R-:W-:-:S04]  /*2a20*/  SHF.R.U32.HI R4, RZ, 0x8, R5 ;  /* 0x00000008ff047819 */ /* 0x000fc80000011605 */
[----:B------:R-:W-:Y:S02]  /*2a30*/  LEA.HI R3, R3, R4, RZ, 0x10 ;  /* 0x0000000403037211 */ /* 0x000fe400078f80ff */
[----:B------:R-:W-:Y:S02]  /*2a40*/  SHF.R.U32.HI R5, RZ, 0x1f, R0 ;  /* 0x0000001fff057819 */ /* 0x000fe40000011600 */
[----:B------:R-:W-:Y:S02]  /*2a50*/  SHF.R.U32.HI R9, RZ, 0x1f, R6 ;  /* 0x0000001fff097819 */ /* 0x000fe40000011606 */
[----:B------:R-:W-:Y:S02]  /*2a60*/  SHF.R.U32.HI R10, RZ, 0x10, R3 ;  /* 0x00000010ff0a7819 */ /* 0x000fe40000011603 */
[----:B------:R-:W-:Y:S02]  /*2a70*/  LOP3.LUT R16, R3, 0xff, RZ, 0xc0, !PT ;  /* 0x000000ff03107812 */ /* 0x000fe400078ec0ff */
[----:B------:R-:W-:-:S02]  /*2a80*/  LEA.HI.SX32 R137, R0, R5, 0x1d ;  /* 0x0000000500897211 */ /* 0x000fc400078feaff */
[----:B------:R-:W-:Y:S01]  /*2a90*/  LEA.HI.SX32 R0, R6, R9, 0x1d ;  /* 0x0000000906007211 */ /* 0x000fe200078feaff */
[----:B------:R1:W-:Y:S03]  /*2aa0*/  STL [R1+0x74], R10 ;  /* 0x0000740a01007387 */ /* 0x0003e60000100800 */
[----:B------:R-:W-:Y:S01]  /*2ab0*/  IMNMX R6, R137, R0, PT ;  /* 0x0000000089067217 */ /* 0x000fe20003800200 */
[----:B------:R1:W-:Y:S03]  /*2ac0*/  STL [R1+0xd8], R16 ;  /* 0x0000d81001007387 */ /* 0x0003e60000100800 */
[----:B------:R-:W-:Y:S02]  /*2ad0*/  ISETP.GE.AND P0, PT, R6, 0x1, PT ;  /* 0x000000010600780c */ /* 0x000fe40003f06270 */
[----:B------:R-:W-:Y:S01]  /*2ae0*/  ISETP.NE.AND P1, PT, R10, RZ, PT ;  /* 0x000000ff0a00720c */ /* 0x000fe20003f25270 */
[----:B------:R-:W-:-:S03]  /*2af0*/  IMAD.MOV.U32 R0, RZ, RZ, RZ ;  /* 0x000000ffff007224 */ /* 0x000fc600078e00ff */
[----:B------:R-:W-:-:S07]  /*2b00*/  SEL R128, R10, c[0x0][0x338], P1 ;  /* 0x0000ce000a807a07 */ /* 0x000fce0000800000 */
[----:B------:R-:W-:Y:S05]  /*2b10*/  @!P0 BRA `(.L_x_1557) ;  /* 0x000001c000008947 */ /* 0x000fea0003800000 */
[----:B------:R-:W-:Y:S02]  /*2b20*/  IABS R3, R128 ;  /* 0x0000008000037213 */ /* 0x000fe40000000000 */
[----:B------:R-:W-:Y:S02]  /*2b30*/  IADD3 R9, R128, -0x1, R6 ;  /* 0xffffffff80097810 */ /* 0x000fe40007ffe006 */
[----:B------:R-:W2:Y:S02]  /*2b40*/  I2F.RP R0, R3 ;  /* 0x0000000300007306 */ /* 0x000ea40000209400 */
[----:B------:R-:W-:-:S06]  /*2b50*/  IABS R12, R9 ;  /* 0x00000009000c7213 */ /* 0x000fcc0000000000 */
[----:B--2---:R-:W2:Y:S02]  /*2b60*/  MUFU.RCP R0, R0 ;  /* 0x0000000000007308 */ /* 0x004ea40000001000 */
[----:B--2---:R-:W-:-:S06]  /*2b70*/  IADD3 R0, R0, 0xffffffe, RZ ;  /* 0x0ffffffe00007810 */ /* 0x004fcc0007ffe0ff */
[----:B------:R-:W2:Y:S02]  /*2b80*/  F2I.FTZ.U32.TRUNC.NTZ R5, R0 ;  /* 0x0000000000057305 */ /* 0x000ea4000021f000 */
[----:B--2---:R-:W-:-:S04]  /*2b90*/  IMAD.MOV R0, RZ, RZ, -R5 ;  /* 0x000000ffff007224 */ /* 0x004fc800078e0a05 */
[----:B------:R-:W-:Y:S01]  /*2ba0*/  IMAD.MOV.U32 R4, RZ, RZ, R0 ;  /* 0x000000ffff047224 */ /* 0x000fe200078e0000 */
[----:B------:R-:W-:-:S03]  /*2bb0*/  IABS R0, R128 ;  /* 0x0000008000007213 */ /* 0x000fc60000000000 */
[----:B-1----:R-:W-:Y:S02]  /*2bc0*/  IMAD R10, R4, R3, RZ ;  /* 0x00000003040a7224 */ /* 0x002fe400078e02ff */
        /* <DEDUP_REMOVED lines=17> */
.L_x_1557:
[----:B------:R-:W-:Y:S05]  /*2ce0*/  BSYNC B0 ;  /* 0x0000000000007941 */ /* 0x000fea0003800000 */
.L_x_1556:
[----:B------:R-:W-:-:S04]  /*2cf0*/  IMAD R3, R16, R0, RZ ;  /* 0x0000000010037224 */ /* 0x000fc800078e02ff */
        /* <DEDUP_REMOVED lines=27> */
[----:B------:R-:W-:-:S03]  /*2eb0*/  IADD3 R33, R0, -0x1, RZ ;  /* 0xffffffff00217810 */ /* 0x000fc60007ffe0ff */
[----:B------:R-:W-:Y:S01]  /*2ec0*/  IMAD R3, R88, c[0x0][0x23c], R3 ;  /* 0x00008f0058037a24 */ /* 0x000fe200078e0203 */
[----:B------:R-:W-:Y:S02]  /*2ed0*/  SEL R11, R18, RZ, !P6 ;  /* 0x000000ff120b7207 */ /* 0x000fe40007000000 */
[----:B------:R-:W-:Y:S02]  /*2ee0*/  LOP3.LUT R26, R23, 0xffff, RZ, 0xc0, !PT ;  /* 0x0000ffff171a7812 */ /* 0x000fe400078ec0ff */
[----:B------:R-:W-:Y:S01]  /*2ef0*/  SEL R10, R19, RZ, !P6 ;  /* 0x000000ff130a7207 */ /* 0x000fe20007000000 */
[----:B------:R-:W-:Y:S02]  /*2f00*/  IMAD R0, R11, c[0x0][0x248], RZ ;  /* 0x000092000b007a24 */ /* 0x000fe400078e02ff */
[----:B------:R-:W-:Y:S02]  /*2f10*/  IMAD.MOV.U32 R130, RZ, RZ, 0x30 ;  /* 0x00000030ff827424 */ /* 0x000fe400078e00ff */
[----:B------:R-:W-:-:S02]  /*2f20*/  IMAD R6, R10, c[0x0][0x24c], R0 ;  /* 0x000093000a067a24 */ /* 0x000fc400078e0200 */
[C---:B------:R-:W-:Y:S02]  /*2f30*/  IMAD R142, R130.reuse, c[0x0][0x23c], RZ ;  /* 0x00008f00828e7a24 */ /* 0x040fe400078e02ff */
[----:B------:R-:W-:-:S04]  /*2f40*/  IMAD.WIDE.U32 R134, R130, c[0x0][0x238], RZ ;  /* 0x00008e0082867a25 */ /* 0x000fc800078e00ff */
[----:B------:R-:W-:Y:S01]  /*2f50*/  IMAD.IADD R142, R135, 0x1, R142 ;  /* 0x00000001878e7824 */ /* 0x000fe200078e028e */
[----:B------:R-:W-:Y:S01]  /*2f60*/  ISETP.GE.AND P5, PT, R252, c[0x0][0x1d4], PT ;  /* 0x00007500fc007a0c */ /* 0x000fe20003fa6270 */
[----:B------:R-:W-:Y:S02]  /*2f70*/  IMAD.MOV.U32 R143, RZ, RZ, c[0x0][0x238] ;  /* 0x00008e00ff8f7624 */ /* 0x000fe400078e00ff */
[----:B------:R-:W-:Y:S01]  /*2f80*/  IMAD.MOV.U32 R141, RZ, RZ, 0x5 ;  /* 0x00000005ff8d7424 */ /* 0x000fe200078e00ff */
[----:B------:R-:W-:-:S04]  /*2f90*/  ISETP.NE.U32.AND P3, PT, RZ, c[0x0][0x340], PT ;  /* 0x0000d000ff007a0c */ /* 0x000fc80003f65070 */
[C---:B------:R-:W-:Y:S01]  /*2fa0*/  SHF.L.U64.HI R141, R143.reuse, R141, c[0x0][0x23c] ;  /* 0x00008f008f8d7619 */ /* 0x040fe2000001028d */
[----:B------:R-:W-:Y:S01]  /*2fb0*/  IMAD.SHL.U32 R143, R143, 0x20, RZ ;  /* 0x000000208f8f7824 */ /* 0x000fe200078e00ff */
[----:B------:R-:W-:Y:S01]  /*2fc0*/  ISETP.NE.AND.EX P3, PT, RZ, c[0x0][0x344], PT, P3 ;  /* 0x0000d100ff007a0c */ /* 0x000fe20003f65330 */
        /* <DEDUP_REMOVED lines=12> */
[----:B------:R-:W-:Y:S01]  /*3090*/  IMAD.MOV.U32 R90, RZ, RZ, R92 ;  /* 0x000000ffff5a7224 */ /* 0x000fe200078e005c */
[----:B------:R-:W-:Y:S01]  /*30a0*/  ISETP.GE.AND P6, PT, R16, c[0x0][0x1d4], PT ;  /* 0x0000750010007a0c */ /* 0x000fe20003fc6270 */
[-C--:B------:R-:W-:Y:S02]  /*30b0*/  IMAD R3, R4, R134.reuse, R3 ;  /* 0x0000008604037224 */ /* 0x080fe400078e0203 */
[----:B------:R-:W-:Y:S01]  /*30c0*/  IMAD.WIDE.U32 R8, R33, R134, R90 ;  /* 0x0000008621087225 */ /* 0x000fe200078e005a */
[----:B---3--:R-:W-:-:S02]  /*30d0*/  ISETP.GE.AND P4, PT, R22, c[0x0][0x1d4], PT ;  /* 0x0000750016007a0c */ /* 0x008fc40003f86270 */
[----:B------:R-:W-:Y:S01]  /*30e0*/  ISETP.GT.AND P0, PT, R0, 0x20, PT ;  /* 0x000000200000780c */ /* 0x000fe20003f04270 */
[----:B------:R-:W-:Y:S01]  /*30f0*/  IMAD.IADD R3, R9, 0x1, R3 ;  /* 0x0000000109037824 */ /* 0x000fe200078e0203 */
[----:B------:R-:W-:Y:S01]  /*3100*/  @P1 LEA R4, P2, R8, c[0x0][0x220], 0x1 ;  /* 0x0000880008041a11 */ /* 0x000fe200078408ff */
[----:B----4-:R-:W-:-:S03]  /*3110*/  @P1 IMAD.SHL.U32 R0, R12, 0x2, RZ ;  /* 0x000000020c001824 */ /* 0x010fc600078e00ff */
[----:B------:R-:W-:-:S05]  /*3120*/  @P1 LEA.HI.X R5, R8, c[0x0][0x224], R3, 0x1, P2 ;  /* 0x0000890008051a11 */ /* 0x000fca00010f0c03 */
        /* <DEDUP_REMOVED lines=10> */
[----:B------:R-:W-:-:S04]  /*31d0*/  @P3 IADD3 R8, P1, R21, c[0x0][0x340], RZ ;  /* 0x0000d00015083a10 */ /* 0x000fc80007f3e0ff */
[----:B------:R-:W-:-:S05]  /*31e0*/  @P3 IADD3.X R9, R20, c[0x0][0x344], RZ, P1, !PT ;  /* 0x0000d10014093a10 */ /* 0x000fca0000ffe4ff */
        /* <DEDUP_REMOVED lines=10> */
[----:B------:R-:W-:-:S03]  /*3290*/  ISETP.GE.AND P2, PT, R108, c[0x0][0x27c], PT ;  /* 0x00009f006c007a0c */ /* 0x000fc60003f46270 */
[----:B------:R-:W0:Y:S01]  /*32a0*/  LDGDEPBAR ;  /* 0x00000000000079af */ /* 0x000e220000000000 */
[----:B------:R-:W-:Y:S01]  /*32b0*/  WARPSYNC 0xffffffff ;  /* 0xffffffff00007948 */ /* 0x000fe20003800000 */
[----:B------:R-:W-:Y:S02]  /*32c0*/  @P4 LOP3.LUT R245, R245, 0x1, RZ, 0xfc, !PT ;  /* 0x00000001f5f54812 */ /* 0x000fe400078efcff */
[----:B------:R-:W-:Y:S02]  /*32d0*/  SHF.R.S32.HI R165, RZ, 0x1f, R164 ;  /* 0x0000001fffa57819 */ /* 0x000fe400000114a4 */
[----:B------:R-:W-:Y:S02]  /*32e0*/  SHF.R.S32.HI R12, RZ, 0x1f, R114 ;  /* 0x0000001fff0c7819 */ /* 0x000fe40000011472 */
[----:B-----5:R-:W-:Y:S01]  /*32f0*/  SHF.R.S32.HI R23, RZ, 0x1f, R129 ;  /* 0x0000001fff177819 */ /* 0x020fe20000011481 */
[----:B-1----:R-:W-:-:S04]  /*3300*/  IMAD.MOV.U32 R0, RZ, RZ, c[0x0][0x27c] ;  /* 0x00009f00ff007624 */ /* 0x002fc800078e00ff */
[----:B------:R-:W-:Y:S01]  /*3310*/  IMAD.SHL.U32 R65, R0, 0x2, RZ ;  /* 0x0000000200417824 */ /* 0x000fe200078e00ff */
[----:B--2---:R-:W-:Y:S01]  /*3320*/  @P3 SHF.R.S32.HI R22, RZ, 0x1f, R6 ;  /* 0x0000001fff163819 */ /* 0x004fe20000011406 */
[----:B------:R-:W-:Y:S02]  /*3330*/  @!P3 IMAD.MOV.U32 R6, RZ, RZ, R19 ;  /* 0x000000ffff06b224 */ /* 0x000fe400078e0013 */
[----:B------:R-:W-:Y:S02]  /*3340*/  @!P3 IMAD.MOV.U32 R22, RZ, RZ, R18 ;  /* 0x000000ffff16b224 */ /* 0x000fe400078e0012 */
[----:B------:R-:W2:Y:S01]  /*3350*/  LDL R28, [R1+0x30] ;  /* 0x00003000011c7983 */ /* 0x000ea20000100800 */
[----:B------:R-:W-:Y:S02]  /*3360*/  IMAD R0, R12, c[0x0][0x280], RZ ;  /* 0x0000a0000c007a24 */ /* 0x000fe400078e02ff */
[----:B------:R-:W-:Y:S01]  /*3370*/  IMAD.WIDE.U32 R4, R26, c[0x0][0x260], R16 ;  /* 0x000098001a047a25 */ /* 0x000fe200078e0010 */
[----:B------:R-:W3:Y:S03]  /*3380*/  LDL R27, [R1+0x34] ;  /* 0x00003400011b7983 */ /* 0x000ee60000100800 */
[----:B------:R-:W-:-:S02]  /*3390*/  IMAD R0, R114, c[0x0][0x284], R0 ;  /* 0x0000a10072007a24 */ /* 0x000fc400078e0200 */
[----:B------:R-:W-:Y:S01]  /*33a0*/  IMAD.WIDE.U32 R8, R114, c[0x0][0x280], R164 ;  /* 0x0000a00072087a25 */ /* 0x000fe200078e00a4 */
[----:B------:R-:W-:-:S03]  /*33b0*/  ISETP.GE.AND P1, PT, R113, c[0x0][0x27c], PT ;  /* 0x00009f0071007a0c */ /* 0x000fc60003f26270 */
[----:B------:R-:W-:Y:S02]  /*33c0*/  IMAD.IADD R127, R13, 0x1, R15 ;  /* 0x000000010d7f7824 */ /* 0x000fe400078e020f */
[----:B------:R-:W-:Y:S02]  /*33d0*/  IMAD R3, R11, c[0x0][0x268], RZ ;  /* 0x00009a000b037a24 */ /* 0x000fe400078e02ff */
[----:B------:R-:W-:Y:S02]  /*33e0*/  IMAD R5, R26, c[0x0][0x264], R5 ;  /* 0x000099001a057a24 */ /* 0x000fe400078e0205 */
[----:B------:R-:W-:Y:S02]  /*33f0*/  IMAD.IADD R15, R9, 0x1, R0 ;  /* 0x00000001090f7824 */ /* 0x000fe400078e0200 */
[----:B------:R-:W-:Y:S02]  /*3400*/  IMAD R9, R12, c[0x0][0x290], RZ ;  /* 0x0000a4000c097a24 */ /* 0x000fe400078e02ff */
[C---:B------:R-:W-:Y:S01]  /*3410*/  IMAD R25, R10.reuse, c[0x0][0x26c], R3 ;  /* 0x00009b000a197a24 */ /* 0x040fe200078e0203 */
[----:B------:R-:W-:Y:S01]  /*3420*/  SEL R3, RZ, c[0x0][0x27c], !P2 ;  /* 0x00009f00ff037a07 */ /* 0x000fe20005000000 */
[----:B------:R-:W-:Y:S01]  /*3430*/  IMAD.WIDE.U32 R82, R10, c[0x0][0x268], R4 ;  /* 0x00009a000a527a25 */ /* 0x000fe200078e0004 */
[----:B------:R-:W-:-:S02]  /*3440*/  MOV R14, R8 ;  /* 0x00000008000e7202 */ /* 0x000fc40000000f00 */
[----:B------:R-:W-:Y:S01]  /*3450*/  ISETP.GE.AND P3, PT, R112, c[0x0][0x27c], PT ;  /* 0x00009f0070007a0c */ /* 0x000fe20003f66270 */
[----:B------:R-:W-:Y:S01]  /*3460*/  IMAD.WIDE.U32 R4, R114, c[0x0][0x290], R164 ;  /* 0x0000a40072047a25 */ /* 0x000fe200078e00a4 */
[----:B------:R-:W-:-:S03]  /*3470*/  SEL R8, RZ, c[0x0][0x27c], !P1 ;  /* 0x00009f00ff087a07 */ /* 0x000fc60004800000 */
[C---:B------:R-:W-:Y:S02]  /*3480*/  IMAD R19, R114.reuse, c[0x0][0x294], R9 ;  /* 0x0000a50072137a24 */ /* 0x040fe400078e0209 */
[----:B------:R-:W-:Y:S01]  /*3490*/  IMAD.WIDE.U32 R10, R114, c[0x0][0x280], R108 ;  /* 0x0000a000720a7a25 */ /* 0x000fe200078e006c */
[----:B------:R-:W-:-:S03]  /*34a0*/  IADD3 R3, R108, R3, RZ ;  /* 0x000000036c037210 */ /* 0x000fc60007ffe0ff */
[----:B------:R-:W-:Y:S01]  /*34b0*/  IMAD.IADD R13, R5, 0x1, R19 ;  /* 0x00000001050d7824 */ /* 0x000fe200078e0213 */
[----:B------:R-:W-:Y:S01]  /*34c0*/  SEL R5, RZ, c[0x0][0x27c], !P3 ;  /* 0x00009f00ff057a07 */ /* 0x000fe20005800000 */
[----:B------:R-:W-:Y:S01]  /*34d0*/  IMAD.IADD R11, R0, 0x1, R11 ;  /* 0x00000001000b7824 */ /* 0x000fe200078e020b */
[----:B------:R-:W-:Y:S01]  /*34e0*/  MOV R12, R4 ;  /* 0x00000004000c7202 */ /* 0x000fe20000000f00 */
[----:B------:R-:W-:Y:S01]  /*34f0*/  IMAD.IADD R0, R113, 0x1, R8 ;  /* 0x0000000171007824 */ /* 0x000fe200078e0208 */
[----:B------:R-:W-:Y:S02]  /*3500*/  SHF.R.S32.HI R4, RZ, 0x1f, R3 ;  /* 0x0000001fff047819 */ /* 0x000fe40000011403 */
[----:B------:R-:W-:Y:S02]  /*3510*/  IADD3 R8, R112, R5, RZ ;  /* 0x0000000570087210 */ /* 0x000fe40007ffe0ff */
[----:B------:R-:W-:Y:S02]  /*3520*/  LEA.HI R5, R4, R3, RZ, 0x3 ;  /* 0x0000000304057211 */ /* 0x000fe400078f18ff */
[----:B------:R-:W-:-:S02]  /*3530*/  SHF.R.S32.HI R18, RZ, 0x1f, R0 ;  /* 0x0000001fff127819 */ /* 0x000fc40000011400 */
[----:B------:R-:W-:Y:S01]  /*3540*/  LEA.HI R3, R4, R3, RZ, 0x5 ;  /* 0x0000000304037211 */ /* 0x000fe200078f28ff */
[----:B------:R-:W-:Y:S01]  /*3550*/  IMAD.WIDE.U32 R16, R114, c[0x0][0x290], R108 ;  /* 0x0000a40072107a25 */ /* 0x000fe200078e006c */
[----:B------:R-:W-:Y:S02]  /*3560*/  SHF.R.S32.HI R9, RZ, 0x1f, R8 ;  /* 0x0000001fff097819 */ /* 0x000fe40000011408 */
[CC--:B------:R-:W-:Y:S02]  /*3570*/  LEA.HI R4, R18.reuse, R0.reuse, RZ, 0x3 ;  /* 0x0000000012047211 */ /* 0x0c0fe400078f18ff */
[----:B------:R-:W-:Y:S02]  /*3580*/  LEA.HI R20, R18, R0, RZ, 0x5 ;  /* 0x0000000012147211 */ /* 0x000fe400078f28ff */
[----:B------:R-:W-:Y:S02]  /*3590*/  SHF.R.S32.HI R18, RZ, 0x5, R3 ;  /* 0x00000005ff127819 */ /* 0x000fe40000011403 */
[----:B------:R-:W-:-:S02]  /*35a0*/  LEA.HI R3, R9, R8, RZ, 0x3 ;  /* 0x0000000809037211 */ /* 0x000fc400078f18ff */
[----:B------:R-:W-:Y:S01]  /*35b0*/  LEA.HI R0, R9, R8, RZ, 0x5 ;  /* 0x0000000809007211 */ /* 0x000fe200078f28ff */
[----:B------:R-:W-:Y:S01]  /*35c0*/  IMAD.IADD R9, R19, 0x1, R17 ;  /* 0x0000000113097824 */ /* 0x000fe200078e0211 */
[----:B------:R-:W-:Y:S02]  /*35d0*/  SHF.R.S32.HI R17, RZ, 0x5, R20 ;  /* 0x00000005ff117819 */ /* 0x000fe40000011414 */
[----:B------:R-:W-:Y:S02]  /*35e0*/  SHF.R.S32.HI R0, RZ, 0x5, R0 ;  /* 0x00000005ff007819 */ /* 0x000fe40000011400 */
[----:B------:R-:W-:Y:S01]  /*35f0*/  MOV R145, c[0x0][0x2b8] ;  /* 0x0000ae0000917a02 */ /* 0x000fe20000000f00 */
[--C-:B------:R-:W-:Y:S02]  /*3600*/  IMAD R20, R17, 0x600, R7.reuse ;  /* 0x0000060011147824 */ /* 0x100fe400078e0207 */
[----:B------:R-:W-:Y:S01]  /*3610*/  IMAD.MOV.U32 R144, RZ, RZ, c[0x0][0x27c] ;  /* 0x00009f00ff907624 */ /* 0x000fe200078e00ff */
[----:B------:R-:W-:Y:S01]  /*3620*/  ISETP.NE.AND P4, PT, R145, 0x1, PT ;  /* 0x000000019100780c */ /* 0x000fe20003f85270 */
[----:B------:R-:W-:-:S02]  /*3630*/  IMAD R17, R0, 0x600, R7 ;  /* 0x0000060000117824 */ /* 0x000fc400078e0207 */
[----:B------:R-:W-:Y:S01]  /*3640*/  IMAD R24, R18, 0x600, R7 ;  /* 0x0000060012187824 */ /* 0x000fe200078e0207 */
[----:B------:R-:W-:Y:S02]  /*3650*/  ISETP.GE.AND P0, PT, R144, 0x1, PT ;  /* 0x000000019000780c */ /* 0x000fe40003f06270 */
[----:B------:R-:W-:Y:S01]  /*3660*/  LOP3.LUT R245, R245, 0xffffffef, RZ, 0xc0, !PT ;  /* 0xffffffeff5f57812 */ /* 0x000fe200078ec0ff */
[----:B------:R-:W-:-:S03]  /*3670*/  IMAD R139, R130, c[0x0][0x284], RZ ;  /* 0x0000a100828b7a24 */ /* 0x000fc600078e02ff */
[----:B------:R-:W-:Y:S01]  /*3680*/  LOP3.LUT R245, R245, 0xfffffff7, RZ, 0xc0, !PT ;  /* 0xfffffff7f5f57812 */ /* 0x000fe200078ec0ff */
[C---:B------:R-:W-:Y:S02]  /*3690*/  IMAD R140, R130.reuse, c[0x0][0x294], RZ ;  /* 0x0000a500828c7a24 */ /* 0x040fe400078e02ff */
[----:B------:R-:W-:Y:S01]  /*36a0*/  IMAD.WIDE.U32 R132, R130, c[0x0][0x280], RZ ;  /* 0x0000a00082847a25 */ /* 0x000fe200078e00ff */
[----:B------:R-:W-:-:S03]  /*36b0*/  LOP3.LUT R86, R5, 0xfffffff8, RZ, 0xc0, !PT ;  /* 0xfffffff805567812 */ /* 0x000fc600078ec0ff */
[----:B------:R-:W-:Y:S01]  /*36c0*/  IMAD.WIDE.U32 R106, R6, c[0x0][0x2b0], RZ ;  /* 0x0000ac00066a7a25 */ /* 0x000fe200078e00ff */
[----:B------:R-:W-:Y:S02]  /*36d0*/  LOP3.LUT R85, R4, 0xfffffff8, RZ, 0xc0, !PT ;  /* 0xfffffff804557812 */ /* 0x000fe400078ec0ff */
[----:B------:R-:W-:Y:S01]  /*36e0*/  LOP3.LUT R84, R3, 0xfffffff8, RZ, 0xc0, !PT ;  /* 0xfffffff803547812 */ /* 0x000fe200078ec0ff */
[----:B------:R-:W-:Y:S01]  /*36f0*/  IMAD.WIDE.U32 R130, R130, c[0x0][0x290], RZ ;  /* 0x0000a40082827a25 */ /* 0x000fe200078e00ff */
[----:B------:R-:W-:-:S03]  /*3700*/  @P4 LOP3.LUT R245, R245, 0x8, RZ, 0xfc, !PT ;  /* 0x00000008f5f54812 */ /* 0x000fc600078efcff */
[----:B------:R-:W-:-:S04]  /*3710*/  IMAD.WIDE.U32 R96, R129, c[0x0][0x280], R10 ;  /* 0x0000a00081607a25 */ /* 0x000fc800078e000a */
[----:B------:R-:W-:-:S04]  /*3720*/  IMAD.WIDE.U32 R104, R26, c[0x0][0x1e8], RZ ;  /* 0x00007a001a687a25 */ /* 0x000fc800078e00ff */
[----:B------:R-:W-:-:S04]  /*3730*/  IMAD.WIDE.U32 R102, R26, c[0x0][0x210], RZ ;  /* 0x000084001a667a25 */ /* 0x000fc800078e00ff */
[----:B------:R-:W-:-:S04]  /*3740*/  IMAD.WIDE.U32 R100, R129, c[0x0][0x280], R14 ;  /* 0x0000a00081647a25 */ /* 0x000fc800078e000e */
[----:B------:R-:W-:Y:S01]  /*3750*/  IMAD.WIDE.U32 R98, R129, c[0x0][0x290], R12 ;  /* 0x0000a40081627a25 */ /* 0x000fe200078e000c */
[----:B------:R-:W-:Y:S02]  /*3760*/  IADD3 R140, R131, R140, RZ ;  /* 0x0000008c838c7210 */ /* 0x000fe40007ffe0ff */
[----:B------:R-:W-:Y:S01]  /*3770*/  IADD3 R81, R83, R25, RZ ;  /* 0x0000001953517210 */ /* 0x000fe20007ffe0ff */
[----:B------:R-:W-:Y:S01]  /*3780*/  IMAD.IADD R139, R133, 0x1, R139 ;  /* 0x00000001858b7824 */ /* 0x000fe200078e028b */
[----:B------:R-:W-:Y:S01]  /*3790*/  SHF.R.S32.HI R63, RZ, 0x3, R5 ;  /* 0x00000003ff3f7819 */ /* 0x000fe20000011405 */
[C---:B------:R-:W-:Y:S01]  /*37a0*/  IMAD R126, R26.reuse, c[0x0][0x1ec], R105 ;  /* 0x00007b001a7e7a24 */ /* 0x040fe200078e0269 */
[----:B------:R-:W-:Y:S01]  /*37b0*/  SHF.R.S32.HI R62, RZ, 0x3, R4 ;  /* 0x00000003ff3e7819 */ /* 0x000fe20000011404 */
[----:B------:R-:W-:Y:S01]  /*37c0*/  IMAD R125, R26, c[0x0][0x214], R103 ;  /* 0x000085001a7d7a24 */ /* 0x000fe200078e0267 */
[----:B------:R-:W-:Y:S02]  /*37d0*/  SHF.R.S32.HI R61, RZ, 0x3, R3 ;  /* 0x00000003ff3d7819 */ /* 0x000fe40000011403 */
[----:B------:R-:W-:-:S02]  /*37e0*/  SHF.R.S32.HI R120, RZ, 0x1f, R86 ;  /* 0x0000001fff787819 */ /* 0x000fc40000011456 */
[----:B------:R-:W-:Y:S02]  /*37f0*/  SHF.R.S32.HI R119, RZ, 0x1f, R85 ;  /* 0x0000001fff777819 */ /* 0x000fe40000011455 */
[----:B------:R-:W-:Y:S02]  /*3800*/  SHF.R.S32.HI R118, RZ, 0x1f, R84 ;  /* 0x0000001fff767819 */ /* 0x000fe40000011454 */
[----:B------:R-:W-:Y:S01]  /*3810*/  @P0 LOP3.LUT R245, R245, 0x10, RZ, 0xfc, !PT ;  /* 0x00000010f5f50812 */ /* 0x000fe200078efcff */
[----:B------:R-:W-:Y:S01]  /*3820*/  ULDC.U8 UR5, c[0x0][0x298] ;  /* 0x0000a60000057ab9 */ /* 0x000fe20000000000 */
[----:B--2---:R-:W-:-:S04]  /*3830*/  LOP3.LUT R19, R28, 0x18, R5, 0xf8, !PT ;  /* 0x000000181c137812 */ /* 0x004fc800078ef805 */
[-C--:B---3--:R-:W-:Y:S02]  /*3840*/  LOP3.LUT R21, R19, R27.reuse, RZ, 0x3c, !PT ;  /* 0x0000001b13157212 */ /* 0x088fe400078e3cff */
[C---:B------:R-:W-:Y:S02]  /*3850*/  LOP3.LUT R19, R28.reuse, 0x18, R3, 0xf8, !PT ;  /* 0x000000181c137812 */ /* 0x040fe400078ef803 */
[----:B------:R-:W-:Y:S02]  /*3860*/  LOP3.LUT R8, R28, 0x18, R4, 0xf8, !PT ;  /* 0x000000181c087812 */ /* 0x000fe400078ef804 */
[-C--:B------:R-:W-:Y:S02]  /*3870*/  LOP3.LUT R0, R19, R27.reuse, RZ, 0x3c, !PT ;  /* 0x0000001b13007212 */ /* 0x080fe400078e3cff */
[----:B------:R-:W-:Y:S02]  /*3880*/  LOP3.LUT R18, R8, R27, RZ, 0x3c, !PT ;  /* 0x0000001b08127212 */ /* 0x000fe400078e3cff */
[----:B------:R-:W-:Y:S01]  /*3890*/  MOV R8, R16 ;  /* 0x0000001000087202 */ /* 0x000fe20000000f00 */
[----:B------:R-:W-:Y:S01]  /*38a0*/  IMAD.IADD R19, R17, 0x1, R0 ;  /* 0x0000000111137824 */ /* 0x000fe200078e0200 */
[----:B------:R-:W-:Y:S01]  /*38b0*/  IADD3 R20, R20, R18, RZ ;  /* 0x0000001214147210 */ /* 0x000fe20007ffe0ff */
[----:B------:R-:W-:-:S02]  /*38c0*/  IMAD R0, R22, c[0x0][0x2b0], RZ ;  /* 0x0000ac0016007a24 */ /* 0x000fc400078e02ff */
[C---:B------:R-:W-:Y:S02]  /*38d0*/  IMAD R16, R23.reuse, c[0x0][0x280], RZ ;  /* 0x0000a00017107a24 */ /* 0x040fe400078e02ff */
[----:B------:R-:W-:Y:S02]  /*38e0*/  IMAD R18, R23, c[0x0][0x290], RZ ;  /* 0x0000a40017127a24 */ /* 0x000fe400078e02ff */
[----:B------:R-:W-:Y:S02]  /*38f0*/  IMAD R17, R6, c[0x0][0x2b4], R0 ;  /* 0x0000ad0006117a24 */ /* 0x000fe400078e0200 */
[C---:B------:R-:W-:Y:S02]  /*3900*/  IMAD R16, R129.reuse, c[0x0][0x284], R16 ;  /* 0x0000a10081107a24 */ /* 0x040fe400078e0210 */
[C---:B------:R-:W-:Y:S02]  /*3910*/  IMAD R6, R129.reuse, c[0x0][0x294], R18 ;  /* 0x0000a50081067a24 */ /* 0x040fe400078e0212 */
[----:B------:R-:W-:-:S04]  /*3920*/  IMAD.WIDE.U32 R94, R129, c[0x0][0x290], R8 ;  /* 0x0000a400815e7a25 */ /* 0x000fc800078e0008 */
[----:B------:R-:W-:Y:S01]  /*3930*/  IMAD.IADD R21, R24, 0x1, R21 ;  /* 0x0000000118157824 */ /* 0x000fe200078e0215 */
[----:B------:R-:W-:Y:S01]  /*3940*/  LEA R0, R170, R114, 0x6 ;  /* 0x00000072aa007211 */ /* 0x000fe200078e30ff */
[----:B------:R-:W-:Y:S01]  /*3950*/  IMAD.IADD R124, R107, 0x1, R17 ;  /* 0x000000016b7c7824 */ /* 0x000fe200078e0211 */
[----:B------:R-:W-:Y:S01]  /*3960*/  IADD3 R121, R16, R97, RZ ;  /* 0x0000006110797210 */ /* 0x000fe20007ffe0ff */
[----:B------:R-:W-:Y:S01]  /*3970*/  IMAD.IADD R123, R101, 0x1, R16 ;  /* 0x00000001657b7824 */ /* 0x000fe200078e0210 */
[----:B------:R-:W-:Y:S01]  /*3980*/  IADD3 R117, R6, R95, RZ ;  /* 0x0000005f06757210 */ /* 0x000fe20007ffe0ff */
[----:B------:R-:W-:Y:S01]  /*3990*/  IMAD.IADD R122, R99, 0x1, R6 ;  /* 0x00000001637a7824 */ /* 0x000fe200078e0206 */
[----:B------:R-:W-:Y:S01]  /*39a0*/  SHF.L.U32 R111, R20, 0x1, RZ ;  /* 0x00000001146f7819 */ /* 0x000fe200000006ff */
[----:B------:R-:W-:Y:S02]  /*39b0*/  IMAD.SHL.U32 R116, R21, 0x2, RZ ;  /* 0x0000000215747824 */ /* 0x000fe400078e00ff */
[----:B------:R-:W-:Y:S01]  /*39c0*/  IMAD.SHL.U32 R110, R19, 0x2, RZ ;  /* 0x00000002136e7824 */ /* 0x000fe200078e00ff */
[----:B------:R-:W-:Y:S06]  /*39d0*/  BAR.SYNC.DEFER_BLOCKING 0x0 ;  /* 0x0000000000007b1d */ /* 0x000fec0000010000 */
.L_x_1585:
        /* <DEDUP_REMOVED lines=107> */
.L_x_1563:
[----:B------:R-:W-:Y:S05]  /*4090*/  BSYNC B0 ;  /* 0x0000000000007941 */ /* 0x000fea0003800000 */
.L_x_1562:
        /* <DEDUP_REMOVED lines=93> */
.L_x_1566:
[----:B------:R-:W-:Y:S05]  /*4670*/  BSYNC B0 ;  /* 0x0000000000007941 */ /* 0x000fea0003800000 */
.L_x_1565:
[----:B------:R-:W-:Y:S01]  /*4680*/  ISETP.GE.AND P0, PT, R113, c[0x0][0x1d4], PT ;  /* 0x0000750071007a0c */ /* 0x000fe20003f06270 */
[----:B------:R-:W-:Y:S01]  /*4690*/  @!UPT UIADD3 URZ, URZ, URZ, URZ ;  /* 0x0000003f3f3ff290 */ /* 0x000fe2000fffe03f */
[----:B------:R-:W-:Y:S11]  /*46a0*/  BSSY B0, `(.L_x_1567) ;  /* 0x000003a000007945 */ /* 0x000ff60003800000 */
[----:B------:R-:W-:-:S05]  /*46b0*/  @P0 BRA `(.L_x_1568) ;  /* 0x0000038000000947 */ /* 0x000fca0003800000 */
[----:B------:R-:W5:Y:S04]  /*46c0*/  LDL R3, [R1+0x2c] ;  /* 0x00002c0001037983 */ /* 0x000f680000100800 */
[----:B-1----:R-:W1:Y:S01]  /*46d0*/  LDS.128 R12, [R247+0x2400] ;  /* 0x00240000f70c7984 */ /* 0x002e620000000c00 */
[----:B-----5:R-:W-:Y:S04]  /*46e0*/  SHF.L.U32 R3, R3, 0x3, RZ ;  /* 0x0000000303037819 */ /* 0x020fe800000006ff */
[C---:B--2-4-:R-:W-:Y:S04]  /*46f0*/  LEA R34, P0, R3.reuse, R52, 0x1 ;  /* 0x0000003403227211 */ /* 0x054fe800078008ff */
        /* <DEDUP_REMOVED lines=52> */
.L_x_1568:
[----:B------:R-:W-:Y:S05]  /*4a40*/  BSYNC B0 ;  /* 0x0000000000007941 */ /* 0x000fea0003800000 */
.L_x_1567:
[----:B------:R-:W-:Y:S01]  /*4a50*/  ISETP.GE.AND P0, PT, R112, c[0x0][0x1d4], PT ;  /* 0x0000750070007a0c */ /* 0x000fe20003f06270 */
[----:B------:R-:W-:Y:S01]  /*4a60*/  @!UPT UIADD3 URZ, URZ, URZ, URZ ;  /* 0x0000003f3f3ff290 */ /* 0x000fe2000fffe03f */
[----:B------:R-:W-:Y:S11]  /*4a70*/  BSSY B0, `(.L_x_1569) ;  /* 0x000003c000007945 */ /* 0x000ff60003800000 */
[----:B------:R-:W-:-:S05]  /*4a80*/  @P0 BRA `(.L_x_1570) ;  /* 0x000003a000000947 */ /* 0x000fca0003800000 */
[----:B---3--:R-:W-:Y:S01]  /*4a90*/  IMAD.MOV.U32 R5, RZ, RZ, R53 ;  /* 0x000000ffff057224 */ /* 0x008fe200078e0035 */
[----:B----4-:R-:W-:Y:S01]  /*4aa0*/  MOV R4, R52 ;  /* 0x0000003400047202 */ /* 0x010fe20000000f00 */
[----:B------:R-:W3:Y:S04]  /*4ab0*/  LDL R3, [R1+0x28] ;  /* 0x0000280001037983 */ /* 0x000ee80000100800 */
[----:B------:R-:W4:Y:S01]  /*4ac0*/  LDS.128 R8, [R246+0x3000] ;  /* 0x00300000f6087984 */ /* 0x000f220000000c00 */
[----:B---3--:R-:W-:Y:S04]  /*4ad0*/  SHF.L.U32 R3, R3, 0x3, RZ ;  /* 0x0000000303037819 */ /* 0x008fe800000006ff */
[C---:B-12---:R-:W-:Y:S04]  /*4ae0*/  LEA R34, P0, R3.reuse, R4, 0x1 ;  /* 0x0000000403227211 */ /* 0x046fe800078008ff */
[----:B------:R-:W-:Y:S02]  /*4af0*/  LEA.HI.X.SX32 R35, R3, R5, 0x1, P0 ;  /* 0x0000000503237211 */ /* 0x000fe400000f0eff */
[----:B------:R-:W-:Y:S11]  /*4b00*/  ISETP.GE.AND P0, PT, R166, c[0x0][0x27c], PT ;  /* 0x00009f00a6007a0c */ /* 0x000ff60003f06270 */
[----:B------:R-:W-:Y:S02]  /*4b10*/  @!UPT UIADD3 URZ, URZ, URZ, URZ ;  /* 0x0000003f3f3ff290 */ /* 0x000fe4000fffe03f */
[----:B----4-:R-:W-:Y:S01]  /*4b20*/  @!P0 MOV R4, R8 ;  /* 0x0000000800048202 */ /* 0x010fe20000000f00 */
[----:B------:R-:W-:Y:S01]  /*4b30*/  @!P0 HADD2.F32 R3, -RZ, R26.H0_H0 ;  /* 0x2000001aff038230 */ /* 0x000fe20000004100 */
[----:B------:R-:W-:Y:S01]  /*4b40*/  @!P0 MOV R5, R9 ;  /* 0x0000000900058202 */ /* 0x000fe20000000f00 */
[----:B------:R-:W-:Y:S01]  /*4b50*/  @!P0 HADD2.F32 R14, -RZ, R48.H0_H0 ;  /* 0x20000030ff0e8230 */ /* 0x000fe20000004100 */
        /* <DEDUP_REMOVED lines=15> */
[----:B------:R-:W-:Y:S01]  /*4c50*/  @!P0 HADD2.F32 R22, -RZ, R48.H1_H1 ;  /* 0x30000030ff168230 */ /* 0x000fe20000004100 */
[-C--:B------:R-:W-:Y:S01]  /*4c60*/  @!P0 FMUL.FTZ R17, R15, R6.reuse ;  /* 0x000000060f118220 */ /* 0x080fe20000410000 */
[----:B------:R-:W-:Y:S01]  /*4c70*/  @!P0 SHF.R.U32.HI R30, RZ, 0x10, R41 ;  /* 0x00000010ff1e8819 */ /* 0x000fe20000011629 */
        /* <DEDUP_REMOVED lines=27> */
.L_x_1570:
[----:B------:R-:W-:Y:S05]  /*4e30*/  BSYNC B0 ;  /* 0x0000000000007941 */ /* 0x000fea0003800000 */
.L_x_1569:
[----:B------:R-:W-:Y:S01]  /*4e40*/  ISETP.GE.AND P0, PT, R250, c[0x0][0x1d4], PT ;  /* 0x00007500fa007a0c */ /* 0x000fe20003f06270 */
[----:B------:R-:W-:Y:S01]  /*4e50*/  @!UPT UIADD3 URZ, URZ, URZ, URZ ;  /* 0x0000003f3f3ff290 */ /* 0x000fe2000fffe03f */
[----:B------:R-:W-:Y:S11]  /*4e60*/  BSSY B0, `(.L_x_1571) ;  /* 0x0000039000007945 */ /* 0x000ff60003800000 */
[----:B------:R-:W-:-:S05]  /*4e70*/  @P0 BRA `(.L_x_1572) ;  /* 0x0000037000000947 */ /* 0x000fca0003800000 */
[C---:B----4-:R-:W-:Y:S01]  /*4e80*/  LEA R30, P0, R250.reuse, R52, 0x1 ;  /* 0x00000034fa1e7211 */ /* 0x050fe200078008ff */
[----:B------:R-:W4:Y:S04]  /*4e90*/  LDL R3, [R1+0x58] ;  /* 0x0000580001037983 */ /* 0x000f280000100800 */
[----:B-1----:R-:W1:Y:S01]  /*4ea0*/  LDS.128 R8, [R247+0x3000] ;  /* 0x00300000f7087984 */ /* 0x002e620000000c00 */
[----:B---34-:R-:W-:Y:S02]  /*4eb0*/  LEA.HI.X R31, R250, R53, R3, 0x1, P0 ;  /* 0x00000035fa1f7211 */ /* 0x018fe400000f0c03 */
        /* <DEDUP_REMOVED lines=16> */
[-C--:B--2---:R-:W-:Y:S01]  /*4fc0*/  @!P0 FFMA.FTZ R32, R4, R13.reuse, -R17 ;  /* 0x0000000d04208223 */ /* 0x084fe20000010811 */
        /* <DEDUP_REMOVED lines=34> */
.L_x_1572:
[----:B------:R-:W-:Y:S05]  /*51f0*/  BSYNC B0 ;  /* 0x0000000000007941 */ /* 0x000fea0003800000 */
.L_x_1571:
        /* <DEDUP_REMOVED lines=59> */
.L_x_1574:
[----:B------:R-:W-:Y:S05]  /*55b0*/  BSYNC B0 ;  /* 0x0000000000007941 */ /* 0x000fea0003800000 */
.L_x_1573:
[----:B------:R-:W-:Y:S11]  /*55c0*/  ISETP.GE.AND P0, PT, R248, c[0x0][0x1d4], PT ;  /* 0x00007500f8007a0c */ /* 0x000ff60003f06270 */
[----:B------:R-:W-:Y:S02]  /*55d0*/  @!UPT UIADD3 URZ, URZ, URZ, URZ ;  /* 0x0000003f3f3ff290 */ /* 0x000fe4000fffe03f */
[----:B------:R-:W-:-:S05]  /*55e0*/  @P0 BRA `(.L_x_1564) ;  /* 0x000022d000000947 */ /* 0x000fca0003800000 */
[C---:B-1--4-:R-:W-:Y:S01]  /*55f0*/  LEA R22, P0, R248.reuse, R52, 0x1 ;  /* 0x00000034f8167211 */ /* 0x052fe200078008ff */
[----:B------:R-:W4:Y:S04]  /*5600*/  LDL R3, [R1+0x50] ;  /* 0x0000500001037983 */ /* 0x000f280000100800 */
[----:B------:R-:W1:Y:S01]  /*5610*/  LDS.128 R8, [R247+0x3c00] ;  /* 0x003c0000f7087984 */ /* 0x000e620000000c00 */
        /* <DEDUP_REMOVED lines=53> */
.L_x_1561:
        /* <DEDUP_REMOVED lines=47> */
.L_x_1576:
[----:B------:R-:W-:Y:S05]  /*5c60*/  BSYNC B0 ;  /* 0x0000000000007941 */ /* 0x000fea0003800000 */
.L_x_1575:
        /* <DEDUP_REMOVED lines=159> */
.L_x_1578:
[----:B------:R-:W-:Y:S05]  /*6660*/  BSYNC B0 ;  /* 0x0000000000007941 */ /* 0x000fea0003800000 */
.L_x_1577:
        /* <DEDUP_REMOVED lines=122> */
.L_x_1580:
[----:B------:R-:W-:Y:S05]  /*6e10*/  BSYNC B0 ;  /* 0x0000000000007941 */ /* 0x000fea0003800000 */
.L_x_1579:
        /* <DEDUP_REMOVED lines=125> */
.L_x_1560:
        /* <DEDUP_REMOVED lines=8> */
[----:B------:R-:W-:Y:S02]  /*7670*/  ISETP.GE.AND P0, PT, R108, c[0x0][0x1d4], PT ;  /* 0x000075006c007a0c */ /* 0x000fe40003f06270 */
[----:B------:R-:W-:Y:S01]  /*7680*/  ISETP.GE.AND P5, PT, R250, c[0x0][0x1d4], PT ;  /* 0x00007500fa007a0c */ /* 0x000fe20003fa6270 */
[----:B------:R-:W5:Y:S04]  /*7690*/  LDL R6, [R1+0x50] ;  /* 0x0000500001067983 */ /* 0x000f680000100800 */
[----:B---3--:R-:W3:Y:S04]  /*76a0*/  LDL R16, [R1+0x54] ;  /* 0x0000540001107983 */ /* 0x008ee80000100800 */
[----:B--2---:R-:W2:Y:S02]  /*76b0*/  LDL R15, [R1+0x2c] ;  /* 0x00002c00010f7983 */ /* 0x004ea40000100800 */
[CC--:B------:R-:W-:Y:S02]  /*76c0*/  @!P0 LEA R8, P4, R108.reuse, R4.reuse, 0x1 ;  /* 0x000000046c088211 */ /* 0x0c0fe400078808ff */
[----:B------:R-:W2:Y:S02]  /*76d0*/  LDL R14, [R1+0x28] ;  /* 0x00002800010e7983 */ /* 0x000ea40000100800 */
[-C--:B------:R-:W-:Y:S02]  /*76e0*/  @!P0 LEA.HI.X R9, R108, R5.reuse, R109, 0x1, P4 ;  /* 0x000000056c098211 */ /* 0x080fe400020f0c6d */
[CC--:B------:R-:W-:Y:S04]  /*76f0*/  @!P5 LEA R12, P4, R250.reuse, R4.reuse, 0x1 ;  /* 0x00000004fa0cd211 */ /* 0x0c0fe800078808ff */
[-C--:B----4-:R-:W-:Y:S02]  /*7700*/  @!P5 LEA.HI.X R13, R250, R5.reuse, R10, 0x1, P4 ;  /* 0x00000005fa0dd211 */ /* 0x090fe400020f0c0a */
[C---:B------:R-:W-:Y:S11]  /*7710*/  ISETP.GE.AND P4, PT, R249.reuse, c[0x0][0x1d4], PT ;  /* 0x00007500f9007a0c */ /* 0x040ff60003f86270 */
[----:B------:R-:W-:Y:S02]  /*7720*/  @!UPT UIADD3 URZ, URZ, URZ, URZ ;  /* 0x0000003f3f3ff290 */ /* 0x000fe4000fffe03f */
[CC--:B------:R-:W-:Y:S04]  /*7730*/  @!P4 LEA R10, P6, R249.reuse, R4.reuse, 0x1 ;  /* 0x00000004f90ac211 */ /* 0x0c0fe800078c08ff */
[-C--:B---3--:R-:W-:Y:S02]  /*7740*/  @!P4 LEA.HI.X R11, R249, R5.reuse, R16, 0x1, P6 ;  /* 0x00000005f90bc211 */ /* 0x088fe400030f0c10 */
[----:B------:R-:W3:Y:S04]  /*7750*/  @!P0 LDS.128 R16, [R246+0x2400] ;  /* 0x00240000f6108984 */ /* 0x000ee80000000c00 */
[----:B---3--:R3:W-:Y:S01]  /*7760*/  @!P0 ST.E.128 [R8.64], R16 ;  /* 0x0000001008008985 */ /* 0x0087e2000c101d08 */
[----:B------:R-:W-:Y:S11]  /*7770*/  ISETP.GE.AND P0, PT, R113, c[0x0][0x1d4], PT ;  /* 0x0000750071007a0c */ /* 0x000ff60003f06270 */
[----:B------:R-:W-:Y:S02]  /*7780*/  @!UPT UIADD3 URZ, URZ, URZ, URZ ;  /* 0x0000003f3f3ff290 */ /* 0x000fe4000fffe03f */
[----:B------:R-:W4:Y:S01]  /*7790*/  @!P0 LDS.128 R16, [R247+0x2400] ;  /* 0x00240000f7108984 */ /* 0x000f220000000c00 */
[----:B--2---:R-:W-:Y:S04]  /*77a0*/  @!P0 IMAD.SHL.U32 R3, R15, 0x8, RZ ;  /* 0x000000080f038824 */ /* 0x004fe800078e00ff */
[--C-:B---3--:R-:W-:Y:S05]  /*77b0*/  @!P0 IMAD.WIDE R8, R3, 0x2, R4.reuse ;  /* 0x0000000203088825 */ /* 0x108fea00078e0204 */
[----:B----4-:R2:W-:Y:S01]  /*77c0*/  @!P0 ST.E.128 [R8.64], R16 ;  /* 0x0000001008008985 */ /* 0x0105e2000c101d08 */
        /* <DEDUP_REMOVED lines=9> */
[----:B-----5:R-:W-:Y:S01]  /*7860*/  @!P0 LEA.HI.X R5, R248, R5, R6, 0x1, P6 ;  /* 0x00000005f8058211 */ /* 0x020fe200030f0c06 */
[----:B--2---:R-:W-:Y:S04]  /*7870*/  @!P5 ST.E.128 [R12.64], R16 ;  /* 0x000000100c00d985 */ /* 0x004fe8000c101d08 */
[----:B------:R-:W2:Y:S04]  /*7880*/  @!P4 LDS.128 R12, [R246+0x3c00] ;  /* 0x003c0000f60cc984 */ /* 0x000ea80000000c00 */
[----:B--2---:R-:W-:Y:S04]  /*7890*/  @!P4 ST.E.128 [R10.64], R12 ;  /* 0x0000000c0a00c985 */ /* 0x004fe8000c101d08 */
[----:B------:R-:W2:Y:S04]  /*78a0*/  @!P0 LDS.128 R8, [R247+0x3c00] ;  /* 0x003c0000f7088984 */ /* 0x000ea80000000c00 */
[----:B--2---:R2:W-:Y:S02]  /*78b0*/  @!P0 ST.E.128 [R4.64], R8 ;  /* 0x0000000804008985 */ /* 0x0045e4000c101d08 */
.L_x_1564:
[----:B------:R-:W-:Y:S05]  /*78c0*/  BSYNC B1 ;  /* 0x0000000000017941 */ /* 0x000fea0003800000 */
.L_x_1559:
[----:B-12--5:R-:W-:Y:S01]  /*78d0*/  IMAD.WIDE R8, R33, 0x30, R88 ;  /* 0x0000003021087825 */ /* 0x026fe200078e0258 */
[----:B------:R-:W2:Y:S01]  /*78e0*/  LDL R24, [R1+0x14] ;  /* 0x0000140001187983 */ /* 0x000ea20000100800 */
[----:B------:R-:W-:Y:S01]  /*78f0*/  P2R R14, PR, RZ, 0x2 ;  /* 0x00000002ff0e7803 */ /* 0x000fe20000000000 */
[----:B------:R-:W-:Y:S01]  /*7900*/  BSSY B0, `(.L_x_1581) ;  /* 0x0000063000007945 */ /* 0x000fe20003800000 */
[C---:B------:R-:W-:Y:S01]  /*7910*/  LOP3.LUT P1, RZ, R245.reuse, 0x4, RZ, 0xc0, !PT ;  /* 0x00000004f5ff7812 */ /* 0x040fe2000782c0ff */
[----:B------:R-:W1:Y:S01]  /*7920*/  S2R R3, SR_TID.X ;  /* 0x0000000000037919 */ /* 0x000e620000002100 */
[----:B------:R-:W-:Y:S02]  /*7930*/  LOP3.LUT P6, RZ, R245, 0x1, RZ, 0xc0, !PT ;  /* 0x00000001f5ff7812 */ /* 0x000fe400078cc0ff */
        /* <DEDUP_REMOVED lines=10> */
[----:B------:R-:W-:Y:S01]  /*79e0*/  @P4 IMAD R3, R9, c[0x0][0x258], RZ ;  /* 0x0000960009034a24 */ /* 0x000fe200078e02ff */
[----:B------:R-:W-:Y:S01]  /*79f0*/  @P4 MOV R5, R81 ;  /* 0x0000005100054202 */ /* 0x000fe20000000f00 */
[----:B---3--:R-:W-:Y:S02]  /*7a00*/  @P4 IMAD.MOV.U32 R4, RZ, RZ, R82 ;  /* 0x000000ffff044224 */ /* 0x008fe400078e0052 */
[C---:B------:R-:W-:Y:S02]  /*7a10*/  @P4 IMAD R3, R8.reuse, c[0x0][0x25c], R3 ;  /* 0x0000970008034a24 */ /* 0x040fe400078e0203 */
[----:B------:R-:W-:Y:S04]  /*7a20*/  @P4 IMAD.WIDE.U32 R4, R8, c[0x0][0x258], R4 ;  /* 0x0000960008044a25 */ /* 0x000fe800078e0004 */
[----:B------:R-:W-:Y:S01]  /*7a30*/  @P4 IMAD.IADD R3, R5, 0x1, R3 ;  /* 0x0000000105034824 */ /* 0x000fe200078e0203 */
[----:B------:R-:W-:Y:S01]  /*7a40*/  @P4 LEA R10, P5, R4, c[0x0][0x250], 0x1 ;  /* 0x00009400040a4a11 */ /* 0x000fe200078a08ff */
[----:B------:R-:W-:Y:S03]  /*7a50*/  IMAD R8, R80, c[0x0][0x218], RZ ;  /* 0x0000860050087a24 */ /* 0x000fe600078e02ff */
[----:B------:R-:W-:Y:S01]  /*7a60*/  @P4 LEA.HI.X R11, R4, c[0x0][0x254], R3, 0x1, P5 ;  /* 0x00009500040b4a11 */ /* 0x000fe200028f0c03 */
[----:B------:R-:W-:Y:S02]  /*7a70*/  IMAD R3, R79, c[0x0][0x208], RZ ;  /* 0x000082004f037a24 */ /* 0x000fe400078e02ff */
[C---:B------:R-:W-:Y:S04]  /*7a80*/  IMAD.WIDE.U32 R4, R78.reuse, c[0x0][0x208], RZ ;  /* 0x000082004e047a25 */ /* 0x040fe800078e00ff */
[----:B------:R-:W-:Y:S02]  /*7a90*/  IMAD R3, R78, c[0x0][0x20c], R3 ;  /* 0x000083004e037a24 */ /* 0x000fe400078e0203 */
[----:B------:R-:W-:Y:S02]  /*7aa0*/  IMAD R8, R77, c[0x0][0x21c], R8 ;  /* 0x000087004d087a24 */ /* 0x000fe400078e0208 */
[----:B------:R-:W-:Y:S04]  /*7ab0*/  IMAD.IADD R5, R5, 0x1, R3 ;  /* 0x0000000105057824 */ /* 0x000fe800078e0203 */
[----:B------:R-:W-:Y:S05]  /*7ac0*/  IMAD.WIDE.U32 R4, R77, c[0x0][0x218], R4 ;  /* 0x000086004d047a25 */ /* 0x000fea00078e0004 */
[----:B------:R-:W-:Y:S02]  /*7ad0*/  IADD3 R3, P5, R102, R4, RZ ;  /* 0x0000000466037210 */ /* 0x000fe40007fbe0ff */
[----:B------:R-:W-:Y:S02]  /*7ae0*/  @P0 MOV R4, R82 ;  /* 0x0000005200040202 */ /* 0x000fe40000000f00 */
[----:B------:R-:W-:Y:S01]  /*7af0*/  IADD3.X R12, R125, R5, R8, P5, !PT ;  /* 0x000000057d0c7210 */ /* 0x000fe20002ffe408 */
[----:B------:R-:W-:Y:S02]  /*7b00*/  @P0 IMAD R8, R13, c[0x0][0x258], RZ ;  /* 0x000096000d080a24 */ /* 0x000fe400078e02ff */
[----:B------:R-:W-:Y:S04]  /*7b10*/  @P0 IMAD.MOV.U32 R5, RZ, RZ, R81 ;  /* 0x000000ffff050224 */ /* 0x000fe800078e0051 */
[C---:B------:R-:W-:Y:S04]  /*7b20*/  @P0 IMAD.WIDE.U32 R4, R6.reuse, c[0x0][0x258], R4 ;  /* 0x0000960006040a25 */ /* 0x040fe800078e0004 */
[----:B------:R-:W-:Y:S01]  /*7b30*/  @P0 IMAD R6, R6, c[0x0][0x25c], R8 ;  /* 0x0000970006060a24 */ /* 0x000fe200078e0208 */
[C---:B------:R-:W-:Y:S03]  /*7b40*/  @P0 LEA R8, P5, R4.reuse, c[0x0][0x250], 0x1 ;  /* 0x0000940004080a11 */ /* 0x040fe600078a08ff */
[----:B------:R-:W-:Y:S05]  /*7b50*/  @P0 IMAD.IADD R6, R5, 0x1, R6 ;  /* 0x0000000105060824 */ /* 0x000fea00078e0206 */
[----:B------:R-:W-:Y:S02]  /*7b60*/  @P0 LEA.HI.X R9, R4, c[0x0][0x254], R6, 0x1, P5 ;  /* 0x0000950004090a11 */ /* 0x000fe400028f0c06 */
[C---:B------:R-:W-:Y:S04]  /*7b70*/  LEA R4, P5, R3.reuse, c[0x0][0x1f8], 0x1 ;  /* 0x00007e0003047a11 */ /* 0x040fe800078a08ff */
[----:B------:R-:W-:Y:S02]  /*7b80*/  LEA.HI.X R5, R3, c[0x0][0x1fc], R12, 0x1, P5 ;  /* 0x00007f0003057a11 */ /* 0x000fe400028f0c0c */
[----:B------:R-:W1:Y:S01]  /*7b90*/  SHFL.IDX PT, R4, R4, RZ, 0x1e1f ;  /* 0x001e1fff04047589 */ /* 0x000e6200000e0000 */
[C---:B------:R-:W-:Y:S03]  /*7ba0*/  LOP3.LUT P5, RZ, R245.reuse, 0x2, RZ, 0xc0, !PT ;  /* 0x00000002f5ff7812 */ /* 0x040fe600078ac0ff */
[----:B------:R-:W3:Y:S01]  /*7bb0*/  SHFL.IDX PT, R5, R5, RZ, 0x1e1f ;  /* 0x001e1fff05057589 */ /* 0x000ee200000e0000 */
[C---:B--2---:R-:W-:Y:S01]  /*7bc0*/  @P4 SHF.L.U32 R6, R24.reuse, 0x1, RZ ;  /* 0x0000000118064819 */ /* 0x044fe200000006ff */
[----:B------:R-:W-:Y:S04]  /*7bd0*/  @P0 IMAD.SHL.U32 R3, R24, 0x2, RZ ;  /* 0x0000000218030824 */ /* 0x000fe800078e00ff */
[----:B------:R-:W-:Y:S01]  /*7be0*/  @!PT LDS RZ, [RZ] ;  /* 0x00000000fffff984 */ /* 0x000fe20000000800 */
[----:B------:R2:W-:Y:S01]  /*7bf0*/  @P4 LDGSTS.E.BYPASS.LTC128B.128 [R6+0x1880], [R10.64], !P1 ;  /* 0x018800000a064fae */ /* 0x0005e2000c901d48 */
[----:B------:R-:W-:Y:S03]  /*7c00*/  ISETP.NE.AND P1, PT, R14, RZ, PT ;  /* 0x000000ff0e00720c */ /* 0x000fe60003f25270 */
[----:B------:R2:W-:Y:S04]  /*7c10*/  @P4 LDGSTS.E.BYPASS.LTC128B.128 [R6+0x2480], [R10.64+0x40], !P5 ;  /* 0x024800400a064fae */ /* 0x0005e8000e901d48 */
[----:B------:R2:W-:Y:S01]  /*7c20*/  @P4 LDGSTS.E.BYPASS.LTC128B.128 [R6+0x3080], [R10.64+0x80], !P6 ;  /* 0x030800800a064fae */ /* 0x0005e2000f101d48 */
[----:B------:R-:W-:Y:S11]  /*7c30*/  LOP3.LUT P4, RZ, R245, 0x4, RZ, 0xc0, !PT ;  /* 0x00000004f5ff7812 */ /* 0x000ff6000788c0ff */
[----:B------:R-:W-:Y:S02]  /*7c40*/  @!UPT UIADD3 URZ, URZ, URZ, URZ ;  /* 0x0000003f3f3ff290 */ /* 0x000fe4000fffe03f */
        /* <DEDUP_REMOVED lines=9> */
[----:B------:R-:W-:Y:S02]  /*7ce0*/  ISETP.GE.AND P0, PT, R108, c[0x0][0x1d4], PT ;  /* 0x000075006c007a0c */ /* 0x000fe40003f06270 */
[----:B------:R-:W-:Y:S01]  /*7cf0*/  ISETP.GE.AND P5, PT, R250, c[0x0][0x1d4], PT ;  /* 0x00007500fa007a0c */ /* 0x000fe20003fa6270 */
[----:B------:R-:W3:Y:S04]  /*7d00*/  LDL R16, [R1+0x54] ;  /* 0x0000540001107983 */ /* 0x000ee80000100800 */
[----:B------:R-:W5:Y:S04]  /*7d10*/  LDL R20, [R1+0x2c] ;  /* 0x00002c0001147983 */ /* 0x000f680000100800 */
[----:B----4-:R-:W4:Y:S02]  /*7d20*/  LDL R26, [R1+0x28] ;  /* 0x00002800011a7983 */ /* 0x010f240000100800 */
[CC--:B------:R-:W-:Y:S02]  /*7d30*/  @!P0 LEA R8, P4, R108.reuse, R4.reuse, 0x1 ;  /* 0x000000046c088211 */ /* 0x0c0fe400078808ff */
[----:B------:R-:W3:Y:S02]  /*7d40*/  LDL R15, [R1+0x50] ;  /* 0x00005000010f7983 */ /* 0x000ee40000100800 */
[-C--:B------:R-:W-:Y:S02]  /*7d50*/  @!P0 LEA.HI.X R9, R108, R5.reuse, R109, 0x1, P4 ;  /* 0x000000056c098211 */ /* 0x080fe400020f0c6d */
[CC--:B------:R-:W-:Y:S04]  /*7d60*/  @!P5 LEA R12, P4, R250.reuse, R4.reuse, 0x1 ;  /* 0x00000004fa0cd211 */ /* 0x0c0fe800078808ff */
[-C--:B--2---:R-:W-:Y:S02]  /*7d70*/  @!P5 LEA.HI.X R13, R250, R5.reuse, R17, 0x1, P4 ;  /* 0x00000005fa0dd211 */ /* 0x084fe400020f0c11 */
[C---:B------:R-:W-:Y:S11]  /*7d80*/  ISETP.GE.AND P4, PT, R249.reuse, c[0x0][0x1d4], PT ;  /* 0x00007500f9007a0c */ /* 0x040ff60003f86270 */
[----:B------:R-:W-:Y:S02]  /*7d90*/  @!UPT UIADD3 URZ, URZ, URZ, URZ ;  /* 0x0000003f3f3ff290 */ /* 0x000fe4000fffe03f */
[CC--:B------:R-:W-:Y:S04]  /*7da0*/  @!P4 LEA R10, P6, R249.reuse, R4.reuse, 0x1 ;  /* 0x00000004f90ac211 */ /* 0x0c0fe800078c08ff */
[-C--:B---3--:R-:W-:Y:S02]  /*7db0*/  @!P4 LEA.HI.X R11, R249, R5.reuse, R16, 0x1, P6 ;  /* 0x00000005f90bc211 */ /* 0x088fe400030f0c10 */
[----:B------:R-:W1:Y:S04]  /*7dc0*/  @!P0 LDS.128 R16, [R246] ;  /* 0x00000000f6108984 */ /* 0x000e680000000c00 */
[----:B-1----:R1:W-:Y:S01]  /*7dd0*/  @!P0 ST.E.128 [R8.64], R16 ;  /* 0x0000001008008985 */ /* 0x0023e2000c101d08 */
[----:B------:R-:W-:Y:S11]  /*7de0*/  ISETP.GE.AND P0, PT, R113, c[0x0][0x1d4], PT ;  /* 0x0000750071007a0c */ /* 0x000ff60003f06270 */
[----:B------:R-:W-:Y:S02]  /*7df0*/  @!UPT UIADD3 URZ, URZ, URZ, URZ ;  /* 0x0000003f3f3ff290 */ /* 0x000fe4000fffe03f */
[----:B------:R-:W2:Y:S01]  /*7e00*/  @!P0 LDS.128 R16, [R247] ;  /* 0x00000000f7108984 */ /* 0x000ea20000000c00 */
[----:B-----5:R-:W-:Y:S04]  /*7e10*/  @!P0 IMAD.SHL.U32 R3, R20, 0x8, RZ ;  /* 0x0000000814038824 */ /* 0x020fe800078e00ff */
[--C-:B-1----:R-:W-:Y:S05]  /*7e20*/  @!P0 IMAD.WIDE R8, R3, 0x2, R4.reuse ;  /* 0x0000000203088825 */ /* 0x102fea00078e0204 */
[----:B--2---:R1:W-:Y:S01]  /*7e30*/  @!P0 ST.E.128 [R8.64], R16 ;  /* 0x0000001008008985 */ /* 0x0043e2000c101d08 */
[----:B------:R-:W-:Y:S11]  /*7e40*/  ISETP.GE.AND P0, PT, R112, c[0x0][0x1d4], PT ;  /* 0x0000750070007a0c */ /* 0x000ff60003f06270 */
[----:B------:R-:W-:Y:S02]  /*7e50*/  @!UPT UIADD3 URZ, URZ, URZ, URZ ;  /* 0x0000003f3f3ff290 */ /* 0x000fe4000fffe03f */
[----:B------:R-:W2:Y:S01]  /*7e60*/  @!P0 LDS.128 R20, [R246+0xc00] ;  /* 0x000c0000f6148984 */ /* 0x000ea20000000c00 */
[----:B----4-:R-:W-:Y:S04]  /*7e70*/  @!P0 IMAD.SHL.U32 R3, R26, 0x8, RZ ;  /* 0x000000081a038824 */ /* 0x010fe800078e00ff */
        /* <DEDUP_REMOVED lines=11> */
.L_x_1582:
[----:B-123--:R-:W-:Y:S05]  /*7f30*/  BSYNC B0 ;  /* 0x0000000000007941 */ /* 0x00efea0003800000 */
.L_x_1581:
        /* <DEDUP_REMOVED lines=43> */
.L_x_1584:
[----:B------:R-:W-:Y:S05]  /*81f0*/  BSYNC B0 ;  /* 0x0000000000007941 */ /* 0x000fea0003800000 */
.L_x_1583:
[----:B------:R-:W0:Y:S01]  /*8200*/  LDGDEPBAR ;  /* 0x00000000000079af */ /* 0x000e220000000000 */
[----:B------:R-:W-:Y:S01]  /*8210*/  IADD3 R33, R33, -0x1, RZ ;  /* 0xffffffff21217810 */ /* 0x000fe20007ffe0ff */
[----:B------:R-:W-:-:S05]  /*8220*/  @P5 BRA `(.L_x_1585) ;  /* 0xffffb7b000005947 */ /* 0x000fca000383ffff */
[----:B------:R-:W-:Y:S01]  /*8230*/  WARPSYNC 0xffffffff ;  /* 0xffffffff00007948 */ /* 0x000fe20003800000 */
[----:B------:R-:W-:Y:S06]  /*8240*/  BAR.SYNC.DEFER_BLOCKING 0x0 ;  /* 0x0000000000007b1d */ /* 0x000fec0000010000 */
.L_x_1558:
[----:B------:R-:W2:Y:S01]  /*8250*/  LDL R11, [R1+0x60] ;  /* 0x00006000010b7983 */ /* 0x000ea20000100800 */
[----:B------:R-:W-:-:S05]  /*8260*/  IMAD.MOV.U32 R0, RZ, RZ, c[0x0][0x2c4] ;  /* 0x0000b100ff007624 */ /* 0x000fca00078e00ff */
[----:B------:R-:W-:Y:S01]  /*8270*/  ISETP.NE.AND P3, PT, R0, 0x1, PT ;  /* 0x000000010000780c */ /* 0x000fe20003f65270 */
[----:B------:R-:W-:Y:S01]  /*8280*/  BSSY B0, `(.L_x_1586) ;  /* 0x0000028000007945 */ /* 0x000fe20003800000 */
[----:B--2---:R-:W-:-:S11]  /*8290*/  IADD3 R0, R11, 0x7f, RZ ;  /* 0x0000007f0b007810 */ /* 0x004fd60007ffe0ff */
[----:B------:R-:W-:-:S05]  /*82a0*/  @P3 IMAD.HI.U32 R2, R0, c[0x0][0x2c8], RZ ;  /* 0x0000b20000023a27 */ /* 0x000fca00078e00ff */
[----:B------:R-:W-:-:S05]  /*82b0*/  @P3 SHF.R.U32.HI R0, RZ, c[0x0][0x2cc], R2 ;  /* 0x0000b300ff003a19 */ /* 0x000fca0000011602 */
[----:B------:R-:W-:-:S04]  /*82c0*/  IMAD.IADD R0, R138, 0x1, R0 ;  /* 0x000000018a007824 */ /* 0x000fc800078e0200 */
[----:B------:R-:W-:-:S05]  /*82d0*/  IMAD.HI R0, R0, 0x2aaaaaab, RZ ;  /* 0x2aaaaaab00007827 */ /* 0x000fca00078e02ff */
[----:B------:R-:W-:-:S04]  /*82e0*/  SHF.R.U32.HI R2, RZ, 0x1f, R0 ;  /* 0x0000001fff027819 */ /* 0x000fc80000011600 */
[----:B------:R-:W-:-:S04]  /*82f0*/  LEA.HI.SX32 R0, R0, R2, 0x1d ;  /* 0x0000000200007211 */ /* 0x000fc800078feaff */
[----:B------:R-:W-:-:S04]  /*8300*/  IMNMX R6, R137, R0, PT ;  /* 0x0000000089067217 */ /* 0x000fc80003800200 */
[----:B------:R-:W-:Y:S01]  /*8310*/  ISETP.GE.AND P0, PT, R6, 0x1, PT ;  /* 0x000000010600780c */ /* 0x000fe20003f06270 */
[----:B------:R-:W-:-:S12]  /*8320*/  IMAD.MOV.U32 R0, RZ, RZ, RZ ;  /* 0x000000ffff007224 */ /* 0x000fd800078e00ff */
[----:B------:R-:W-:Y:S05]  /*8330*/  @!P0 BRA `(.L_x_1587) ;  /* 0x000001c000008947 */ /* 0x000fea0003800000 */
[----:B------:R-:W-:Y:S01]  /*8340*/  IABS R2, R128 ;  /* 0x0000008000027213 */ /* 0x000fe20000000000 */
[----:B-1----:R-:W-:Y:S01]  /*8350*/  IMAD.MOV.U32 R4, RZ, RZ, RZ ;  /* 0x000000ffff047224 */ /* 0x002fe200078e00ff */
[----:B------:R-:W-:Y:S02]  /*8360*/  IADD3 R8, R128, -0x1, R6 ;  /* 0xffffffff80087810 */ /* 0x000fe40007ffe006 */
[----:B------:R-:W1:Y:S02]  /*8370*/  I2F.RP R0, R2 ;  /* 0x0000000200007306 */ /* 0x000e640000209400 */
[----:B------:R-:W-:-:S06]  /*8380*/  IABS R10, R8 ;  /* 0x00000008000a7213 */ /* 0x000fcc0000000000 */
[----:B-1----:R-:W1:Y:S02]  /*8390*/  MUFU.RCP R0, R0 ;  /* 0x0000000000007308 */ /* 0x002e640000001000 */
        /* <DEDUP_REMOVED lines=22> */
.L_x_1587:
[----:B------:R-:W-:Y:S05]  /*8500*/  BSYNC B0 ;  /* 0x0000000000007941 */ /* 0x000fea0003800000 */
.L_x_1586:
[----:B------:R-:W2:Y:S01]  /*8510*/  LDL R2, [R1+0xd8] ;  /* 0x0000d80001027983 */ /* 0x000ea20000100800 */
        /* <DEDUP_REMOVED lines=50> */
[----:B-12---:R-:W-:-:S04]  /*8840*/  IMAD R3, R2, R0, RZ ;  /* 0x0000000002037224 */ /* 0x006fc800078e02ff */
[--C-:B------:R-:W-:Y:S01]  /*8850*/  IMAD.IADD R2, R3, 0x1, R0.reuse ;  /* 0x0000000103027824 */ /* 0x100fe200078e0200 */
[----:B------:R1:W-:Y:S01]  /*8860*/  STL [R1+0xc], R3 ;  /* 0x00000c0301007387 */ /* 0x0003e20000100800 */
[----:B------:R-:W-:-:S03]  /*8870*/  PRMT R0, RZ, 0x7610, R0 ;  /* 0x00007610ff007816 */ /* 0x000fc60000000000 */
[----:B------:R-:W-:-:S04]  /*8880*/  IMNMX R220, R6, R2, PT ;  /* 0x0000000206dc7217 */ /* 0x000fc80003800200 */
[----:B------:R-:W-:-:S13]  /*8890*/  ISETP.GT.AND P0, PT, R220, R3, PT ;  /* 0x00000003dc00720c */ /* 0x000fda0003f04270 */
[----:B------:R-:W-:Y:S05]  /*88a0*/  @!P0 BRA `(.L_x_1588) ;  /* 0x0001213000008947 */ /* 0x000fea0003800000 */
[----:B-1----:R-:W2:Y:S04]  /*88b0*/  LDL R3, [R1+0x8c] ;  /* 0x00008c0001037983 */ /* 0x002ea80000100800 */
[----:B------:R-:W3:Y:S04]  /*88c0*/  LDL R8, [R1+0x90] ;  /* 0x0000900001087983 */ /* 0x000ee80000100800 */
[----:B------:R-:W4:Y:S04]  /*88d0*/  LDL R4, [R1+0x78] ;  /* 0x0000780001047983 */ /* 0x000f280000100800 */
[----:B------:R-:W4:Y:S04]  /*88e0*/  LDL R5, [R1+0xd4] ;  /* 0x0000d40001057983 */ /* 0x000f280000100800 */
[----:B------:R-:W4:Y:S01]  /*88f0*/  LDL R9, [R1+0x94] ;  /* 0x0000940001097983 */ /* 0x000f220000100800 */
[----:B------:R-:W-:-:S03]  /*8900*/  ISETP.NE.U32.AND P0, PT, RZ, c[0x0][0x340], PT ;  /* 0x0000d000ff007a0c */ /* 0x000fc60003f05070 */
[----:B------:R-:W4:Y:S01]  /*8910*/  LDL.64 R16, [R1] ;  /* 0x0000000001107983 */ /* 0x000f220000100a00 */
[----:B------:R-:W-:-:S03]  /*8920*/  ISETP.NE.AND.EX P1, PT, RZ, c[0x0][0x344], PT, P0 ;  /* 0x0000d100ff007a0c */ /* 0x000fc60003f25300 */
[----:B------:R-:W4:Y:S01]  /*8930*/  LDL R14, [R1+0x8] ;  /* 0x00000800010e7983 */ /* 0x000f220000100800 */
[----:B------:R-:W-:-:S05]  /*8940*/  SHF.R.S32.HI R0, RZ, 0x1f, R136 ;  /* 0x0000001fff007819 */ /* 0x000fca0000011488 */
[----:B------:R-:W-:-:S04]  /*8950*/  IMAD R0, R0, c[0x0][0x178], RZ ;  /* 0x00005e0000007a24 */ /* 0x000fc800078e02ff */
[----:B------:R-:W-:Y:S01]  /*8960*/  IMAD R0, R136, c[0x0][0x17c], R0 ;  /* 0x00005f0088007a24 */ /* 0x000fe200078e0200 */
[----:B--2---:R-:W-:-:S04]  /*8970*/  @P1 IADD3 R2, P0, R3, c[0x0][0x340], RZ ;  /* 0x0000d00003021a10 */ /* 0x004fc80007f1e0ff */
[----:B---3--:R-:W-:-:S05]  /*8980*/  @P1 IADD3.X R3, R8, c[0x0][0x344], RZ, P0, !PT ;  /* 0x0000d10008031a10 */ /* 0x008fca00007fe4ff */
[----:B------:R1:W5:Y:S01]  /*8990*/  @P1 LDG.E R13, [R2.64] ;  /* 0x00000008020d1981 */ /* 0x000362000c1e1900 */
[----:B------:R-:W-:Y:S02]  /*89a0*/  ISETP.NE.U32.AND P0, PT, RZ, c[0x0][0x348], PT ;  /* 0x0000d200ff007a0c */ /* 0x000fe40003f05070 */
[----:B----4-:R-:W-:Y:S01]  /*89b0*/  LOP3.LUT R95, R4, 0xffff, RZ, 0xc0, !PT ;  /* 0x0000ffff045f7812 */ /* 0x010fe200078ec0ff */
[----:B------:R-:W-:Y:S01]  /*89c0*/  IMAD.IADD R4, R251, 0x1, R11 ;  /* 0x00000001fb047824 */ /* 0x000fe200078e020b */
[----:B------:R-:W-:Y:S01]  /*89d0*/  ISETP.NE.AND.EX P0, PT, RZ, c[0x0][0x34c], PT, P0 ;  /* 0x0000d300ff007a0c */ /* 0x000fe20003f05300 */
[----:B------:R-:W2:Y:S02]  /*89e0*/  S2R R15, SR_TID.X ;  /* 0x00000000000f7919 */ /* 0x000ea40000002100 */
[----:B------:R-:W-:Y:S01]  /*89f0*/  @P3 IMAD.HI.U32 R8, R4, c[0x0][0x2c8], RZ ;  /* 0x0000b20004083a27 */ /* 0x000fe200078e00ff */
[----:B------:R-:W-:Y:S02]  /*8a00*/  SEL R6, R5, RZ, !P0 ;  /* 0x000000ff05067207 */ /* 0x000fe40004000000 */
[----:B------:R-:W-:Y:S01]  /*8a10*/  SEL R5, R9, RZ, !P0 ;  /* 0x000000ff09057207 */ /* 0x000fe20004000000 */
[----:B-1----:R-:W-:-:S04]  /*8a20*/  IMAD.WIDE.U32 R2, R136, c[0x0][0x178], RZ ;  /* 0x00005e0088027a25 */ /* 0x002fc800078e00ff */
[----:B------:R-:W-:-:S04]  /*8a30*/  IMAD.IADD R3, R3, 0x1, R0 ;  /* 0x0000000103037824 */ /* 0x000fc800078e0200 */
        /* <DEDUP_REMOVED lines=33> */
.L_x_1758:
[----:B------:R-:W-:Y:S05]  /*8c50*/  BRA.DIV ~URZ, `(.L_x_1590) ;  /* 0x00016e927f007947 */ /* 0x000fea000b800000 */
[----:B------:R3:W4:Y:S02]  /*8c60*/  SHFL.IDX PT, R0, R12, RZ, 0x1c1f ;  /* 0x001c1fff0c007589 */ /* 0x00072400000e0000 */
.L_x_1759:
[----:B---3--:R-:W3:Y:S01]  /*8c70*/  LDL R2, [R1+0x64] ;  /* 0x0000640001027983 */ /* 0x008ee20000100800 */
[----:B------:R-:W-:Y:S01]  /*8c80*/  BSSY B0, `(.L_x_1591) ;  /* 0x0000016000007945 */ /* 0x000fe20003800000 */
[----:B---3--:R-:W-:-:S05]  /*8c90*/  IMAD R38, R2, c[0x0][0x2c4], RZ ;  /* 0x0000b10002267a24 */ /* 0x008fca00078e02ff */
[----:B------:R-:W-:-:S13]  /*8ca0*/  ISETP.GE.AND P0, PT, R5, R38, PT ;  /* 0x000000260500720c */ /* 0x000fda0003f06270 */
[----:B------:R-:W-:Y:S05]  /*8cb0*/  @P0 BRA `(.L_x_1592) ;  /* 0x0000012000000947 */ /* 0x000fea0003800000 */
[----:B------:R-:W3:Y:S04]  /*8cc0*/  LDL.64 R18, [R1] ;  /* 0x0000000001127983 */ /* 0x000ee80000100a00 */
[----:B----4-:R-:W4:Y:S04]  /*8cd0*/  LDL R15, [R1+0x8] ;  /* 0x00000800010f7983 */ /* 0x010f280000100800 */
[----:B--2---:R-:W2:Y:S04]  /*8ce0*/  LDL R14, [R1+0x14] ;  /* 0x00001400010e7983 */ /* 0x004ea80000100800 */
[----:B------:R-:W2:Y:S04]  /*8cf0*/  LDL R17, [R1+0x88] ;  /* 0x0000880001117983 */ /* 0x000ea80000100800 */
[----:B------:R-:W2:Y:S01]  /*8d00*/  LDL R16, [R1+0x84] ;  /* 0x0000840001107983 */ /* 0x000ea20000100800 */
[----:B------:R-:W-:-:S02]  /*8d10*/  LEA R8, P1, R252, R0, 0x1 ;  /* 0x00000000fc087211 */ /* 0x000fc400078208ff */
[CC--:B---3--:R-:W-:Y:S02]  /*8d20*/  LEA R10, P2, R18.reuse, R0.reuse, 0x1 ;  /* 0x00000000120a7211 */ /* 0x0c8fe400078408ff */
[----:B----4-:R-:W-:Y:S02]  /*8d30*/  LEA R2, P0, R15, R0, 0x1 ;  /* 0x000000000f027211 */ /* 0x010fe400078008ff */
[-C--:B------:R-:W-:Y:S01]  /*8d40*/  LEA.HI.X R11, R18, R4.reuse, R19, 0x1, P2 ;  /* 0x00000004120b7211 */ /* 0x080fe200010f0c13 */
        /* <DEDUP_REMOVED lines=9> */
.L_x_1592:
[----:B------:R-:W-:Y:S05]  /*8de0*/  BSYNC B0 ;  /* 0x0000000000007941 */ /* 0x000fea0003800000 */
.L_x_1591:
[----:B------:R-:W-:Y:S05]  /*8df0*/  BRA.DIV ~URZ, `(.L_x_1593) ;  /* 0x00016d527f007947 */ /* 0x000fea000b800000 */
[----:B--2---:R2:W3:Y:S04]  /*8e00*/  SHFL.IDX PT, R4, R6, 0x1, 0x1c1f ;  /* 0x003c1f0006047f89 */ /* 0x0044e800000e0000 */
[----:B----4-:R2:W4:Y:S02]  /*8e10*/  SHFL.IDX PT, R0, R12, 0x1, 0x1c1f ;  /* 0x003c1f000c007f89 */ /* 0x01052400000e0000 */
.L_x_1760:
[----:B------:R-:W-:Y:S01]  /*8e20*/  IADD3 R2, R5, 0x20, RZ ;  /* 0x0000002005027810 */ /* 0x000fe20007ffe0ff */
[----:B------:R-:W-:Y:S03]  /*8e30*/  BSSY B0, `(.L_x_1594) ;  /* 0x0000015000007945 */ /* 0x000fe60003800000 */
[----:B------:R-:W-:-:S13]  /*8e40*/  ISETP.GE.AND P0, PT, R2, R38, PT ;  /* 0x000000260200720c */ /* 0x000fda0003f06270 */
[----:B------:R-:W-:Y:S05]  /*8e50*/  @P0 BRA `(.L_x_1595) ;  /* 0x0000012000000947 */ /* 0x000fea0003800000 */
[----:B--2---:R-:W2:Y:S04]  /*8e60*/  LDL.64 R18, [R1] ;  /* 0x0000000001127983 */ /* 0x004ea80000100a00 */
[----:B----4-:R-:W4:Y:S04]  /*8e70*/  LDL R15, [R1+0x8] ;  /* 0x00000800010f7983 */ /* 0x010f280000100800 */
[----:B---3--:R-:W3:Y:S04]  /*8e80*/  LDL R14, [R1+0x14] ;  /* 0x00001400010e7983 */ /* 0x008ee80000100800 */
[----:B------:R-:W3:Y:S04]  /*8e90*/  LDL R17, [R1+0x88] ;  /* 0x0000880001117983 */ /* 0x000ee80000100800 */
[----:B------:R-:W3:Y:S01]  /*8ea0*/  LDL R16, [R1+0x84] ;  /* 0x0000840001107983 */ /* 0x000ee20000100800 */
[----:B------:R-:W-:-:S02]  /*8eb0*/  LEA R8, P1, R252, R0, 0x1 ;  /* 0x00000000fc087211 */ /* 0x000fc400078208ff */
[CC--:B--2---:R-:W-:Y:S02]  /*8ec0*/  LEA R10, P2, R18.reuse, R0.reuse, 0x1 ;  /* 0x00000000120a7211 */ /* 0x0c4fe400078408ff */
[----:B----4-:R-:W-:Y:S02]  /*8ed0*/  LEA R2, P0, R15, R0, 0x1 ;  /* 0x000000000f027211 */ /* 0x010fe400078008ff */
[-C--:B------:R-:W-:Y:S01]  /*8ee0*/  LEA.HI.X R11, R18, R4.reuse, R19, 0x1, P2 ;  /* 0x00000004120b7211 */ /* 0x080fe200010f0c13 */
[----:B---3--:R-:W-:Y:S01]  /*8ef0*/  IMAD.SHL.U32 R0, R14, 0x2, RZ ;  /* 0x000000020e007824 */ /* 0x008fe200078e00ff */
        /* <DEDUP_REMOVED lines=8> */
.L_x_1595:
[----:B------:R-:W-:Y:S05]  /*8f80*/  BSYNC B0 ;  /* 0x0000000000007941 */ /* 0x000fea0003800000 */
.L_x_1594:
[----:B------:R-:W-:Y:S05]  /*8f90*/  BRA.DIV ~URZ, `(.L_x_1596) ;  /* 0x00016c727f007947 */ /* 0x000fea000b800000 */
[----:B---3--:R3:W1:Y:S02]  /*8fa0*/  SHFL.IDX PT, R4, R6, 0x2, 0x1c1f ;  /* 0x005c1f0006047f89 */ /* 0x00866400000e0000 */
.L_x_1761:
[----:B------:R-:W-:Y:S05]  /*8fb0*/  BRA.DIV ~URZ, `(.L_x_1597) ;  /* 0x00016cc27f007947 */ /* 0x000fea000b800000 */
[----:B--2-4-:R2:W4:Y:S02]  /*8fc0*/  SHFL.IDX PT, R0, R12, 0x2, 0x1c1f ;  /* 0x005c1f000c007f89 */ /* 0x01452400000e0000 */
.L_x_1762:
        /* <DEDUP_REMOVED lines=10> */
[CC--:B--2---:R-:W-:Y:S02]  /*9070*/  LEA R10, P2, R18.reuse, R0.reuse, 0x1 ;  /* 0x00000000120a7211 */ /* 0x0c4fe400078408ff */
[----:B---3--:R-:W-:Y:S02]  /*9080*/  LEA R2, P0, R15, R0, 0x1 ;  /* 0x000000000f027211 */ /* 0x008fe400078008ff */
[-C--:B-1----:R-:W-:Y:S01]  /*9090*/  LEA.HI.X R11, R18, R4.reuse, R19, 0x1, P2 ;  /* 0x00000004120b7211 */ /* 0x082fe200010f0c13 */
        /* <DEDUP_REMOVED lines=9> */
.L_x_1599:
[----:B------:R-:W-:Y:S05]  /*9130*/  BSYNC B0 ;  /* 0x0000000000007941 */ /* 0x000fea0003800000 */
.L_x_1598:
[----:B------:R-:W-:Y:S05]  /*9140*/  BRA.DIV ~URZ, `(.L_x_1600) ;  /* 0x00016b927f007947 */ /* 0x000fea000b800000 */
[----:B-1----:R1:W2:Y:S04]  /*9150*/  SHFL.IDX PT, R4, R6, 0x3, 0x1c1f ;  /* 0x007c1f0006047f89 */ /* 0x0022a800000e0000 */
[----:B----4-:R1:W4:Y:S02]  /*9160*/  SHFL.IDX PT, R0, R12, 0x3, 0x1c1f ;  /* 0x007c1f000c007f89 */ /* 0x01032400000e0000 */
.L_x_1763:
[----:B---3--:R-:W3:Y:S04]  /*9170*/  LDL.64 R120, [R1] ;  /* 0x0000000001787983 */ /* 0x008ee80000100a00 */
[----:B----4-:R-:W4:Y:S04]  /*9180*/  LDL R110, [R1+0x8] ;  /* 0x00000800016e7983 */ /* 0x010f280000100800 */
[----:B--2---:R-:W2:Y:S04]  /*9190*/  LDL R118, [R1+0x14] ;  /* 0x0000140001767983 */ /* 0x004ea80000100800 */
[----:B------:R-:W2:Y:S04]  /*91a0*/  LDL R116, [R1+0x88] ;  /* 0x0000880001747983 */ /* 0x000ea80000100800 */
[----:B------:R-:W2:Y:S01]  /*91b0*/  LDL R111, [R1+0x84] ;  /* 0x00008400016f7983 */ /* 0x000ea20000100800 */
[----:B------:R-:W-:-:S04]  /*91c0*/  IADD3 R2, R5, 0x60, RZ ;  /* 0x0000006005027810 */ /* 0x000fc80007ffe0ff */
[----:B------:R-:W-:-:S13]  /*91d0*/  ISETP.GE.AND P0, PT, R2, R38, PT ;  /* 0x000000260200720c */ /* 0x000fda0003f06270 */
[----:B------:R-:W-:Y:S01]  /*91e0*/  @!P0 LEA R8, P2, R252, R0, 0x1 ;  /* 0x00000000fc088211 */ /* 0x000fe200078408ff */
[----:B-----5:R-:W-:-:S05]  /*91f0*/  IMAD.WIDE.U32 R14, R13, c[0x0][0x2b0], RZ ;  /* 0x0000ac000d0e7a25 */ /* 0x020fca00078e00ff */
[----:B------:R1:W-:Y:S01]  /*9200*/  STL.64 [R1+0x40], R14 ;  /* 0x0000400e01007387 */ /* 0x0003e20000100a00 */
[----:B---3--:R-:W-:-:S04]  /*9210*/  @!P0 LEA R10, P1, R120, R0, 0x1 ;  /* 0x00000000780a8211 */ /* 0x008fc800078208ff */
[----:B------:R-:W-:Y:S02]  /*9220*/  @!P0 LEA.HI.X R11, R120, R4, R121, 0x1, P1 ;  /* 0x00000004780b8211 */ /* 0x000fe400008f0c79 */
[----:B----4-:R-:W-:Y:S01]  /*9230*/  @!P0 LEA R2, P1, R110, R0, 0x1 ;  /* 0x000000006e028211 */ /* 0x010fe200078208ff */
[----:B--2---:R-:W-:Y:S01]  /*9240*/  @!P0 IMAD.SHL.U32 R0, R118, 0x2, RZ ;  /* 0x0000000276008824 */ /* 0x004fe200078e00ff */
[----:B------:R-:W-:-:S04]  /*9250*/  @!P0 LEA.HI.X R9, R252, R4, R116, 0x1, P2 ;  /* 0x00000004fc098211 */ /* 0x000fc800010f0c74 */
[----:B------:R-:W-:Y:S01]  /*9260*/  @!PT LDS RZ, [RZ] ;  /* 0x00000000fffff984 */ /* 0x000fe20000000800 */
[----:B------:R-:W-:Y:S01]  /*9270*/  @!PT LDS RZ, [RZ] ;  /* 0x00000000fffff984 */ /* 0x000fe20000000800 */
[----:B------:R-:W-:Y:S01]  /*9280*/  @!PT LDS RZ, [RZ] ;  /* 0x00000000fffff984 */ /* 0x000fe20000000800 */
[----:B------:R2:W-:Y:S01]  /*9290*/  @!P0 LDGSTS.E.BYPASS.LTC128B.128 [R0+0x7880], [R10.64], !P5 ;  /* 0x078800000a008fae */ /* 0x0005e2000e901d48 */
[----:B------:R-:W-:-:S03]  /*92a0*/  @!P0 LEA.HI.X R3, R110, R4, R111, 0x1, P1 ;  /* 0x000000046e038211 */ /* 0x000fc600008f0c6f */
[----:B------:R2:W-:Y:S04]  /*92b0*/  @!P0 LDGSTS.E.BYPASS.LTC128B.128 [R0+0x9880], [R8.64], !P4 ;  /* 0x0988000008008fae */ /* 0x0005e8000e101d48 */
[----:B------:R2:W-:Y:S04]  /*92c0*/  @!P0 LDGSTS.E.BYPASS.LTC128B.128 [R0+0xb880], [R2.64], !P3 ;  /* 0x0b88000002008fae */ /* 0x0005e8000d901d48 */
[----:B------:R-:W0:Y:S01]  /*92d0*/  LDGDEPBAR ;  /* 0x00000000000079af */ /* 0x000e220000000000 */
[----:B--2---:R-:W-:-:S05]  /*92e0*/  SHF.R.S32.HI R0, RZ, 0x1f, R13 ;  /* 0x0000001fff007819 */ /* 0x004fca000001140d */
[----:B------:R-:W-:-:S04]  /*92f0*/  IMAD R0, R0, c[0x0][0x2b0], RZ ;  /* 0x0000ac0000007a24 */ /* 0x000fc800078e02ff */
[----:B------:R-:W-:-:S04]  /*9300*/  IMAD R0, R13, c[0x0][0x2b4], R0 ;  /* 0x0000ad000d007a24 */ /* 0x000fc800078e0200 */
[----:B-1----:R-:W-:-:S05]  /*9310*/  IMAD.IADD R6, R15, 0x1, R0 ;  /* 0x000000010f067824 */ /* 0x002fca00078e0200 */
        /* <DEDUP_REMOVED lines=8> */
[----:B------:R-:W-:Y:S01]  /*93a0*/  ISETP.NE.AND P6, PT, R0, 0x1, PT ;  /* 0x000000010000780c */ /* 0x000fe20003fc5270 */
[----:B------:R-:W-:-:S02]  /*93b0*/  IMAD.IADD R2, R251, 0x1, R134 ;  /* 0x00000001fb027824 */ /* 0x000fc400078e0286 */
[----:B------:R-:W-:-:S03]  /*93c0*/  IMAD.MOV.U32 R219, RZ, RZ, RZ ;  /* 0x000000ffffdb7224 */ /* 0x000fc600078e00ff */
[C---:B--2---:R-:W-:Y:S01]  /*93d0*/  ISETP.GE.AND P0, PT, R2.reuse, R12, PT ;  /* 0x0000000c0200720c */ /* 0x044fe20003f06270 */
[----:B---3--:R-:W-:-:S03]  /*93e0*/  IMAD.IADD R2, R2, 0x1, R16 ;  /* 0x0000000102027824 */ /* 0x008fc600078e0210 */
[----:B------:R-:W-:-:S03]  /*93f0*/  ISETP.GT.OR P0, PT, R251, 0x2f, P0 ;  /* 0x0000002ffb00780c */ /* 0x000fc60000704670 */
[----:B------:R-:W-:-:S04]  /*9400*/  @P6 IMAD.HI.U32 R3, R2, c[0x0][0x2bc], RZ ;  /* 0x0000af0002036a27 */ /* 0x000fc800078e00ff */
[----:B------:R-:W-:Y:S01]  /*9410*/  IMAD.MOV.U32 R0, RZ, RZ, R2 ;  /* 0x000000ffff007224 */ /* 0x000fe200078e0002 */
[----:B------:R-:W-:-:S05]  /*9420*/  @P6 SHF.R.U32.HI R0, RZ, c[0x0][0x2c0], R3 ;  /* 0x0000b000ff006a19 */ /* 0x000fca0000011603 */
        /* <DEDUP_REMOVED lines=14> */
[----:B------:R-:W-:Y:S01]  /*9510*/  IMAD R8, R95, c[0x0][0x1ec], R11 ;  /* 0x00007b005f087a24 */ /* 0x000fe200078e020b */
[----:B-1----:R-:W-:Y:S01]  /*9520*/  SHF.R.S32.HI R117, RZ, 0x1f, R6 ;  /* 0x0000001fff757819 */ /* 0x002fe20000011406 */
[----:B------:R-:W-:-:S03]  /*9530*/  IMAD R133, R135, -0x30, R12 ;  /* 0xffffffd087857824 */ /* 0x000fc600078e020c */
[----:B------:R-:W-:Y:S02]  /*9540*/  LEA.HI R117, R117, R6, RZ, 0x2 ;  /* 0x0000000675757211 */ /* 0x000fe400078f10ff */
[----:B------:R-:W-:Y:S02]  /*9550*/  IMNMX R6, R133, 0x30, PT ;  /* 0x0000003085067817 */ /* 0x000fe40003800200 */
[----:B------:R-:W-:-:S05]  /*9560*/  SHF.R.S32.HI R117, RZ, 0x2, R117 ;  /* 0x00000002ff757819 */ /* 0x000fca0000011475 */
[----:B------:R-:W-:-:S05]  /*9570*/  IMAD.IADD R6, R6, 0x1, -R117 ;  /* 0x0000000106067824 */ /* 0x000fca00078e0a75 */
[----:B------:R-:W-:Y:S01]  /*9580*/  ISETP.GE.AND P1, PT, R6, 0x1, PT ;  /* 0x000000010600780c */ /* 0x000fe20003f26270 */
[----:B------:R-:W-:Y:S04]  /*9590*/  STL.64 [R1+0x38], R10 ;  /* 0x0000380a01007387 */ /* 0x000fe80000100a00 */
[----:B------:R-:W-:Y:S08]  /*95a0*/  STL [R1+0x48], R8 ;  /* 0x0000480801007387 */ /* 0x000ff00000100800 */
[----:B------:R-:W-:-:S02]  /*95b0*/  @P1 ISETP.GE.AND P2, PT, R120, c[0x0][0x1d4], PT ;  /* 0x0000750078001a0c */ /* 0x000fc40003f46270 */
[----:B------:R-:W-:Y:S02]  /*95c0*/  @P1 ISETP.GE.AND P4, PT, R252, c[0x0][0x1d4], PT ;  /* 0x00007500fc001a0c */ /* 0x000fe40003f86270 */
        /* <DEDUP_REMOVED lines=14> */
[----:B------:R-:W-:Y:S01]  /*96b0*/  @P1 LEA R10, P3, R252, R3, 0x1 ;  /* 0x00000003fc0a1211 */ /* 0x000fe200078608ff */
[----:B----4-:R-:W-:Y:S01]  /*96c0*/  @P1 IMAD.SHL.U32 R0, R118, 0x2, RZ ;  /* 0x0000000276001824 */ /* 0x010fe200078e00ff */
[----:B------:R-:W-:-:S04]  /*96d0*/  ISETP.GE.AND P0, PT, R6, 0x21, PT ;  /* 0x000000210600780c */ /* 0x000fc80003f06270 */
[----:B------:R1:W-:Y:S01]  /*96e0*/  @P1 LDGSTS.E.BYPASS.LTC128B.128 [R0+0x3c80], [R8.64], !P2 ;  /* 0x03c8000008001fae */ /* 0x0003e2000d101d48 */
[----:B------:R-:W-:Y:S02]  /*96f0*/  @P1 ISETP.GE.AND P2, PT, R110, c[0x0][0x1d4], PT ;  /* 0x000075006e001a0c */ /* 0x000fe40003f46270 */
[----:B------:R-:W-:-:S05]  /*9700*/  @P1 LEA.HI.X R11, R252, R4, R116, 0x1, P3 ;  /* 0x00000004fc0b1211 */ /* 0x000fca00018f0c74 */
[----:B------:R3:W-:Y:S01]  /*9710*/  @P1 LDGSTS.E.BYPASS.LTC128B.128 [R0+0x4880], [R10.64], !P4 ;  /* 0x048800000a001fae */ /* 0x0007e2000e101d48 */
[----:B------:R-:W-:Y:S02]  /*9720*/  @P0 ISETP.GE.AND P4, PT, R120, c[0x0][0x1d4], PT ;  /* 0x0000750078000a0c */ /* 0x000fe40003f86270 */
[----:B-1----:R-:W-:-:S04]  /*9730*/  @P1 LEA R8, P3, R110, R3, 0x1 ;  /* 0x000000036e081211 */ /* 0x002fc800078608ff */
[----:B------:R-:W-:Y:S02]  /*9740*/  @P1 LEA.HI.X R9, R110, R4, R111, 0x1, P3 ;  /* 0x000000046e091211 */ /* 0x000fe400018f0c6f */
[----:B------:R-:W-:-:S03]  /*9750*/  @P0 ISETP.GE.AND P3, PT, R252, c[0x0][0x1d4], PT ;  /* 0x00007500fc000a0c */ /* 0x000fc60003f66270 */
[----:B------:R1:W-:Y:S01]  /*9760*/  @P1 LDGSTS.E.BYPASS.LTC128B.128 [R0+0x5480], [R8.64], !P2 ;  /* 0x0548000008001fae */ /* 0x0003e2000d101d48 */
[----:B------:R-:W-:Y:S02]  /*9770*/  @P0 ISETP.GE.AND P2, PT, R110, c[0x0][0x1d4], PT ;  /* 0x000075006e000a0c */ /* 0x000fe40003f46270 */
[----:B---3--:R-:W-:-:S04]  /*9780*/  @P0 LEA R10, P5, R120, R2, 0x1 ;  /* 0x00000002780a0211 */ /* 0x008fc800078a08ff */
[----:B-----5:R-:W-:Y:S02]  /*9790*/  @P0 LEA.HI.X R11, R120, R5, R121, 0x1, P5 ;  /* 0x00000005780b0211 */ /* 0x020fe400028f0c79 */
[----:B-1----:R-:W-:Y:S01]  /*97a0*/  @P0 LEA R8, P1, R252, R2, 0x1 ;  /* 0x00000002fc080211 */ /* 0x002fe200078208ff */
[----:B------:R-:W-:-:S03]  /*97b0*/  @P0 IMAD.SHL.U32 R0, R118, 0x2, RZ ;  /* 0x0000000276000824 */ /* 0x000fc600078e00ff */
[-C--:B------:R-:W-:Y:S02]  /*97c0*/  @P0 LEA.HI.X R9, R252, R5.reuse, R116, 0x1, P1 ;  /* 0x00000005fc090211 */ /* 0x080fe400008f0c74 */
[C---:B------:R-:W-:Y:S01]  /*97d0*/  @P0 LEA R2, P1, R110.reuse, R2, 0x1 ;  /* 0x000000026e020211 */ /* 0x040fe200078208ff */
[----:B------:R1:W-:Y:S03]  /*97e0*/  @P0 LDGSTS.E.BYPASS.LTC128B.128 [R0+0x4480], [R10.64], !P4 ;  /* 0x044800000a000fae */ /* 0x0003e6000e101d48 */
[----:B------:R-:W-:Y:S01]  /*97f0*/  @P0 LEA.HI.X R3, R110, R5, R111, 0x1, P1 ;  /* 0x000000056e030211 */ /* 0x000fe200008f0c6f */
        /* <DEDUP_REMOVED lines=8> */
.L_x_1601:
[----:B------:R-:W2:Y:S01]  /*9880*/  LDL R119, [R1+0x60] ;  /* 0x0000600001777983 */ /* 0x000ea20000100800 */
[----:B------:R-:W-:Y:S01]  /*9890*/  ULDC.U8 UR4, c[0x0][0x298] ;  /* 0x0000a60000047ab9 */ /* 0x000fe20000000000 */
[----:B-1----:R-:W-:Y:S01]  /*98a0*/  SHF.R.S32.HI R0, RZ, 0x1f, R129 ;  /* 0x0000001fff007819 */ /* 0x002fe20000011481 */
        /* <DEDUP_REMOVED lines=60> */
[----:B------:R-:W-:-:S11]  /*9c70*/  ISETP.GE.AND P2, PT, R166, c[0x0][0x27c], PT ;  /* 0x00009f00a6007a0c */ /* 0x000fd60003f46270 */
[C---:B------:R-:W-:Y:S01]  /*9c80*/  @!P0 IMAD.SHL.U32 R0, R169.reuse, 0x2, RZ ;  /* 0x00000002a9008824 */ /* 0x040fe200078e00ff */
[----:B-----5:R-:W-:Y:S01]  /*9c90*/  @!P0 SHF.L.U64.HI R6, R169, 0x1, R82 ;  /* 0x00000001a9068819 */ /* 0x020fe20000010252 */
[----:B------:R-:W-:Y:S01]  /*9ca0*/  CS2R R24, SRZ ;  /* 0x0000000000187805 */ /* 0x000fe2000001ff00 */
[----:B------:R-:W-:Y:S02]  /*9cb0*/  @!P2 IMAD.SHL.U32 R14, R166, 0x2, RZ ;  /* 0x00000002a60ea824 */ /* 0x000fe400078e00ff */
[-C--:B---3--:R-:W-:Y:S02]  /*9cc0*/  @!P0 IADD3 R8, P3, R4, R0.reuse, RZ ;  /* 0x0000000004088210 */ /* 0x088fe40007f7e0ff */
[----:B------:R-:W-:-:S03]  /*9cd0*/  @!P0 IADD3 R12, P1, R2, R0, RZ ;  /* 0x00000000020c8210 */ /* 0x000fc60007f3e0ff */
[--C-:B----4-:R-:W-:Y:S01]  /*9ce0*/  @!P0 IMAD.X R9, R5, 0x1, R6.reuse, P3 ;  /* 0x0000000105098824 */ /* 0x110fe200018e0606 */
[----:B------:R-:W-:Y:S01]  /*9cf0*/  ISETP.GE.AND P3, PT, R168, c[0x0][0x27c], PT ;  /* 0x00009f00a8007a0c */ /* 0x000fe20003f66270 */
[----:B-1----:R-:W-:Y:S01]  /*9d00*/  @!P0 IMAD.X R13, R3, 0x1, R6, P1 ;  /* 0x00000001030d8824 */ /* 0x002fe200008e0606 */
[----:B------:R-:W-:Y:S02]  /*9d10*/  ISETP.GE.AND P1, PT, R115, c[0x0][0x27c], PT ;  /* 0x00009f0073007a0c */ /* 0x000fe40003f26270 */
[----:B------:R1:W5:Y:S01]  /*9d20*/  @!P0 LD.E.64 R26, [R8.64] ;  /* 0x00000008081a8980 */ /* 0x000362000c101b00 */
[----:B------:R-:W-:Y:S02]  /*9d30*/  @!P2 SHF.L.U64.HI R0, R166, 0x1, R81 ;  /* 0x00000001a600a819 */ /* 0x000fe40000010251 */
[----:B------:R-:W-:Y:S01]  /*9d40*/  @!P2 IADD3 R10, P4, R4, R14, RZ ;  /* 0x0000000e040aa210 */ /* 0x000fe20007f9e0ff */
[----:B------:R2:W5:Y:S01]  /*9d50*/  @!P0 LD.E.64 R24, [R12.64] ;  /* 0x000000080c188980 */ /* 0x000562000c101b00 */
[----:B------:R-:W-:Y:S01]  /*9d60*/  CS2R R28, SRZ ;  /* 0x00000000001c7805 */ /* 0x000fe2000001ff00 */
[----:B------:R-:W-:-:S02]  /*9d70*/  CS2R R32, SRZ ;  /* 0x0000000000207805 */ /* 0x000fc4000001ff00 */
[----:B------:R-:W-:Y:S01]  /*9d80*/  @!P2 IMAD.X R11, R5, 0x1, R0, P4 ;  /* 0x00000001050ba824 */ /* 0x000fe200020e0600 */
[----:B------:R-:W-:-:S04]  /*9d90*/  @!P3 SHF.L.U64.HI R6, R168, 0x1, R80 ;  /* 0x00000001a806b819 */ /* 0x000fc80000010250 */
[----:B------:R3:W5:Y:S01]  /*9da0*/  @!P2 LD.E.64 R32, [R10.64] ;  /* 0x000000080a20a980 */ /* 0x000762000c101b00 */
[----:B-1----:R-:W-:-:S05]  /*9db0*/  @!P2 IADD3 R8, P0, R2, R14, RZ ;  /* 0x0000000e0208a210 */ /* 0x002fca0007f1e0ff */
[----:B------:R-:W-:Y:S02]  /*9dc0*/  @!P2 IMAD.X R9, R3, 0x1, R0, P0 ;  /* 0x000000010309a824 */ /* 0x000fe400000e0600 */
[----:B------:R-:W-:-:S03]  /*9dd0*/  @!P3 IMAD.SHL.U32 R0, R168, 0x2, RZ ;  /* 0x00000002a800b824 */ /* 0x000fc600078e00ff */
[----:B------:R1:W5:Y:S02]  /*9de0*/  @!P2 LD.E.64 R28, [R8.64] ;  /* 0x00000008081ca980 */ /* 0x000364000c101b00 */
[----:B------:R-:W-:-:S05]  /*9df0*/  @!P3 IADD3 R18, P0, R4, R0, RZ ;  /* 0x000000000412b210 */ /* 0x000fca0007f1e0ff */
[----:B------:R-:W-:Y:S01]  /*9e00*/  @!P3 IMAD.X R19, R5, 0x1, R6, P0 ;  /* 0x000000010513b824 */ /* 0x000fe200000e0606 */
[----:B------:R-:W-:Y:S01]  /*9e10*/  @!P3 IADD3 R16, P2, R2, R0, RZ ;  /* 0x000000000210b210 */ /* 0x000fe20007f5e0ff */
[C---:B-1----:R-:W-:Y:S01]  /*9e20*/  @!P1 IMAD.SHL.U32 R8, R115.reuse, 0x2, RZ ;  /* 0x0000000273089824 */ /* 0x042fe200078e00ff */
[----:B------:R-:W-:-:S04]  /*9e30*/  @!P1 SHF.L.U64.HI R9, R115, 0x1, R79 ;  /* 0x0000000173099819 */ /* 0x000fc8000001024f */
[----:B------:R-:W-:-:S05]  /*9e40*/  @!P1 IADD3 R14, P0, R4, R8, RZ ;  /* 0x00000008040e9210 */ /* 0x000fca0007f1e0ff */
[----:B------:R-:W-:Y:S01]  /*9e50*/  @!P1 IMAD.X R15, R5, 0x1, R9, P0 ;  /* 0x00000001050f9824 */ /* 0x000fe200000e0609 */
[----:B--2---:R-:W-:Y:S01]  /*9e60*/  @!P1 IADD3 R12, P0, R2, R8, RZ ;  /* 0x00000008020c9210 */ /* 0x004fe20007f1e0ff */
[----:B------:R-:W-:Y:S01]  /*9e70*/  @!P3 IMAD.X R17, R3, 0x1, R6, P2 ;  /* 0x000000010311b824 */ /* 0x000fe200010e0606 */
[----:B------:R-:W-:-:S03]  /*9e80*/  ISETP.GE.AND P2, PT, R164, c[0x0][0x27c], PT ;  /* 0x00009f00a4007a0c */ /* 0x000fc60003f46270 */
[----:B------:R-:W-:Y:S01]  /*9e90*/  @!P1 IMAD.X R13, R3, 0x1, R9, P0 ;  /* 0x00000001030d9824 */ /* 0x000fe200000e0609 */
[----:B------:R-:W-:Y:S01]  /*9ea0*/  ISETP.GE.AND P0, PT, R167, c[0x0][0x27c], PT ;  /* 0x00009f00a7007a0c */ /* 0x000fe20003f06270 */
[----:B---3--:R-:W-:Y:S01]  /*9eb0*/  CS2R R10, SRZ ;  /* 0x00000000000a7805 */ /* 0x008fe2000001ff00 */
[----:B------:R-:W-:-:S07]  /*9ec0*/  CS2R R8, SRZ ;  /* 0x0000000000087805 */ /* 0x000fce000001ff00 */
[----:B------:R-:W-:-:S04]  /*9ed0*/  @!P2 IMAD.WIDE R22, R164, 0x2, R4 ;  /* 0x00000002a416a825 */ /* 0x000fc800078e0204 */
[----:B------:R-:W-:Y:S01]  /*9ee0*/  @!P2 IMAD.WIDE R20, R164, 0x2, R2 ;  /* 0x00000002a414a825 */ /* 0x000fe200078e0202 */
[----:B------:R1:W5:Y:S03]  /*9ef0*/  @!P2 LD.E.64 R10, [R22.64] ;  /* 0x00000008160aa980 */ /* 0x000366000c101b00 */
        /* <DEDUP_REMOVED lines=10> */
[----:B------:R-:W-:Y:S01]  /*9fa0*/  CS2R R46, SRZ ;  /* 0x00000000002e7805 */ /* 0x000fe2000001ff00 */
[----:B------:R-:W-:Y:S01]  /*9fb0*/  CS2R R48, SRZ ;  /* 0x0000000000307805 */ /* 0x000fe2000001ff00 */
[----:B------:R-:W-:Y:S01]  /*9fc0*/  @!P0 IMAD.X R3, R3, 0x1, R6, P2 ;  /* 0x0000000103038824 */ /* 0x000fe200010e0606 */
[----:B------:R1:W5:Y:S04]  /*9fd0*/  @!P3 LD.E.64 R34, [R18.64] ;  /* 0x000000081222b980 */ /* 0x000368000c101b00 */
[----:B------:R1:W5:Y:S04]  /*9fe0*/  @!P3 LD.E.64 R36, [R16.64] ;  /* 0x000000081024b980 */ /* 0x000368000c101b00 */
[----:B------:R1:W5:Y:S04]  /*9ff0*/  @!P1 LD.E.64 R40, [R14.64] ;  /* 0x000000080e289980 */ /* 0x000368000c101b00 */
[----:B------:R1:W5:Y:S04]  /*a000*/  @!P1 LD.E.64 R42, [R12.64] ;  /* 0x000000080c2a9980 */ /* 0x000368000c101b00 */
[----:B------:R1:W5:Y:S04]  /*a010*/  @!P0 LD.E.64 R46, [R4.64] ;  /* 0x00000008042e8980 */ /* 0x000368000c101b00 */
[----:B------:R1:W5:Y:S02]  /*a020*/  @!P0 LD.E.64 R48, [R2.64] ;  /* 0x0000000802308980 */ /* 0x000364000c101b00 */
.L_x_1605:
[----:B--2---:R-:W-:Y:S05]  /*a030*/  BSYNC B0 ;  /* 0x0000000000007941 */ /* 0x004fea0003800000 */
.L_x_1604:
        /* <DEDUP_REMOVED lines=58> */
[----:B------:R-:W-:-:S11]  /*a3e0*/  ISETP.GE.AND P2, PT, R166, c[0x0][0x27c], PT ;  /* 0x00009f00a6007a0c */ /* 0x000fd60003f46270 */
[C---:B------:R-:W-:Y:S01]  /*a3f0*/  @!P0 IMAD.SHL.U32 R0, R169.reuse, 0x2, RZ ;  /* 0x00000002a9008824 */ /* 0x040fe200078e00ff */
[----:B------:R-:W-:Y:S01]  /*a400*/  @!P0 SHF.L.U64.HI R6, R169, 0x1, R82 ;  /* 0x00000001a9068819 */ /* 0x000fe20000010252 */
[----:B------:R-:W-:Y:S01]  /*a410*/  CS2R R50, SRZ ;  /* 0x0000000000327805 */ /* 0x000fe2000001ff00 */
[----:B------:R-:W-:Y:S02]  /*a420*/  @!P2 IMAD.SHL.U32 R18, R166, 0x2, RZ ;  /* 0x00000002a612a824 */ /* 0x000fe400078e00ff */
[-C--:B------:R-:W-:Y:S02]  /*a430*/  @!P0 IADD3 R12, P3, R4, R0.reuse, RZ ;  /* 0x00000000040c8210 */ /* 0x080fe40007f7e0ff */
[----:B------:R-:W-:-:S03]  /*a440*/  @!P0 IADD3 R16, P1, R2, R0, RZ ;  /* 0x0000000002108210 */ /* 0x000fc60007f3e0ff */
[--C-:B------:R-:W-:Y:S01]  /*a450*/  @!P0 IMAD.X R13, R5, 0x1, R6.reuse, P3 ;  /* 0x00000001050d8824 */ /* 0x100fe200018e0606 */
[----:B------:R-:W-:Y:S01]  /*a460*/  ISETP.GE.AND P3, PT, R168, c[0x0][0x27c], PT ;  /* 0x00009f00a8007a0c */ /* 0x000fe20003f66270 */
[----:B------:R-:W-:Y:S01]  /*a470*/  @!P0 IMAD.X R17, R3, 0x1, R6, P1 ;  /* 0x0000000103118824 */ /* 0x000fe200008e0606 */
[----:B------:R-:W-:Y:S02]  /*a480*/  ISETP.GE.AND P1, PT, R115, c[0x0][0x27c], PT ;  /* 0x00009f0073007a0c */ /* 0x000fe40003f26270 */
[----:B------:R1:W5:Y:S01]  /*a490*/  @!P0 LD.E.64 R52, [R12.64] ;  /* 0x000000080c348980 */ /* 0x000362000c101b00 */
[----:B------:R-:W-:Y:S02]  /*a4a0*/  @!P2 SHF.L.U64.HI R0, R166, 0x1, R81 ;  /* 0x00000001a600a819 */ /* 0x000fe40000010251 */
[----:B------:R-:W-:Y:S01]  /*a4b0*/  @!P2 IADD3 R14, P4, R4, R18, RZ ;  /* 0x00000012040ea210 */ /* 0x000fe20007f9e0ff */
[----:B------:R2:W5:Y:S01]  /*a4c0*/  @!P0 LD.E.64 R50, [R16.64] ;  /* 0x0000000810328980 */ /* 0x000562000c101b00 */
[----:B------:R-:W-:Y:S01]  /*a4d0*/  CS2R R56, SRZ ;  /* 0x0000000000387805 */ /* 0x000fe2000001ff00 */
[----:B------:R-:W-:-:S02]  /*a4e0*/  CS2R R54, SRZ ;  /* 0x0000000000367805 */ /* 0x000fc4000001ff00 */
[----:B------:R-:W-:-:S03]  /*a4f0*/  @!P2 IMAD.X R15, R5, 0x1, R0, P4 ;  /* 0x00000001050fa824 */ /* 0x000fc600020e0600 */
[----:B------:R-:W-:Y:S02]  /*a500*/  @!P1 IMAD.SHL.U32 R6, R115, 0x2, RZ ;  /* 0x0000000273069824 */ /* 0x000fe400078e00ff */
[----:B------:R3:W5:Y:S01]  /*a510*/  @!P2 LD.E.64 R54, [R14.64] ;  /* 0x000000080e36a980 */ /* 0x000762000c101b00 */
[----:B-1----:R-:W-:-:S05]  /*a520*/  @!P2 IADD3 R12, P0, R2, R18, RZ ;  /* 0x00000012020ca210 */ /* 0x002fca0007f1e0ff */
[----:B------:R-:W-:Y:S02]  /*a530*/  @!P2 IMAD.X R13, R3, 0x1, R0, P0 ;  /* 0x00000001030da824 */ /* 0x000fe400000e0600 */
[----:B------:R-:W-:-:S03]  /*a540*/  @!P3 IMAD.SHL.U32 R0, R168, 0x2, RZ ;  /* 0x00000002a800b824 */ /* 0x000fc600078e00ff */
[----:B------:R1:W5:Y:S02]  /*a550*/  @!P2 LD.E.64 R56, [R12.64] ;  /* 0x000000080c38a980 */ /* 0x000364000c101b00 */
[-C--:B------:R-:W-:Y:S02]  /*a560*/  @!P3 IADD3 R18, P0, R4, R0.reuse, RZ ;  /* 0x000000000412b210 */ /* 0x080fe40007f1e0ff */
[----:B--2---:R-:W-:Y:S02]  /*a570*/  @!P3 IADD3 R16, P2, R2, R0, RZ ;  /* 0x000000000210b210 */ /* 0x004fe40007f5e0ff */
[----:B-1----:R-:W-:Y:S02]  /*a580*/  @!P3 SHF.L.U64.HI R12, R168, 0x1, R80 ;  /* 0x00000001a80cb819 */ /* 0x002fe40000010250 */
[----:B------:R-:W-:-:S03]  /*a590*/  @!P1 SHF.L.U64.HI R13, R115, 0x1, R79 ;  /* 0x00000001730d9819 */ /* 0x000fc6000001024f */
[--C-:B------:R-:W-:Y:S01]  /*a5a0*/  @!P3 IMAD.X R19, R5, 0x1, R12.reuse, P0 ;  /* 0x000000010513b824 */ /* 0x100fe200000e060c */
[----:B---3--:R-:W-:Y:S01]  /*a5b0*/  @!P1 IADD3 R14, P0, R4, R6, RZ ;  /* 0x00000006040e9210 */ /* 0x008fe20007f1e0ff */
[----:B------:R-:W-:-:S04]  /*a5c0*/  @!P3 IMAD.X R17, R3, 0x1, R12, P2 ;  /* 0x000000010311b824 */ /* 0x000fc800010e060c */
[----:B------:R-:W-:Y:S01]  /*a5d0*/  @!P1 IMAD.X R15, R5, 0x1, R13, P0 ;  /* 0x00000001050f9824 */ /* 0x000fe200000e060d */
[----:B------:R-:W-:Y:S02]  /*a5e0*/  @!P1 IADD3 R12, P0, R2, R6, RZ ;  /* 0x00000006020c9210 */ /* 0x000fe40007f1e0ff */
[----:B------:R-:W-:-:S03]  /*a5f0*/  ISETP.GE.AND P2, PT, R164, c[0x0][0x27c], PT ;  /* 0x00009f00a4007a0c */ /* 0x000fc60003f46270 */
[----:B------:R-:W-:Y:S01]  /*a600*/  @!P1 IMAD.X R13, R3, 0x1, R13, P0 ;  /* 0x00000001030d9824 */ /* 0x000fe200000e060d */
[----:B------:R-:W-:Y:S01]  /*a610*/  ISETP.GE.AND P0, PT, R167, c[0x0][0x27c], PT ;  /* 0x00009f00a7007a0c */ /* 0x000fe20003f06270 */
[----:B------:R-:W-:Y:S01]  /*a620*/  CS2R R30, SRZ ;  /* 0x00000000001e7805 */ /* 0x000fe2000001ff00 */
        /* <DEDUP_REMOVED lines=15> */
[----:B------:R3:W5:Y:S01]  /*a720*/  @!P1 LD.E.64 R58, [R14.64] ;  /* 0x000000080e3a9980 */ /* 0x000762000c101b00 */
[----:B-1----:R-:W-:-:S03]  /*a730*/  CS2R R22, SRZ ;  /* 0x0000000000167805 */ /* 0x002fc6000001ff00 */
[----:B------:R3:W5:Y:S01]  /*a740*/  @!P1 LD.E.64 R60, [R12.64] ;  /* 0x000000080c3c9980 */ /* 0x000762000c101b00 */
[----:B--2---:R-:W-:-:S03]  /*a750*/  CS2R R20, SRZ ;  /* 0x0000000000147805 */ /* 0x004fc6000001ff00 */
[----:B------:R3:W5:Y:S04]  /*a760*/  @!P0 LD.E.64 R64, [R4.64] ;  /* 0x0000000804408980 */ /* 0x000768000c101b00 */
[----:B------:R3:W5:Y:S04]  /*a770*/  @!P3 LD.E.64 R22, [R16.64] ;  /* 0x000000081016b980 */ /* 0x000768000c101b00 */
[----:B------:R3:W5:Y:S04]  /*a780*/  @!P3 LD.E.64 R20, [R18.64] ;  /* 0x000000081214b980 */ /* 0x000768000c101b00 */
[----:B------:R3:W5:Y:S02]  /*a790*/  @!P0 LD.E.64 R62, [R2.64] ;  /* 0x00000008023e8980 */ /* 0x000764000c101b00 */
.L_x_1607:
[----:B---34-:R-:W-:Y:S05]  /*a7a0*/  BSYNC B0 ;  /* 0x0000000000007941 */ /* 0x018fea0003800000 */
.L_x_1606:
[----:B-----5:R-:W-:Y:S01]  /*a7b0*/  IMAD.MOV.U32 R0, RZ, RZ, R64 ;  /* 0x000000ffff007224 */ /* 0x020fe200078e0040 */
[----:B------:R-:W-:-:S04]  /*a7c0*/  DEPBAR.LE SB0, 0x1 ;  /* 0x000080400000791a */ /* 0x000fc80000000000 */
[----:B------:R-:W-:Y:S01]  /*a7d0*/  IMAD.MOV.U32 R4, RZ, RZ, R65 ;  /* 0x000000ffff047224 */ /* 0x000fe200078e0041 */
        /* <DEDUP_REMOVED lines=48> */
[----:B------:R-:W1:Y:S01]  /*aae0*/  LDS.128 R12, [R246+0x4800] ;  /* 0x00480000f60c7984 */ /* 0x000e620000000c00 */
[----:B------:R-:W-:Y:S02]  /*aaf0*/  SHF.R.U32.HI R0, RZ, 0x10, R9 ;  /* 0x00000010ff007819 */ /* 0x000fe40000011609 */
[--C-:B------:R-:W-:Y:S02]  /*ab00*/  SHF.R.U64 R17, R10, 0x10, R11.reuse ;  /* 0x000000100a117819 */ /* 0x100fe4000000120b */
[----:B------:R-:W-:Y:S02]  /*ab10*/  SHF.R.U32.HI R3, RZ, 0x10, R11 ;  /* 0x00000010ff037819 */ /* 0x000fe4000001160b */
[----:B------:R-:W-:Y:S01]  /*ab20*/  SHF.R.U64 R16, R8, 0x10, R9 ;  /* 0x0000001008107819 */ /* 0x000fe20000001209 */
[----:B------:R-:W-:Y:S02]  /*ab30*/  HADD2.F32 R17, -RZ, R17.H0_H0 ;  /* 0x20000011ff117230 */ /* 0x000fe40000004100 */
[----:B------:R-:W-:-:S02]  /*ab40*/  HADD2.F32 R18, -RZ, R3.H0_H0 ;  /* 0x20000003ff127230 */ /* 0x000fc40000004100 */
[----:B------:R-:W-:Y:S02]  /*ab50*/  HADD2.F32 R3, -RZ, R66.H0_H0 ;  /* 0x20000042ff037230 */ /* 0x000fe40000004100 */
        /* <DEDUP_REMOVED lines=34> */
.L_x_1611:
[----:B------:R-:W-:Y:S05]  /*ad80*/  BSYNC B0 ;  /* 0x0000000000007941 */ /* 0x000fea0003800000 */
.L_x_1610:
[----:B------:R-:W-:Y:S01]  /*ad90*/  ISETP.GE.AND P0, PT, R169, c[0x0][0x27c], PT ;  /* 0x00009f00a9007a0c */ /* 0x000fe20003f06270 */
[----:B------:R-:W-:-:S12]  /*ada0*/  BSSY B0, `(.L_x_1612) ;  /* 0x000002c000007945 */ /* 0x000fd80003800000 */
[----:B------:R-:W-:Y:S05]  /*adb0*/  @P0 BRA `(.L_x_1613) ;  /* 0x000002a000000947 */ /* 0x000fea0003800000 */
[----:B-1----:R-:W1:Y:S01]  /*adc0*/  LDS.128 R8, [R247+0x4800] ;  /* 0x00480000f7087984 */ /* 0x002e620000000c00 */
[----:B------:R-:W-:Y:S02]  /*add0*/  SHF.R.U32.HI R0, RZ, 0x10, R25 ;  /* 0x00000010ff007819 */ /* 0x000fe40000011619 */
[----:B------:R-:W-:Y:S02]  /*ade0*/  SHF.R.U32.HI R2, RZ, 0x10, R27 ;  /* 0x00000010ff027819 */ /* 0x000fe4000001161b */
[----:B------:R-:W-:Y:S02]  /*adf0*/  SHF.R.U64 R16, R24, 0x10, R25 ;  /* 0x0000001018107819 */ /* 0x000fe40000001219 */
[----:B------:R-:W-:Y:S01]  /*ae00*/  SHF.R.U64 R17, R26, 0x10, R27 ;  /* 0x000000101a117819 */ /* 0x000fe2000000121b */
[----:B------:R-:W-:Y:S02]  /*ae10*/  HADD2.F32 R18, -RZ, R2.H0_H0 ;  /* 0x20000002ff127230 */ /* 0x000fe40000004100 */
[----:B------:R-:W-:-:S02]  /*ae20*/  HADD2.F32 R2, -RZ, R68.H0_H0 ;  /* 0x20000044ff027230 */ /* 0x000fc40000004100 */
[--C-:B-1----:R-:W-:Y:S02]  /*ae30*/  HADD2.F32 R13, -RZ, R10.reuse.H0_H0 ;  /* 0x2000000aff0d7230 */ /* 0x102fe40000004100 */
[----:B------:R-:W-:Y:S02]  /*ae40*/  HADD2.F32 R5, -RZ, R10.H1_H1 ;  /* 0x3000000aff057230 */ /* 0x000fe40000004100 */
[--C-:B------:R-:W-:Y:S02]  /*ae50*/  HADD2.F32 R4, -RZ, R11.reuse.H1_H1 ;  /* 0x3000000bff047230 */ /* 0x100fe40000004100 */
[----:B------:R-:W-:Y:S02]  /*ae60*/  HADD2.F32 R10, -RZ, R0.H0_H0 ;  /* 0x20000000ff0a7230 */ /* 0x000fe40000004100 */
[----:B------:R-:W-:Y:S02]  /*ae70*/  HADD2.F32 R12, -RZ, R11.H0_H0 ;  /* 0x2000000bff0c7230 */ /* 0x000fe40000004100 */
[----:B------:R-:W-:-:S02]  /*ae80*/  HADD2.F32 R6, -RZ, R9.H0_H0 ;  /* 0x20000009ff067230 */ /* 0x000fc40000004100 */
[----:B------:R-:W-:Y:S01]  /*ae90*/  HADD2.F32 R3, -RZ, R9.H1_H1 ;  /* 0x30000009ff037230 */ /* 0x000fe20000004100 */
[-C--:B------:R-:W-:Y:S01]  /*aea0*/  FMUL.FTZ R9, R4, R10.reuse ;  /* 0x0000000a04097220 */ /* 0x080fe20000410000 */
[--C-:B------:R-:W-:Y:S01]  /*aeb0*/  HADD2.F32 R11, -RZ, R8.reuse.H0_H0 ;  /* 0x20000008ff0b7230 */ /* 0x100fe20000004100 */
[C---:B------:R-:W-:Y:S01]  /*aec0*/  FMUL.FTZ R10, R12.reuse, R10 ;  /* 0x0000000a0c0a7220 */ /* 0x040fe20000410000 */
[--C-:B------:R-:W-:Y:S01]  /*aed0*/  HADD2.F32 R0, -RZ, R67.reuse.H0_H0 ;  /* 0x20000043ff007230 */ /* 0x100fe20000004100 */
[-C--:B------:R-:W-:Y:S01]  /*aee0*/  FFMA.FTZ R15, R12, R18.reuse, -R9 ;  /* 0x000000120c0f7223 */ /* 0x080fe20000010809 */
[----:B------:R-:W-:Y:S01]  /*aef0*/  HADD2.F32 R8, -RZ, R8.H1_H1 ;  /* 0x30000008ff087230 */ /* 0x000fe20000004100 */
[----:B------:R-:W-:Y:S02]  /*af00*/  FFMA.FTZ R10, R4, R18, R10 ;  /* 0x00000012040a7223 */ /* 0x000fe4000001000a */
        /* <DEDUP_REMOVED lines=21> */
.L_x_1613:
[----:B------:R-:W-:Y:S05]  /*b060*/  BSYNC B0 ;  /* 0x0000000000007941 */ /* 0x000fea0003800000 */
.L_x_1612:
        /* <DEDUP_REMOVED lines=45> */
.L_x_1615:
[----:B------:R-:W-:Y:S05]  /*b340*/  BSYNC B0 ;  /* 0x0000000000007941 */ /* 0x000fea0003800000 */
.L_x_1614:
        /* <DEDUP_REMOVED lines=45> */
.L_x_1617:
[----:B------:R-:W-:Y:S05]  /*b620*/  BSYNC B0 ;  /* 0x0000000000007941 */ /* 0x000fea0003800000 */
.L_x_1616:
        /* <DEDUP_REMOVED lines=45> */
.L_x_1619:
[----:B------:R-:W-:Y:S05]  /*b900*/  BSYNC B0 ;  /* 0x0000000000007941 */ /* 0x000fea0003800000 */
.L_x_1618:
[----:B------:R-:W-:-:S13]  /*b910*/  ISETP.GE.AND P0, PT, R167, c[0x0][0x27c], PT ;  /* 0x00009f00a7007a0c */ /* 0x000fda0003f06270 */
[----:B------:R-:W-:Y:S05]  /*b920*/  @P0 BRA `(.L_x_1609) ;  /* 0x000002a000000947 */ /* 0x000fea0003800000 */
[----:B-1----:R-:W1:Y:S01]  /*b930*/  LDS.128 R8, [R247+0x8800] ;  /* 0x00880000f7087984 */ /* 0x002e620000000c00 */
[----:B------:R-:W-:Y:S02]  /*b940*/  SHF.R.U32.HI R0, RZ, 0x10, R49 ;  /* 0x00000010ff007819 */ /* 0x000fe40000011631 */
[----:B------:R-:W-:Y:S02]  /*b950*/  SHF.R.U32.HI R2, RZ, 0x10, R47 ;  /* 0x00000010ff027819 */ /* 0x000fe4000001162f */
[----:B------:R-:W-:Y:S02]  /*b960*/  SHF.R.U64 R15, R48, 0x10, R49 ;  /* 0x00000010300f7819 */ /* 0x000fe40000001231 */
[----:B------:R-:W-:Y:S01]  /*b970*/  SHF.R.U64 R16, R46, 0x10, R47 ;  /* 0x000000102e107819 */ /* 0x000fe2000000122f */
[----:B------:R-:W-:Y:S02]  /*b980*/  HADD2.F32 R18, -RZ, R2.H0_H0 ;  /* 0x20000002ff127230 */ /* 0x000fe40000004100 */
[----:B------:R-:W-:-:S02]  /*b990*/  HADD2.F32 R2, -RZ, R77.H1_H1 ;  /* 0x3000004dff027230 */ /* 0x000fc40000004100 */
        /* <DEDUP_REMOVED lines=8> */
[----:B------:R-:W-:Y:S01]  /*ba20*/  HADD2.F32 R11, -RZ, R8.H0_H0 ;  /* 0x20000008ff0b7230 */ /* 0x000fe20000004100 */
[C---:B------:R-:W-:Y:S01]  /*ba30*/  FMUL.FTZ R10, R12.reuse, R10 ;  /* 0x0000000a0c0a7220 */ /* 0x040fe20000410000 */
[----:B------:R-:W-:Y:S01]  /*ba40*/  HADD2.F32 R0, -RZ, R76.H0_H0 ;  /* 0x2000004cff007230 */ /* 0x000fe20000004100 */
        /* <DEDUP_REMOVED lines=24> */
.L_x_1609:
[----:B------:R-:W-:Y:S05]  /*bbd0*/  BSYNC B1 ;  /* 0x0000000000017941 */ /* 0x000fea0003800000 */
.L_x_1608:
[----:B------:R-:W-:-:S04]  /*bbe0*/  IADD3 R0, R114, 0x40, RZ ;  /* 0x0000004072007810 */ /* 0x000fc80007ffe0ff */
[----:B------:R-:W-:-:S13]  /*bbf0*/  ISETP.GE.AND P0, PT, R0, R19, PT ;  /* 0x000000130000720c */ /* 0x000fda0003f06270 */
[----:B------:R-:W-:Y:S05]  /*bc00*/  @P0 BRA `(.L_x_1620) ;  /* 0x0000452000000947 */ /* 0x000fea0003800000 */
        /* <DEDUP_REMOVED lines=45> */
.L_x_1622:
[----:B------:R-:W-:Y:S05]  /*bee0*/  BSYNC B0 ;  /* 0x0000000000007941 */ /* 0x000fea0003800000 */
.L_x_1621:
        /* <DEDUP_REMOVED lines=20> */
[----:B------:R-:W-:Y:S01]  /*c030*/  HADD2.F32 R0, -RZ, R77.H0_H0 ;  /* 0x2000004dff007230 */ /* 0x000fe20000004100 */
[-C--:B------:R-:W-:Y:S01]  /*c040*/  FFMA.FTZ R17, R12, R18.reuse, -R9 ;  /* 0x000000120c117223 */ /* 0x080fe20000010809 */
[----:B------:R-:W-:Y:S01]  /*c050*/  HADD2.F32 R8, -RZ, R8.H1_H1 ;  /* 0x30000008ff087230 */ /* 0x000fe20000004100 */
[----:B------:R-:W-:Y:S02]  /*c060*/  FFMA.FTZ R10, R4, R18, R10 ;  /* 0x00000012040a7223 */ /* 0x000fe4000001000a */
        /* <DEDUP_REMOVED lines=21> */
.L_x_1624:
[----:B------:R-:W-:Y:S05]  /*c1c0*/  BSYNC B0 ;  /* 0x0000000000007941 */ /* 0x000fea0003800000 */
.L_x_1623:
        /* <DEDUP_REMOVED lines=45> */
.L_x_1626:
[----:B------:R-:W-:Y:S05]  /*c4a0*/  BSYNC B0 ;  /* 0x0000000000007941 */ /* 0x000fea0003800000 */
.L_x_1625:
        /* <DEDUP_REMOVED lines=45> */
.L_x_1628:
[----:B------:R-:W-:Y:S05]  /*c780*/  BSYNC B0 ;  /* 0x0000000000007941 */ /* 0x000fea0003800000 */
.L_x_1627:
        /* <DEDUP_REMOVED lines=45> */
.L_x_1630:
[----:B------:R-:W-:Y:S05]  /*ca60*/  BSYNC B0 ;  /* 0x0000000000007941 */ /* 0x000fea0003800000 */
.L_x_1629:
        /* <DEDUP_REMOVED lines=45> */
.L_x_1603:
        /* <DEDUP_REMOVED lines=46> */
[----:B------:R-:W-:Y:S01]  /*d020*/  ISETP.GE.AND P1, PT, R112, c[0x0][0x27c], PT ;  /* 0x00009f0070007a0c */ /* 0x000fe20003f26270 */
[----:B------:R-:W-:Y:S01]  /*d030*/  CS2R R14, SRZ ;  /* 0x00000000000e7805 */ /* 0x000fe2000001ff00 */
[----:B------:R-:W-:Y:S01]  /*d040*/  CS2R R12, SRZ ;  /* 0x00000000000c7805 */ /* 0x000fe2000001ff00 */
[----:B------:R-:W-:Y:S01]  /*d050*/  CS2R R46, SRZ ;  /* 0x00000000002e7805 */ /* 0x000fe2000001ff00 */
[----:B------:R-:W-:-:S05]  /*d060*/  CS2R R44, SRZ ;  /* 0x00000000002c7805 */ /* 0x000fca000001ff00 */
[C---:B------:R-:W-:Y:S01]  /*d070*/  @!P0 IMAD.SHL.U32 R0, R108.reuse, 0x2, RZ ;  /* 0x000000026c008824 */ /* 0x040fe200078e00ff */
[----:B------:R-:W-:Y:S01]  /*d080*/  @!P0 SHF.L.U64.HI R8, R108, 0x1, R109 ;  /* 0x000000016c088819 */ /* 0x000fe2000001026d */
[----:B-----5:R-:W-:-:S03]  /*d090*/  @!P2 IMAD.SHL.U32 R6, R36, 0x8, RZ ;  /* 0x000000082406a824 */ /* 0x020fc600078e00ff */
[----:B---3--:R-:W-:Y:S01]  /*d0a0*/  @!P0 IADD3 R26, P3, R4, R0, RZ ;  /* 0x00000000041a8210 */ /* 0x008fe20007f7e0ff */
[----:B----4-:R-:W-:-:S03]  /*d0b0*/  @!P2 IMAD.WIDE R16, R6, 0x2, R4 ;  /* 0x000000020610a825 */ /* 0x010fc600078e0204 */
[----:B------:R-:W-:Y:S01]  /*d0c0*/  @!P0 IADD3.X R27, R5, R8, RZ, P3, !PT ;  /* 0x00000008051b8210 */ /* 0x000fe20001ffe4ff */
[----:B-1----:R-:W-:Y:S01]  /*d0d0*/  @!P2 IMAD.WIDE R10, R6, 0x2, R2 ;  /* 0x00000002060aa825 */ /* 0x002fe200078e0202 */
[----:B------:R-:W-:Y:S01]  /*d0e0*/  @!P0 IADD3 R24, P3, R2, R0, RZ ;  /* 0x0000000002188210 */ /* 0x000fe20007f7e0ff */
[----:B------:R1:W5:Y:S01]  /*d0f0*/  @!P2 LD.E.128 R20, [R16.64] ;  /* 0x000000081014a980 */ /* 0x000362000c101d00 */
[----:B------:R-:W-:Y:S01]  /*d100*/  @!P1 SHF.L.U32 R0, R35, 0x3, RZ ;  /* 0x0000000323009819 */ /* 0x000fe200000006ff */
[----:B------:R-:W-:Y:S01]  /*d110*/  CS2R R42, SRZ ;  /* 0x00000000002a7805 */ /* 0x000fe2000001ff00 */
[----:B------:R-:W-:Y:S01]  /*d120*/  CS2R R40, SRZ ;  /* 0x0000000000287805 */ /* 0x000fe2000001ff00 */
[----:B------:R-:W-:Y:S01]  /*d130*/  @!P0 IMAD.X R25, R3, 0x1, R8, P3 ;  /* 0x0000000103198824 */ /* 0x000fe200018e0608 */
[----:B------:R2:W5:Y:S01]  /*d140*/  @!P2 LD.E.128 R12, [R10.64] ;  /* 0x000000080a0ca980 */ /* 0x000562000c101d00 */
[----:B------:R-:W-:Y:S01]  /*d150*/  CS2R R18, SRZ ;  /* 0x0000000000127805 */ /* 0x000fe2000001ff00 */
[----:B------:R-:W-:Y:S01]  /*d160*/  CS2R R8, SRZ ;  /* 0x0000000000087805 */ /* 0x000fe2000001ff00 */
[----:B------:R-:W-:-:S04]  /*d170*/  @!P1 IMAD.WIDE R4, R0, 0x2, R4 ;  /* 0x0000000200049825 */ /* 0x000fc800078e0204 */
[----:B------:R-:W-:Y:S01]  /*d180*/  @!P1 IMAD.WIDE R28, R0, 0x2, R2 ;  /* 0x00000002001c9825 */ /* 0x000fe200078e0202 */
[----:B------:R3:W5:Y:S04]  /*d190*/  @!P1 LD.E.128 R44, [R4.64] ;  /* 0x00000008042c9980 */ /* 0x000768000c101d00 */
[----:B------:R3:W5:Y:S01]  /*d1a0*/  @!P1 LD.E.128 R40, [R28.64] ;  /* 0x000000081c289980 */ /* 0x000762000c101d00 */
[----:B-1----:R-:W-:Y:S01]  /*d1b0*/  CS2R R16, SRZ ;  /* 0x0000000000107805 */ /* 0x002fe2000001ff00 */
[----:B--2---:R-:W-:-:S05]  /*d1c0*/  CS2R R10, SRZ ;  /* 0x00000000000a7805 */ /* 0x004fca000001ff00 */
[----:B------:R3:W5:Y:S04]  /*d1d0*/  @!P0 LD.E.128 R16, [R26.64] ;  /* 0x000000081a108980 */ /* 0x000768000c101d00 */
[----:B------:R3:W5:Y:S02]  /*d1e0*/  @!P0 LD.E.128 R8, [R24.64] ;  /* 0x0000000818088980 */ /* 0x000764000c101d00 */
.L_x_1632:
[----:B--2---:R-:W-:Y:S05]  /*d1f0*/  BSYNC B0 ;  /* 0x0000000000007941 */ /* 0x004fea0003800000 */
.L_x_1631:
        /* <DEDUP_REMOVED lines=71> */
[----:B------:R-:W-:-:S03]  /*d670*/  @!P0 SHF.L.U64.HI R25, R108, 0x1, R109 ;  /* 0x000000016c198819 */ /* 0x000fc6000001026d */
[----:B------:R-:W-:Y:S01]  /*d680*/  @!P2 IMAD.SHL.U32 R6, R36, 0x8, RZ ;  /* 0x000000082406a824 */ /* 0x000fe200078e00ff */
[-C--:B---3--:R-:W-:Y:S01]  /*d690*/  @!P0 IADD3 R26, P3, R4, R0.reuse, RZ ;  /* 0x00000000041a8210 */ /* 0x088fe20007f7e0ff */
[----:B------:R-:W-:Y:S01]  /*d6a0*/  CS2R R78, SRZ ;  /* 0x00000000004e7805 */ /* 0x000fe2000001ff00 */
[----:B------:R-:W-:Y:S01]  /*d6b0*/  CS2R R76, SRZ ;  /* 0x00000000004c7805 */ /* 0x000fe2000001ff00 */
[----:B-1----:R-:W-:Y:S01]  /*d6c0*/  @!P2 IMAD.WIDE R32, R6, 0x2, R4 ;  /* 0x000000020620a825 */ /* 0x002fe200078e0204 */
[----:B------:R-:W-:Y:S02]  /*d6d0*/  @!P0 IADD3.X R27, R5, R25, RZ, P3, !PT ;  /* 0x00000019051b8210 */ /* 0x000fe40001ffe4ff */
[----:B------:R-:W-:Y:S01]  /*d6e0*/  @!P0 IADD3 R24, P3, R2, R0, RZ ;  /* 0x0000000002188210 */ /* 0x000fe20007f7e0ff */
[----:B------:R-:W-:Y:S01]  /*d6f0*/  CS2R R50, SRZ ;  /* 0x0000000000327805 */ /* 0x000fe2000001ff00 */
[----:B------:R-:W-:Y:S01]  /*d700*/  @!P1 SHF.L.U32 R0, R35, 0x3, RZ ;  /* 0x0000000323009819 */ /* 0x000fe200000006ff */
[----:B------:R-:W-:Y:S01]  /*d710*/  CS2R R48, SRZ ;  /* 0x0000000000307805 */ /* 0x000fe2000001ff00 */
[----:B------:R-:W-:Y:S01]  /*d720*/  CS2R R54, SRZ ;  /* 0x0000000000367805 */ /* 0x000fe2000001ff00 */
[----:B------:R-:W-:Y:S01]  /*d730*/  CS2R R52, SRZ ;  /* 0x0000000000347805 */ /* 0x000fe2000001ff00 */
[----:B----4-:R-:W-:Y:S01]  /*d740*/  @!P2 IMAD.WIDE R30, R6, 0x2, R2 ;  /* 0x00000002061ea825 */ /* 0x010fe200078e0202 */
[----:B------:R1:W5:Y:S03]  /*d750*/  @!P2 LD.E.128 R64, [R32.64] ;  /* 0x000000082040a980 */ /* 0x000366000c101d00 */
[C---:B------:R-:W-:Y:S01]  /*d760*/  @!P1 IMAD.WIDE R28, R0.reuse, 0x2, R4 ;  /* 0x00000002001c9825 */ /* 0x040fe200078e0204 */
[----:B------:R1:W5:Y:S03]  /*d770*/  @!P2 LD.E.128 R68, [R30.64] ;  /* 0x000000081e44a980 */ /* 0x000366000c101d00 */
[----:B------:R-:W-:Y:S01]  /*d780*/  @!P1 IMAD.WIDE R4, R0, 0x2, R2 ;  /* 0x0000000200049825 */ /* 0x000fe200078e0202 */
[----:B------:R1:W5:Y:S03]  /*d790*/  @!P1 LD.E.128 R80, [R28.64] ;  /* 0x000000081c509980 */ /* 0x000366000c101d00 */
[----:B------:R-:W-:Y:S01]  /*d7a0*/  @!P0 IMAD.X R25, R3, 0x1, R25, P3 ;  /* 0x0000000103198824 */ /* 0x000fe200018e0619 */
[----:B------:R1:W5:Y:S04]  /*d7b0*/  @!P1 LD.E.128 R76, [R4.64] ;  /* 0x00000008044c9980 */ /* 0x000368000c101d00 */
[----:B------:R1:W5:Y:S04]  /*d7c0*/  @!P0 LD.E.128 R48, [R26.64] ;  /* 0x000000081a308980 */ /* 0x000368000c101d00 */
[----:B------:R1:W5:Y:S02]  /*d7d0*/  @!P0 LD.E.128 R52, [R24.64] ;  /* 0x0000000818348980 */ /* 0x000364000c101d00 */
.L_x_1634:
[----:B--2---:R-:W-:Y:S05]  /*d7e0*/  BSYNC B0 ;  /* 0x0000000000007941 */ /* 0x004fea0003800000 */
.L_x_1633:
        /* <DEDUP_REMOVED lines=152> */
.L_x_1638:
[----:B------:R-:W-:Y:S05]  /*e170*/  BSYNC B0 ;  /* 0x0000000000007941 */ /* 0x000fea0003800000 */
.L_x_1637:
        /* <DEDUP_REMOVED lines=8> */
[----:B------:R-:W-:-:S02]  /*e200*/  SHF.R.U64 R56, R20, 0x10, R21 ;  /* 0x0000001014387819 */ /* 0x000fc40000001215 */
[----:B------:R-:W-:Y:S02]  /*e210*/  SHF.R.U32.HI R26, RZ, 0x10, R21 ;  /* 0x00000010ff1a7819 */ /* 0x000fe40000011615 */
[----:B------:R-:W-:Y:S02]  /*e220*/  SHF.R.U64 R39, R22, 0x10, R23 ;  /* 0x0000001016277819 */ /* 0x000fe40000001217 */
[--C-:B--2---:R-:W-:Y:S01]  /*e230*/  SHF.R.U64 R35, R14, 0x10, R15.reuse ;  /* 0x000000100e237819 */ /* 0x104fe2000000120f */
[----:B------:R-:W-:Y:S01]  /*e240*/  HADD2.F32 R58, -RZ, R26.H0_H0 ;  /* 0x2000001aff3a7230 */ /* 0x000fe20000004100 */
[----:B------:R-:W-:Y:S02]  /*e250*/  SHF.R.U32.HI R27, RZ, 0x10, R15 ;  /* 0x00000010ff1b7819 */ /* 0x000fe4000001160f */
[----:B------:R-:W-:-:S05]  /*e260*/  SHF.R.U32.HI R28, RZ, 0x10, R23 ;  /* 0x00000010ff1c7819 */ /* 0x000fca0000011617 */
        /* <DEDUP_REMOVED lines=34> */
[----:B------:R-:W-:Y:S01]  /*e490*/  FMUL.FTZ R31, R2, R16 ;  /* 0x00000010021f7220 */ /* 0x000fe20000410000 */
[----:B------:R-:W-:Y:S01]  /*e4a0*/  HADD2.F32 R10, -RZ, R19.H0_H0 ;  /* 0x20000013ff0a7230 */ /* 0x000fe20000004100 */
[----:B------:R-:W-:Y:S01]  /*e4b0*/  FMUL.FTZ R3, R22, R4 ;  /* 0x0000000416037220 */ /* 0x000fe20000410000 */
[----:B------:R-:W-:Y:S01]  /*e4c0*/  HADD2.F32 R17, -RZ, R27.H0_H0 ;  /* 0x2000001bff117230 */ /* 0x000fe20000004100 */
[----:B------:R-:W-:Y:S01]  /*e4d0*/  FFMA.FTZ R36, R2, R58, R0 ;  /* 0x0000003a02247223 */ /* 0x000fe20000010000 */
[--C-:B------:R-:W-:Y:S01]  /*e4e0*/  HADD2.F32 R0, -RZ, R86.reuse.H1_H1 ;  /* 0x30000056ff007230 */ /* 0x100fe20000004100 */
[C---:B------:R-:W-:Y:S01]  /*e4f0*/  FFMA.FTZ R33, R5.reuse, R6, R3 ;  /* 0x0000000605217223 */ /* 0x040fe20000010003 */
[----:B------:R-:W-:Y:S01]  /*e500*/  HADD2.F32 R2, -RZ, R86.H0_H0 ;  /* 0x20000056ff027230 */ /* 0x000fe20000004100 */
[----:B------:R-:W-:Y:S01]  /*e510*/  FMUL.FTZ R29, R5, R4 ;  /* 0x00000004051d7220 */ /* 0x000fe20000410000 */
[----:B------:R-:W-:Y:S01]  /*e520*/  HADD2.F32 R3, -RZ, R87.H1_H1 ;  /* 0x30000057ff037230 */ /* 0x000fe20000004100 */
[----:B------:R-:W-:Y:S01]  /*e530*/  FMUL.FTZ R5, R15, R0 ;  /* 0x000000000f057220 */ /* 0x000fe20000410000 */
[----:B------:R-:W-:Y:S01]  /*e540*/  HADD2.F32 R12, -RZ, R18.H0_H0 ;  /* 0x20000012ff0c7230 */ /* 0x000fe20000004100 */
[----:B------:R-:W-:Y:S01]  /*e550*/  FMUL.FTZ R16, R20, R2 ;  /* 0x0000000214107220 */ /* 0x000fe20000410000 */
[----:B------:R-:W-:Y:S01]  /*e560*/  HADD2.F32 R4, -RZ, R88.H0_H0 ;  /* 0x20000058ff047230 */ /* 0x000fe20000004100 */
[C---:B------:R-:W-:Y:S01]  /*e570*/  FFMA.FTZ R26, R10.reuse, R3, R5 ;  /* 0x000000030a1a7223 */ /* 0x040fe20000010005 */
[----:B------:R-:W-:Y:S01]  /*e580*/  HADD2.F32 R11, -RZ, R18.H1_H1 ;  /* 0x30000012ff0b7230 */ /* 0x000fe20000004100 */
[----:B------:R-:W-:Y:S01]  /*e590*/  FMUL.FTZ R18, R10, R0 ;  /* 0x000000000a127220 */ /* 0x000fe20000410000 */
[----:B------:R-:W-:Y:S01]  /*e5a0*/  HADD2.F32 R9, -RZ, R19.H1_H1 ;  /* 0x30000013ff097230 */ /* 0x000fe20000004100 */
[-C--:B------:R-:W-:Y:S01]  /*e5b0*/  FMUL.FTZ R0, R14, R17.reuse ;  /* 0x000000110e007220 */ /* 0x080fe20000410000 */
[----:B------:R-:W-:Y:S01]  /*e5c0*/  HADD2.F32 R5, -RZ, R38.H0_H0 ;  /* 0x20000026ff057230 */ /* 0x000fe20000004100 */
[C---:B------:R-:W-:Y:S01]  /*e5d0*/  FFMA.FTZ R34, R12.reuse, R4, R16 ;  /* 0x000000040c227223 */ /* 0x040fe20000010010 */
[----:B------:R-:W-:Y:S01]  /*e5e0*/  HADD2.F32 R10, -RZ, R35.H0_H0 ;  /* 0x20000023ff0a7230 */ /* 0x000fe20000004100 */
[C---:B------:R-:W-:Y:S01]  /*e5f0*/  FMUL.FTZ R16, R9.reuse, R17 ;  /* 0x0000001109107220 */ /* 0x040fe20000410000 */
[----:B------:R-:W-:Y:S01]  /*e600*/  HADD2.F32 R38, -RZ, R56.H0_H0 ;  /* 0x20000038ff267230 */ /* 0x000fe20000004100 */
[----:B------:R-:W-:Y:S01]  /*e610*/  FMUL.FTZ R27, R12, R2 ;  /* 0x000000020c1b7220 */ /* 0x000fe20000410000 */
[----:B------:R-:W-:Y:S01]  /*e620*/  HADD2.F32 R35, -RZ, R39.H0_H0 ;  /* 0x20000027ff237230 */ /* 0x000fe20000004100 */
[----:B------:R-:W-:-:S02]  /*e630*/  FFMA.FTZ R17, R9, R57, R0 ;  /* 0x0000003909117223 */ /* 0x000fc40000010000 */
[-C--:B------:R-:W-:Y:S02]  /*e640*/  FMUL.FTZ R2, R25, R5.reuse ;  /* 0x0000000519027220 */ /* 0x080fe40000410000 */
[-C--:B------:R-:W-:Y:S02]  /*e650*/  FMUL.FTZ R0, R23, R10.reuse ;  /* 0x0000000a17007220 */ /* 0x080fe40000410000 */
[----:B------:R-:W-:Y:S02]  /*e660*/  FMUL.FTZ R12, R13, R5 ;  /* 0x000000050d0c7220 */ /* 0x000fe40000410000 */
[----:B------:R-:W-:Y:S02]  /*e670*/  FMUL.FTZ R9, R11, R10 ;  /* 0x0000000a0b097220 */ /* 0x000fe40000410000 */
[----:B------:R-:W-:Y:S02]  /*e680*/  FFMA.FTZ R19, R13, R38, R2 ;  /* 0x000000260d137223 */ /* 0x000fe40000010002 */
[----:B------:R-:W-:Y:S01]  /*e690*/  FFMA.FTZ R28, R11, R35, R0 ;  /* 0x000000230b1c7223 */ /* 0x000fe20000010000 */
[----:B------:R-:W-:Y:S01]  /*e6a0*/  F2FP.PACK_AB R11, R17, R26 ;  /* 0x0000001a110b723e */ /* 0x000fe200000000ff */
[----:B------:R-:W-:-:S02]  /*e6b0*/  FFMA.FTZ R5, R20, R4, -R27 ;  /* 0x0000000414057223 */ /* 0x000fc4000001081b */
        /* <DEDUP_REMOVED lines=8> */
[----:B------:R-:W-:-:S02]  /*e740*/  FFMA.FTZ R2, R25, R38, -R12 ;  /* 0x0000002619027223 */ /* 0x000fc4000001080c */
[----:B------:R-:W-:Y:S01]  /*e750*/  FFMA.FTZ R4, R23, R35, -R9 ;  /* 0x0000002317047223 */ /* 0x000fe20000010809 */
[----:B------:R-:W-:Y:S02]  /*e760*/  F2FP.PACK_AB R15, R0, R3 ;  /* 0x00000003000f723e */ /* 0x000fe400000000ff */
[----:B------:R-:W-:Y:S02]  /*e770*/  F2FP.PACK_AB R12, R2, R6 ;  /* 0x00000006020c723e */ /* 0x000fe400000000ff */
[----:B------:R-:W-:Y:S02]  /*e780*/  F2FP.PACK_AB R14, R4, R5 ;  /* 0x00000005040e723e */ /* 0x000fe400000000ff */
[----:B------:R-:W-:-:S03]  /*e790*/  F2FP.PACK_AB R9, R36, R37 ;  /* 0x000000252409723e */ /* 0x000fc600000000ff */
[----:B------:R2:W-:Y:S04]  /*e7a0*/  STS.128 [R59], R12 ;  /* 0x0000000c3b007388 */ /* 0x0005e80000000c00 */
[----:B------:R2:W-:Y:S02]  /*e7b0*/  STS.128 [R30+0x6080], R8 ;  /* 0x006080081e007388 */ /* 0x0005e40000000c00 */
.L_x_1640:
[----:B------:R-:W-:Y:S05]  /*e7c0*/  BSYNC B0 ;  /* 0x0000000000007941 */ /* 0x000fea0003800000 */
.L_x_1639:
        /* <DEDUP_REMOVED lines=11> */
[----:B------:R-:W-:Y:S02]  /*e880*/  SHF.R.U32.HI R28, RZ, 0x10, R47 ;  /* 0x00000010ff1c7819 */ /* 0x000fe4000001162f */
[----:B------:R-:W-:Y:S01]  /*e890*/  SHF.R.U64 R34, R42, 0x10, R43 ;  /* 0x000000102a227819 */ /* 0x000fe2000000122b */
[----:B------:R-:W-:Y:S01]  /*e8a0*/  HADD2.F32 R24, -RZ, R25.H0_H0 ;  /* 0x20000019ff187230 */ /* 0x000fe20000004100 */
[----:B------:R-:W-:Y:S01]  /*e8b0*/  SHF.R.U64 R39, R44, 0x10, R45 ;  /* 0x000000102c277819 */ /* 0x000fe2000000122d */
[----:B------:R-:W-:Y:S01]  /*e8c0*/  HADD2.F32 R40, -RZ, R28.H0_H0 ;  /* 0x2000001cff287230 */ /* 0x000fe20000004100 */
[----:B------:R-:W-:-:S03]  /*e8d0*/  SHF.R.U64 R38, R46, 0x10, R47 ;  /* 0x000000102e267819 */ /* 0x000fc6000000122f */
        /* <DEDUP_REMOVED lines=34> */
[----:B------:R-:W-:Y:S01]  /*eb00*/  FMUL.FTZ R0, R19, R14 ;  /* 0x0000000e13007220 */ /* 0x000fe20000410000 */
[--C-:B------:R-:W-:Y:S01]  /*eb10*/  HADD2.F32 R10, -RZ, R15.reuse.H0_H0 ;  /* 0x2000000fff0a7230 */ /* 0x100fe20000004100 */
[-C--:B------:R-:W-:Y:S01]  /*eb20*/  FMUL.FTZ R3, R20, R4.reuse ;  /* 0x0000000414037220 */ /* 0x080fe20000410000 */
[----:B------:R-:W-:Y:S01]  /*eb30*/  HADD2.F32 R8, -RZ, R15.H1_H1 ;  /* 0x3000000fff087230 */ /* 0x000fe20000004100 */
[----:B------:R-:W-:Y:S01]  /*eb40*/  FFMA.FTZ R35, R2, R41, R0 ;  /* 0x0000002902237223 */ /* 0x000fe20000010000 */
[----:B------:R-:W-:Y:S01]  /*eb50*/  HADD2.F32 R0, -RZ, R90.H1_H1 ;  /* 0x3000005aff007230 */ /* 0x000fe20000004100 */
[C---:B------:R-:W-:Y:S01]  /*eb60*/  FFMA.FTZ R32, R9.reuse, R5, R3 ;  /* 0x0000000509207223 */ /* 0x040fe20000010003 */
[--C-:B------:R-:W-:Y:S01]  /*eb70*/  HADD2.F32 R3, -RZ, R92.reuse.H0_H0 ;  /* 0x2000005cff037230 */ /* 0x100fe20000004100 */
[----:B------:R-:W-:Y:S01]  /*eb80*/  FMUL.FTZ R29, R9, R4 ;  /* 0x00000004091d7220 */ /* 0x000fe20000410000 */
[----:B------:R-:W-:Y:S01]  /*eb90*/  HADD2.F32 R4, -RZ, R92.H1_H1 ;  /* 0x3000005cff047230 */ /* 0x000fe20000004100 */
[----:B------:R-:W-:-:S02]  /*eba0*/  FMUL.FTZ R9, R17, R0 ;  /* 0x0000000011097220 */ /* 0x000fc40000410000 */
[----:B------:R-:W-:Y:S01]  /*ebb0*/  FMUL.FTZ R30, R2, R14 ;  /* 0x0000000e021e7220 */ /* 0x000fe20000410000 */
[----:B------:R-:W-:Y:S01]  /*ebc0*/  HADD2.F32 R2, -RZ, R90.H0_H0 ;  /* 0x2000005aff027230 */ /* 0x000fe20000004100 */
[C---:B------:R-:W-:Y:S01]  /*ebd0*/  FFMA.FTZ R25, R10.reuse, R3, R9 ;  /* 0x000000030a197223 */ /* 0x040fe20000010009 */
[----:B------:R-:W-:Y:S01]  /*ebe0*/  HADD2.F32 R9, -RZ, R37.H0_H0 ;  /* 0x20000025ff097230 */ /* 0x000fe20000004100 */
[----:B------:R-:W-:Y:S01]  /*ebf0*/  FMUL.FTZ R15, R10, R0 ;  /* 0x000000000a0f7220 */ /* 0x000fe20000410000 */
[----:B------:R-:W-:Y:S01]  /*ec00*/  HADD2.F32 R10, -RZ, R34.H0_H0 ;  /* 0x20000022ff0a7230 */ /* 0x000fe20000004100 */
[----:B------:R-:W-:Y:S01]  /*ec10*/  FMUL.FTZ R14, R18, R2 ;  /* 0x00000002120e7220 */ /* 0x000fe20000410000 */
[----:B------:R-:W-:Y:S01]  /*ec20*/  HADD2.F32 R34, -RZ, R38.H0_H0 ;  /* 0x20000026ff227230 */ /* 0x000fe20000004100 */
[----:B------:R-:W-:Y:S02]  /*ec30*/  FMUL.FTZ R0, R16, R24 ;  /* 0x0000001810007220 */ /* 0x000fe40000410000 */
[----:B------:R-:W-:-:S02]  /*ec40*/  FMUL.FTZ R27, R12, R2 ;  /* 0x000000020c1b7220 */ /* 0x000fc40000410000 */
[-C--:B------:R-:W-:Y:S02]  /*ec50*/  FMUL.FTZ R2, R23, R9.reuse ;  /* 0x0000000917027220 */ /* 0x080fe40000410000 */
[----:B------:R-:W-:Y:S02]  /*ec60*/  FFMA.FTZ R33, R12, R4, R14 ;  /* 0x000000040c217223 */ /* 0x000fe4000001000e */
[C---:B------:R-:W-:Y:S02]  /*ec70*/  FFMA.FTZ R14, R8.reuse, R40, R0 ;  /* 0x00000028080e7223 */ /* 0x040fe40000010000 */
[----:B------:R-:W-:Y:S02]  /*ec80*/  FMUL.FTZ R12, R8, R24 ;  /* 0x00000018080c7220 */ /* 0x000fe40000410000 */
[----:B------:R-:W-:Y:S02]  /*ec90*/  FMUL.FTZ R0, R21, R10 ;  /* 0x0000000a15007220 */ /* 0x000fe40000410000 */
[----:B------:R-:W-:-:S02]  /*eca0*/  FMUL.FTZ R9, R13, R9 ;  /* 0x000000090d097220 */ /* 0x000fc40000410000 */
[----:B------:R-:W-:Y:S02]  /*ecb0*/  FFMA.FTZ R24, R13, R39, R2 ;  /* 0x000000270d187223 */ /* 0x000fe40000010002 */
[C---:B------:R-:W-:Y:S02]  /*ecc0*/  FMUL.FTZ R8, R11.reuse, R10 ;  /* 0x0000000a0b087220 */ /* 0x040fe40000410000 */
[----:B------:R-:W-:Y:S02]  /*ecd0*/  FFMA.FTZ R13, R22, R6, -R31 ;  /* 0x00000006160d7223 */ /* 0x000fe4000001081f */
[----:B------:R-:W-:Y:S02]  /*ece0*/  FFMA.FTZ R6, R20, R5, -R29 ;  /* 0x0000000514067223 */ /* 0x000fe4000001081d */
[----:B------:R-:W-:Y:S01]  /*ecf0*/  FFMA.FTZ R28, R11, R34, R0 ;  /* 0x000000220b1c7223 */ /* 0x000fe20000010000 */
[----:B------:R-:W-:Y:S01]  /*ed00*/  F2FP.PACK_AB R11, R14, R25 ;  /* 0x000000190e0b723e */ /* 0x000fe200000000ff */
[----:B------:R-:W-:-:S02]  /*ed10*/  FFMA.FTZ R5, R18, R4, -R27 ;  /* 0x0000000412057223 */ /* 0x000fc4000001081b */
[----:B------:R-:W-:Y:S02]  /*ed20*/  FFMA.FTZ R10, R19, R41, -R30 ;  /* 0x00000029130a7223 */ /* 0x000fe4000001081e */
[----:B------:R-:W-:Y:S02]  /*ed30*/  FFMA.FTZ R3, R17, R3, -R15 ;  /* 0x0000000311037223 */ /* 0x000fe4000001080f */
[----:B------:R-:W-:Y:S01]  /*ed40*/  FFMA.FTZ R0, R16, R40, -R12 ;  /* 0x0000002810007223 */ /* 0x000fe2000001080c */
[----:B------:R-:W-:Y:S01]  /*ed50*/  F2FP.PACK_AB R13, R10, R13 ;  /* 0x0000000d0a0d723e */ /* 0x000fe200000000ff */
[----:B------:R-:W-:Y:S01]  /*ed60*/  FFMA.FTZ R2, R23, R39, -R9 ;  /* 0x0000002717027223 */ /* 0x000fe20000010809 */
[----:B------:R-:W-:Y:S01]  /*ed70*/  F2FP.PACK_AB R9, R35, R36 ;  /* 0x000000242309723e */ /* 0x000fe200000000ff */
[----:B------:R-:W-:Y:S01]  /*ed80*/  FFMA.FTZ R4, R21, R34, -R8 ;  /* 0x0000002215047223 */ /* 0x000fe20000010808 */
[----:B------:R-:W-:Y:S02]  /*ed90*/  F2FP.PACK_AB R15, R0, R3 ;  /* 0x00000003000f723e */ /* 0x000fe400000000ff */
[----:B------:R-:W-:-:S02]  /*eda0*/  F2FP.PACK_AB R12, R2, R6 ;  /* 0x00000006020c723e */ /* 0x000fc400000000ff */
[----:B------:R-:W-:Y:S02]  /*edb0*/  F2FP.PACK_AB R14, R4, R5 ;  /* 0x00000005040e723e */ /* 0x000fe400000000ff */
[----:B------:R-:W-:Y:S02]  /*edc0*/  F2FP.PACK_AB R8, R24, R32 ;  /* 0x000000201808723e */ /* 0x000fe400000000ff */
[----:B------:R-:W-:Y:S01]  /*edd0*/  F2FP.PACK_AB R10, R28, R33 ;  /* 0x000000211c0a723e */ /* 0x000fe200000000ff */
[----:B------:R2:W-:Y:S04]  /*ede0*/  STS.128 [R56], R12 ;  /* 0x0000000c38007388 */ /* 0x0005e80000000c00 */
[----:B------:R2:W-:Y:S02]  /*edf0*/  STS.128 [R26+0x6080], R8 ;  /* 0x006080081a007388 */ /* 0x0005e40000000c00 */
.L_x_1636:
[----:B------:R-:W-:Y:S05]  /*ee00*/  BSYNC B1 ;  /* 0x0000000000017941 */ /* 0x000fea0003800000 */
.L_x_1635:
[----:B------:R-:W-:-:S04]  /*ee10*/  IADD3 R0, R114, 0x40, RZ ;  /* 0x0000004072007810 */ /* 0x000fc80007ffe0ff */
[----:B------:R-:W-:-:S13]  /*ee20*/  ISETP.GE.AND P0, PT, R0, R84, PT ;  /* 0x000000540000720c */ /* 0x000fda0003f06270 */
[----:B------:R-:W-:Y:S05]  /*ee30*/  @P0 BRA `(.L_x_1620) ;  /* 0x000012f000000947 */ /* 0x000fea0003800000 */
[----:B------:R3:W5:Y:S04]  /*ee40*/  LDL R45, [R1+0x10c] ;  /* 0x00010c00012d7983 */ /* 0x0007680000100800 */
[----:B------:R3:W5:Y:S04]  /*ee50*/  LDL R44, [R1+0x110] ;  /* 0x00011000012c7983 */ /* 0x0007680000100800 */
[----:B------:R3:W5:Y:S01]  /*ee60*/  LDL R43, [R1+0x114] ;  /* 0x00011400012b7983 */ /* 0x0007620000100800 */
[----:B------:R-:W-:Y:S01]  /*ee70*/  ISETP.GE.AND P0, PT, R108, c[0x0][0x27c], PT ;  /* 0x00009f006c007a0c */ /* 0x000fe20003f06270 */
[----:B------:R-:W-:-:S12]  /*ee80*/  BSSY B0, `(.L_x_1641) ;  /* 0x0000062000007945 */ /* 0x000fd80003800000 */
[----:B------:R-:W-:Y:S05]  /*ee90*/  @P0 BRA `(.L_x_1642) ;  /* 0x0000060000000947 */ /* 0x000fea0003800000 */
[----:B------:R-:W4:Y:S01]  /*eea0*/  LDL R42, [R1+0x140] ;  /* 0x00014000012a7983 */ /* 0x000f220000100800 */
        /* <DEDUP_REMOVED lines=15> */
[----:B------:R-:W-:Y:S01]  /*efa0*/  SHF.R.U64 R37, R52, 0x10, R53 ;  /* 0x0000001034257819 */ /* 0x000fe20000001235 */
[----:B------:R-:W-:Y:S01]  /*efb0*/  HADD2.F32 R24, -RZ, R25.H0_H0 ;  /* 0x20000019ff187230 */ /* 0x000fe20000004100 */
[----:B--2---:R-:W-:Y:S01]  /*efc0*/  SHF.L.U32 R26, R0, 0x1, RZ ;  /* 0x00000001001a7819 */ /* 0x004fe200000006ff */
[----:B------:R-:W-:Y:S01]  /*efd0*/  HADD2.F32 R0, -RZ, R91.H1_H1 ;  /* 0x3000005bff007230 */ /* 0x000fe20000004100 */
[----:B------:R-:W-:Y:S02]  /*efe0*/  SHF.R.U32.HI R28, RZ, 0x10, R51 ;  /* 0x00000010ff1c7819 */ /* 0x000fe40000011633 */
[----:B------:R-:W-:Y:S01]  /*eff0*/  SHF.R.U64 R32, R54, 0x10, R55 ;  /* 0x0000001036207819 */ /* 0x000fe20000001237 */
[----:B------:R-:W2:Y:S01]  /*f000*/  LDS.128 R12, [R26+0x6080] ;  /* 0x006080001a0c7984 */ /* 0x000ea20000000c00 */
[----:B------:R-:W-:Y:S01]  /*f010*/  SHF.R.U64 R39, R48, 0x10, R49 ;  /* 0x0000001030277819 */ /* 0x000fe20000001231 */
[----:B------:R-:W-:Y:S01]  /*f020*/  HADD2.F32 R40, -RZ, R28.H0_H0 ;  /* 0x2000001cff287230 */ /* 0x000fe20000004100 */
[----:B------:R-:W-:-:S03]  /*f030*/  SHF.R.U64 R38, R50, 0x10, R51 ;  /* 0x0000001032267819 */ /* 0x000fc60000001233 */
[----:B------:R-:W-:Y:S02]  /*f040*/  HADD2.F32 R39, -RZ, R39.H0_H0 ;  /* 0x20000027ff277230 */ /* 0x000fe40000004100 */
[--C-:B--2---:R-:W-:Y:S02]  /*f050*/  HADD2.F32 R3, -RZ, R13.reuse.H0_H0 ;  /* 0x2000000dff037230 */ /* 0x104fe40000004100 */
[----:B------:R-:W-:Y:S02]  /*f060*/  HADD2.F32 R2, -RZ, R13.H1_H1 ;  /* 0x3000000dff027230 */ /* 0x000fe40000004100 */
[----:B------:R-:W-:Y:S01]  /*f070*/  HADD2.F32 R13, -RZ, R12.H1_H1 ;  /* 0x3000000cff0d7230 */ /* 0x000fe20000004100 */
[----:B------:R-:W-:Y:S01]  /*f080*/  FMUL.FTZ R31, R3, R0 ;  /* 0x00000000031f7220 */ /* 0x000fe20000410000 */
[----:B----4-:R-:W2:Y:S02]  /*f090*/  LDS.128 R8, [R42] ;  /* 0x000000002a087984 */ /* 0x010ea40000000c00 */
[----:B--2---:R-:W-:-:S02]  /*f0a0*/  HADD2.F32 R22, -RZ, R9.H0_H0 ;  /* 0x20000009ff167230 */ /* 0x004fc40000004100 */
        /* <DEDUP_REMOVED lines=20> */
[----:B------:R-:W-:Y:S01]  /*f1f0*/  HADD2.F32 R10, -RZ, R15.H0_H0 ;  /* 0x2000000fff0a7230 */ /* 0x000fe20000004100 */
[----:B------:R-:W-:Y:S01]  /*f200*/  FMUL.FTZ R29, R9, R4 ;  /* 0x00000004091d7220 */ /* 0x000fe20000410000 */
[----:B------:R-:W-:Y:S01]  /*f210*/  HADD2.F32 R3, -RZ, R96.H1_H1 ;  /* 0x30000060ff037230 */ /* 0x000fe20000004100 */
[----:B------:R-:W-:Y:S01]  /*f220*/  FMUL.FTZ R9, R17, R0 ;  /* 0x0000000011097220 */ /* 0x000fe20000410000 */
[----:B------:R-:W-:-:S02]  /*f230*/  HADD2.F32 R2, -RZ, R94.H0_H0 ;  /* 0x2000005eff027230 */ /* 0x000fc40000004100 */
[----:B------:R-:W-:Y:S01]  /*f240*/  HADD2.F32 R23, -RZ, R8.H1_H1 ;  /* 0x30000008ff177230 */ /* 0x000fe20000004100 */
[----:B------:R-:W-:Y:S01]  /*f250*/  FFMA.FTZ R25, R10, R3, R9 ;  /* 0x000000030a197223 */ /* 0x000fe20000010009 */
[----:B------:R-:W-:Y:S01]  /*f260*/  HADD2.F32 R9, -RZ, R37.H0_H0 ;  /* 0x20000025ff097230 */ /* 0x000fe20000004100 */
[----:B------:R-:W-:Y:S01]  /*f270*/  FMUL.FTZ R14, R18, R2 ;  /* 0x00000002120e7220 */ /* 0x000fe20000410000 */
[----:B------:R-:W-:Y:S01]  /*f280*/  HADD2.F32 R8, -RZ, R15.H1_H1 ;  /* 0x3000000fff087230 */ /* 0x000fe20000004100 */
[----:B------:R-:W-:Y:S01]  /*f290*/  FMUL.FTZ R15, R10, R0 ;  /* 0x000000000a0f7220 */ /* 0x000fe20000410000 */
[----:B------:R-:W-:Y:S01]  /*f2a0*/  HADD2.F32 R4, -RZ, R97.H0_H0 ;  /* 0x20000061ff047230 */ /* 0x000fe20000004100 */
[----:B------:R-:W-:Y:S01]  /*f2b0*/  FMUL.FTZ R0, R16, R24 ;  /* 0x0000001810007220 */ /* 0x000fe20000410000 */
[----:B------:R-:W-:Y:S01]  /*f2c0*/  HADD2.F32 R10, -RZ, R32.H0_H0 ;  /* 0x20000020ff0a7230 */ /* 0x000fe20000004100 */
[----:B------:R-:W-:Y:S01]  /*f2d0*/  FMUL.FTZ R27, R12, R2 ;  /* 0x000000020c1b7220 */ /* 0x000fe20000410000 */
[----:B------:R-:W-:Y:S01]  /*f2e0*/  HADD2.F32 R32, -RZ, R38.H0_H0 ;  /* 0x20000026ff207230 */ /* 0x000fe20000004100 */
[----:B------:R-:W-:-:S02]  /*f2f0*/  FMUL.FTZ R2, R23, R9 ;  /* 0x0000000917027220 */ /* 0x000fc40000410000 */
[----:B------:R-:W-:Y:S02]  /*f300*/  FFMA.FTZ R34, R12, R4, R14 ;  /* 0x000000040c227223 */ /* 0x000fe4000001000e */
[C---:B------:R-:W-:Y:S02]  /*f310*/  FFMA.FTZ R14, R8.reuse, R40, R0 ;  /* 0x00000028080e7223 */ /* 0x040fe40000010000 */
[----:B------:R-:W-:Y:S02]  /*f320*/  FMUL.FTZ R12, R8, R24 ;  /* 0x00000018080c7220 */ /* 0x000fe40000410000 */
[----:B------:R-:W-:Y:S02]  /*f330*/  FMUL.FTZ R0, R21, R10 ;  /* 0x0000000a15007220 */ /* 0x000fe40000410000 */
[C---:B------:R-:W-:Y:S02]  /*f340*/  FMUL.FTZ R9, R13.reuse, R9 ;  /* 0x000000090d097220 */ /* 0x040fe40000410000 */
[----:B------:R-:W-:-:S02]  /*f350*/  FFMA.FTZ R24, R13, R39, R2 ;  /* 0x000000270d187223 */ /* 0x000fc40000010002 */
[C---:B------:R-:W-:Y:S02]  /*f360*/  FMUL.FTZ R8, R11.reuse, R10 ;  /* 0x0000000a0b087220 */ /* 0x040fe40000410000 */
[----:B------:R-:W-:Y:S02]  /*f370*/  FFMA.FTZ R13, R22, R6, -R31 ;  /* 0x00000006160d7223 */ /* 0x000fe4000001081f */
[----:B------:R-:W-:Y:S02]  /*f380*/  FFMA.FTZ R6, R20, R5, -R29 ;  /* 0x0000000514067223 */ /* 0x000fe4000001081d */
[----:B------:R-:W-:Y:S01]  /*f390*/  FFMA.FTZ R28, R11, R32, R0 ;  /* 0x000000200b1c7223 */ /* 0x000fe20000010000 */
[----:B------:R-:W-:Y:S01]  /*f3a0*/  F2FP.PACK_AB R11, R14, R25 ;  /* 0x000000190e0b723e */ /* 0x000fe200000000ff */
[----:B------:R-:W-:Y:S02]  /*f3b0*/  FFMA.FTZ R5, R18, R4, -R27 ;  /* 0x0000000412057223 */ /* 0x000fe4000001081b */
        /* <DEDUP_REMOVED lines=11> */
[----:B------:R-:W-:Y:S01]  /*f470*/  F2FP.PACK_AB R10, R28, R34 ;  /* 0x000000221c0a723e */ /* 0x000fe200000000ff */
[----:B------:R2:W-:Y:S04]  /*f480*/  STS.128 [R42], R12 ;  /* 0x0000000c2a007388 */ /* 0x0005e80000000c00 */
[----:B------:R2:W-:Y:S02]  /*f490*/  STS.128 [R26+0x6080], R8 ;  /* 0x006080081a007388 */ /* 0x0005e40000000c00 */
.L_x_1642:
[----:B------:R-:W-:Y:S05]  /*f4a0*/  BSYNC B0 ;  /* 0x0000000000007941 */ /* 0x000fea0003800000 */
.L_x_1641:
[----:B------:R-:W-:Y:S01]  /*f4b0*/  ISETP.GE.AND P0, PT, R113, c[0x0][0x27c], PT ;  /* 0x00009f0071007a0c */ /* 0x000fe20003f06270 */
[----:B------:R-:W-:-:S12]  /*f4c0*/  BSSY B0, `(.L_x_1643) ;  /* 0x0000063000007945 */ /* 0x000fd80003800000 */
[----:B------:R-:W-:Y:S05]  /*f4d0*/  @P0 BRA `(.L_x_1644) ;  /* 0x0000061000000947 */ /* 0x000fea0003800000 */
[----:B------:R-:W4:Y:S04]  /*f4e0*/  LDL R2, [R1+0x2c] ;  /* 0x00002c0001027983 */ /* 0x000f280000100800 */
[----:B--2---:R-:W2:Y:S01]  /*f4f0*/  LDL R42, [R1+0x138] ;  /* 0x00013800012a7983 */ /* 0x004ea20000100800 */
[----:B------:R-:W-:Y:S01]  /*f500*/  MOV R0, c[0x0][0x27c] ;  /* 0x00009f0000007a02 */ /* 0x000fe20000000f00 */
[----:B------:R-:W-:Y:S01]  /*f510*/  HADD2.F32 R6, -RZ, R98.H1_H1 ;  /* 0x30000062ff067230 */ /* 0x000fe20000004100 */
[----:B------:R-:W-:Y:S02]  /*f520*/  SHF.R.U32.HI R4, RZ, 0x10, R69 ;  /* 0x00000010ff047819 */ /* 0x000fe40000011645 */
[----:B------:R-:W-:Y:S02]  /*f530*/  SHF.R.U32.HI R24, RZ, 0x10, R65 ;  /* 0x00000010ff187819 */ /* 0x000fe40000011641 */
[----:B------:R-:W-:-:S02]  /*f540*/  SHF.R.U32.HI R25, RZ, 0x10, R71 ;  /* 0x00000010ff197819 */ /* 0x000fc40000011647 */
[----:B------:R-:W-:Y:S01]  /*f550*/  SHF.R.U64 R32, R68, 0x10, R69 ;  /* 0x0000001044207819 */ /* 0x000fe20000001245 */
[----:B------:R-:W-:Y:S01]  /*f560*/  HADD2.F32 R41, -RZ, R24.H0_H0 ;  /* 0x20000018ff297230 */ /* 0x000fe20000004100 */
[----:B------:R-:W-:Y:S01]  /*f570*/  SHF.R.U32.HI R28, RZ, 0x10, R67 ;  /* 0x00000010ff1c7819 */ /* 0x000fe20000011643 */
[----:B------:R-:W-:Y:S01]  /*f580*/  HADD2.F32 R24, -RZ, R25.H0_H0 ;  /* 0x20000019ff187230 */ /* 0x000fe20000004100 */
[----:B------:R-:W-:Y:S02]  /*f590*/  SHF.R.U64 R33, R70, 0x10, R71 ;  /* 0x0000001046217819 */ /* 0x000fe40000001247 */
[----:B------:R-:W-:Y:S01]  /*f5a0*/  SHF.R.U64 R36, R64, 0x10, R65 ;  /* 0x0000001040247819 */ /* 0x000fe20000001241 */
[----:B------:R-:W-:Y:S01]  /*f5b0*/  HADD2.F32 R40, -RZ, R28.H0_H0 ;  /* 0x2000001cff287230 */ /* 0x000fe20000004100 */
[----:B------:R-:W-:Y:S02]  /*f5c0*/  SHF.R.U64 R38, R66, 0x10, R67 ;  /* 0x0000001042267819 */ /* 0x000fe40000001243 */
        /* <DEDUP_REMOVED lines=33> */
[----:B------:R-:W-:Y:S01]  /*f7e0*/  FMUL.FTZ R0, R19, R14 ;  /* 0x0000000e13007220 */ /* 0x000fe20000410000 */
[--C-:B------:R-:W-:Y:S01]  /*f7f0*/  HADD2.F32 R10, -RZ, R15.reuse.H0_H0 ;  /* 0x2000000fff0a7230 */ /* 0x100fe20000004100 */
[-C--:B------:R-:W-:Y:S01]  /*f800*/  FMUL.FTZ R3, R20, R4.reuse ;  /* 0x0000000414037220 */ /* 0x080fe20000410000 */
[----:B------:R-:W-:Y:S01]  /*f810*/  HADD2.F32 R8, -RZ, R15.H1_H1 ;  /* 0x3000000fff087230 */ /* 0x000fe20000004100 */
[----:B------:R-:W-:Y:S01]  /*f820*/  FFMA.FTZ R37, R2, R41, R0 ;  /* 0x0000002902257223 */ /* 0x000fe20000010000 */
[----:B------:R-:W-:Y:S01]  /*f830*/  HADD2.F32 R0, -RZ, R99.H1_H1 ;  /* 0x30000063ff007230 */ /* 0x000fe20000004100 */
[C---:B------:R-:W-:Y:S01]  /*f840*/  FFMA.FTZ R34, R9.reuse, R5, R3 ;  /* 0x0000000509227223 */ /* 0x040fe20000010003 */
[----:B------:R-:W-:Y:S01]  /*f850*/  HADD2.F32 R3, -RZ, R100.H1_H1 ;  /* 0x30000064ff037230 */ /* 0x000fe20000004100 */
[----:B------:R-:W-:Y:S01]  /*f860*/  FMUL.FTZ R29, R9, R4 ;  /* 0x00000004091d7220 */ /* 0x000fe20000410000 */
[----:B------:R-:W-:Y:S01]  /*f870*/  HADD2.F32 R4, -RZ, R101.H0_H0 ;  /* 0x20000065ff047230 */ /* 0x000fe20000004100 */
        /* <DEDUP_REMOVED lines=9> */
[----:B------:R-:W-:Y:S01]  /*f910*/  FMUL.FTZ R0, R16, R24 ;  /* 0x0000001810007220 */ /* 0x000fe20000410000 */
[----:B------:R-:W-:Y:S01]  /*f920*/  HADD2.F32 R32, -RZ, R38.H0_H0 ;  /* 0x20000026ff207230 */ /* 0x000fe20000004100 */
        /* <DEDUP_REMOVED lines=28> */
.L_x_1644:
[----:B------:R-:W-:Y:S05]  /*faf0*/  BSYNC B0 ;  /* 0x0000000000007941 */ /* 0x000fea0003800000 */
.L_x_1643:
[----:B------:R-:W-:-:S13]  /*fb00*/  ISETP.GE.AND P0, PT, R112, c[0x0][0x27c], PT ;  /* 0x00009f0070007a0c */ /* 0x000fda0003f06270 */
        /* <DEDUP_REMOVED lines=98> */
.L_x_1620:
[----:B------:R-:W-:Y:S05]  /*10130*/  BSYNC B2 ;  /* 0x0000000000027941 */ /* 0x000fea0003800000 */
.L_x_1602:
[----:B-1----:R-:W-:Y:S01]  /*10140*/  IMAD R0, R106, c[0x0][0x208], RZ ;  /* 0x000082006a007a24 */ /* 0x002fe200078e02ff */
[----:B------:R-:W-:-:S04]  /*10150*/  DEPBAR.LE SB0, 0x0 ;  /* 0x000080000000791a */ /* 0x000fc80000000000 */
[C---:B------:R-:W-:Y:S01]  /*10160*/  IMAD.WIDE.U32 R2, R221.reuse, c[0x0][0x208], RZ ;  /* 0x00008200dd027a25 */ /* 0x040fe200078e00ff */
[----:B------:R-:W-:Y:S01]  /*10170*/  BAR.SYNC.DEFER_BLOCKING 0x0 ;  /* 0x0000000000007b1d */ /* 0x000fe20000010000 */
[C---:B------:R-:W-:Y:S02]  /*10180*/  ISETP.GE.AND P3, PT, R120.reuse, c[0x0][0x1d4], PT ;  /* 0x0000750078007a0c */ /* 0x040fe40003f66270 */
[----:B------:R-:W-:Y:S01]  /*10190*/  IMAD R0, R221, c[0x0][0x20c], R0 ;  /* 0x00008300dd007a24 */ /* 0x000fe200078e0200 */
[----:B------:R-:W-:Y:S01]  /*101a0*/  SHF.L.U64.HI R233, R120, 0x1, R121 ;  /* 0x0000000178e97819 */ /* 0x000fe20000010279 */
[----:B--2---:R-:W-:Y:S01]  /*101b0*/  IMAD.WIDE.U32 R8, R95, c[0x0][0x210], RZ ;  /* 0x000084005f087a25 */ /* 0x004fe200078e00ff */
[----:B------:R-:W-:Y:S01]  /*101c0*/  SHF.L.U64.HI R230, R252, 0x1, R116 ;  /* 0x00000001fce67819 */ /* 0x000fe20000010274 */
[----:B------:R-:W-:Y:S01]  /*101d0*/  BSSY B0, `(.L_x_1645) ;  /* 0x0000044000007945 */ /* 0x000fe20003800000 */
[----:B------:R-:W-:Y:S01]  /*101e0*/  SHF.L.U64.HI R231, R110, 0x1, R111 ;  /* 0x000000016ee77819 */ /* 0x000fe2000001026f */
[----:B------:R-:W-:Y:S01]  /*101f0*/  IMAD.IADD R3, R3, 0x1, R0 ;  /* 0x0000000103037824 */ /* 0x000fe200078e0200 */
[----:B------:R-:W-:Y:S01]  /*10200*/  STL.64 [R1+0x20], R8 ;  /* 0x0000200801007387 */ /* 0x000fe20000100a00 */
[----:B------:R-:W-:Y:S01]  /*10210*/  IMAD R0, R107, c[0x0][0x218], RZ ;  /* 0x000086006b007a24 */ /* 0x000fe200078e02ff */
[----:B------:R-:W-:Y:S01]  /*10220*/  ISETP.GE.AND P4, PT, R252, c[0x0][0x1d4], PT ;  /* 0x00007500fc007a0c */ /* 0x000fe20003f86270 */
[----:B------:R-:W-:-:S04]  /*10230*/  IMAD.WIDE.U32 R2, R219, c[0x0][0x218], R2 ;  /* 0x00008600db027a25 */ /* 0x000fc800078e0002 */
[----:B------:R-:W-:Y:S01]  /*10240*/  IMAD R4, R219, c[0x0][0x21c], R0 ;  /* 0x00008700db047a24 */ /* 0x000fe200078e0200 */
[----:B------:R-:W-:Y:S01]  /*10250*/  IADD3 R0, P0, R2, R8, RZ ;  /* 0x0000000802007210 */ /* 0x000fe20007f1e0ff */
[----:B------:R-:W-:Y:S02]  /*10260*/  IMAD R5, R95, c[0x0][0x214], R9 ;  /* 0x000085005f057a24 */ /* 0x000fe400078e0209 */
[----:B------:R-:W-:Y:S02]  /*10270*/  IMAD.SHL.U32 R234, R120, 0x2, RZ ;  /* 0x0000000278ea7824 */ /* 0x000fe400078e00ff */
[----:B------:R-:W-:Y:S01]  /*10280*/  IMAD.SHL.U32 R235, R252, 0x2, RZ ;  /* 0x00000002fceb7824 */ /* 0x000fe200078e00ff */
[----:B------:R-:W-:Y:S01]  /*10290*/  IADD3.X R2, R5, R3, R4, P0, !PT ;  /* 0x0000000305027210 */ /* 0x000fe200007fe404 */
[----:B------:R-:W-:Y:S01]  /*102a0*/  IMAD.IADD R4, R133, 0x1, -R117 ;  /* 0x0000000185047824 */ /* 0x000fe200078e0a75 */
[----:B------:R-:W-:Y:S01]  /*102b0*/  LEA R6, P0, R0, c[0x0][0x1f8], 0x1 ;  /* 0x00007e0000067a11 */ /* 0x000fe200078008ff */
[----:B------:R-:W-:Y:S01]  /*102c0*/  IMAD.SHL.U32 R209, R118, 0x2, RZ ;  /* 0x0000000276d17824 */ /* 0x000fe200078e00ff */
[----:B------:R-:W-:Y:S01]  /*102d0*/  STL [R1+0x18], R5 ;  /* 0x0000180501007387 */ /* 0x000fe20000100800 */
[----:B------:R-:W-:Y:S01]  /*102e0*/  IMAD.SHL.U32 R232, R110, 0x2, RZ ;  /* 0x000000026ee87824 */ /* 0x000fe200078e00ff */
[----:B------:R-:W-:-:S02]  /*102f0*/  LEA.HI.X R3, R0, c[0x0][0x1fc], R2, 0x1, P0 ;  /* 0x00007f0000037a11 */ /* 0x000fc400000f0c02 */
[----:B------:R-:W1:Y:S01]  /*10300*/  SHFL.IDX PT, R0, R6, RZ, 0x1c1f ;  /* 0x001c1fff06007589 */ /* 0x000e6200000e0000 */
[C---:B------:R-:W-:Y:S02]  /*10310*/  ISETP.LT.OR P1, PT, R4.reuse, 0x1, P3 ;  /* 0x000000010400780c */ /* 0x040fe40001f21670 */
[----:B------:R-:W-:Y:S01]  /*10320*/  ISETP.LT.OR P2, PT, R4, 0x1, P4 ;  /* 0x000000010400780c */ /* 0x000fe20002741670 */
[----:B------:R-:W2:Y:S04]  /*10330*/  SHFL.IDX PT, R2, R3, RZ, 0x1c1f ;  /* 0x001c1fff03027589 */ /* 0x000ea800000e0000 */
[----:B------:R4:W3:Y:S04]  /*10340*/  LDSM.16.M88.4 R16, [R198] ;  /* 0x00000000c610783b */ /* 0x0008e80000000200 */
[----:B------:R4:W3:Y:S04]  /*10350*/  LDSM.16.M88.4 R12, [R198+0x1000] ;  /* 0x00100000c60c783b */ /* 0x0008e80000000200 */
[----:B------:R4:W3:Y:S04]  /*10360*/  LDSM.16.M88.4 R24, [R171] ;  /* 0x00000000ab18783b */ /* 0x0008e80000000200 */
[----:B------:R4:W3:Y:S01]  /*10370*/  LDSM.16.M88.4 R32, [R171+0x400] ;  /* 0x00040000ab20783b */ /* 0x0008e20000000200 */
[----:B-1----:R-:W-:-:S03]  /*10380*/  IADD3 R20, P0, R0, R234, RZ ;  /* 0x000000ea00147210 */ /* 0x002fc60007f1e0ff */
[----:B------:R-:W1:Y:S02]  /*10390*/  S2R R5, SR_TID.X ;  /* 0x0000000000057919 */ /* 0x000e640000002100 */
[----:B--2---:R-:W-:Y:S01]  /*103a0*/  IMAD.X R21, R2, 0x1, R233, P0 ;  /* 0x0000000102157824 */ /* 0x004fe200000e06e9 */
[----:B------:R-:W-:Y:S01]  /*103b0*/  IADD3 R22, P0, R0, R235, RZ ;  /* 0x000000eb00167210 */ /* 0x000fe20007f1e0ff */
[----:B------:R4:W2:Y:S04]  /*103c0*/  LDSM.16.M88.4 R28, [R171+0x800] ;  /* 0x00080000ab1c783b */ /* 0x0008a80000000200 */
[----:B------:R4:W1:Y:S01]  /*103d0*/  LDSM.16.M88.4 R36, [R199] ;  /* 0x00000000c724783b */ /* 0x0008620000000200 */
[----:B------:R-:W-:-:S03]  /*103e0*/  IMAD.X R23, R2, 0x1, R230, P0 ;  /* 0x0000000102177824 */ /* 0x000fc600000e06e6 */
        /* <DEDUP_REMOVED lines=9> */
[----:B------:R4:W-:Y:S01]  /*10480*/  LDGSTS.E.BYPASS.LTC128B.128 [R209+0x2480], [R22.64], !P2 ;  /* 0x0248000016d17fae */ /* 0x0009e2000d101d48 */
[----:B--2---:R-:W-:-:S05]  /*10490*/  IADD3 R20, P0, R0, R232, RZ ;  /* 0x000000e800147210 */ /* 0x004fca0007f1e0ff */
[----:B------:R-:W-:Y:S01]  /*104a0*/  IMAD.X R21, R2, 0x1, R231, P0 ;  /* 0x0000000102157824 */ /* 0x000fe200000e06e7 */
[----:B------:R-:W-:-:S13]  /*104b0*/  ISETP.LT.OR P0, PT, R4, 0x1, P1 ;  /* 0x000000010400780c */ /* 0x000fda0000f01670 */
[----:B------:R4:W-:Y:S01]  /*104c0*/  LDGSTS.E.BYPASS.LTC128B.128 [R209+0x3080], [R20.64], !P0 ;  /* 0x0308000014d17fae */ /* 0x0009e2000c101d48 */
[----:B-1----:R-:W-:-:S13]  /*104d0*/  ISETP.GT.AND P0, PT, R5, 0x3f, PT ;  /* 0x0000003f0500780c */ /* 0x002fda0003f04270 */
[----:B------:R-:W-:Y:S05]  /*104e0*/  @P0 BRA `(.L_x_1646) ;  /* 0x0000012000000947 */ /* 0x000fea0003800000 */
[----:B---3--:R-:W-:Y:S05]  /*104f0*/  BRA.DIV ~URZ, `(.L_x_1647) ;  /* 0x0000f8a27f007947 */ /* 0x008fea000b800000 */
[----:B------:R1:W2:Y:S04]  /*10500*/  SHFL.IDX PT, R5, R3, 0x1, 0x1c1f ;  /* 0x003c1f0003057f89 */ /* 0x0002a800000e0000 */
[----:B------:R1:W3:Y:S02]  /*10510*/  SHFL.IDX PT, R0, R6, 0x1, 0x1c1f ;  /* 0x003c1f0006007f89 */ /* 0x0002e400000e0000 */
.L_x_1764:
[----:B---34-:R-:W-:Y:S02]  /*10520*/  IADD3 R22, P0, R0, R234, RZ ;  /* 0x000000ea00167210 */ /* 0x018fe40007f1e0ff */
[C---:B------:R-:W-:Y:S02]  /*10530*/  ISETP.LT.OR P3, PT, R4.reuse, 0x21, P3 ;  /* 0x000000210400780c */ /* 0x040fe40001f61670 */
[----:B------:R-:W-:Y:S01]  /*10540*/  ISETP.LT.OR P2, PT, R4, 0x21, P4 ;  /* 0x000000210400780c */ /* 0x000fe20002741670 */
[----:B--2---:R-:W-:Y:S01]  /*10550*/  IMAD.X R23, R5, 0x1, R233, P0 ;  /* 0x0000000105177824 */ /* 0x004fe200000e06e9 */
[----:B------:R-:W-:-:S02]  /*10560*/  IADD3 R20, P0, R0, R235, RZ ;  /* 0x000000eb00147210 */ /* 0x000fc40007f1e0ff */
[----:B------:R-:W-:-:S03]  /*10570*/  ISETP.LT.OR P1, PT, R4, 0x21, P1 ;  /* 0x000000210400780c */ /* 0x000fc60000f21670 */
[----:B------:R-:W-:Y:S01]  /*10580*/  IMAD.X R21, R5, 0x1, R230, P0 ;  /* 0x0000000105157824 */ /* 0x000fe200000e06e6 */
[----:B------:R-:W-:-:S03]  /*10590*/  IADD3 R2, P0, R0, R232, RZ ;  /* 0x000000e800027210 */ /* 0x000fc60007f1e0ff */
[----:B------:R-:W-:Y:S01]  /*105a0*/  @!PT LDS RZ, [RZ] ;  /* 0x00000000fffff984 */ /* 0x000fe20000000800 */
[----:B------:R-:W-:Y:S01]  /*105b0*/  @!PT LDS RZ, [RZ] ;  /* 0x00000000fffff984 */ /* 0x000fe20000000800 */
[----:B------:R-:W-:Y:S01]  /*105c0*/  @!PT LDS RZ, [RZ] ;  /* 0x00000000fffff984 */ /* 0x000fe20000000800 */
[----:B------:R2:W-:Y:S02]  /*105d0*/  LDGSTS.E.BYPASS.LTC128B.128 [R209+0x2080], [R22.64], !P3 ;  /* 0x0208000016d17fae */ /* 0x0005e4000d901d48 */
[----:B-1----:R-:W-:Y:S02]  /*105e0*/  IMAD.X R3, R5, 0x1, R231, P0 ;  /* 0x0000000105037824 */ /* 0x002fe400000e06e7 */
[----:B------:R2:W-:Y:S04]  /*105f0*/  LDGSTS.E.BYPASS.LTC128B.128 [R209+0x2c80], [R20.64], !P2 ;  /* 0x02c8000014d17fae */ /* 0x0005e8000d101d48 */
[----:B------:R2:W-:Y:S02]  /*10600*/  LDGSTS.E.BYPASS.LTC128B.128 [R209+0x3880], [R2.64], !P1 ;  /* 0x0388000002d17fae */ /* 0x0005e4000c901d48 */
.L_x_1646:
[----:B---3--:R-:W-:Y:S05]  /*10610*/  BSYNC B0 ;  /* 0x0000000000007941 */ /* 0x008fea0003800000 */
.L_x_1645:
[----:B------:R-:W0:Y:S01]  /*10620*/  LDGDEPBAR ;  /* 0x00000000000079af */ /* 0x000e220000000000 */
[----:B------:R-:W-:Y:S01]  /*10630*/  WARPSYNC 0xffffffff ;  /* 0xffffffff00007948 */ /* 0x000fe20003800000 */
[-C--:B--2-4-:R-:W-:Y:S02]  /*10640*/  HMMA.16816.F32 R20, R16, R24.reuse, RZ ;  /* 0x000000181014723c */ /* 0x094fe400000018ff */
[----:B------:R-:W-:Y:S04]  /*10650*/  LDSM.16.M88.4 R56, [R171+0xc00] ;  /* 0x000c0000ab38783b */ /* 0x000fe80000000200 */
[----:B-----5:R-:W1:Y:S02]  /*10660*/  LDSM.16.M88.4 R40, [R198+0x2000] ;  /* 0x00200000c628783b */ /* 0x020e640000000200 */
[C---:B------:R-:W-:Y:S02]  /*10670*/  HMMA.16816.F32 R60, R12.reuse, R24, RZ ;  /* 0x000000180c3c723c */ /* 0x040fe400000018ff */
[----:B------:R-:W-:Y:S04]  /*10680*/  LDSM.16.M88.4 R44, [R206] ;  /* 0x00000000ce2c783b */ /* 0x000fe80000000200 */
[----:B------:R-:W2:Y:S01]  /*10690*/  LDL R2, [R1+0xc] ;  /* 0x00000c0001027983 */ /* 0x000ea20000100800 */
        /* <DEDUP_REMOVED lines=26> */
[----:B------:R-:W1:Y:S07]  /*10840*/  LDSM.16.M88.4 R52, [R171+0x1800] ;  /* 0x00180000ab34783b */ /* 0x000e6e0000000200 */
        /* <DEDUP_REMOVED lines=10> */
[----:B------:R-:W-:Y:S01]  /*108f0*/  HMMA.16816.F32 R64, R20, R52, R48 ;  /* 0x000000341440723c */ /* 0x000fe20000001830 */
        /* <DEDUP_REMOVED lines=34> */
[----:B------:R-:W2:Y:S07]  /*10b20*/  LDSM.16.M88.4 R52, [R204] ;  /* 0x00000000cc34783b */ /* 0x000eae0000000200 */
        /* <DEDUP_REMOVED lines=13> */
[----:B------:R-:W3:Y:S07]  /*10c00*/  LDSM.16.M88.4 R48, [R171+0x2000] ;  /* 0x00200000ab30783b */ /* 0x000eee0000000200 */
[----:B--2---:R-:W-:Y:S01]  /*10c10*/  HMMA.16816.F32 R44, R28, R52, R64 ;  /* 0x000000341c2c723c */ /* 0x004fe20000001840 */
[----:B-1----:R-:W-:-:S04]  /*10c20*/  FMUL.FTZ R0, R80, c[0x0][0x320] ;  /* 0x0000c80050007a20 */ /* 0x002fc80000410000 */
[----:B------:R1:W2:Y:S03]  /*10c30*/  MUFU.TANH R94, R0 ;  /* 0x00000000005e7308 */ /* 0x0002a60000002400 */
[-C--:B------:R-:W-:Y:S08]  /*10c40*/  HMMA.16816.F32 R68, R8, R62.reuse, R68 ;  /* 0x0000003e0844723c */ /* 0x080ff00000001844 */
[----:B------:R-:W-:Y:S01]  /*10c50*/  HMMA.16816.F32 R76, R12, R62, R36 ;  /* 0x0000003e0c4c723c */ /* 0x000fe20000001824 */
[----:B------:R-:W2:Y:S01]  /*10c60*/  LDSM.16.M88.4 R36, [R201] ;  /* 0x00000000c924783b */ /* 0x000ea20000000200 */
[----:B------:R-:W-:-:S04]  /*10c70*/  DEPBAR.LE SB0, 0x0 ;  /* 0x000080000000791a */ /* 0x000fc80000000000 */
[----:B-1----:R-:W-:Y:S02]  /*10c80*/  FMUL.FTZ R0, R81, c[0x0][0x320] ;  /* 0x0000c80051007a20 */ /* 0x002fe40000410000 */
[----:B------:R-:W-:Y:S02]  /*10c90*/  HMMA.16816.F32 R28, R28, R54, R40 ;  /* 0x000000361c1c723c */ /* 0x000fe40000001828 */
[----:B------:R1:W1:Y:S06]  /*10ca0*/  MUFU.TANH R92, R0 ;  /* 0x00000000005c7308 */ /* 0x00026c0000002400 */
[----:B---3--:R-:W-:Y:S01]  /*10cb0*/  HMMA.16816.F32 R44, R20, R48, R44 ;  /* 0x00000030142c723c */ /* 0x008fe2000000182c */
[----:B-1----:R-:W-:-:S04]  /*10cc0*/  FMUL.FTZ R0, R82, c[0x0][0x320] ;  /* 0x0000c80052007a20 */ /* 0x002fc80000410000 */
[----:B------:R1:W3:Y:S11]  /*10cd0*/  MUFU.TANH R98, R0 ;  /* 0x0000000000627308 */ /* 0x0002f60000002400 */
[----:B------:R-:W-:Y:S08]  /*10ce0*/  HMMA.16816.F32 R20, R20, R50, R28 ;  /* 0x000000321414723c */ /* 0x000ff0000000181c */
[----:B--2---:R-:W-:Y:S01]  /*10cf0*/  HMMA.16816.F32 R44, R12, R36, R44 ;  /* 0x000000240c2c723c */ /* 0x004fe2000000182c */
[----:B-1----:R-:W-:-:S07]  /*10d00*/  FMUL.FTZ R0, R83, c[0x0][0x320] ;  /* 0x0000c80053007a20 */ /* 0x002fce0000410000 */
[----:B------:R-:W-:Y:S01]  /*10d10*/  HMMA.16816.F32 R80, R12, R60, R72 ;  /* 0x0000003c0c50723c */ /* 0x000fe20000001848 */
[----:B------:R1:W2:Y:S07]  /*10d20*/  MUFU.TANH R97, R0 ;  /* 0x0000000000617308 */ /* 0x0002ae0000002400 */
        /* <DEDUP_REMOVED lines=87> */
[----:B------:R-:W4:Y:S01]  /*112a0*/  LDL R4, [R1+0x4c] ;  /* 0x00004c0001047983 */ /* 0x000f220000100800 */
[----:B------:R-:W-:-:S03]  /*112b0*/  IMAD.MOV.U32 R219, RZ, RZ, RZ ;  /* 0x000000ffffdb7224 */ /* 0x000fc600078e00ff */
[----:B------:R-:W5:Y:S04]  /*112c0*/  LDL.64 R138, [R1+0x38] ;  /* 0x00003800018a7983 */ /* 0x000f680000100a00 */
[----:B------:R-:W3:Y:S01]  /*112d0*/  LDL R136, [R1+0x48] ;  /* 0x0000480001887983 */ /* 0x000ee20000100800 */
[----:B--2---:R-:W-:-:S04]  /*112e0*/  IADD3 R2, R251, R134, R2 ;  /* 0x00000086fb027210 */ /* 0x004fc80007ffe002 */
        /* <DEDUP_REMOVED lines=24> */
[----:B------:R-:W-:Y:S01]  /*11470*/  IMAD R4, R0, c[0x0][0x1f0], RZ ;  /* 0x00007c0000047a24 */ /* 0x000fe200078e02ff */
[----:B-----5:R-:W-:-:S03]  /*11480*/  IADD3 R0, P2, R138, R2, RZ ;  /* 0x000000028a007210 */ /* 0x020fc60007f5e0ff */
[----:B------:R-:W-:Y:S01]  /*11490*/  IMAD R2, R219, c[0x0][0x1f4], R4 ;  /* 0x00007d00db027a24 */ /* 0x000fe200078e0204 */
[----:B------:R-:W-:-:S04]  /*114a0*/  LEA R6, P1, R0, c[0x0][0x1c8], 0x1 ;  /* 0x0000720000067a11 */ /* 0x000fc800078208ff */
[----:B------:R-:W-:-:S04]  /*114b0*/  IADD3.X R2, R136, R3, R2, P2, !PT ;  /* 0x0000000388027210 */ /* 0x000fc800017fe402 */
[----:B------:R-:W-:Y:S01]  /*114c0*/  LEA.HI.X R5, R0, c[0x0][0x1cc], R2, 0x1, P1 ;  /* 0x0000730000057a11 */ /* 0x000fe200008f0c02 */
[----:B------:R-:W-:Y:S05]  /*114d0*/  BRA.DIV ~URZ, `(.L_x_1650) ;  /* 0x0000e9827f007947 */ /* 0x000fea000b800000 */
[----:B------:R1:W2:Y:S02]  /*114e0*/  SHFL.IDX PT, R4, R5, RZ, 0x1c1f ;  /* 0x001c1fff05047589 */ /* 0x0002a400000e0000 */
.L_x_1765:
[----:B------:R-:W-:Y:S05]  /*114f0*/  BRA.DIV ~URZ, `(.L_x_1651) ;  /* 0x0000e9d27f007947 */ /* 0x000fea000b800000 */
[----:B------:R3:W4:Y:S02]  /*11500*/  SHFL.IDX PT, R0, R6, RZ, 0x1c1f ;  /* 0x001c1fff06007589 */ /* 0x00072400000e0000 */
.L_x_1766:
[----:B------:R-:W-:Y:S01]  /*11510*/  BSSY B0, `(.L_x_1652) ;  /* 0x0000013000007945 */ /* 0x000fe20003800000 */
[----:B------:R-:W-:Y:S05]  /*11520*/  @!P0 BRA `(.L_x_1653) ;  /* 0x0000011000008947 */ /* 0x000fea0003800000 */
[----:B------:R-:W5:Y:S04]  /*11530*/  LDL.64 R8, [R1] ;  /* 0x0000000001087983 */ /* 0x000f680000100a00 */
[----:B---3--:R-:W3:Y:S01]  /*11540*/  LDL R2, [R1+0x8] ;  /* 0x0000080001027983 */ /* 0x008ee20000100800 */
[----:B----4-:R-:W-:Y:S02]  /*11550*/  IADD3 R10, P0, R0, R234, RZ ;  /* 0x000000ea000a7210 */ /* 0x010fe40007f1e0ff */
[----:B------:R-:W-:-:S03]  /*11560*/  ISETP.GE.AND P2, PT, R252, c[0x0][0x1d4], PT ;  /* 0x00007500fc007a0c */ /* 0x000fc60003f46270 */
[----:B--2---:R-:W-:Y:S01]  /*11570*/  IMAD.X R11, R4, 0x1, R233, P0 ;  /* 0x00000001040b7824 */ /* 0x004fe200000e06e9 */
[----:B-----5:R-:W-:Y:S02]  /*11580*/  ISETP.GE.AND P3, PT, R8, c[0x0][0x1d4], PT ;  /* 0x0000750008007a0c */ /* 0x020fe40003f66270 */
[----:B------:R-:W-:Y:S02]  /*11590*/  IADD3 R8, P1, R0, R235, RZ ;  /* 0x000000eb00087210 */ /* 0x000fe40007f3e0ff */
[----:B---3--:R-:W-:-:S03]  /*115a0*/  ISETP.GE.AND P0, PT, R2, c[0x0][0x1d4], PT ;  /* 0x0000750002007a0c */ /* 0x008fc60003f06270 */
[----:B------:R-:W-:Y:S01]  /*115b0*/  IMAD.X R9, R4, 0x1, R230, P1 ;  /* 0x0000000104097824 */ /* 0x000fe200008e06e6 */
[----:B------:R-:W-:-:S05]  /*115c0*/  IADD3 R2, P1, R0, R232, RZ ;  /* 0x000000e800027210 */ /* 0x000fca0007f3e0ff */
[----:B------:R-:W-:Y:S01]  /*115d0*/  IMAD.X R3, R4, 0x1, R231, P1 ;  /* 0x0000000104037824 */ /* 0x000fe200008e06e7 */
[----:B------:R-:W-:Y:S01]  /*115e0*/  @!PT LDS RZ, [RZ] ;  /* 0x00000000fffff984 */ /* 0x000fe20000000800 */
[----:B------:R-:W-:Y:S01]  /*115f0*/  @!PT LDS RZ, [RZ] ;  /* 0x00000000fffff984 */ /* 0x000fe20000000800 */
[----:B------:R-:W-:Y:S01]  /*11600*/  @!PT LDS RZ, [RZ] ;  /* 0x00000000fffff984 */ /* 0x000fe20000000800 */
[----:B------:R2:W-:Y:S04]  /*11610*/  LDGSTS.E.BYPASS.LTC128B.128 [R209+0x3c80], [R10.64], !P3 ;  /* 0x03c800000ad17fae */ /* 0x0005e8000d901d48 */
[----:B------:R2:W-:Y:S04]  /*11620*/  LDGSTS.E.BYPASS.LTC128B.128 [R209+0x4880], [R8.64], !P2 ;  /* 0x0488000008d17fae */ /* 0x0005e8000d101d48 */
[----:B------:R2:W-:Y:S02]  /*11630*/  LDGSTS.E.BYPASS.LTC128B.128 [R209+0x5480], [R2.64], !P0 ;  /* 0x0548000002d17fae */ /* 0x0005e4000c101d48 */
.L_x_1653:
[----:B------:R-:W-:Y:S05]  /*11640*/  BSYNC B0 ;  /* 0x0000000000007941 */ /* 0x000fea0003800000 */
.L_x_1652:
[----:B------:R-:W-:Y:S01]  /*11650*/  ISETP.GE.AND P0, PT, R12, 0x21, PT ;  /* 0x000000210c00780c */ /* 0x000fe20003f06270 */
[----:B------:R-:W-:Y:S06]  /*11660*/  BRA.DIV ~URZ, `(.L_x_1654) ;  /* 0x0000e8c27f007947 */ /* 0x000fec000b800000 */
[----:B--2---:R2:W1:Y:S04]  /*11670*/  SHFL.IDX PT, R4, R5, 0x1, 0x1c1f ;  /* 0x003c1f0005047f89 */ /* 0x00446800000e0000 */
[----:B----4-:R2:W4:Y:S02]  /*11680*/  SHFL.IDX PT, R0, R6, 0x1, 0x1c1f ;  /* 0x003c1f0006007f89 */ /* 0x01052400000e0000 */
.L_x_1767:
[----:B------:R-:W-:Y:S05]  /*11690*/  @!P0 BRA `(.L_x_1649) ;  /* 0x0000011000008947 */ /* 0x000fea0003800000 */
[----:B------:R-:W5:Y:S04]  /*116a0*/  LDL.64 R8, [R1] ;  /* 0x0000000001087983 */ /* 0x000f680000100a00 */
[----:B--2---:R-:W2:Y:S01]  /*116b0*/  LDL R2, [R1+0x8] ;  /* 0x0000080001027983 */ /* 0x004ea20000100800 */
[----:B----4-:R-:W-:-:S02]  /*116c0*/  IADD3 R10, P0, R0, R234, RZ ;  /* 0x000000ea000a7210 */ /* 0x010fc40007f1e0ff */
[----:B------:R-:W-:-:S03]  /*116d0*/  ISETP.GE.AND P2, PT, R252, c[0x0][0x1d4], PT ;  /* 0x00007500fc007a0c */ /* 0x000fc60003f46270 */
[----:B-1----:R-:W-:Y:S01]  /*116e0*/  IMAD.X R11, R4, 0x1, R233, P0 ;  /* 0x00000001040b7824 */ /* 0x002fe200000e06e9 */
[----:B-----5:R-:W-:Y:S02]  /*116f0*/  ISETP.GE.AND P3, PT, R8, c[0x0][0x1d4], PT ;  /* 0x0000750008007a0c */ /* 0x020fe40003f66270 */
[----:B------:R-:W-:Y:S02]  /*11700*/  IADD3 R8, P1, R0, R235, RZ ;  /* 0x000000eb00087210 */ /* 0x000fe40007f3e0ff */
[----:B--2---:R-:W-:-:S03]  /*11710*/  ISETP.GE.AND P0, PT, R2, c[0x0][0x1d4], PT ;  /* 0x0000750002007a0c */ /* 0x004fc60003f06270 */
        /* <DEDUP_REMOVED lines=9> */
.L_x_1649:
[----:B--234-:R-:W-:Y:S05]  /*117b0*/  BSYNC B1 ;  /* 0x0000000000017941 */ /* 0x01cfea0003800000 */
.L_x_1648:
[----:B-1----:R-:W2:Y:S01]  /*117c0*/  LDL R2, [R1+0x60] ;  /* 0x0000600001027983 */ /* 0x002ea20000100800 */
[----:B------:R-:W-:-:S03]  /*117d0*/  IMAD.MOV.U32 R4, RZ, RZ, c[0x0][0x2c4] ;  /* 0x0000b100ff047624 */ /* 0x000fc600078e00ff */
[----:B------:R-:W2:Y:S04]  /*117e0*/  LDL R0, [R1+0x80] ;  /* 0x0000800001007983 */ /* 0x000ea80000100800 */
[----:B------:R-:W3:Y:S04]  /*117f0*/  LDL R5, [R1+0x68] ;  /* 0x0000680001057983 */ /* 0x000ee80000100800 */
[----:B------:R-:W4:Y:S01]  /*11800*/  LDL R3, [R1+0x64] ;  /* 0x0000640001037983 */ /* 0x000f220000100800 */
[----:B------:R-:W-:-:S03]  /*11810*/  ISETP.NE.AND P0, PT, R4, 0x1, PT ;  /* 0x000000010400780c */ /* 0x000fc60003f05270 */
[----:B------:R-:W0:Y:S01]  /*11820*/  LDGDEPBAR ;  /* 0x00000000000079af */ /* 0x000e220000000000 */
[----:B--2---:R-:W-:Y:S02]  /*11830*/  IADD3 R0, R0, R2, RZ ;  /* 0x0000000200007210 */ /* 0x004fe40007ffe0ff */
[----:B---3--:R-:W-:-:S07]  /*11840*/  IADD3 R6, -R5, R133, RZ ;  /* 0x0000008505067210 */ /* 0x008fce0007ffe1ff */
[----:B------:R-:W-:-:S04]  /*11850*/  @P0 IMAD.HI.U32 R2, R0, c[0x0][0x2c8], RZ ;  /* 0x0000b20000020a27 */ /* 0x000fc800078e00ff */
[----:B------:R-:W-:Y:S01]  /*11860*/  IMAD.MOV.U32 R4, RZ, RZ, R0 ;  /* 0x000000ffff047224 */ /* 0x000fe200078e0000 */
[----:B------:R-:W-:Y:S02]  /*11870*/  IADD3 R0, -R5, 0x1, R133 ;  /* 0x0000000105007810 */ /* 0x000fe40007ffe185 */
[----:B------:R-:W-:-:S03]  /*11880*/  @P0 SHF.R.U32.HI R4, RZ, c[0x0][0x2cc], R2 ;  /* 0x0000b300ff040a19 */ /* 0x000fc60000011602 */
[----:B----4-:R-:W-:Y:S01]  /*11890*/  IMAD.IADD R5, R0, 0x1, -R3 ;  /* 0x0000000100057824 */ /* 0x010fe200078e0a03 */
[----:B------:R-:W-:Y:S05]  /*118a0*/  BRA.DIV ~URZ, `(.L_x_1655) ;  /* 0x0000e7427f007947 */ /* 0x000fea000b800000 */
[----:B------:R1:W2:Y:S02]  /*118b0*/  SHFL.IDX PT, R0, R4, RZ, 0x1c1f ;  /* 0x001c1fff04007589 */ /* 0x0002a400000e0000 */
.L_x_1768:
[----:B--2---:R-:W-:-:S05]  /*118c0*/  IMAD.IADD R0, R5, 0x1, R0 ;  /* 0x0000000105007824 */ /* 0x004fca00078e0200 */
[----:B------:R-:W-:-:S04]  /*118d0*/  IMNMX R0, R6, R0, PT ;  /* 0x0000000006007217 */ /* 0x000fc80003800200 */
[C---:B------:R-:W-:Y:S02]  /*118e0*/  ISETP.GT.AND P1, PT, R0.reuse, RZ, PT ;  /* 0x000000ff0000720c */ /* 0x040fe40003f24270 */
[----:B------:R-:W-:Y:S02]  /*118f0*/  ISETP.GT.AND P0, PT, R0, 0x1, PT ;  /* 0x000000010000780c */ /* 0x000fe40003f04270 */
[----:B------:R-:W-:Y:S02]  /*11900*/  FSEL R11, R110, -INF , P1 ;  /* 0xff8000006e0b7808 */ /* 0x000fe40000800000 */
[----:B------:R-:W-:Y:S02]  /*11910*/  FSEL R13, R99, -INF , P0 ;  /* 0xff800000630d7808 */ /* 0x000fe40000000000 */
[C---:B------:R-:W-:Y:S02]  /*11920*/  ISETP.GT.AND P3, PT, R0.reuse, 0x8, PT ;  /* 0x000000080000780c */ /* 0x040fe40003f64270 */
        /* <DEDUP_REMOVED lines=29> */
[----:B------:R-:W-:Y:S02]  /*11b00*/  ISETP.GT.AND P0, PT, R2, 0x1, PT ;  /* 0x000000010200780c */ /* 0x000fe40003f04270 */
        /* <DEDUP_REMOVED lines=39> */
[----:B------:R-:W-:Y:S02]  /*11d80*/  IMNMX R0, R6, R0, PT ;  /* 0x0000000006007217 */ /* 0x000fe40003800200 */
[----:B------:R-:W-:Y:S02]  /*11d90*/  FSEL R81, R48, -INF , P3 ;  /* 0xff80000030517808 */ /* 0x000fe40001800000 */
[----:B------:R-:W-:Y:S02]  /*11da0*/  FSEL R80, R45, -INF , P2 ;  /* 0xff8000002d507808 */ /* 0x000fe40001000000 */
[----:B------:R-:W-:Y:S02]  /*11db0*/  FSEL R55, R37, -INF , P1 ;  /* 0xff80000025377808 */ /* 0x000fe40000800000 */
[----:B------:R-:W-:-:S02]  /*11dc0*/  FSEL R54, R35, -INF , P0 ;  /* 0xff80000023367808 */ /* 0x000fc40000000000 */
[C---:B------:R-:W-:Y:S02]  /*11dd0*/  ISETP.GT.AND P3, PT, R0.reuse, RZ, PT ;  /* 0x000000ff0000720c */ /* 0x040fe40003f64270 */
[C---:B------:R-:W-:Y:S02]  /*11de0*/  ISETP.GT.AND P2, PT, R0.reuse, 0x1, PT ;  /* 0x000000010000780c */ /* 0x040fe40003f44270 */
[C---:B------:R-:W-:Y:S02]  /*11df0*/  ISETP.GT.AND P1, PT, R0.reuse, 0x8, PT ;  /* 0x000000080000780c */ /* 0x040fe40003f24270 */
[----:B------:R-:W-:Y:S02]  /*11e00*/  ISETP.GT.AND P0, PT, R0, 0x9, PT ;  /* 0x000000090000780c */ /* 0x000fe40003f04270 */
        /* <DEDUP_REMOVED lines=10> */
[----:B------:R-:W-:Y:S02]  /*11eb0*/  ISETP.GT.AND P4, PT, R2, 0x19, PT ;  /* 0x000000190200780c */ /* 0x000fe40003f84270 */
[----:B------:R-:W-:Y:S02]  /*11ec0*/  FSEL R39, R72, -INF , P3 ;  /* 0xff80000048277808 */ /* 0x000fe40001800000 */
[----:B------:R-:W-:Y:S02]  /*11ed0*/  FSEL R40, R63, -INF , P2 ;  /* 0xff8000003f287808 */ /* 0x000fe40001000000 */
[----:B------:R-:W-:-:S02]  /*11ee0*/  FSEL R48, R59, -INF , P1 ;  /* 0xff8000003b307808 */ /* 0x000fc40000800000 */
[----:B------:R-:W-:Y:S02]  /*11ef0*/  FSEL R49, R49, -INF , P0 ;  /* 0xff80000031317808 */ /* 0x000fe40000000000 */
[----:B------:R-:W-:Y:S02]  /*11f00*/  FMNMX.FTZ R2, R15, R4, !PT ;  /* 0x000000040f027209 */ /* 0x000fe40007810000 */
[C---:B------:R-:W-:Y:S02]  /*11f10*/  ISETP.GT.AND P3, PT, R0.reuse, 0x20, PT ;  /* 0x000000200000780c */ /* 0x040fe40003f64270 */
[C---:B------:R-:W-:Y:S02]  /*11f20*/  ISETP.GT.AND P2, PT, R0.reuse, 0x21, PT ;  /* 0x000000210000780c */ /* 0x040fe40003f44270 */
[C---:B------:R-:W-:Y:S02]  /*11f30*/  ISETP.GT.AND P1, PT, R0.reuse, 0x28, PT ;  /* 0x000000280000780c */ /* 0x040fe40003f24270 */
[----:B------:R-:W-:-:S02]  /*11f40*/  ISETP.GT.AND P0, PT, R0, 0x29, PT ;  /* 0x000000290000780c */ /* 0x000fc40003f04270 */
        /* <DEDUP_REMOVED lines=62> */
.L_x_1769:
[C---:B------:R-:W-:Y:S01]  /*12330*/  FMUL.FTZ R0, R106.reuse, c[0x0][0x2d0] ;  /* 0x0000b4006a007a20 */ /* 0x040fe20000410000 */
[----:B------:R-:W-:Y:S01]  /*12340*/  FSETP.NEU.FTZ.AND P0, PT, R106, -INF , PT ;  /* 0xff8000006a00780b */ /* 0x000fe20003f1d000 */
[----:B------:R-:W2:Y:S03]  /*12350*/  LDL R195, [R1+0x60] ;  /* 0x0000600001c37983 */ /* 0x000ea60000100800 */
[----:B------:R-:W-:Y:S01]  /*12360*/  FSEL R4, R0, RZ, P0 ;  /* 0x000000ff00047208 */ /* 0x000fe20000000000 */
[----:B------:R-:W3:Y:S04]  /*12370*/  LDL R194, [R1+0x64] ;  /* 0x0000640001c27983 */ /* 0x000ee80000100800 */
[--C-:B------:R-:W-:Y:S01]  /*12380*/  FFMA.FTZ R0, R11, c[0x0][0x2d0], -R4.reuse ;  /* 0x0000b4000b007a23 */ /* 0x100fe20000010804 */
[----:B------:R-:W3:Y:S03]  /*12390*/  LDL R193, [R1+0x6c] ;  /* 0x00006c0001c17983 */ /* 0x000ee60000100800 */
[----:B------:R1:W-:Y:S01]  /*123a0*/  MUFU.EX2 R107, R0 ;  /* 0x00000000006b7308 */ /* 0x0003e20000000800 */
[----:B------:R-:W5:Y:S01]  /*123b0*/  LDL R192, [R1+0xc] ;  /* 0x00000c0001c07983 */ /* 0x000f620000100800 */
[C---:B------:R-:W-:Y:S01]  /*123c0*/  FMUL.FTZ R3, R105.reuse, c[0x0][0x2d0] ;  /* 0x0000b40069037a20 */ /* 0x040fe20000410000 */
[----:B------:R-:W-:Y:S01]  /*123d0*/  FSETP.NEU.FTZ.AND P0, PT, R105, -INF , PT ;  /* 0xff8000006900780b */ /* 0x000fe20003f1d000 */
[--C-:B------:R-:W-:Y:S01]  /*123e0*/  FFMA.FTZ R2, R23, c[0x0][0x2d0], -R4.reuse ;  /* 0x0000b40017027a23 */ /* 0x100fe20000010804 */
[----:B------:R-:W-:Y:S01]  /*123f0*/  WARPSYNC 0xffffffff ;  /* 0xffffffff00007948 */ /* 0x000fe20003800000 */
[----:B------:R-:W-:Y:S01]  /*12400*/  LDSM.16.MT88.4 R56, [R197] ;  /* 0x00000000c538783b */ /* 0x000fe20000004200 */
[----:B------:R-:W-:Y:S01]  /*12410*/  FSEL R3, R3, RZ, P0 ;  /* 0x000000ff03037208 */ /* 0x000fe20000000000 */
[----:B------:R4:W-:Y:S01]  /*12420*/  MUFU.EX2 R145, R2 ;  /* 0x0000000200917308 */ /* 0x0009e20000000800 */
[----:B------:R-:W-:Y:S01]  /*12430*/  FSETP.NEU.FTZ.AND P0, PT, R104, -INF , PT ;  /* 0xff8000006800780b */ /* 0x000fe20003f1d000 */
[----:B------:R-:W4:Y:S01]  /*12440*/  LDSM.16.MT88.4 R44, [R196] ;  /* 0x00000000c42c783b */ /* 0x000f220000004200 */
[----:B------:R-:W-:Y:S01]  /*12450*/  MOV R210, c[0x0][0x2c4] ;  /* 0x0000b10000d27a02 */ /* 0x000fe20000000f00 */
[----:B------:R-:W-:Y:S01]  /*12460*/  FFMA.FTZ R5, R24, c[0x0][0x2d0], -R3 ;  /* 0x0000b40018057a23 */ /* 0x000fe20000010803 */
[----:B------:R-:W-:Y:S01]  /*12470*/  IADD3 R220, R220, -0x2, RZ ;  /* 0xfffffffedcdc7810 */ /* 0x000fe20007ffe0ff */
[----:B------:R-:W-:Y:S01]  /*12480*/  LDSM.16.MT88.4 R68, [R196+0xc00] ;  /* 0x000c0000c444783b */ /* 0x000fe20000004200 */
[----:B------:R-:W-:Y:S01]  /*12490*/  ISETP.NE.AND P1, PT, R210, 0x1, PT ;  /* 0x00000001d200780c */ /* 0x000fe20003f25270 */
[----:B-1----:R-:W-:Y:S01]  /*124a0*/  FFMA.FTZ R0, R13, c[0x0][0x2d0], -R4 ;  /* 0x0000b4000d007a23 */ /* 0x002fe20000010804 */
[----:B------:R1:W-:Y:S01]  /*124b0*/  MUFU.EX2 R135, R5 ;  /* 0x0000000500877308 */ /* 0x0003e20000000800 */
[----:B------:R-:W-:Y:S04]  /*124c0*/  LDSM.16.MT88.4 R72, [R197+0x400] ;  /* 0x00040000c548783b */ /* 0x000fe80000004200 */
[----:B------:R-:W2:Y:S01]  /*124d0*/  LDSM.16.MT88.4 R60, [R196+0x400] ;  /* 0x00040000c43c783b */ /* 0x000ea20000004200 */
[----:B----4-:R-:W-:-:S02]  /*124e0*/  FMUL.FTZ R2, R104, c[0x0][0x2d0] ;  /* 0x0000b40068027a20 */ /* 0x010fc40000410000 */
[----:B------:R4:W-:Y:S01]  /*124f0*/  MUFU.EX2 R103, R0 ;  /* 0x0000000000677308 */ /* 0x0009e20000000800 */
[----:B------:R-:W2:Y:S02]  /*12500*/  LDSM.16.MT88.4 R76, [R196+0x1000] ;  /* 0x00100000c44c783b */ /* 0x000ea40000004200 */
[----:B------:R-:W-:Y:S02]  /*12510*/  FSEL R2, R2, RZ, P0 ;  /* 0x000000ff02027208 */ /* 0x000fe40000000000 */
[----:B------:R-:W2:Y:S01]  /*12520*/  LDSM.16.MT88.4 R64, [R197+0xc00] ;  /* 0x000c0000c540783b */ /* 0x000ea20000004200 */
[----:B-1----:R-:W-:Y:S02]  /*12530*/  FMNMX.FTZ R5, R10, R9, !PT ;  /* 0x000000090a057209 */ /* 0x002fe40007810000 */
[----:B------:R-:W-:Y:S02]  /*12540*/  FFMA.FTZ R6, R36, c[0x0][0x2d0], -R2 ;  /* 0x0000b40024067a23 */ /* 0x000fe40000010802 */
[----:B------:R-:W-:-:S02]  /*12550*/  FSETP.NEU.FTZ.AND P0, PT, R5, -INF , PT ;  /* 0xff8000000500780b */ /* 0x000fc40003f1d000 */
[----:B------:R1:W-:Y:S01]  /*12560*/  MUFU.EX2 R132, R6 ;  /* 0x0000000600847308 */ /* 0x0003e20000000800 */
[----:B----4-:R-:W-:-:S07]  /*12570*/  FFMA.FTZ R0, R15, c[0x0][0x2d0], -R4 ;  /* 0x0000b4000f007a23 */ /* 0x010fce0000010804 */
[----:B------:R4:W-:Y:S01]  /*12580*/  MUFU.EX2 R111, R0 ;  /* 0x00000000006f7308 */ /* 0x0009e20000000800 */
[----:B-1----:R-:W-:-:S07]  /*12590*/  FFMA.FTZ R6, R38, c[0x0][0x2d0], -R2 ;  /* 0x0000b40026067a23 */ /* 0x002fce0000010802 */
[----:B------:R-:W-:Y:S01]  /*125a0*/  MUFU.EX2 R133, R6 ;  /* 0x0000000600857308 */ /* 0x000fe20000000800 */
[----:B----4-:R-:W-:-:S07]  /*125b0*/  FFMA.FTZ R0, R17, c[0x0][0x2d0], -R4 ;  /* 0x0000b40011007a23 */ /* 0x010fce0000010804 */
[----:B------:R1:W-:Y:S02]  /*125c0*/  MUFU.EX2 R126, R0 ;  /* 0x00000000007e7308 */ /* 0x0003e40000000800 */
[----:B-1----:R-:W-:-:S06]  /*125d0*/  FFMA.FTZ R0, R19, c[0x0][0x2d0], -R4 ;  /* 0x0000b40013007a23 */ /* 0x002fcc0000010804 */
[----:B------:R1:W-:Y:S02]  /*125e0*/  MUFU.EX2 R127, R0 ;  /* 0x00000000007f7308 */ /* 0x0003e40000000800 */
[----:B-1----:R-:W-:-:S06]  /*125f0*/  FFMA.FTZ R0, R21, c[0x0][0x2d0], -R4 ;  /* 0x0000b40015007a23 */ /* 0x002fcc0000010804 */
[----:B------:R1:W4:Y:S02]  /*12600*/  MUFU.EX2 R134, R0 ;  /* 0x0000000000867308 */ /* 0x0003240000000800 */
[----:B-1----:R-:W-:-:S06]  /*12610*/  FFMA.FTZ R0, R25, c[0x0][0x2d0], -R4 ;  /* 0x0000b40019007a23 */ /* 0x002fcc0000010804 */
[----:B------:R1:W1:Y:S02]  /*12620*/  MUFU.EX2 R146, R0 ;  /* 0x0000000000927308 */ /* 0x0002640000000800 */
[----:B-1----:R-:W-:Y:S01]  /*12630*/  FFMA.FTZ R0, R12, c[0x0][0x2d0], -R3 ;  /* 0x0000b4000c007a23 */ /* 0x002fe20000010803 */
[----:B----4-:R-:W-:-:S05]  /*12640*/  F2FP.PACK_AB R12, R134, R127 ;  /* 0x0000007f860c723e */ /* 0x010fca00000000ff */
[----:B------:R1:W-:Y:S02]  /*12650*/  MUFU.EX2 R99, R0 ;  /* 0x0000000000637308 */ /* 0x0003e40000000800 */
[----:B-1----:R-:W-:Y:S01]  /*12660*/  FFMA.FTZ R0, R14, c[0x0][0x2d0], -R3 ;  /* 0x0000b4000e007a23 */ /* 0x002fe20000010803 */
[----:B------:R-:W-:-:S05]  /*12670*/  F2FP.PACK_AB R14, R146, R145 ;  /* 0x00000091920e723e */ /* 0x000fca00000000ff */
[----:B------:R1:W4:Y:S02]  /*12680*/  MUFU.EX2 R98, R0 ;  /* 0x0000000000627308 */ /* 0x0003240000000800 */
[----:B-1----:R-:W-:Y:S01]  /*12690*/  FFMA.FTZ R0, R16, c[0x0][0x2d0], -R3 ;  /* 0x0000b40010007a23 */ /* 0x002fe20000010803 */
[----:B----4-:R-:W-:-:S05]  /*126a0*/  F2FP.PACK_AB R21, R98, R99 ;  /* 0x000000636215723e */ /* 0x010fca00000000ff */
[----:B------:R1:W-:Y:S02]  /*126b0*/  MUFU.EX2 R101, R0 ;  /* 0x0000000000657308 */ /* 0x0003e40000000800 */
[----:B-1----:R-:W-:-:S06]  /*126c0*/  FFMA.FTZ R0, R18, c[0x0][0x2d0], -R3 ;  /* 0x0000b40012007a23 */ /* 0x002fcc0000010803 */
[----:B------:R1:W4:Y:S02]  /*126d0*/  MUFU.EX2 R116, R0 ;  /* 0x0000000000747308 */ /* 0x0003240000000800 */
[----:B-1----:R-:W-:Y:S01]  /*126e0*/  FFMA.FTZ R0, R20, c[0x0][0x2d0], -R3 ;  /* 0x0000b40014007a23 */ /* 0x002fe20000010803 */
[----:B------:R-:W-:Y:S02]  /*126f0*/  F2FP.PACK_AB R20, R103, R107 ;  /* 0x0000006b6714723e */ /* 0x000fe400000000ff */
[----:B----4-:R-:W-:-:S03]  /*12700*/  F2FP.PACK_AB R23, R116, R101 ;  /* 0x000000657417723e */ /* 0x010fc600000000ff */
[----:B------:R1:W-:Y:S02]  /*12710*/  MUFU.EX2 R117, R0 ;  /* 0x0000000000757308 */ /* 0x0003e40000000800 */
[----:B-1----:R-:W-:Y:S01]  /*12720*/  FFMA.FTZ R0, R22, c[0x0][0x2d0], -R3 ;  /* 0x0000b40016007a23 */ /* 0x002fe20000010803 */
[----:B------:R-:W-:-:S05]  /*12730*/  F2FP.PACK_AB R22, R126, R111 ;  /* 0x0000006f7e16723e */ /* 0x000fca00000000ff */
[----:B------:R1:W4:Y:S02]  /*12740*/  MUFU.EX2 R125, R0 ;  /* 0x00000000007d7308 */ /* 0x0003240000000800 */
[----:B------:R-:W-:Y:S01]  /*12750*/  HMMA.16816.F32 R8, R20, R44, RZ ;  /* 0x0000002c1408723c */ /* 0x000fe200000018ff */
[----:B-1----:R-:W-:Y:S01]  /*12760*/  FFMA.FTZ R0, R27, c[0x0][0x2d0], -R3 ;  /* 0x0000b4001b007a23 */ /* 0x002fe20000010803 */
[----:B----4-:R-:W-:-:S04]  /*12770*/  F2FP.PACK_AB R13, R125, R117 ;  /* 0x000000757d0d723e */ /* 0x010fc800000000ff */
[----:B------:R1:W4:Y:S02]  /*12780*/  MUFU.EX2 R144, R0 ;  /* 0x0000000000907308 */ /* 0x0003240000000800 */
[----:B-1----:R-:W-:Y:S01]  /*12790*/  FFMA.FTZ R0, R26, c[0x0][0x2d0], -R2 ;  /* 0x0000b4001a007a23 */ /* 0x002fe20000010802 */
[----:B----4-:R-:W-:-:S05]  /*127a0*/  F2FP.PACK_AB R15, R144, R135 ;  /* 0x00000087900f723e */ /* 0x010fca00000000ff */
[----:B------:R1:W-:Y:S10]  /*127b0*/  MUFU.EX2 R94, R0 ;  /* 0x00000000005e7308 */ /* 0x0003f40000000800 */
[----:B--2---:R-:W-:Y:S07]  /*127c0*/  HMMA.16816.F32 R140, R12, R60, R8 ;  /* 0x0000003c0c8c723c */ /* 0x004fee0000001808 */
        /* <DEDUP_REMOVED lines=15> */
[----:B------:R-:W-:-:S05]  /*128c0*/  FSEL R0, R0, RZ, P0 ;  /* 0x000000ff00007208 */ /* 0x000fca0000000000 */
[----:B------:R-:W-:-:S04]  /*128d0*/  FFMA.FTZ R6, R31, c[0x0][0x2d0], -R0 ;  /* 0x0000b4001f067a23 */ /* 0x000fc80000010800 */
        /* <DEDUP_REMOVED lines=10> */
[----:B------:R-:W-:Y:S04]  /*12980*/  HMMA.16816.F32 R36, R20, R68, RZ ;  /* 0x000000441424723c */ /* 0x000fe800000018ff */
[----:B------:R1:W-:Y:S04]  /*12990*/  MUFU.EX2 R97, R6 ;  /* 0x0000000600617308 */ /* 0x0003e80000000800 */
[C---:B------:R-:W-:Y:S08]  /*129a0*/  HMMA.16816.F32 R28, R16.reuse, R56, RZ ;  /* 0x00000038101c723c */ /* 0x040ff000000018ff */
[----:B------:R-:W-:Y:S01]  /*129b0*/  HMMA.16816.F32 R24, R16, R68, RZ ;  /* 0x000000441018723c */ /* 0x000fe200000018ff */
[----:B-1----:R-:W-:-:S04]  /*129c0*/  FFMA.FTZ R6, R40, c[0x0][0x2d0], -R0 ;  /* 0x0000b40028067a23 */ /* 0x002fc80000010800 */
[----:B------:R1:W2:Y:S02]  /*129d0*/  MUFU.EX2 R119, R6 ;  /* 0x0000000600777308 */ /* 0x0002a40000000800 */
[--C-:B------:R-:W-:Y:S01]  /*129e0*/  FFMA.FTZ R69, R89, c[0x0][0x2d0], -R4.reuse ;  /* 0x0000b40059457a23 */ /* 0x100fe20000010804 */
[----:B------:R-:W-:Y:S01]  /*129f0*/  HMMA.16816.F32 R40, R20, R56, RZ ;  /* 0x000000381428723c */ /* 0x000fe200000018ff */
[----:B------:R-:W-:-:S06]  /*12a00*/  FFMA.FTZ R68, R88, c[0x0][0x2d0], -R4 ;  /* 0x0000b40058447a23 */ /* 0x000fcc0000010804 */
[--C-:B------:R-:W-:Y:S01]  /*12a10*/  FFMA.FTZ R57, R55, c[0x0][0x2d0], -R3.reuse ;  /* 0x0000b40037397a23 */ /* 0x100fe20000010803 */
[----:B------:R-:W-:Y:S01]  /*12a20*/  HMMA.16816.F32 R156, R12, R76, R36 ;  /* 0x0000004c0c9c723c */ /* 0x000fe20000001824 */
[----:B------:R-:W-:Y:S01]  /*12a30*/  LDSM.16.MT88.4 R36, [R196+0x1800] ;  /* 0x00180000c424783b */ /* 0x000fe20000004200 */
[----:B------:R-:W-:-:S03]  /*12a40*/  FFMA.FTZ R56, R54, c[0x0][0x2d0], -R3 ;  /* 0x0000b40036387a23 */ /* 0x000fc60000010803 */
[----:B------:R-:W-:Y:S01]  /*12a50*/  MUFU.EX2 R57, R57 ;  /* 0x0000003900397308 */ /* 0x000fe20000000800 */
[----:B-1----:R-:W-:Y:S01]  /*12a60*/  FFMA.FTZ R6, R48, c[0x0][0x2d0], -R0 ;  /* 0x0000b40030067a23 */ /* 0x002fe20000010800 */
[----:B--2---:R-:W-:Y:S01]  /*12a70*/  F2FP.PACK_AB R9, R119, R97 ;  /* 0x000000617709723e */ /* 0x004fe200000000ff */
[----:B------:R-:W-:Y:S05]  /*12a80*/  HMMA.16816.F32 R32, R16, R44, RZ ;  /* 0x0000002c1020723c */ /* 0x000fea00000018ff */
[----:B------:R1:W-:Y:S02]  /*12a90*/  MUFU.EX2 R118, R6 ;  /* 0x0000000600767308 */ /* 0x0003e40000000800 */
[--C-:B------:R-:W-:Y:S01]  /*12aa0*/  FFMA.FTZ R45, R85, c[0x0][0x2d0], -R2.reuse ;  /* 0x0000b400552d7a23 */ /* 0x100fe20000010802 */
[----:B------:R-:W-:Y:S01]  /*12ab0*/  HMMA.16816.F32 R148, R12, R72, R40 ;  /* 0x000000480c94723c */ /* 0x000fe20000001828 */
[----:B------:R-:W2:Y:S01]  /*12ac0*/  LDSM.16.MT88.4 R40, [R197+0x1000] ;  /* 0x00100000c528783b */ /* 0x000ea20000004200 */
[----:B------:R-:W-:-:S03]  /*12ad0*/  FFMA.FTZ R44, R84, c[0x0][0x2d0], -R2 ;  /* 0x0000b400542c7a23 */ /* 0x000fc60000010802 */
[----:B------:R-:W-:Y:S01]  /*12ae0*/  MUFU.EX2 R45, R45 ;  /* 0x0000002d002d7308 */ /* 0x000fe20000000800 */
[----:B-1----:R-:W-:-:S07]  /*12af0*/  FFMA.FTZ R6, R49, c[0x0][0x2d0], -R0 ;  /* 0x0000b40031067a23 */ /* 0x002fce0000010800 */
[----:B------:R-:W-:Y:S08]  /*12b00*/  MUFU.EX2 R56, R56 ;  /* 0x0000003800387308 */ /* 0x000ff00000000800 */
[----:B------:R-:W1:Y:S08]  /*12b10*/  MUFU.EX2 R124, R6 ;  /* 0x00000006007c7308 */ /* 0x000e700000000800 */
[----:B------:R-:W4:Y:S01]  /*12b20*/  MUFU.EX2 R44, R44 ;  /* 0x0000002c002c7308 */ /* 0x000f220000000800 */
[----:B-1----:R-:W-:-:S07]  /*12b30*/  F2FP.PACK_AB R11, R124, R118 ;  /* 0x000000767c0b723e */ /* 0x002fce00000000ff */
[----:B------:R-:W-:Y:S07]  /*12b40*/  HMMA.16816.F32 R128, R8, R72, R28 ;  /* 0x000000480880723c */ /* 0x000fee000000181c */
[--C-:B------:R-:W-:Y:S01]  /*12b50*/  FFMA.FTZ R72, R53, c[0x0][0x2d0], -R0.reuse ;  /* 0x0000b40035487a23 */ /* 0x100fe20000010800 */
[----:B------:R-:W-:Y:S01]  /*12b60*/  HMMA.16816.F32 R28, R20, R64, RZ ;  /* 0x00000040141c723c */ /* 0x000fe200000018ff */
[----:B------:R-:W-:-:S07]  /*12b70*/  FFMA.FTZ R73, R52, c[0x0][0x2d0], -R0 ;  /* 0x0000b40034497a23 */ /* 0x000fce0000010800 */
[C---:B------:R-:W-:Y:S07]  /*12b80*/  HMMA.16816.F32 R120, R8.reuse, R76, R24 ;  /* 0x0000004c0878723c */ /* 0x040fee0000001818 */
[--C-:B------:R-:W-:Y:S01]  /*12b90*/  FFMA.FTZ R76, R51, c[0x0][0x2d0], -R0.reuse ;  /* 0x0000b400334c7a23 */ /* 0x100fe20000010800 */
[----:B------:R-:W-:Y:S01]  /*12ba0*/  HMMA.16816.F32 R136, R8, R60, R32 ;  /* 0x0000003c0888723c */ /* 0x000fe20000001820 */
[----:B------:R-:W-:Y:S02]  /*12bb0*/  FFMA.FTZ R77, R50, c[0x0][0x2d0], -R0 ;  /* 0x0000b400324d7a23 */ /* 0x000fe40000010800 */
[----:B------:R-:W-:-:S04]  /*12bc0*/  FADD.FTZ R0, R94, R93 ;  /* 0x0000005d5e007221 */ /* 0x000fc80000010000 */
[--C-:B------:R-:W-:Y:S01]  /*12bd0*/  FFMA.FTZ R61, R81, c[0x0][0x2d0], -R3.reuse ;  /* 0x0000b400513d7a23 */ /* 0x100fe20000010803 */
[----:B--2---:R-:W-:Y:S01]  /*12be0*/  HMMA.16816.F32 R188, R12, R40, R28 ;  /* 0x000000280cbc723c */ /* 0x004fe2000000181c */
[----:B------:R-:W1:Y:S01]  /*12bf0*/  LDSM.16.MT88.4 R28, [R196+0x1c00] ;  /* 0x001c0000c41c783b */ /* 0x000e620000004200 */
[----:B------:R-:W-:Y:S02]  /*12c00*/  FFMA.FTZ R60, R80, c[0x0][0x2d0], -R3 ;  /* 0x0000b400503c7a23 */ /* 0x000fe40000010803 */
[----:B------:R-:W-:Y:S01]  /*12c10*/  FADD.FTZ R3, R107, R103 ;  /* 0x000000676b037221 */ /* 0x000fe20000010000 */
[----:B------:R-:W-:Y:S01]  /*12c20*/  F2FP.PACK_AB R103, R56, R57 ;  /* 0x000000393867723e */ /* 0x000fe200000000ff */
[----:B------:R-:W-:Y:S01]  /*12c30*/  FADD.FTZ R0, R96, R0 ;  /* 0x0000000060007221 */ /* 0x000fe20000010000 */
[----:B----4-:R-:W-:Y:S01]  /*12c40*/  F2FP.PACK_AB R96, R44, R45 ;  /* 0x0000002d2c60723e */ /* 0x010fe200000000ff */
[----:B------:R-:W-:Y:S01]  /*12c50*/  HMMA.16816.F32 R24, R16, R64, RZ ;  /* 0x000000401018723c */ /* 0x000fe200000018ff */
[----:B------:R-:W-:-:S02]  /*12c60*/  FADD.FTZ R3, R111, R3 ;  /* 0x000000036f037221 */ /* 0x000fc40000010000 */
[----:B------:R-:W-:Y:S02]  /*12c70*/  FADD.FTZ R0, R100, R0 ;  /* 0x0000000064007221 */ /* 0x000fe40000010000 */
[----:B------:R-:W-:Y:S02]  /*12c80*/  FADD.FTZ R3, R126, R3 ;  /* 0x000000037e037221 */ /* 0x000fe40000010000 */
[--C-:B------:R-:W-:Y:S01]  /*12c90*/  FFMA.FTZ R65, R87, c[0x0][0x2d0], -R4.reuse ;  /* 0x0000b40057417a23 */ /* 0x100fe20000010804 */
[----:B------:R-:W-:Y:S01]  /*12ca0*/  HMMA.16816.F32 R32, R20, R36, RZ ;  /* 0x000000241420723c */ /* 0x000fe200000018ff */
[----:B------:R-:W-:Y:S02]  /*12cb0*/  FFMA.FTZ R64, R86, c[0x0][0x2d0], -R4 ;  /* 0x0000b40056407a23 */ /* 0x000fe40000010804 */
[----:B------:R-:W-:Y:S02]  /*12cc0*/  FADD.FTZ R4, R91, R90 ;  /* 0x0000005a5b047221 */ /* 0x000fe40000010000 */
[----:B------:R-:W-:Y:S01]  /*12cd0*/  FADD.FTZ R3, R127, R3 ;  /* 0x000000037f037221 */ /* 0x000fe20000010000 */
[----:B------:R-:W-:Y:S01]  /*12ce0*/  MUFU.EX2 R65, R65 ;  /* 0x0000004100417308 */ /* 0x000fe20000000800 */
[----:B------:R-:W-:Y:S01]  /*12cf0*/  FADD.FTZ R4, R92, R4 ;  /* 0x000000045c047221 */ /* 0x000fe20000010000 */
[----:B------:R-:W-:Y:S01]  /*12d00*/  HMMA.16816.F32 R88, R16, R46, RZ ;  /* 0x0000002e1058723c */ /* 0x000fe200000018ff */
[----:B------:R-:W-:-:S02]  /*12d10*/  FADD.FTZ R0, R102, R0 ;  /* 0x0000000066007221 */ /* 0x000fc40000010000 */
[----:B------:R-:W-:Y:S02]  /*12d20*/  FADD.FTZ R6, R134, R3 ;  /* 0x0000000386067221 */ /* 0x000fe40000010000 */
[----:B------:R-:W-:Y:S01]  /*12d30*/  FADD.FTZ R3, R110, R0 ;  /* 0x000000006e037221 */ /* 0x000fe20000010000 */
[----:B------:R-:W2:Y:S01]  /*12d40*/  MUFU.EX2 R64, R64 ;  /* 0x0000004000407308 */ /* 0x000ea20000000800 */
[----:B------:R-:W-:Y:S01]  /*12d50*/  FADD.FTZ R0, R145, R6 ;  /* 0x0000000691007221 */ /* 0x000fe20000010000 */
[----:B------:R-:W-:Y:S01]  /*12d60*/  HMMA.16816.F32 R184, R8, R40, R24 ;  /* 0x0000002808b8723c */ /* 0x000fe20000001818 */
[----:B------:R-:W-:Y:S02]  /*12d70*/  FADD.FTZ R6, R132, R3 ;  /* 0x0000000384067221 */ /* 0x000fe40000010000 */
[----:B------:R-:W-:Y:S02]  /*12d80*/  FADD.FTZ R0, R146, R0 ;  /* 0x0000000092007221 */ /* 0x000fe40000010000 */
[----:B------:R-:W-:-:S02]  /*12d90*/  FADD.FTZ R6, R133, R6 ;  /* 0x0000000685067221 */ /* 0x000fc40000010000 */
[--C-:B------:R-:W-:Y:S01]  /*12da0*/  FFMA.FTZ R41, R83, c[0x0][0x2d0], -R2.reuse ;  /* 0x0000b40053297a23 */ /* 0x100fe20000010802 */
[----:B------:R-:W-:Y:S01]  /*12db0*/  HMMA.16816.F32 R24, R16, R36, RZ ;  /* 0x000000241018723c */ /* 0x000fe200000018ff */
[----:B------:R-:W-:Y:S01]  /*12dc0*/  FFMA.FTZ R40, R82, c[0x0][0x2d0], -R2 ;  /* 0x0000b40052287a23 */ /* 0x000fe20000010802 */
[----:B------:R-:W4:Y:S01]  /*12dd0*/  MUFU.EX2 R37, R69 ;  /* 0x0000004500257308 */ /* 0x000f220000000800 */
[----:B------:R-:W-:Y:S01]  /*12de0*/  FADD.FTZ R2, R99, R98 ;  /* 0x0000006263027221 */ /* 0x000fe20000010000 */
[----:B--2---:R-:W-:-:S03]  /*12df0*/  F2FP.PACK_AB R102, R64, R65 ;  /* 0x000000414066723e */ /* 0x004fc600000000ff */
[----:B------:R-:W-:Y:S01]  /*12e00*/  FADD.FTZ R2, R101, R2 ;  /* 0x0000000265027221 */ /* 0x000fe20000010000 */
[----:B-1----:R-:W-:Y:S01]  /*12e10*/  HMMA.16816.F32 R176, R12, R28, R32 ;  /* 0x0000001c0cb0723c */ /* 0x002fe20000001820 */
[----:B------:R-:W1:Y:S01]  /*12e20*/  LDSM.16.MT88.4 R32, [R197+0x1800] ;  /* 0x00180000c520783b */ /* 0x000e620000004200 */
[----:B------:R-:W2:Y:S01]  /*12e30*/  MUFU.EX2 R36, R68 ;  /* 0x0000004400247308 */ /* 0x000ea20000000800 */
[----:B------:R-:W-:-:S04]  /*12e40*/  FADD.FTZ R2, R116, R2 ;  /* 0x0000000274027221 */ /* 0x000fc80000010000 */
[----:B------:R-:W-:Y:S01]  /*12e50*/  FADD.FTZ R2, R117, R2 ;  /* 0x0000000275027221 */ /* 0x000fe20000010000 */
[----:B------:R-:W-:Y:S01]  /*12e60*/  HMMA.16816.F32 R84, R16, R58, RZ ;  /* 0x0000003a1054723c */ /* 0x000fe200000018ff */
[----:B----4-:R-:W-:Y:S01]  /*12e70*/  FADD.FTZ R0, R37, R0 ;  /* 0x0000000025007221 */ /* 0x010fe20000010000 */
[----:B------:R-:W-:Y:S06]  /*12e80*/  MUFU.EX2 R41, R41 ;  /* 0x0000002900297308 */ /* 0x000fec0000000800 */
[----:B------:R-:W-:Y:S01]  /*12e90*/  HMMA.16816.F32 R180, R8, R28, R24 ;  /* 0x0000001c08b4723c */ /* 0x000fe20000001818 */
[----:B------:R-:W4:Y:S01]  /*12ea0*/  LDSM.16.MT88.4 R24, [R197+0x1c00] ;  /* 0x001c0000c518783b */ /* 0x000f220000004200 */
[C---:B--2---:R-:W-:Y:S01]  /*12eb0*/  FADD.FTZ R0, R36.reuse, R0 ;  /* 0x0000000024007221 */ /* 0x044fe20000010000 */
[----:B------:R-:W2:Y:S01]  /*12ec0*/  MUFU.EX2 R29, R40 ;  /* 0x00000028001d7308 */ /* 0x000ea20000000800 */
[----:B------:R-:W-:-:S02]  /*12ed0*/  F2FP.PACK_AB R100, R36, R37 ;  /* 0x000000252464723e */ /* 0x000fc400000000ff */
[----:B------:R-:W-:Y:S02]  /*12ee0*/  FADD.FTZ R0, R65, R0 ;  /* 0x0000000041007221 */ /* 0x000fe40000010000 */
[----:B------:R-:W-:Y:S01]  /*12ef0*/  FADD.FTZ R28, R95, R4 ;  /* 0x000000045f1c7221 */ /* 0x000fe20000010000 */
[----:B------:R-:W-:Y:S01]  /*12f00*/  HMMA.16816.F32 R80, R16, R70, RZ ;  /* 0x000000461050723c */ /* 0x000fe200000018ff */
[----:B------:R-:W-:Y:S02]  /*12f10*/  FADD.FTZ R4, R125, R2 ;  /* 0x000000027d047221 */ /* 0x000fe40000010000 */
[----:B------:R-:W-:Y:S02]  /*12f20*/  FADD.FTZ R2, R97, R28 ;  /* 0x0000001c61027221 */ /* 0x000fe40000010000 */
[----:B------:R-:W-:Y:S01]  /*12f30*/  FADD.FTZ R225, R64, R0 ;  /* 0x0000000040e17221 */ /* 0x000fe20000010000 */
[----:B------:R-:W-:Y:S01]  /*12f40*/  MUFU.EX2 R28, R72 ;  /* 0x00000048001c7308 */ /* 0x000fe20000000800 */
[----:B------:R-:W-:Y:S01]  /*12f50*/  FADD.FTZ R2, R119, R2 ;  /* 0x0000000277027221 */ /* 0x000fe20000010000 */
[----:B------:R-:W-:Y:S01]  /*12f60*/  HMMA.16816.F32 R88, R8, R62, R88 ;  /* 0x0000003e0858723c */ /* 0x000fe20000001858 */
[----:B------:R-:W-:Y:S01]  /*12f70*/  FADD.FTZ R4, R135, R4 ;  /* 0x0000000487047221 */ /* 0x000fe20000010000 */
[----:B--2---:R-:W-:Y:S01]  /*12f80*/  F2FP.PACK_AB R98, R29, R41 ;  /* 0x000000291d62723e */ /* 0x004fe200000000ff */
[----:B------:R-:W-:Y:S01]  /*12f90*/  FADD.FTZ R3, R118, R2 ;  /* 0x0000000276037221 */ /* 0x000fe20000010000 */
[----:B------:R-:W-:Y:S01]  /*12fa0*/  LDSM.16.MT88.4 R132, [R196+0x800] ;  /* 0x00080000c484783b */ /* 0x000fe20000004200 */
[----:B------:R-:W-:-:S02]  /*12fb0*/  FADD.FTZ R2, R144, R4 ;  /* 0x0000000490027221 */ /* 0x000fc40000010000 */
[----:B------:R-:W-:Y:S01]  /*12fc0*/  MUFU.EX2 R4, R77 ;  /* 0x0000004d00047308 */ /* 0x000fe20000000800 */
[-C--:B-1----:R-:W-:Y:S01]  /*12fd0*/  HMMA.16816.F32 R52, R20, R32.reuse, RZ ;  /* 0x000000201434723c */ /* 0x082fe200000018ff */
[----:B------:R-:W1:Y:S01]  /*12fe0*/  LDSM.16.MT88.4 R116, [R196+0x1400] ;  /* 0x00140000c474783b */ /* 0x000e620000004200 */
[----:B------:R-:W-:Y:S02]  /*12ff0*/  FADD.FTZ R0, R45, R6 ;  /* 0x000000062d007221 */ /* 0x000fe40000010000 */
[----:B------:R-:W-:Y:S02]  /*13000*/  FADD.FTZ R3, R124, R3 ;  /* 0x000000037c037221 */ /* 0x000fe40000010000 */
[----:B------:R-:W-:Y:S01]  /*13010*/  FADD.FTZ R0, R44, R0 ;  /* 0x000000002c007221 */ /* 0x000fe20000010000 */
[----:B------:R-:W-:Y:S01]  /*13020*/  LDSM.16.MT88.4 R124, [R197+0x800] ;  /* 0x00080000c57c783b */ /* 0x000fe20000004200 */
[----:B------:R-:W-:Y:S01]  /*13030*/  HMMA.16816.F32 R48, R16, R32, RZ ;  /* 0x000000201030723c */ /* 0x000fe200000018ff */
[----:B------:R-:W2:Y:S01]  /*13040*/  MUFU.EX2 R33, R61 ;  /* 0x0000003d00217308 */ /* 0x000ea20000000800 */
[----:B------:R-:W-:-:S04]  /*13050*/  FADD.FTZ R0, R41, R0 ;  /* 0x0000000029007221 */ /* 0x000fc80000010000 */
[----:B------:R-:W-:Y:S02]  /*13060*/  FADD.FTZ R237, R29, R0 ;  /* 0x000000001ded7221 */ /* 0x000fe40000010000 */
[----:B------:R-:W-:Y:S01]  /*13070*/  HMMA.16816.F32 R84, R8, R74, R84 ;  /* 0x0000004a0854723c */ /* 0x000fe20000001854 */
[----:B------:R-:W3:Y:S07]  /*13080*/  MUFU.EX2 R32, R60 ;  /* 0x0000003c00207308 */ /* 0x000eee0000000800 */
[----:B----4-:R-:W-:Y:S01]  /*13090*/  HMMA.16816.F32 R92, R12, R24, R52 ;  /* 0x000000180c5c723c */ /* 0x010fe20000001834 */
[----:B--2---:R-:W-:-:S07]  /*130a0*/  FADD.FTZ R2, R33, R2 ;  /* 0x0000000221027221 */ /* 0x004fce0000010000 */
[----:B------:R-:W-:Y:S01]  /*130b0*/  HMMA.16816.F32 R172, R8, R24, R48 ;  /* 0x0000001808ac723c */ /* 0x000fe20000001830 */
[----:B------:R-:W2:Y:S01]  /*130c0*/  MUFU.EX2 R25, R73 ;  /* 0x0000004900197308 */ /* 0x000ea20000000800 */
[C---:B---3--:R-:W-:Y:S01]  /*130d0*/  FADD.FTZ R2, R32.reuse, R2 ;  /* 0x0000000220027221 */ /* 0x048fe20000010000 */
[----:B------:R-:W-:-:S03]  /*130e0*/  F2FP.PACK_AB R101, R32, R33 ;  /* 0x000000212065723e */ /* 0x000fc600000000ff */
[----:B------:R-:W-:Y:S02]  /*130f0*/  FADD.FTZ R2, R57, R2 ;  /* 0x0000000239027221 */ /* 0x000fe40000010000 */
[----:B------:R-:W-:Y:S01]  /*13100*/  HMMA.16816.F32 R52, R16, R66, RZ ;  /* 0x000000421034723c */ /* 0x000fe200000018ff */
[----:B------:R-:W3:Y:S01]  /*13110*/  MUFU.EX2 R24, R76 ;  /* 0x0000004c00187308 */ /* 0x000ee20000000800 */
[----:B------:R-:W-:Y:S02]  /*13120*/  FADD.FTZ R236, R56, R2 ;  /* 0x0000000238ec7221 */ /* 0x000fe40000010000 */
[----:B------:R-:W-:-:S04]  /*13130*/  FADD.FTZ R2, R28, R3 ;  /* 0x000000031c027221 */ /* 0x000fc80000010000 */
[----:B------:R-:W-:Y:S01]  /*13140*/  HMMA.16816.F32 R48, R16, R38, RZ ;  /* 0x000000261030723c */ /* 0x000fe200000018ff */
[C---:B--2---:R-:W-:Y:S01]  /*13150*/  FADD.FTZ R2, R25.reuse, R2 ;  /* 0x0000000219027221 */ /* 0x044fe20000010000 */
[----:B------:R-:W-:-:S06]  /*13160*/  F2FP.PACK_AB R97, R25, R28 ;  /* 0x0000001c1961723e */ /* 0x000fcc00000000ff */
[----:B------:R-:W-:Y:S01]  /*13170*/  HMMA.16816.F32 R16, R16, R34, RZ ;  /* 0x000000221010723c */ /* 0x000fe200000018ff */
[----:B---3--:R-:W-:Y:S01]  /*13180*/  F2FP.PACK_AB R99, R4, R24 ;  /* 0x000000180463723e */ /* 0x008fe200000000ff */
[----:B------:R-:W-:Y:S02]  /*13190*/  FADD.FTZ R0, R24, R2 ;  /* 0x0000000218007221 */ /* 0x000fe40000010000 */
[----:B------:R-:W-:-:S04]  /*131a0*/  @P1 IMAD.HI.U32 R2, R195, c[0x0][0x2c8], RZ ;  /* 0x0000b200c3021a27 */ /* 0x000fc800078e00ff */
[----:B------:R-:W-:Y:S01]  /*131b0*/  HMMA.16816.F32 R80, R8, R78, R80 ;  /* 0x0000004e0850723c */ /* 0x000fe20000001850 */
[----:B------:R-:W-:Y:S01]  /*131c0*/  FADD.FTZ R238, R4, R0 ;  /* 0x0000000004ee7221 */ /* 0x000fe20000010000 */
[----:B------:R-:W-:Y:S02]  /*131d0*/  MOV R0, R195 ;  /* 0x000000c300007202 */ /* 0x000fe40000000f00 */
[----:B------:R-:W-:-:S04]  /*131e0*/  @P1 SHF.R.U32.HI R0, RZ, c[0x0][0x2cc], R2 ;  /* 0x0000b300ff001a19 */ /* 0x000fc80000011602 */
[----:B------:R-:W-:Y:S01]  /*131f0*/  HMMA.16816.F32 R52, R8, R42, R52 ;  /* 0x0000002a0834723c */ /* 0x000fe20000001834 */
[----:B------:R-:W-:-:S05]  /*13200*/  IADD3 R0, R0, R193, -R194 ;  /* 0x000000c100007210 */ /* 0x000fca0007ffe8c2 */
[----:B------:R-:W-:Y:S02]  /*13210*/  IMAD.HI R0, R0, 0x2aaaaaab, RZ ;  /* 0x2aaaaaab00007827 */ /* 0x000fe400078e02ff */
[----:B------:R-:W-:Y:S03]  /*13220*/  HMMA.16816.F32 R48, R8, R30, R48 ;  /* 0x0000001e0830723c */ /* 0x000fe60000001830 */
[----:B------:R-:W-:-:S04]  /*13230*/  SHF.R.U32.HI R2, RZ, 0x1f, R0 ;  /* 0x0000001fff027819 */ /* 0x000fc80000011600 */
[----:B------:R-:W-:Y:S01]  /*13240*/  LEA.HI.SX32 R0, R0, R2, 0x1d ;  /* 0x0000000200007211 */ /* 0x000fe200078feaff */
[----:B------:R-:W-:Y:S03]  /*13250*/  HMMA.16816.F32 R16, R8, R26, R16 ;  /* 0x0000001a0810723c */ /* 0x000fe60000001810 */
[----:B-----5:R-:W-:-:S04]  /*13260*/  IMNMX R3, R192, R0, !PT ;  /* 0x00000000c0037217 */ /* 0x020fc80007800200 */
[----:B------:R-:W-:Y:S01]  /*13270*/  ISETP.GE.AND P0, PT, R220, R3, PT ;  /* 0x00000003dc00720c */ /* 0x000fe20003f06270 */
[C---:B------:R-:W-:Y:S01]  /*13280*/  HMMA.16816.F32 R8, R20.reuse, R58, RZ ;  /* 0x0000003a1408723c */ /* 0x040fe200000018ff */
[----:B------:R-:W-:Y:S07]  /*13290*/  STL [R1+0x10], R3 ;  /* 0x0000100301007387 */ /* 0x000fee0000100800 */
[C---:B------:R-:W-:Y:S08]  /*132a0*/  HMMA.16816.F32 R44, R20.reuse, R46, RZ ;  /* 0x0000002e142c723c */ /* 0x040ff000000018ff */
[----:B------:R-:W-:Y:S08]  /*132b0*/  HMMA.16816.F32 R36, R20, R38, RZ ;  /* 0x000000261424723c */ /* 0x000ff000000018ff */
[----:B------:R-:W-:Y:S08]  /*132c0*/  HMMA.16816.F32 R152, R12, R74, R8 ;  /* 0x0000004a0c98723c */ /* 0x000ff00000001808 */
[----:B------:R-:W-:Y:S08]  /*132d0*/  HMMA.16816.F32 R8, R20, R70, RZ ;  /* 0x000000461408723c */ /* 0x000ff000000018ff */
[-C--:B-1----:R-:W-:Y:S08]  /*132e0*/  HMMA.16816.F32 R156, R100, R116.reuse, R156 ;  /* 0x00000074649c723c */ /* 0x082ff0000000189c */
[----:B------:R-:W-:Y:S08]  /*132f0*/  HMMA.16816.F32 R120, R96, R116, R120 ;  /* 0x000000746078723c */ /* 0x000ff00000001878 */
[----:B------:R-:W-:Y:S08]  /*13300*/  HMMA.16816.F32 R160, R12, R78, R8 ;  /* 0x0000004e0ca0723c */ /* 0x000ff00000001808 */
[C---:B------:R-:W-:Y:S01]  /*13310*/  HMMA.16816.F32 R8, R20.reuse, R66, RZ ;  /* 0x000000421408723c */ /* 0x040fe200000018ff */
[----:B------:R-:W1:Y:S07]  /*13320*/  LDSM.16.MT88.4 R64, [R197+0x1400] ;  /* 0x00140000c540783b */ /* 0x000e6e0000004200 */
[----:B------:R-:W-:Y:S08]  /*13330*/  HMMA.16816.F32 R20, R20, R34, RZ ;  /* 0x000000221414723c */ /* 0x000ff000000018ff */
[----:B------:R-:W-:Y:S08]  /*13340*/  HMMA.16816.F32 R160, R100, R118, R160 ;  /* 0x0000007664a0723c */ /* 0x000ff000000018a0 */
[----:B------:R-:W-:Y:S08]  /*13350*/  HMMA.16816.F32 R8, R12, R42, R8 ;  /* 0x0000002a0c08723c */ /* 0x000ff00000001808 */
[----:B------:R-:W-:Y:S01]  /*13360*/  HMMA.16816.F32 R116, R96, R118, R80 ;  /* 0x000000766074723c */ /* 0x000fe20000001850 */
[----:B------:R-:W2:Y:S07]  /*13370*/  LDSM.16.MT88.4 R80, [R196+0x2000] ;  /* 0x00200000c450783b */ /* 0x000eae0000004200 */
[----:B------:R-:W-:Y:S08]  /*13380*/  HMMA.16816.F32 R44, R12, R62, R44 ;  /* 0x0000003e0c2c723c */ /* 0x000ff0000000182c */
[----:B-1----:R-:W-:Y:S01]  /*13390*/  HMMA.16816.F32 R68, R100, R66, R8 ;  /* 0x000000426444723c */ /* 0x002fe20000001808 */
[----:B------:R-:W1:Y:S07]  /*133a0*/  LDSM.16.MT88.4 R8, [R197+0x2000] ;  /* 0x00200000c508783b */ /* 0x000e6e0000004200 */
[C---:B------:R-:W-:Y:S08]  /*133b0*/  HMMA.16816.F32 R36, R12.reuse, R30, R36 ;  /* 0x0000001e0c24723c */ /* 0x040ff00000001824 */
[----:B------:R-:W-:Y:S08]  /*133c0*/  HMMA.16816.F32 R20, R12, R26, R20 ;  /* 0x0000001a0c14723c */ /* 0x000ff00000001814 */
[-C--:B------:R-:W-:Y:S08]  /*133d0*/  HMMA.16816.F32 R140, R100, R132.reuse, R140 ;  /* 0x00000084648c723c */ /* 0x080ff0000000188c */
[----:B------:R-:W-:Y:S08]  /*133e0*/  HMMA.16816.F32 R136, R96, R132, R136 ;  /* 0x000000846088723c */ /* 0x000ff00000001888 */
[C---:B------:R-:W-:Y:S08]  /*133f0*/  HMMA.16816.F32 R144, R100.reuse, R134, R44 ;  /* 0x000000866490723c */ /* 0x040ff0000000182c */
[-C--:B------:R-:W-:Y:S08]  /*13400*/  HMMA.16816.F32 R148, R100, R124.reuse, R148 ;  /* 0x0000007c6494723c */ /* 0x080ff00000001894 */
[----:B------:R-:W-:Y:S08]  /*13410*/  HMMA.16816.F32 R128, R96, R124, R128 ;  /* 0x0000007c6080723c */ /* 0x000ff00000001880 */
[----:B------:R-:W-:Y:S08]  /*13420*/  HMMA.16816.F32 R152, R100, R126, R152 ;  /* 0x0000007e6498723c */ /* 0x000ff00000001898 */
        /* <DEDUP_REMOVED lines=13> */
[----:B------:R-:W-:Y:S02]  /*13500*/  @!UPT UIADD3 URZ, URZ, URZ, URZ ;  /* 0x0000003f3f3ff290 */ /* 0x000fe4000fffe03f */
[----:B------:R-:W-:Y:S11]  /*13510*/  @!P0 BRA `(.L_x_1657) ;  /* 0x00003a2000008947 */ /* 0x000ff60003800000 */
[----:B------:R-:W-:Y:S01]  /*13520*/  IMAD.MOV.U32 R107, RZ, RZ, R105 ;  /* 0x000000ffff6b7224 */ /* 0x000fe200078e0069 */
[----:B------:R-:W-:Y:S01]  /*13530*/  MOV R111, R5 ;  /* 0x00000005006f7202 */ /* 0x000fe20000000f00 */
[----:B------:R-:W-:Y:S01]  /*13540*/  IMAD.MOV.U32 R6, RZ, RZ, R106 ;  /* 0x000000ffff067224 */ /* 0x000fe200078e006a */
[----:B------:R-:W-:-:S07]  /*13550*/  MOV R110, R104 ;  /* 0x00000068006e7202 */ /* 0x000fce0000000f00 */
.L_x_1670:
[----:B------:R-:W2:Y:S01]  /*13560*/  LDL R0, [R1+0xc] ;  /* 0x00000c0001007983 */ /* 0x000ea20000100800 */
[----:B------:R-:W-:Y:S04]  /*13570*/  DEPBAR.LE SB0, 0x0 ;  /* 0x000080000000791a */ /* 0x000fe80000000000 */
[----:B------:R-:W-:Y:S01]  /*13580*/  WARPSYNC 0xffffffff ;  /* 0xffffffff00007948 */ /* 0x000fe20003800000 */
[----:B------:R-:W-:Y:S06]  /*13590*/  BAR.SYNC.DEFER_BLOCKING 0x0 ;  /* 0x0000000000007b1d */ /* 0x000fec0000010000 */
        /* <DEDUP_REMOVED lines=14> */
[C---:B-1-34-:R-:W-:Y:S01]  /*13680*/  IMAD.WIDE.U32 R2, R221.reuse, c[0x0][0x208], RZ ;  /* 0x00008200dd027a25 */ /* 0x05afe200078e00ff */
[----:B------:R-:W-:Y:S01]  /*13690*/  SHF.R.S32.HI R0, RZ, 0x1f, R221 ;  /* 0x0000001fff007819 */ /* 0x000fe200000114dd */
[----:B------:R-:W2:Y:S04]  /*136a0*/  LDL.64 R8, [R1+0x20] ;  /* 0x0000200001087983 */ /* 0x000ea80000100a00 */
[----:B------:R-:W-:Y:S02]  /*136b0*/  IMAD R0, R0, c[0x0][0x208], RZ ;  /* 0x0000820000007a24 */ /* 0x000fe400078e02ff */
[----:B------:R-:W3:Y:S02]  /*136c0*/  LDL R5, [R1+0x18] ;  /* 0x0000180001057983 */ /* 0x000ee40000100800 */
[----:B------:R-:W-:Y:S05]  /*136d0*/  IMAD R0, R221, c[0x0][0x20c], R0 ;  /* 0x00008300dd007a24 */ /* 0x000fea00078e0200 */
[----:B------:R-:W-:Y:S02]  /*136e0*/  IADD3 R3, R3, R0, RZ ;  /* 0x0000000003037210 */ /* 0x000fe40007ffe0ff */
[----:B------:R-:W-:Y:S03]  /*136f0*/  SHF.R.S32.HI R0, RZ, 0x1f, R219 ;  /* 0x0000001fff007819 */ /* 0x000fe600000114db */
[C---:B------:R-:W-:Y:S04]  /*13700*/  IMAD.WIDE.U32 R2, R219.reuse, c[0x0][0x218], R2 ;  /* 0x00008600db027a25 */ /* 0x040fe800078e0002 */
        /* <DEDUP_REMOVED lines=8> */
.L_x_1770:
[----:B------:R-:W-:-:S05]  /*13790*/  BRA.DIV ~URZ, `(.L_x_1661) ;  /* 0x0000d4427f007947 */ /* 0x000fca000b800000 */
[----:B------:R3:W4:Y:S02]  /*137a0*/  SHFL.IDX PT, R0, R10, RZ, 0x1c1f ;  /* 0x001c1fff0a007589 */ /* 0x00072400000e0000 */
.L_x_1771:
[----:B------:R-:W5:Y:S01]  /*137b0*/  LDL.64 R2, [R1] ;  /* 0x0000000001027983 */ /* 0x000f620000100a00 */
[----:B------:R-:W-:Y:S03]  /*137c0*/  ISETP.GE.AND P3, PT, R252, c[0x0][0x1d4], PT ;  /* 0x00007500fc007a0c */ /* 0x000fe60003f66270 */
[----:B---3--:R-:W3:Y:S02]  /*137d0*/  LDL R11, [R1+0x8] ;  /* 0x00000800010b7983 */ /* 0x008ee40000100800 */
[----:B---3--:R-:W-:Y:S02]  /*137e0*/  ISETP.GE.AND P2, PT, R11, c[0x0][0x1d4], PT ;  /* 0x000075000b007a0c */ /* 0x008fe40003f46270 */
[----:B------:R-:W3:Y:S01]  /*137f0*/  S2R R11, SR_TID.X ;  /* 0x00000000000b7919 */ /* 0x000ee20000002100 */
[----:B-----5:R-:W-:Y:S02]  /*13800*/  ISETP.GE.AND P1, PT, R2, c[0x0][0x1d4], PT ;  /* 0x0000750002007a0c */ /* 0x020fe40003f26270 */
[----:B----4-:R-:W-:Y:S05]  /*13810*/  IADD3 R2, P0, R0, R234, RZ ;  /* 0x000000ea00027210 */ /* 0x010fea0007f1e0ff */
[----:B--2---:R-:W-:Y:S01]  /*13820*/  IMAD.X R3, R4, 0x1, R233, P0 ;  /* 0x0000000104037824 */ /* 0x004fe200000e06e9 */
[----:B------:R-:W-:Y:S05]  /*13830*/  IADD3 R8, P0, R0, R235, RZ ;  /* 0x000000eb00087210 */ /* 0x000fea0007f1e0ff */
[----:B------:R-:W-:Y:S01]  /*13840*/  @!PT LDS RZ, [RZ] ;  /* 0x00000000fffff984 */ /* 0x000fe20000000800 */
[----:B------:R-:W-:Y:S01]  /*13850*/  @!PT LDS RZ, [RZ] ;  /* 0x00000000fffff984 */ /* 0x000fe20000000800 */
[----:B------:R-:W-:Y:S01]  /*13860*/  @!PT LDS RZ, [RZ] ;  /* 0x00000000fffff984 */ /* 0x000fe20000000800 */
[----:B------:R2:W-:Y:S01]  /*13870*/  LDGSTS.E.BYPASS.LTC128B.128 [R209+0x1880], [R2.64], !P1 ;  /* 0x0188000002d17fae */ /* 0x0005e2000c901d48 */
[----:B------:R-:W-:Y:S05]  /*13880*/  IMAD.X R9, R4, 0x1, R230, P0 ;  /* 0x0000000104097824 */ /* 0x000fea00000e06e6 */
[----:B------:R4:W-:Y:S01]  /*13890*/  LDGSTS.E.BYPASS.LTC128B.128 [R209+0x2480], [R8.64], !P3 ;  /* 0x0248000008d17fae */ /* 0x0009e2000d901d48 */
[----:B--2---:R-:W-:Y:S05]  /*138a0*/  IADD3 R2, P0, R0, R232, RZ ;  /* 0x000000e800027210 */ /* 0x004fea0007f1e0ff */
[----:B------:R-:W-:Y:S01]  /*138b0*/  IMAD.X R3, R4, 0x1, R231, P0 ;  /* 0x0000000104037824 */ /* 0x000fe200000e06e7 */
[----:B---3--:R-:W-:Y:S04]  /*138c0*/  ISETP.GT.AND P0, PT, R11, 0x3f, PT ;  /* 0x0000003f0b00780c */ /* 0x008fe80003f04270 */
[----:B------:R4:W-:Y:S09]  /*138d0*/  LDGSTS.E.BYPASS.LTC128B.128 [R209+0x3080], [R2.64], !P2 ;  /* 0x0308000002d17fae */ /* 0x0009f2000d101d48 */
[----:B------:R-:W-:-:S05]  /*138e0*/  @P0 BRA `(.L_x_1659) ;  /* 0x000000f000000947 */ /* 0x000fca0003800000 */
[----:B------:R-:W-:-:S05]  /*138f0*/  BRA.DIV ~URZ, `(.L_x_1662) ;  /* 0x0000d3427f007947 */ /* 0x000fca000b800000 */
[----:B------:R2:W3:Y:S04]  /*13900*/  SHFL.IDX PT, R4, R5, 0x1, 0x1c1f ;  /* 0x003c1f0005047f89 */ /* 0x0004e800000e0000 */
[----:B------:R2:W1:Y:S02]  /*13910*/  SHFL.IDX PT, R0, R10, 0x1, 0x1c1f ;  /* 0x003c1f000a007f89 */ /* 0x00046400000e0000 */
.L_x_1772:
[----:B-1--4-:R-:W-:Y:S05]  /*13920*/  IADD3 R2, P0, R0, R234, RZ ;  /* 0x000000ea00027210 */ /* 0x012fea0007f1e0ff */
[----:B---3--:R-:W-:Y:S01]  /*13930*/  IMAD.X R3, R4, 0x1, R233, P0 ;  /* 0x0000000104037824 */ /* 0x008fe200000e06e9 */
[----:B------:R-:W-:Y:S04]  /*13940*/  IADD3 R8, P0, R0, R235, RZ ;  /* 0x000000eb00087210 */ /* 0x000fe80007f1e0ff */
[----:B------:R-:W-:Y:S01]  /*13950*/  @!PT LDS RZ, [RZ] ;  /* 0x00000000fffff984 */ /* 0x000fe20000000800 */
[----:B------:R-:W-:Y:S01]  /*13960*/  @!PT LDS RZ, [RZ] ;  /* 0x00000000fffff984 */ /* 0x000fe20000000800 */
[----:B------:R-:W-:Y:S01]  /*13970*/  @!PT LDS RZ, [RZ] ;  /* 0x00000000fffff984 */ /* 0x000fe20000000800 */
[----:B------:R1:W-:Y:S01]  /*13980*/  LDGSTS.E.BYPASS.LTC128B.128 [R209+0x2080], [R2.64], !P1 ;  /* 0x0208000002d17fae */ /* 0x0003e2000c901d48 */
[----:B------:R-:W-:Y:S05]  /*13990*/  IMAD.X R9, R4, 0x1, R230, P0 ;  /* 0x0000000104097824 */ /* 0x000fea00000e06e6 */
[----:B------:R3:W-:Y:S01]  /*139a0*/  LDGSTS.E.BYPASS.LTC128B.128 [R209+0x2c80], [R8.64], !P3 ;  /* 0x02c8000008d17fae */ /* 0x0007e2000d901d48 */
[----:B-1----:R-:W-:Y:S05]  /*139b0*/  IADD3 R2, P0, R0, R232, RZ ;  /* 0x000000e800027210 */ /* 0x002fea0007f1e0ff */
[----:B------:R-:W-:Y:S05]  /*139c0*/  IMAD.X R3, R4, 0x1, R231, P0 ;  /* 0x0000000104037824 */ /* 0x000fea00000e06e7 */
[----:B------:R3:W-:Y:S03]  /*139d0*/  LDGSTS.E.BYPASS.LTC128B.128 [R209+0x3880], [R2.64], !P2 ;  /* 0x0388000002d17fae */ /* 0x0007e6000d101d48 */
.L_x_1659:
[----:B-1-34-:R-:W-:Y:S05]  /*139e0*/  BSYNC B0 ;  /* 0x0000000000007941 */ /* 0x01afea0003800000 */
.L_x_1658:
        /* <DEDUP_REMOVED lines=199> */
[----:B------:R-:W-:Y:S03]  /*14660*/  IMAD.MOV.U32 R219, RZ, RZ, RZ ;  /* 0x000000ffffdb7224 */ /* 0x000fe600078e00ff */
[----:B------:R-:W3:Y:S04]  /*14670*/  LDL.64 R222, [R1+0x40] ;  /* 0x0000400001de7983 */ /* 0x000ee80000100a00 */
[----:B------:R-:W4:Y:S04]  /*14680*/  LDL R5, [R1+0x4c] ;  /* 0x00004c0001057983 */ /* 0x000f280000100800 */
[----:B------:R-:W5:Y:S04]  /*14690*/  LDL.64 R226, [R1+0x38] ;  /* 0x0000380001e27983 */ /* 0x000f680000100a00 */
[----:B------:R-:W3:Y:S01]  /*146a0*/  LDL R218, [R1+0x48] ;  /* 0x0000480001da7983 */ /* 0x000ee20000100800 */
[----:B--2---:R-:W-:Y:S05]  /*146b0*/  IMAD R2, R220, 0x30, R4 ;  /* 0x00000030dc027824 */ /* 0x004fea00078e0204 */
[----:B------:R-:W-:Y:S05]  /*146c0*/  IADD3 R2, R2, -0x30, R251 ;  /* 0xffffffd002027810 */ /* 0x000fea0007ffe0fb */
[----:B------:R-:W-:Y:S04]  /*146d0*/  @P6 IMAD.HI.U32 R3, R2, c[0x0][0x2bc], RZ ;  /* 0x0000af0002036a27 */ /* 0x000fe800078e00ff */
[----:B-1----:R-:W-:Y:S01]  /*146e0*/  IMAD.MOV.U32 R0, RZ, RZ, R2 ;  /* 0x000000ffff007224 */ /* 0x002fe200078e0002 */
[----:B------:R-:W-:Y:S04]  /*146f0*/  @P6 SHF.R.U32.HI R0, RZ, c[0x0][0x2c0], R3 ;  /* 0x0000b000ff006a19 */ /* 0x000fe80000011603 */
[C---:B---3--:R-:W-:Y:S01]  /*14700*/  @!P5 IADD3 R3, P0, R0.reuse, R222, RZ ;  /* 0x000000de0003d210 */ /* 0x048fe20007f1e0ff */
[----:B------:R-:W-:Y:S01]  /*14710*/  IMAD.MOV R4, RZ, RZ, -R0 ;  /* 0x000000ffff047224 */ /* 0x000fe200078e0a00 */
[----:B------:R-:W1:Y:S02]  /*14720*/  S2R R222, SR_TID.X ;  /* 0x0000000000de7919 */ /* 0x000e640000002100 */
[----:B----4-:R-:W-:Y:S01]  /*14730*/  @!P5 LEA.HI.X.SX32 R0, R0, R5, 0x1, P0 ;  /* 0x000000050000d211 */ /* 0x010fe200000f0eff */
[----:B------:R-:W-:Y:S01]  /*14740*/  IMAD R221, R4, c[0x0][0x2b8], R2 ;  /* 0x0000ae0004dd7a24 */ /* 0x000fe200078e0202 */
[C---:B------:R-:W-:Y:S04]  /*14750*/  @!P5 LEA R2, P0, R3.reuse, c[0x0][0x2a0], 0x2 ;  /* 0x0000a8000302da11 */ /* 0x040fe800078010ff */
[----:B------:R-:W-:Y:S02]  /*14760*/  @!P5 LEA.HI.X R3, R3, c[0x0][0x2a4], R0, 0x2, P0 ;  /* 0x0000a9000303da11 */ /* 0x000fe400000f1400 */
[----:B------:R-:W-:Y:S03]  /*14770*/  SHF.R.S32.HI R0, RZ, 0x1f, R221 ;  /* 0x0000001fff007819 */ /* 0x000fe600000114dd */
[----:B------:R2:W3:Y:S02]  /*14780*/  @!P5 LDG.E R219, [R2.64] ;  /* 0x0000000802dbd981 */ /* 0x0004e4000c1e1900 */
[----:B------:R-:W-:Y:S04]  /*14790*/  IMAD R0, R0, c[0x0][0x1e0], RZ ;  /* 0x0000780000007a24 */ /* 0x000fe800078e02ff */
[----:B------:R-:W-:Y:S01]  /*147a0*/  IMAD R0, R221, c[0x0][0x1e4], R0 ;  /* 0x00007900dd007a24 */ /* 0x000fe200078e0200 */
[----:B-1----:R-:W-:Y:S04]  /*147b0*/  SHF.R.S32.HI R5, RZ, 0x1f, R222 ;  /* 0x0000001fff057819 */ /* 0x002fe800000114de */
[----:B------:R-:W-:Y:S04]  /*147c0*/  LEA.HI R5, R5, R222, RZ, 0x2 ;  /* 0x000000de05057211 */ /* 0x000fe800078f10ff */
[----:B------:R-:W-:Y:S04]  /*147d0*/  SHF.R.S32.HI R5, RZ, 0x2, R5 ;  /* 0x00000002ff057819 */ /* 0x000fe80000011405 */
[----:B------:R-:W-:Y:S01]  /*147e0*/  IADD3 R5, -R5, 0x30, RZ ;  /* 0x0000003005057810 */ /* 0x000fe20007ffe1ff */
[----:B--2---:R-:W-:Y:S04]  /*147f0*/  IMAD.WIDE.U32 R2, R221, c[0x0][0x1e0], RZ ;  /* 0x00007800dd027a25 */ /* 0x004fe800078e00ff */
[----:B------:R-:W-:Y:S01]  /*14800*/  IMAD.IADD R3, R3, 0x1, R0 ;  /* 0x0000000103037824 */ /* 0x000fe200078e0200 */
[----:B---3--:R-:W-:Y:S03]  /*14810*/  SHF.R.S32.HI R0, RZ, 0x1f, R219 ;  /* 0x0000001fff007819 */ /* 0x008fe600000114db */
[C---:B------:R-:W-:Y:S04]  /*14820*/  IMAD.WIDE.U32 R2, R219.reuse, c[0x0][0x1f0], R2 ;  /* 0x00007c00db027a25 */ /* 0x040fe800078e0002 */
[----:B------:R-:W-:Y:S01]  /*14830*/  IMAD R4, R0, c[0x0][0x1f0], RZ ;  /* 0x00007c0000047a24 */ /* 0x000fe200078e02ff */
[----:B-----5:R-:W-:Y:S03]  /*14840*/  IADD3 R0, P0, R226, R2, RZ ;  /* 0x00000002e2007210 */ /* 0x020fe60007f1e0ff */
[----:B------:R-:W-:Y:S05]  /*14850*/  IMAD R4, R219, c[0x0][0x1f4], R4 ;  /* 0x00007d00db047a24 */ /* 0x000fea00078e0204 */
[----:B------:R-:W-:Y:S02]  /*14860*/  IADD3.X R2, R218, R3, R4, P0, !PT ;  /* 0x00000003da027210 */ /* 0x000fe400007fe404 */
[C---:B------:R-:W-:Y:S04]  /*14870*/  LEA R11, P0, R0.reuse, c[0x0][0x1c8], 0x1 ;  /* 0x00007200000b7a11 */ /* 0x040fe800078008ff */
[----:B------:R-:W-:Y:S02]  /*14880*/  LEA.HI.X R10, R0, c[0x0][0x1cc], R2, 0x1, P0 ;  /* 0x00007300000a7a11 */ /* 0x000fe400000f0c02 */
[----:B------:R-:W-:Y:S01]  /*14890*/  ISETP.GE.AND P0, PT, R5, 0x1, PT ;  /* 0x000000010500780c */ /* 0x000fe20003f06270 */
[----:B------:R-:W-:-:S10]  /*148a0*/  BRA.DIV ~URZ, `(.L_x_1665) ;  /* 0x0000c4527f007947 */ /* 0x000fd4000b800000 */
[----:B------:R1:W2:Y:S02]  /*148b0*/  SHFL.IDX PT, R4, R10, RZ, 0x1c1f ;  /* 0x001c1fff0a047589 */ /* 0x0002a400000e0000 */
.L_x_1773:
[----:B------:R-:W-:-:S05]  /*148c0*/  BRA.DIV ~URZ, `(.L_x_1666) ;  /* 0x0000c4a27f007947 */ /* 0x000fca000b800000 */
[----:B------:R3:W4:Y:S02]  /*148d0*/  SHFL.IDX PT, R0, R11, RZ, 0x1c1f ;  /* 0x001c1fff0b007589 */ /* 0x00072400000e0000 */
.L_x_1774:
[----:B------:R-:W5:Y:S01]  /*148e0*/  LDL.64 R2, [R1] ;  /* 0x0000000001027983 */ /* 0x000f620000100a00 */
[----:B------:R-:W-:Y:S03]  /*148f0*/  @P0 ISETP.GE.AND P3, PT, R252, c[0x0][0x1d4], PT ;  /* 0x00007500fc000a0c */ /* 0x000fe60003f66270 */
[----:B---3--:R-:W3:Y:S01]  /*14900*/  LDL R13, [R1+0x8] ;  /* 0x00000800010d7983 */ /* 0x008ee20000100800 */
[----:B-----5:R-:W-:Y:S02]  /*14910*/  @P0 ISETP.GE.AND P1, PT, R2, c[0x0][0x1d4], PT ;  /* 0x0000750002000a0c */ /* 0x020fe40003f26270 */
[----:B----4-:R-:W-:Y:S05]  /*14920*/  @P0 IADD3 R2, P2, R0, R234, RZ ;  /* 0x000000ea00020210 */ /* 0x010fea0007f5e0ff */
[----:B--2---:R-:W-:Y:S01]  /*14930*/  @P0 IMAD.X R3, R4, 0x1, R233, P2 ;  /* 0x0000000104030824 */ /* 0x004fe200010e06e9 */
[----:B---3--:R-:W-:Y:S05]  /*14940*/  @P0 ISETP.GE.AND P2, PT, R13, c[0x0][0x1d4], PT ;  /* 0x000075000d000a0c */ /* 0x008fea0003f46270 */
[----:B------:R-:W-:Y:S01]  /*14950*/  @!PT LDS RZ, [RZ] ;  /* 0x00000000fffff984 */ /* 0x000fe20000000800 */
[----:B------:R-:W-:Y:S01]  /*14960*/  @!PT LDS RZ, [RZ] ;  /* 0x00000000fffff984 */ /* 0x000fe20000000800 */
[----:B------:R-:W-:Y:S01]  /*14970*/  @!PT LDS RZ, [RZ] ;  /* 0x00000000fffff984 */ /* 0x000fe20000000800 */
[----:B------:R2:W-:Y:S01]  /*14980*/  @P0 LDGSTS.E.BYPASS.LTC128B.128 [R209+0x3c80], [R2.64], !P1 ;  /* 0x03c8000002d10fae */ /* 0x0005e2000c901d48 */
[----:B------:R-:W-:Y:S05]  /*14990*/  @P0 IADD3 R8, P1, R0, R235, RZ ;  /* 0x000000eb00080210 */ /* 0x000fea0007f3e0ff */
[----:B------:R-:W-:Y:S05]  /*149a0*/  @P0 IMAD.X R9, R4, 0x1, R230, P1 ;  /* 0x0000000104090824 */ /* 0x000fea00008e06e6 */
[----:B------:R3:W-:Y:S01]  /*149b0*/  @P0 LDGSTS.E.BYPASS.LTC128B.128 [R209+0x4880], [R8.64], !P3 ;  /* 0x0488000008d10fae */ /* 0x0007e2000d901d48 */
[----:B--2---:R-:W-:Y:S05]  /*149c0*/  @P0 IADD3 R2, P1, R0, R232, RZ ;  /* 0x000000e800020210 */ /* 0x004fea0007f3e0ff */
[----:B------:R-:W-:Y:S05]  /*149d0*/  @P0 IMAD.X R3, R4, 0x1, R231, P1 ;  /* 0x0000000104030824 */ /* 0x000fea00008e06e7 */
[----:B------:R3:W-:Y:S01]  /*149e0*/  @P0 LDGSTS.E.BYPASS.LTC128B.128 [R209+0x5480], [R2.64], !P2 ;  /* 0x0548000002d10fae */ /* 0x0007e2000d101d48 */
[----:B------:R-:W-:Y:S01]  /*149f0*/  ISETP.GE.AND P0, PT, R5, 0x21, PT ;  /* 0x000000210500780c */ /* 0x000fe20003f06270 */
[----:B------:R-:W-:-:S06]  /*14a00*/  BRA.DIV ~URZ, `(.L_x_1667) ;  /* 0x0000c3c27f007947 */ /* 0x000fcc000b800000 */
[----:B------:R2:W4:Y:S04]  /*14a10*/  SHFL.IDX PT, R4, R10, 0x1, 0x1c1f ;  /* 0x003c1f000a047f89 */ /* 0x00052800000e0000 */
[----:B------:R2:W1:Y:S02]  /*14a20*/  SHFL.IDX PT, R0, R11, 0x1, 0x1c1f ;  /* 0x003c1f000b007f89 */ /* 0x00046400000e0000 */
.L_x_1775:
[----:B---3--:R-:W3:Y:S01]  /*14a30*/  LDL.64 R2, [R1] ;  /* 0x0000000001027983 */ /* 0x008ee20000100a00 */
[----:B------:R-:W-:Y:S03]  /*14a40*/  @P0 ISETP.GE.AND P3, PT, R252, c[0x0][0x1d4], PT ;  /* 0x00007500fc000a0c */ /* 0x000fe60003f66270 */
[----:B------:R-:W5:Y:S01]  /*14a50*/  LDL R5, [R1+0x8] ;  /* 0x0000080001057983 */ /* 0x000f620000100800 */
[----:B---3--:R-:W-:Y:S02]  /*14a60*/  @P0 ISETP.GE.AND P1, PT, R2, c[0x0][0x1d4], PT ;  /* 0x0000750002000a0c */ /* 0x008fe40003f26270 */
[----:B-1----:R-:W-:Y:S05]  /*14a70*/  @P0 IADD3 R2, P2, R0, R234, RZ ;  /* 0x000000ea00020210 */ /* 0x002fea0007f5e0ff */
[----:B----4-:R-:W-:Y:S01]  /*14a80*/  @P0 IMAD.X R3, R4, 0x1, R233, P2 ;  /* 0x0000000104030824 */ /* 0x010fe200010e06e9 */
[----:B-----5:R-:W-:Y:S05]  /*14a90*/  @P0 ISETP.GE.AND P2, PT, R5, c[0x0][0x1d4], PT ;  /* 0x0000750005000a0c */ /* 0x020fea0003f46270 */
[----:B------:R-:W-:Y:S01]  /*14aa0*/  @!PT LDS RZ, [RZ] ;  /* 0x00000000fffff984 */ /* 0x000fe20000000800 */
[----:B------:R-:W-:Y:S01]  /*14ab0*/  @!PT LDS RZ, [RZ] ;  /* 0x00000000fffff984 */ /* 0x000fe20000000800 */
[----:B------:R-:W-:Y:S01]  /*14ac0*/  @!PT LDS RZ, [RZ] ;  /* 0x00000000fffff984 */ /* 0x000fe20000000800 */
[----:B------:R1:W-:Y:S01]  /*14ad0*/  @P0 LDGSTS.E.BYPASS.LTC128B.128 [R209+0x4480], [R2.64], !P1 ;  /* 0x0448000002d10fae */ /* 0x0003e2000c901d48 */
[----:B------:R-:W-:Y:S05]  /*14ae0*/  @P0 IADD3 R8, P1, R0, R235, RZ ;  /* 0x000000eb00080210 */ /* 0x000fea0007f3e0ff */
[----:B------:R-:W-:Y:S05]  /*14af0*/  @P0 IMAD.X R9, R4, 0x1, R230, P1 ;  /* 0x0000000104090824 */ /* 0x000fea00008e06e6 */
[----:B------:R3:W-:Y:S01]  /*14b00*/  @P0 LDGSTS.E.BYPASS.LTC128B.128 [R209+0x5080], [R8.64], !P3 ;  /* 0x0508000008d10fae */ /* 0x0007e2000d901d48 */
[----:B-1----:R-:W-:Y:S05]  /*14b10*/  @P0 IADD3 R2, P1, R0, R232, RZ ;  /* 0x000000e800020210 */ /* 0x002fea0007f3e0ff */
[----:B------:R-:W-:Y:S05]  /*14b20*/  @P0 IMAD.X R3, R4, 0x1, R231, P1 ;  /* 0x0000000104030824 */ /* 0x000fea00008e06e7 */
[----:B------:R3:W-:Y:S03]  /*14b30*/  @P0 LDGSTS.E.BYPASS.LTC128B.128 [R209+0x5c80], [R2.64], !P2 ;  /* 0x05c8000002d10fae */ /* 0x0007e6000d101d48 */
.L_x_1664:
[----:B--234-:R-:W-:Y:S05]  /*14b40*/  BSYNC B0 ;  /* 0x0000000000007941 */ /* 0x01cfea0003800000 */
.L_x_1663:
[----:B------:R-:W2:Y:S01]  /*14b50*/  LDL R4, [R1+0x60] ;  /* 0x0000600001047983 */ /* 0x000ea20000100800 */
[----:B------:R-:W-:Y:S03]  /*14b60*/  IMAD.MOV.U32 R8, RZ, RZ, c[0x0][0x2c4] ;  /* 0x0000b100ff087624 */ /* 0x000fe600078e00ff */
[----:B-1----:R-:W2:Y:S02]  /*14b70*/  LDL R0, [R1+0x80] ;  /* 0x0000800001007983 */ /* 0x002ea40000100800 */
[----:B------:R-:W-:Y:S02]  /*14b80*/  ISETP.NE.AND P0, PT, R8, 0x1, PT ;  /* 0x000000010800780c */ /* 0x000fe40003f05270 */
[----:B------:R-:W3:Y:S04]  /*14b90*/  LDL R5, [R1+0x68] ;  /* 0x0000680001057983 */ /* 0x000ee80000100800 */
[----:B------:R-:W4:Y:S04]  /*14ba0*/  LDL R3, [R1+0x6c] ;  /* 0x00006c0001037983 */ /* 0x000f280000100800 */
[----:B------:R-:W4:Y:S04]  /*14bb0*/  LDL R2, [R1+0x64] ;  /* 0x0000640001027983 */ /* 0x000f280000100800 */
[----:B------:R-:W0:Y:S01]  /*14bc0*/  LDGDEPBAR ;  /* 0x00000000000079af */ /* 0x000e220000000000 */
[----:B--2---:R-:W-:Y:S04]  /*14bd0*/  IMAD.IADD R4, R0, 0x1, R4 ;  /* 0x0000000100047824 */ /* 0x004fe800078e0204 */
[----:B------:R-:W-:Y:S05]  /*14be0*/  @P0 IMAD.HI.U32 R0, R4, c[0x0][0x2c8], RZ ;  /* 0x0000b20004000a27 */ /* 0x000fea00078e00ff */
[----:B------:R-:W-:Y:S01]  /*14bf0*/  @P0 SHF.R.U32.HI R4, RZ, c[0x0][0x2cc], R0 ;  /* 0x0000b300ff040a19 */ /* 0x000fe20000011600 */
[----:B------:R-:W-:Y:S05]  /*14c00*/  IMAD R0, R220, -0x30, RZ ;  /* 0xffffffd0dc007824 */ /* 0x000fea00078e02ff */
[----:B---3--:R-:W-:Y:S04]  /*14c10*/  IADD3 R0, -R5, 0x1, R0 ;  /* 0x0000000105007810 */ /* 0x008fe80007ffe100 */
[----:B----4-:R-:W-:Y:S01]  /*14c20*/  IADD3 R5, -R2, R0, R3 ;  /* 0x0000000002057210 */ /* 0x010fe20007ffe103 */
[----:B------:R-:W-:-:S05]  /*14c30*/  BRA.DIV ~URZ, `(.L_x_1668) ;  /* 0x0000c2527f007947 */ /* 0x000fca000b800000 */
[----:B------:R1:W2:Y:S02]  /*14c40*/  SHFL.IDX PT, R0, R4, RZ, 0x1c1f ;  /* 0x001c1fff04007589 */ /* 0x0002a400000e0000 */
.L_x_1776:
        /* <DEDUP_REMOVED lines=9> */
[----:B------:R-:W-:Y:S02]  /*14ce0*/  ISETP.GT.AND P0, PT, R0, 0x18, PT ;  /* 0x000000180000780c */ /* 0x000fe40003f04270 */
[----:B------:R-:W-:Y:S02]  /*14cf0*/  FSEL R18, R18, -INF , P3 ;  /* 0xff80000012127808 */ /* 0x000fe40001800000 */
        /* <DEDUP_REMOVED lines=8> */
[----:B------:R-:W-:Y:S02]  /*14d80*/  ISETP.GT.AND P0, PT, R0, 0x29, PT ;  /* 0x000000290000780c */ /* 0x000fe40003f04270 */
[----:B------:R-:W-:Y:S02]  /*14d90*/  FSEL R13, R25, -INF , P4 ;  /* 0xff800000190d7808 */ /* 0x000fe40002000000 */
        /* <DEDUP_REMOVED lines=32> */
[C---:B------:R-:W-:Y:S02]  /*14fa0*/  ISETP.GT.AND P0, PT, R2.reuse, RZ, PT ;  /* 0x000000ff0200720c */ /* 0x040fe40003f04270 */
[C---:B------:R-:W-:Y:S02]  /*14fb0*/  ISETP.GT.AND P4, PT, R2.reuse, 0x9, PT ;  /* 0x000000090200780c */ /* 0x040fe40003f84270 */
[----:B------:R-:W-:Y:S02]  /*14fc0*/  FSEL R27, R27, -INF , P1 ;  /* 0xff8000001b1b7808 */ /* 0x000fe40000800000 */
[C---:B------:R-:W-:Y:S02]  /*14fd0*/  ISETP.GT.AND P1, PT, R2.reuse, 0x1, PT ;  /* 0x000000010200780c */ /* 0x040fe40003f24270 */
[----:B------:R-:W-:Y:S02]  /*14fe0*/  FSEL R26, R23, -INF , P2 ;  /* 0xff800000171a7808 */ /* 0x000fe40001000000 */
[----:B------:R-:W-:Y:S02]  /*14ff0*/  ISETP.GT.AND P2, PT, R2, 0x8, PT ;  /* 0x000000080200780c */ /* 0x000fe40003f44270 */
[----:B------:R-:W-:Y:S02]  /*15000*/  FSEL R25, R22, -INF , P3 ;  /* 0xff80000016197808 */ /* 0x000fe40001800000 */
[----:B------:R-:W-:Y:S02]  /*15010*/  FSEL R37, R213, -INF , P0 ;  /* 0xff800000d5257808 */ /* 0x000fe40000000000 */
[C---:B------:R-:W-:Y:S02]  /*15020*/  ISETP.GT.AND P0, PT, R2.reuse, 0x10, PT ;  /* 0x000000100200780c */ /* 0x040fe40003f04270 */
[----:B------:R-:W-:Y:S02]  /*15030*/  ISETP.GT.AND P3, PT, R2, 0x18, PT ;  /* 0x000000180200780c */ /* 0x000fe40003f64270 */
[----:B------:R-:W-:Y:S02]  /*15040*/  FSEL R54, R194, -INF , P4 ;  /* 0xff800000c2367808 */ /* 0x000fe40002000000 */
[----:B------:R-:W-:Y:S02]  /*15050*/  ISETP.GT.AND P4, PT, R2, 0x19, PT ;  /* 0x000000190200780c */ /* 0x000fe40003f84270 */
[----:B------:R-:W-:Y:S02]  /*15060*/  FSEL R49, R212, -INF , P1 ;  /* 0xff800000d4317808 */ /* 0x000fe40000800000 */
[C---:B------:R-:W-:Y:S02]  /*15070*/  ISETP.GT.AND P1, PT, R2.reuse, 0x11, PT ;  /* 0x000000110200780c */ /* 0x040fe40003f24270 */
[----:B------:R-:W-:Y:S02]  /*15080*/  FSEL R55, R195, -INF , P2 ;  /* 0xff800000c3377808 */ /* 0x000fe40001000000 */
[----:B------:R-:W-:Y:S02]  /*15090*/  FSEL R53, R181, -INF , P0 ;  /* 0xff800000b5357808 */ /* 0x000fe40000000000 */
[C---:B------:R-:W-:Y:S02]  /*150a0*/  ISETP.GT.AND P0, PT, R2.reuse, 0x20, PT ;  /* 0x000000200200780c */ /* 0x040fe40003f04270 */
[----:B------:R-:W-:Y:S02]  /*150b0*/  ISETP.GT.AND P2, PT, R2, 0x21, PT ;  /* 0x000000210200780c */ /* 0x000fe40003f44270 */
[----:B------:R-:W-:Y:S02]  /*150c0*/  FSEL R51, R106, -INF , P3 ;  /* 0xff8000006a337808 */ /* 0x000fe40001800000 */
[C---:B------:R-:W-:Y:S02]  /*150d0*/  ISETP.GT.AND P3, PT, R2.reuse, 0x28, PT ;  /* 0x000000280200780c */ /* 0x040fe40003f64270 */
[----:B------:R-:W-:Y:S02]  /*150e0*/  FSEL R50, R105, -INF , P4 ;  /* 0xff80000069327808 */ /* 0x000fe40002000000 */
[----:B------:R-:W-:Y:S02]  /*150f0*/  ISETP.GT.AND P4, PT, R2, 0x29, PT ;  /* 0x000000290200780c */ /* 0x000fe40003f84270 */
[----:B------:R-:W-:Y:S02]  /*15100*/  FMNMX.FTZ R2, R8, R6, !PT ;  /* 0x0000000608027209 */ /* 0x000fe40007810000 */
[----:B------:R-:W-:Y:S02]  /*15110*/  FSEL R52, R180, -INF , P1 ;  /* 0xff800000b4347808 */ /* 0x000fe40000800000 */
[----:B------:R-:W-:Y:S02]  /*15120*/  FMNMX.FTZ R2, R19, R2, !PT ;  /* 0x0000000213027209 */ /* 0x000fe40007810000 */
[----:B------:R-:W-:Y:S02]  /*15130*/  FSEL R41, R41, -INF , P0 ;  /* 0xff80000029297808 */ /* 0x000fe40000000000 */
[----:B------:R-:W-:Y:S02]  /*15140*/  FMNMX.FTZ R2, R18, R2, !PT ;  /* 0x0000000212027209 */ /* 0x000fe40007810000 */
[C---:B------:R-:W-:Y:S02]  /*15150*/  ISETP.GT.AND P1, PT, R0.reuse, RZ, PT ;  /* 0x000000ff0000720c */ /* 0x040fe40003f24270 */
[----:B------:R-:W-:Y:S02]  /*15160*/  FMNMX.FTZ R2, R17, R2, !PT ;  /* 0x0000000211027209 */ /* 0x000fe40007810000 */
[----:B------:R-:W-:Y:S02]  /*15170*/  ISETP.GT.AND P0, PT, R0, 0x1, PT ;  /* 0x000000010000780c */ /* 0x000fe40003f04270 */
[----:B------:R-:W-:Y:S02]  /*15180*/  FMNMX.FTZ R2, R16, R2, !PT ;  /* 0x0000000210027209 */ /* 0x000fe40007810000 */
[----:B------:R-:W-:Y:S02]  /*15190*/  FSEL R40, R36, -INF , P2 ;  /* 0xff80000024287808 */ /* 0x000fe40001000000 */
        /* <DEDUP_REMOVED lines=12> */
[----:B------:R-:W-:Y:S02]  /*15260*/  FSEL R48, R216, -INF , P0 ;  /* 0xff800000d8307808 */ /* 0x000fe40000000000 */
[C---:B------:R-:W-:Y:S02]  /*15270*/  ISETP.GT.AND P1, PT, R0.reuse, 0x11, PT ;  /* 0x000000110000780c */ /* 0x040fe40003f24270 */
[----:B------:R-:W-:Y:S02]  /*15280*/  ISETP.GT.AND P0, PT, R0, 0x18, PT ;  /* 0x000000180000780c */ /* 0x000fe40003f04270 */
[----:B------:R-:W-:Y:S02]  /*15290*/  FMNMX.FTZ R2, R9, R2, !PT ;  /* 0x0000000209027209 */ /* 0x000fe40007810000 */
[----:B------:R-:W-:Y:S02]  /*152a0*/  FSEL R47, R215, -INF , P3 ;  /* 0xff800000d72f7808 */ /* 0x000fe40001800000 */
        /* <DEDUP_REMOVED lines=8> */
[----:B------:R-:W-:Y:S02]  /*15330*/  ISETP.GT.AND P0, PT, R0, 0x29, PT ;  /* 0x000000290000780c */ /* 0x000fe40003f04270 */
[----:B------:R-:W-:Y:S01]  /*15340*/  FSEL R42, R182, -INF , P4 ;  /* 0xff800000b62a7808 */ /* 0x000fe20002000000 */
[----:B------:R-:W2:Y:S01]  /*15350*/  SHFL.BFLY PT, R0, R2, 0x2, 0x1f ;  /* 0x0c401f0002007f89 */ /* 0x000ea200000e0000 */
[----:B------:R-:W-:Y:S02]  /*15360*/  FSEL R23, R185, -INF , P3 ;  /* 0xff800000b9177808 */ /* 0x000fe40001800000 */
        /* <DEDUP_REMOVED lines=53> */
.L_x_1777:
        /* <DEDUP_REMOVED lines=23> */
[----:B------:R-:W-:Y:S10]  /*15830*/  MUFU.EX2 R13, R8 ;  /* 0x00000008000d7308 */ /* 0x000ff40000000800 */
[----:B------:R-:W-:Y:S10]  /*15840*/  MUFU.EX2 R2, R6 ;  /* 0x0000000600027308 */ /* 0x000ff40000000800 */
[----:B------:R-:W1:Y:S02]  /*15850*/  MUFU.EX2 R12, R17 ;  /* 0x00000011000c7308 */ /* 0x000e640000000800 */
[----:B-1----:R-:W-:Y:S01]  /*15860*/  F2FP.PACK_AB R174, R12, R13 ;  /* 0x0000000d0cae723e */ /* 0x002fe200000000ff */
[----:B------:R-:W-:Y:S01]  /*15870*/  FFMA.FTZ R0, R4, R225, R3 ;  /* 0x000000e104007223 */ /* 0x000fe20000010003 */
[----:B------:R-:W-:Y:S01]  /*15880*/  F2FP.PACK_AB R172, R2, R3 ;  /* 0x0000000302ac723e */ /* 0x000fe200000000ff */
        /* <DEDUP_REMOVED lines=9> */
[----:B------:R-:W-:Y:S02]  /*15920*/  FMUL.FTZ R0, R0, c[0x0][0x2d0] ;  /* 0x0000b40000007a20 */ /* 0x000fe40000410000 */
        /* <DEDUP_REMOVED lines=14> */
[----:B------:R-:W-:Y:S01]  /*15a10*/  MUFU.EX2 R10, R10 ;  /* 0x0000000a000a7308 */ /* 0x000fe20000000800 */
[C---:B------:R-:W-:Y:S02]  /*15a20*/  FMUL.FTZ R69, R4.reuse, R69 ;  /* 0x0000004504457220 */ /* 0x040fe40000410000 */
[C---:B------:R-:W-:Y:S02]  /*15a30*/  FMUL.FTZ R72, R4.reuse, R72 ;  /* 0x0000004804487220 */ /* 0x040fe40000410000 */
[C---:B------:R-:W-:Y:S02]  /*15a40*/  FMUL.FTZ R73, R4.reuse, R73 ;  /* 0x0000004904497220 */ /* 0x040fe40000410000 */
[C---:B------:R-:W-:Y:S02]  /*15a50*/  FMUL.FTZ R84, R4.reuse, R84 ;  /* 0x0000005404547220 */ /* 0x040fe40000410000 */
[C---:B------:R-:W-:Y:S01]  /*15a60*/  FMUL.FTZ R85, R4.reuse, R85 ;  /* 0x0000005504557220 */ /* 0x040fe20000410000 */
[----:B------:R-:W2:Y:S01]  /*15a70*/  MUFU.EX2 R2, R6 ;  /* 0x0000000600027308 */ /* 0x000ea20000000800 */
[C---:B------:R-:W-:Y:S02]  /*15a80*/  FMUL.FTZ R100, R4.reuse, R100 ;  /* 0x0000006404647220 */ /* 0x040fe40000410000 */
[----:B------:R-:W-:Y:S02]  /*15a90*/  FMUL.FTZ R101, R4, R101 ;  /* 0x0000006504657220 */ /* 0x000fe40000410000 */
[C---:B-1----:R-:W-:Y:S02]  /*15aa0*/  FFMA.FTZ R0, R3.reuse, R236, R9 ;  /* 0x000000ec03007223 */ /* 0x042fe40000010009 */
[C---:B------:R-:W-:Y:S02]  /*15ab0*/  FMUL.FTZ R58, R3.reuse, R58 ;  /* 0x0000003a033a7220 */ /* 0x040fe40000410000 */
[C---:B------:R-:W-:Y:S01]  /*15ac0*/  FMUL.FTZ R59, R3.reuse, R59 ;  /* 0x0000003b033b7220 */ /* 0x040fe20000410000 */
[----:B------:R-:W1:Y:S01]  /*15ad0*/  MUFU.EX2 R228, R175 ;  /* 0x000000af00e47308 */ /* 0x000e620000000800 */
[C---:B------:R-:W-:Y:S02]  /*15ae0*/  FMUL.FTZ R70, R3.reuse, R70 ;  /* 0x0000004603467220 */ /* 0x040fe40000410000 */
[C---:B------:R-:W-:Y:S02]  /*15af0*/  FMUL.FTZ R71, R3.reuse, R71 ;  /* 0x0000004703477220 */ /* 0x040fe40000410000 */
[C---:B------:R-:W-:Y:S02]  /*15b00*/  FMUL.FTZ R74, R3.reuse, R74 ;  /* 0x0000004a034a7220 */ /* 0x040fe40000410000 */
[C---:B------:R-:W-:Y:S02]  /*15b10*/  FMUL.FTZ R75, R3.reuse, R75 ;  /* 0x0000004b034b7220 */ /* 0x040fe40000410000 */
[C---:B------:R-:W-:Y:S01]  /*15b20*/  FMUL.FTZ R86, R3.reuse, R86 ;  /* 0x0000005603567220 */ /* 0x040fe20000410000 */
[----:B------:R-:W-:Y:S01]  /*15b30*/  MUFU.EX2 R240, R186 ;  /* 0x000000ba00f07308 */ /* 0x000fe20000000800 */
[C---:B------:R-:W-:Y:S02]  /*15b40*/  FMUL.FTZ R87, R3.reuse, R87 ;  /* 0x0000005703577220 */ /* 0x040fe40000410000 */
[C---:B------:R-:W-:Y:S01]  /*15b50*/  FMUL.FTZ R90, R3.reuse, R90 ;  /* 0x0000005a035a7220 */ /* 0x040fe20000410000 */
[C---:B--2---:R-:W-:Y:S01]  /*15b60*/  F2FP.PACK_AB R173, R2.reuse, R9 ;  /* 0x0000000902ad723e */ /* 0x044fe200000000ff */
[----:B------:R-:W-:Y:S01]  /*15b70*/  FADD.FTZ R107, R2, R0 ;  /* 0x00000000026b7221 */ /* 0x000fe20000010000 */
[C---:B------:R-:W-:Y:S01]  /*15b80*/  FSEL R0, R104.reuse, RZ, P0 ;  /* 0x000000ff68007208 */ /* 0x040fe20000000000 */
[----:B------:R-:W-:Y:S02]  /*15b90*/  FMUL.FTZ R2, R104, c[0x0][0x2d0] ;  /* 0x0000b40068027a20 */ /* 0x000fe40000410000 */
[C---:B------:R-:W-:Y:S01]  /*15ba0*/  FMUL.FTZ R91, R3.reuse, R91 ;  /* 0x0000005b035b7220 */ /* 0x040fe20000410000 */
[----:B------:R-:W-:Y:S01]  /*15bb0*/  MUFU.EX2 R241, R185 ;  /* 0x000000b900f17308 */ /* 0x000fe20000000800 */
[----:B------:R-:W-:Y:S01]  /*15bc0*/  FADD.FTZ R0, -R0, R110 ;  /* 0x0000006e00007221 */ /* 0x000fe20000010100 */
[----:B------:R-:W-:Y:S01]  /*15bd0*/  FSEL R2, R2, RZ, P0 ;  /* 0x000000ff02027208 */ /* 0x000fe20000000000 */
[----:B------:R-:W-:Y:S01]  /*15be0*/  FMUL.FTZ R102, R3, R102 ;  /* 0x0000006603667220 */ /* 0x000fe20000410000 */
[----:B------:R-:W-:Y:S01]  /*15bf0*/  FSETP.NEU.FTZ.AND P0, PT, R5, -INF , PT ;  /* 0xff8000000500780b */ /* 0x000fe20003f1d000 */
[----:B------:R-:W-:Y:S01]  /*15c00*/  FMUL.FTZ R0, R0, c[0x0][0x2d0] ;  /* 0x0000b40000007a20 */ /* 0x000fe20000410000 */
[----:B-1----:R-:W-:Y:S01]  /*15c10*/  F2FP.PACK_AB R175, R228, R10 ;  /* 0x0000000ae4af723e */ /* 0x002fe200000000ff */
        /* <DEDUP_REMOVED lines=13> */
[----:B------:R-:W-:Y:S01]  /*15cf0*/  FFMA.FTZ R177, R50, c[0x0][0x2d0], -R2 ;  /* 0x0000b40032b17a23 */ /* 0x000fe20000010802 */
[----:B------:R-:W-:Y:S01]  /*15d00*/  FSEL R2, R5, RZ, P0 ;  /* 0x000000ff05027208 */ /* 0x000fe20000000000 */
[----:B------:R2:W-:Y:S01]  /*15d10*/  MUFU.EX2 R25, R8 ;  /* 0x0000000800197308 */ /* 0x0005e20000000800 */
[C---:B------:R-:W-:Y:S02]  /*15d20*/  FMUL.FTZ R38, R3.reuse, R154 ;  /* 0x0000009a03267220 */ /* 0x040fe40000410000 */
[----:B------:R-:W-:Y:S02]  /*15d30*/  FMUL.FTZ R39, R3, R155 ;  /* 0x0000009b03277220 */ /* 0x000fe40000410000 */
[----:B------:R-:W-:Y:S02]  /*15d40*/  FADD.FTZ R2, -R2, R111 ;  /* 0x0000006f02027221 */ /* 0x000fe40000010100 */
[----:B------:R-:W-:Y:S02]  /*15d50*/  FMUL.FTZ R52, R4, R160 ;  /* 0x000000a004347220 */ /* 0x000fe40000410000 */
[----:B------:R-:W-:Y:S01]  /*15d60*/  FMUL.FTZ R2, R2, c[0x0][0x2d0] ;  /* 0x0000b40002027a20 */ /* 0x000fe20000410000 */
[----:B------:R-:W3:Y:S01]  /*15d70*/  MUFU.EX2 R0, R0 ;  /* 0x0000000000007308 */ /* 0x000ee20000000800 */
[C---:B------:R-:W-:Y:S02]  /*15d80*/  FMUL.FTZ R53, R4.reuse, R161 ;  /* 0x000000a104357220 */ /* 0x040fe40000410000 */
[----:B-1----:R-:W-:Y:S02]  /*15d90*/  FMUL.FTZ R6, R5, c[0x0][0x2d0] ;  /* 0x0000b40005067a20 */ /* 0x002fe40000410000 */
[----:B------:R-:W-:Y:S02]  /*15da0*/  FMUL.FTZ R103, R3, R103 ;  /* 0x0000006703677220 */ /* 0x000fe40000410000 */
[----:B------:R-:W-:Y:S01]  /*15db0*/  FMUL.FTZ R88, R4, R88 ;  /* 0x0000005804587220 */ /* 0x000fe20000410000 */
[----:B------:R-:W-:Y:S01]  /*15dc0*/  FSEL R6, R6, RZ, P0 ;  /* 0x000000ff06067208 */ /* 0x000fe20000000000 */
[----:B------:R-:W-:Y:S01]  /*15dd0*/  FMUL.FTZ R89, R4, R89 ;  /* 0x0000005904597220 */ /* 0x000fe20000410000 */
[----:B------:R-:W1:Y:S03]  /*15de0*/  MUFU.EX2 R2, R2 ;  /* 0x0000000200027308 */ /* 0x000e660000000800 */
[--C-:B------:R-:W-:Y:S02]  /*15df0*/  FFMA.FTZ R183, R43, c[0x0][0x2d0], -R6.reuse ;  /* 0x0000b4002bb77a23 */ /* 0x100fe40000010806 */
[----:B--2---:R-:W-:Y:S02]  /*15e00*/  FADD.FTZ R8, R13, R11 ;  /* 0x0000000b0d087221 */ /* 0x004fe40000010000 */
[----:B------:R-:W-:Y:S02]  /*15e10*/  FFMA.FTZ R184, R42, c[0x0][0x2d0], -R6 ;  /* 0x0000b4002ab87a23 */ /* 0x000fe40000010806 */
[----:B------:R-:W-:Y:S01]  /*15e20*/  FADD.FTZ R181, R12, R8 ;  /* 0x000000080cb57221 */ /* 0x000fe20000010000 */
[----:B------:R-:W-:Y:S01]  /*15e30*/  MUFU.EX2 R227, R55 ;  /* 0x0000003700e37308 */ /* 0x000fe20000000800 */
[--C-:B------:R-:W-:Y:S01]  /*15e40*/  FFMA.FTZ R9, R36, c[0x0][0x2d0], -R6.reuse ;  /* 0x0000b40024097a23 */ /* 0x100fe20000010806 */
[----:B------:R-:W-:Y:S01]  /*15e50*/  LDSM.16.MT88.4 R40, [R197] ;  /* 0x00000000c528783b */ /* 0x000fe20000004200 */
[----:B------:R-:W-:Y:S02]  /*15e60*/  FFMA.FTZ R37, R48, c[0x0][0x2d0], -R6 ;  /* 0x0000b40030257a23 */ /* 0x000fe40000010806 */
[----:B---3--:R-:W-:Y:S02]  /*15e70*/  FFMA.FTZ R8, R0, R237, R26 ;  /* 0x000000ed00087223 */ /* 0x008fe4000001001a */
        /* <DEDUP_REMOVED lines=9> */
[----:B------:R-:W-:Y:S02]  /*15f10*/  FFMA.FTZ R6, R24, c[0x0][0x2d0], -R6 ;  /* 0x0000b40018067a23 */ /* 0x000fe40000010806 */
[----:B------:R-:W-:Y:S01]  /*15f20*/  FMUL.FTZ R48, R0, R116 ;  /* 0x0000007400307220 */ /* 0x000fe20000410000 */
[C---:B------:R-:W-:Y:S01]  /*15f30*/  F2FP.PACK_AB R116, R25.reuse, R26 ;  /* 0x0000001a1974723e */ /* 0x040fe200000000ff */
[----:B-1----:R-:W-:Y:S02]  /*15f40*/  FMUL.FTZ R14, R2, R138 ;  /* 0x0000008a020e7220 */ /* 0x002fe40000410000 */
[----:B------:R-:W-:Y:S02]  /*15f50*/  FADD.FTZ R138, R25, R8 ;  /* 0x00000008198a7221 */ /* 0x000fe40000010000 */
[----:B------:R-:W1:Y:S01]  /*15f60*/  LDSM.16.MT88.4 R24, [R196] ;  /* 0x00000000c418783b */ /* 0x000e620000004200 */
[C---:B------:R-:W-:Y:S01]  /*15f70*/  FMUL.FTZ R16, R0.reuse, R132 ;  /* 0x0000008400107220 */ /* 0x040fe20000410000 */
        /* <DEDUP_REMOVED lines=27> */
[C---:B------:R-:W-:Y:S02]  /*16130*/  FMUL.FTZ R11, R3.reuse, R143 ;  /* 0x0000008f030b7220 */ /* 0x040fe40000410000 */
[----:B------:R-:W-:Y:S02]  /*16140*/  FADD.FTZ R136, R10, R107 ;  /* 0x0000006b0a887221 */ /* 0x000fe40000010000 */
[----:B------:R-:W-:Y:S01]  /*16150*/  FMUL.FTZ R10, R3, R142 ;  /* 0x0000008e030a7220 */ /* 0x000fe20000410000 */
[----:B------:R-:W4:Y:S01]  /*16160*/  MUFU.EX2 R0, R9 ;  /* 0x0000000900007308 */ /* 0x000f220000000800 */
[----:B------:R-:W-:Y:S02]  /*16170*/  FMUL.FTZ R8, R4, R140 ;  /* 0x0000008c04087220 */ /* 0x000fe40000410000 */
[C---:B------:R-:W-:Y:S01]  /*16180*/  FMUL.FTZ R50, R2.reuse, R118 ;  /* 0x0000007602327220 */ /* 0x040fe20000410000 */
[----:B--2---:R-:W-:Y:S01]  /*16190*/  F2FP.PACK_AB R118, R243, R227 ;  /* 0x000000e3f376723e */ /* 0x004fe200000000ff */
[----:B------:R-:W-:Y:S01]  /*161a0*/  FMUL.FTZ R51, R2, R119 ;  /* 0x0000007702337220 */ /* 0x000fe20000410000 */
[----:B---3--:R-:W-:Y:S01]  /*161b0*/  F2FP.PACK_AB R119, R244, R226 ;  /* 0x000000e2f477723e */ /* 0x008fe200000000ff */
[C---:B------:R-:W-:Y:S02]  /*161c0*/  FMUL.FTZ R15, R2.reuse, R139 ;  /* 0x0000008b020f7220 */ /* 0x040fe40000410000 */
[C---:B------:R-:W-:Y:S01]  /*161d0*/  FMUL.FTZ R18, R2.reuse, R134 ;  /* 0x0000008602127220 */ /* 0x040fe20000410000 */
[----:B------:R-:W-:Y:S01]  /*161e0*/  MUFU.EX2 R140, R188 ;  /* 0x000000bc008c7308 */ /* 0x000fe20000000800 */
[----:B------:R-:W-:Y:S02]  /*161f0*/  FMUL.FTZ R19, R2, R135 ;  /* 0x0000008702137220 */ /* 0x000fe40000410000 */
[C---:B------:R-:W-:Y:S01]  /*16200*/  FMUL.FTZ R20, R4.reuse, R144 ;  /* 0x0000009004147220 */ /* 0x040fe20000410000 */
[----:B------:R-:W-:Y:S01]  /*16210*/  LDSM.16.MT88.4 R132, [R196+0x1000] ;  /* 0x00100000c484783b */ /* 0x000fe20000004200 */
[----:B------:R-:W-:Y:S02]  /*16220*/  FMUL.FTZ R21, R4, R145 ;  /* 0x0000009104157220 */ /* 0x000fe40000410000 */
[C---:B------:R-:W-:Y:S02]  /*16230*/  FMUL.FTZ R22, R3.reuse, R146 ;  /* 0x0000009203167220 */ /* 0x040fe40000410000 */
[----:B------:R-:W-:Y:S01]  /*16240*/  FMUL.FTZ R23, R3, R147 ;  /* 0x0000009303177220 */ /* 0x000fe20000410000 */
[----:B------:R-:W-:Y:S01]  /*16250*/  MUFU.EX2 R139, R182 ;  /* 0x000000b6008b7308 */ /* 0x000fe20000000800 */
[C---:B------:R-:W-:Y:S01]  /*16260*/  FMUL.FTZ R46, R2.reuse, R122 ;  /* 0x0000007a022e7220 */ /* 0x040fe20000410000 */
[----:B------:R-:W-:Y:S01]  /*16270*/  LDSM.16.MT88.4 R144, [R196+0x800] ;  /* 0x00080000c490783b */ /* 0x000fe20000004200 */
[----:B------:R-:W-:Y:S01]  /*16280*/  FMUL.FTZ R47, R2, R123 ;  /* 0x0000007b022f7220 */ /* 0x000fe20000410000 */
[----:B----4-:R-:W-:Y:S01]  /*16290*/  F2FP.PACK_AB R117, R225, R0 ;  /* 0x00000000e175723e */ /* 0x010fe200000000ff */
[----:B------:R-:W-:Y:S02]  /*162a0*/  FMUL.FTZ R9, R4, R141 ;  /* 0x0000008d04097220 */ /* 0x000fe40000410000 */
[C---:B------:R-:W-:Y:S02]  /*162b0*/  FMUL.FTZ R30, R2.reuse, R130 ;  /* 0x00000082021e7220 */ /* 0x040fe40000410000 */
[C---:B------:R-:W-:Y:S01]  /*162c0*/  FMUL.FTZ R31, R2.reuse, R131 ;  /* 0x00000083021f7220 */ /* 0x040fe20000410000 */
[----:B------:R-:W2:Y:S01]  /*162d0*/  LDSM.16.MT88.4 R120, [R196+0xc00] ;  /* 0x000c0000c478783b */ /* 0x000ea20000004200 */
[C---:B------:R-:W-:Y:S01]  /*162e0*/  FMUL.FTZ R34, R2.reuse, R126 ;  /* 0x0000007e02227220 */ /* 0x040fe20000410000 */
[-C--:B-1----:R-:W-:Y:S01]  /*162f0*/  HMMA.16816.F32 R8, R172, R24.reuse, R8 ;  /* 0x00000018ac08723c */ /* 0x082fe20000001808 */
[----:B------:R-:W1:Y:S04]  /*16300*/  MUFU.EX2 R107, R192 ;  /* 0x000000c0006b7308 */ /* 0x000e680000000800 */
[----:B------:R-:W-:Y:S01]  /*16310*/  FMUL.FTZ R35, R2, R127 ;  /* 0x0000007f02237220 */ /* 0x000fe20000410000 */
[----:B------:R-:W-:Y:S01]  /*16320*/  LDSM.16.MT88.4 R128, [R197+0x400] ;  /* 0x00040000c580783b */ /* 0x000fe20000004200 */
[C---:B------:R-:W-:Y:S01]  /*16330*/  FMUL.FTZ R36, R4.reuse, R152 ;  /* 0x0000009804247220 */ /* 0x040fe20000410000 */
[C---:B------:R-:W-:Y:S03]  /*16340*/  HMMA.16816.F32 R12, R116.reuse, R24, R12 ;  /* 0x00000018740c723c */ /* 0x040fe6000000180c */
[----:B------:R-:W-:Y:S01]  /*16350*/  MUFU.EX2 R242, R177 ;  /* 0x000000b100f27308 */ /* 0x000fe20000000800 */
[----:B------:R-:W-:Y:S02]  /*16360*/  FMUL.FTZ R37, R4, R153 ;  /* 0x0000009904257220 */ /* 0x000fe40000410000 */
[----:B------:R-:W-:Y:S01]  /*16370*/  LDSM.16.MT88.4 R124, [R196+0x400] ;  /* 0x00040000c47c783b */ /* 0x000fe20000004200 */
[C---:B------:R-:W-:Y:S01]  /*16380*/  FMUL.FTZ R54, R3.reuse, R162 ;  /* 0x000000a203367220 */ /* 0x040fe20000410000 */
[-C--:B------:R-:W-:Y:S04]  /*16390*/  HMMA.16816.F32 R16, R116, R26.reuse, R16 ;  /* 0x0000001a7410723c */ /* 0x080fe80000001810 */
[C---:B------:R-:W-:Y:S01]  /*163a0*/  FMUL.FTZ R55, R3.reuse, R163 ;  /* 0x000000a303377220 */ /* 0x040fe20000410000 */
[----:B------:R-:W-:Y:S01]  /*163b0*/  MUFU.EX2 R236, R176 ;  /* 0x000000b000ec7308 */ /* 0x000fe20000000800 */
[----:B------:R-:W-:Y:S01]  /*163c0*/  LDSM.16.MT88.4 R152, [R197+0x800] ;  /* 0x00080000c598783b */ /* 0x000fe20000004200 */
[----:B------:R-:W-:Y:S01]  /*163d0*/  FMUL.FTZ R62, R2, R62 ;  /* 0x0000003e023e7220 */ /* 0x000fe20000410000 */
[C---:B------:R-:W-:Y:S04]  /*163e0*/  HMMA.16816.F32 R20, R172.reuse, R26, R20 ;  /* 0x0000001aac14723c */ /* 0x040fe80000001814 */
[C---:B------:R-:W-:Y:S02]  /*163f0*/  FMUL.FTZ R24, R4.reuse, R148 ;  /* 0x0000009404187220 */ /* 0x040fe40000410000 */
[----:B------:R-:W-:Y:S01]  /*16400*/  FMUL.FTZ R25, R4, R149 ;  /* 0x0000009504197220 */ /* 0x000fe20000410000 */
[----:B------:R-:W-:Y:S01]  /*16410*/  LDSM.16.MT88.4 R160, [R196+0x1400] ;  /* 0x00140000c4a0783b */ /* 0x000fe20000004200 */
[C---:B------:R-:W-:Y:S01]  /*16420*/  FMUL.FTZ R26, R3.reuse, R150 ;  /* 0x00000096031a7220 */ /* 0x040fe20000410000 */
[----:B------:R-:W-:Y:S03]  /*16430*/  MUFU.EX2 R229, R178 ;  /* 0x000000b200e57308 */ /* 0x000fe60000000800 */
[C---:B------:R-:W-:Y:S02]  /*16440*/  FMUL.FTZ R27, R3.reuse, R151 ;  /* 0x00000097031b7220 */ /* 0x040fe40000410000 */
[C---:B------:R-:W-:Y:S02]  /*16450*/  FMUL.FTZ R63, R2.reuse, R63 ;  /* 0x0000003f023f7220 */ /* 0x040fe40000410000 */
[C---:B------:R-:W-:Y:S02]  /*16460*/  FMUL.FTZ R66, R2.reuse, R66 ;  /* 0x0000004202427220 */ /* 0x040fe40000410000 */
[C---:B------:R-:W-:Y:S01]  /*16470*/  FMUL.FTZ R67, R2.reuse, R67 ;  /* 0x0000004302437220 */ /* 0x040fe20000410000 */
[-C--:B------:R-:W-:Y:S01]  /*16480*/  HMMA.16816.F32 R24, R172, R40.reuse, R24 ;  /* 0x00000028ac18723c */ /* 0x080fe20000001818 */
        /* <DEDUP_REMOVED lines=11> */
[----:B------:R-:W-:Y:S02]  /*16540*/  FMUL.FTZ R41, R4, R157 ;  /* 0x0000009d04297220 */ /* 0x000fe40000410000 */
[C---:B------:R-:W-:Y:S04]  /*16550*/  HMMA.16816.F32 R36, R172.reuse, R42, R36 ;  /* 0x0000002aac24723c */ /* 0x040fe80000001824 */
[----:B------:R-:W-:Y:S02]  /*16560*/  FADD.FTZ R4, R228, R136 ;  /* 0x00000088e4047221 */ /* 0x000fe40000010000 */
[C---:B------:R-:W-:Y:S01]  /*16570*/  FMUL.FTZ R94, R2.reuse, R94 ;  /* 0x0000005e025e7220 */ /* 0x040fe20000410000 */
[----:B------:R-:W-:Y:S01]  /*16580*/  MUFU.EX2 R136, R218 ;  /* 0x000000da00887308 */ /* 0x000fe20000000800 */
[C---:B------:R-:W-:Y:S04]  /*16590*/  FMUL.FTZ R42, R3.reuse, R158 ;  /* 0x0000009e032a7220 */ /* 0x040fe80000410000 */
[----:B------:R-:W-:Y:S02]  /*165a0*/  FMUL.FTZ R43, R3, R159 ;  /* 0x0000009f032b7220 */ /* 0x000fe40000410000 */
[----:B------:R-:W-:Y:S02]  /*165b0*/  FADD.FTZ R3, R227, R138 ;  /* 0x0000008ae3037221 */ /* 0x000fe40000010000 */
[----:B------:R-:W3:Y:S01]  /*165c0*/  LDL R227, [R1+0x10] ;  /* 0x0000100001e37983 */ /* 0x000ee20000100800 */
[----:B------:R-:W-:Y:S01]  /*165d0*/  MUFU.EX2 R186, R216 ;  /* 0x000000d800ba7308 */ /* 0x000fe20000000800 */
[C---:B------:R-:W-:Y:S01]  /*165e0*/  FMUL.FTZ R95, R2.reuse, R95 ;  /* 0x0000005f025f7220 */ /* 0x040fe20000410000 */
[-C--:B--2---:R-:W-:Y:S03]  /*165f0*/  HMMA.16816.F32 R40, R172, R120.reuse, R40 ;  /* 0x00000078ac28723c */ /* 0x084fe60000001828 */
[C---:B------:R-:W-:Y:S02]  /*16600*/  FMUL.FTZ R98, R2.reuse, R98 ;  /* 0x0000006202627220 */ /* 0x040fe40000410000 */
[----:B------:R-:W-:Y:S02]  /*16610*/  FMUL.FTZ R99, R2, R99 ;  /* 0x0000006302637220 */ /* 0x000fe40000410000 */
[----:B-1----:R-:W-:Y:S01]  /*16620*/  FADD.FTZ R0, R107, R181 ;  /* 0x000000b56b007221 */ /* 0x002fe20000010000 */
[C---:B------:R-:W-:Y:S01]  /*16630*/  HMMA.16816.F32 R44, R116.reuse, R120, R44 ;  /* 0x00000078742c723c */ /* 0x040fe2000000182c */
[----:B------:R-:W1:Y:S07]  /*16640*/  MUFU.EX2 R2, R191 ;  /* 0x000000bf00027308 */ /* 0x000e6e0000000800 */
[-C--:B------:R-:W-:Y:S03]  /*16650*/  HMMA.16816.F32 R48, R116, R122.reuse, R48 ;  /* 0x0000007a7430723c */ /* 0x080fe60000001830 */
[----:B------:R-:W-:Y:S05]  /*16660*/  MUFU.EX2 R191, R184 ;  /* 0x000000b800bf7308 */ /* 0x000fea0000000800 */
[C---:B------:R-:W-:Y:S01]  /*16670*/  HMMA.16816.F32 R52, R172.reuse, R122, R52 ;  /* 0x0000007aac34723c */ /* 0x040fe20000001834 */
[----:B------:R-:W2:Y:S04]  /*16680*/  LDSM.16.MT88.4 R120, [R197+0xc00] ;  /* 0x000c0000c578783b */ /* 0x000ea80000004200 */
[----:B------:R-:W-:Y:S01]  /*16690*/  MUFU.EX2 R189, R215 ;  /* 0x000000d700bd7308 */ /* 0x000fe20000000800 */
[----:B-1----:R-:W-:Y:S06]  /*166a0*/  FADD.FTZ R0, R2, R0 ;  /* 0x0000000002007221 */ /* 0x002fec0000010000 */
[----:B------:R-:W-:Y:S03]  /*166b0*/  FADD.FTZ R0, R111, R0 ;  /* 0x000000006f007221 */ /* 0x000fe60000010000 */
[----:B------:R-:W-:Y:S10]  /*166c0*/  MUFU.EX2 R190, R214 ;  /* 0x000000d600be7308 */ /* 0x000ff40000000800 */
[----:B------:R-:W-:Y:S10]  /*166d0*/  MUFU.EX2 R184, R210 ;  /* 0x000000d200b87308 */ /* 0x000ff40000000800 */
[----:B------:R-:W1:Y:S01]  /*166e0*/  MUFU.EX2 R187, R195 ;  /* 0x000000c300bb7308 */ /* 0x000e620000000800 */
[-C--:B--2---:R-:W-:Y:S09]  /*166f0*/  HMMA.16816.F32 R56, R172, R120.reuse, R56 ;  /* 0x00000078ac38723c */ /* 0x084ff20000001838 */
[----:B------:R-:W-:Y:S01]  /*16700*/  MUFU.EX2 R188, R193 ;  /* 0x000000c100bc7308 */ /* 0x000fe20000000800 */
[C---:B------:R-:W-:Y:S09]  /*16710*/  HMMA.16816.F32 R60, R116.reuse, R120, R60 ;  /* 0x00000078743c723c */ /* 0x040ff2000000183c */
[----:B------:R-:W2:Y:S01]  /*16720*/  MUFU.EX2 R183, R212 ;  /* 0x000000d400b77308 */ /* 0x000ea20000000800 */
[-C--:B------:R-:W-:Y:S03]  /*16730*/  HMMA.16816.F32 R64, R116, R122.reuse, R64 ;  /* 0x0000007a7440723c */ /* 0x080fe60000001840 */
[----:B-1----:R-:W-:Y:S05]  /*16740*/  F2FP.PACK_AB R176, R187, R184 ;  /* 0x000000b8bbb0723e */ /* 0x002fea00000000ff */
[C---:B------:R-:W-:Y:S01]  /*16750*/  HMMA.16816.F32 R68, R172.reuse, R122, R68 ;  /* 0x0000007aac44723c */ /* 0x040fe20000001844 */
[----:B------:R-:W1:Y:S01]  /*16760*/  LDSM.16.MT88.4 R120, [R196+0x1800] ;  /* 0x00180000c478783b */ /* 0x000e620000004200 */
[----:B------:R-:W-:Y:S10]  /*16770*/  MUFU.EX2 R182, R194 ;  /* 0x000000c200b67308 */ /* 0x000ff40000000800 */
[----:B------:R-:W4:Y:S01]  /*16780*/  MUFU.EX2 R181, R211 ;  /* 0x000000d300b57308 */ /* 0x000f220000000800 */
[----:B--2---:R-:W-:Y:S09]  /*16790*/  F2FP.PACK_AB R178, R183, R188 ;  /* 0x000000bcb7b2723e */ /* 0x004ff200000000ff */
[----:B------:R-:W-:Y:S10]  /*167a0*/  MUFU.EX2 R180, R213 ;  /* 0x000000d500b47308 */ /* 0x000ff40000000800 */
[----:B------:R-:W2:Y:S01]  /*167b0*/  MUFU.EX2 R6, R6 ;  /* 0x0000000600067308 */ /* 0x000ea20000000800 */
[----:B----4-:R-:W-:Y:S01]  /*167c0*/  F2FP.PACK_AB R177, R181, R182 ;  /* 0x000000b6b5b1723e */ /* 0x010fe200000000ff */
[-C--:B-1----:R-:W-:Y:S08]  /*167d0*/  HMMA.16816.F32 R72, R172, R120.reuse, R72 ;  /* 0x00000078ac48723c */ /* 0x082ff00000001848 */
[C---:B------:R-:W-:Y:S04]  /*167e0*/  HMMA.16816.F32 R76, R116.reuse, R120, R76 ;  /* 0x00000078744c723c */ /* 0x040fe8000000184c */
[----:B--2---:R-:W-:Y:S04]  /*167f0*/  F2FP.PACK_AB R179, R6, R180 ;  /* 0x000000b406b3723e */ /* 0x004fe800000000ff */
        /* <DEDUP_REMOVED lines=24> */
[----:B------:R-:W4:Y:S04]  /*16980*/  MUFU.EX2 R110, R223 ;  /* 0x000000df006e7308 */ /* 0x000f280000000800 */
        /* <DEDUP_REMOVED lines=9> */
[C---:B----4-:R-:W-:Y:S01]  /*16a20*/  F2FP.PACK_AB R172, R110.reuse, R111 ;  /* 0x0000006f6eac723e */ /* 0x050fe200000000ff */
        /* <DEDUP_REMOVED lines=13> */
[----:B------:R-:W-:Y:S01]  /*16b00*/  FADD.FTZ R4, R139, R0 ;  /* 0x000000008b047221 */ /* 0x000fe20000010000 */
[C---:B---3--:R-:W-:Y:S01]  /*16b10*/  ISETP.GT.AND P0, PT, R220.reuse, R227, PT ;  /* 0x000000e3dc00720c */ /* 0x048fe20003f04270 */
[-C--:B------:R-:W-:Y:S04]  /*16b20*/  HMMA.16816.F32 R40, R116, R132.reuse, R40 ;  /* 0x000000847428723c */ /* 0x080fe80000001828 */
[----:B------:R-:W-:Y:S01]  /*16b30*/  FADD.FTZ R0, R237, R3 ;  /* 0x00000003ed007221 */ /* 0x000fe20000010000 */
[----:B------:R-:W-:Y:S01]  /*16b40*/  IADD3 R220, R220, -0x1, RZ ;  /* 0xffffffffdcdc7810 */ /* 0x000fe20007ffe0ff */
        /* <DEDUP_REMOVED lines=27> */
[----:B------:R-:W-:Y:S01]  /*16d00*/  FADD.FTZ R238, R6, R0 ;  /* 0x0000000006ee7221 */ /* 0x000fe20000010000 */
[----:B------:R-:W-:Y:S03]  /*16d10*/  MOV R6, R106 ;  /* 0x0000006a00067202 */ /* 0x000fe60000000f00 */
        /* <DEDUP_REMOVED lines=34> */
.L_x_1657:
[----:B------:R-:W2:Y:S02]  /*16f40*/  LDL R0, [R1+0xc] ;  /* 0x00000c0001007983 */ /* 0x000ea40000100800 */
[----:B--2---:R-:W-:-:S13]  /*16f50*/  ISETP.GE.AND P0, PT, R220, R0, PT ;  /* 0x00000000dc00720c */ /* 0x004fda0003f06270 */
[----:B------:R-:W-:Y:S05]  /*16f60*/  @!P0 BRA `(.L_x_1671) ;  /* 0x0000310000008947 */ /* 0x000fea0003800000 */
.L_x_1683:
        /* <DEDUP_REMOVED lines=9> */
[----:B------:R-:W-:Y:S01]  /*17000*/  MOV R110, R105 ;  /* 0x00000069006e7202 */ /* 0x000fe20000000f00 */
[----:B------:R-:W-:Y:S01]  /*17010*/  IMAD.MOV.U32 R107, RZ, RZ, R106 ;  /* 0x000000ffff6b7224 */ /* 0x000fe200078e006a */
[----:B------:R-:W-:Y:S01]  /*17020*/  MOV R111, R104 ;  /* 0x00000068006f7202 */ /* 0x000fe20000000f00 */
[----:B------:R-:W-:Y:S02]  /*17030*/  IMAD R0, R221, c[0x0][0x20c], R0 ;  /* 0x00008300dd007a24 */ /* 0x000fe400078e0200 */
        /* <DEDUP_REMOVED lines=20> */
.L_x_1778:
        /* <DEDUP_REMOVED lines=8> */
[----:B-----5:R-:W-:Y:S05]  /*17200*/  IADD3 R8, P0, R2, R234, RZ ;  /* 0x000000ea02087210 */ /* 0x020fea0007f1e0ff */
[----:B--2---:R-:W-:Y:S06]  /*17210*/  IMAD.X R9, R0, 0x1, R233, P0 ;  /* 0x0000000100097824 */ /* 0x004fec00000e06e9 */
[----:B------:R-:W-:Y:S01]  /*17220*/  @!PT LDS RZ, [RZ] ;  /* 0x00000000fffff984 */ /* 0x000fe20000000800 */
[----:B------:R-:W-:Y:S01]  /*17230*/  @!PT LDS RZ, [RZ] ;  /* 0x00000000fffff984 */ /* 0x000fe20000000800 */
[----:B------:R2:W-:Y:S02]  /*17240*/  LDGSTS.E.BYPASS.LTC128B.128 [R209+0x1880], [R8.64], !P2 ;  /* 0x0188000008d17fae */ /* 0x0005e4000d101d48 */
[----:B--2---:R-:W-:Y:S05]  /*17250*/  IADD3 R8, P0, R2, R235, RZ ;  /* 0x000000eb02087210 */ /* 0x004fea0007f1e0ff */
[----:B------:R-:W-:Y:S01]  /*17260*/  IMAD.X R9, R0, 0x1, R230, P0 ;  /* 0x0000000100097824 */ /* 0x000fe200000e06e6 */
[----:B------:R-:W-:Y:S04]  /*17270*/  IADD3 R2, P0, R2, R232, RZ ;  /* 0x000000e802027210 */ /* 0x000fe80007f1e0ff */
[----:B------:R2:W-:Y:S01]  /*17280*/  LDGSTS.E.BYPASS.LTC128B.128 [R209+0x2480], [R8.64], !P4 ;  /* 0x0248000008d17fae */ /* 0x0005e2000e101d48 */
[----:B------:R-:W-:Y:S01]  /*17290*/  IMAD.X R3, R0, 0x1, R231, P0 ;  /* 0x0000000100037824 */ /* 0x000fe200000e06e7 */
[----:B-1----:R-:W-:Y:S04]  /*172a0*/  ISETP.GT.AND P0, PT, R10, 0x3f, PT ;  /* 0x0000003f0a00780c */ /* 0x002fe80003f04270 */
[----:B------:R2:W-:Y:S09]  /*172b0*/  LDGSTS.E.BYPASS.LTC128B.128 [R209+0x3080], [R2.64], !P3 ;  /* 0x0308000002d17fae */ /* 0x0005f2000d901d48 */
[----:B------:R-:W-:-:S05]  /*172c0*/  @P0 BRA `(.L_x_1674) ;  /* 0x000000f000000947 */ /* 0x000fca0003800000 */
[----:B------:R-:W-:-:S05]  /*172d0*/  BRA.DIV ~URZ, `(.L_x_1675) ;  /* 0x0000a7427f007947 */ /* 0x000fca000b800000 */
[----:B------:R-:W1:Y:S04]  /*172e0*/  SHFL.IDX PT, R4, R4, 0x1, 0x1c1f ;  /* 0x003c1f0004047f89 */ /* 0x000e6800000e0000 */
[----:B------:R3:W4:Y:S02]  /*172f0*/  SHFL.IDX PT, R0, R6, 0x1, 0x1c1f ;  /* 0x003c1f0006007f89 */ /* 0x00072400000e0000 */
.L_x_1779:
[----:B--2-4-:R-:W-:Y:S05]  /*17300*/  IADD3 R2, P0, R0, R234, RZ ;  /* 0x000000ea00027210 */ /* 0x014fea0007f1e0ff */
[----:B-1----:R-:W-:Y:S01]  /*17310*/  IMAD.X R3, R4, 0x1, R233, P0 ;  /* 0x0000000104037824 */ /* 0x002fe200000e06e9 */
        /* <DEDUP_REMOVED lines=10> */
.L_x_1674:
[----:B------:R-:W-:Y:S05]  /*173c0*/  BSYNC B0 ;  /* 0x0000000000007941 */ /* 0x000fea0003800000 */
.L_x_1673:
[----:B------:R-:W0:Y:S01]  /*173d0*/  LDGDEPBAR ;  /* 0x00000000000079af */ /* 0x000e220000000000 */
[----:B------:R-:W-:Y:S01]  /*173e0*/  WARPSYNC 0xffffffff ;  /* 0xffffffff00007948 */ /* 0x000fe20003800000 */
[-C--:B--2---:R-:W-:Y:S01]  /*173f0*/  HMMA.16816.F32 R8, R52, R20.reuse, RZ ;  /* 0x000000143408723c */ /* 0x084fe200000018ff */
[----:B------:R-:W-:Y:S05]  /*17400*/  BSSY B0, `(.L_x_1676) ;  /* 0x0000109000007945 */ /* 0x000fea0003800000 */
[----:B---3--:R-:W2:Y:S02]  /*17410*/  LDL R6, [R1+0xc] ;  /* 0x00000c0001067983 */ /* 0x008ea40000100800 */
        /* <DEDUP_REMOVED lines=200> */
[----:B--2---:R-:W-:Y:S03]  /*180a0*/  IMAD R2, R220, 0x30, R223 ;  /* 0x00000030dc027824 */ /* 0x004fe600078e02df */
[----:B------:R-:W2:Y:S02]  /*180b0*/  S2R R223, SR_TID.X ;  /* 0x0000000000df7919 */ /* 0x000ea40000002100 */
[----:B------:R-:W-:Y:S05]  /*180c0*/  IADD3 R2, R2, -0x30, R251 ;  /* 0xffffffd002027810 */ /* 0x000fea0007ffe0fb */
[----:B------:R-:W-:Y:S04]  /*180d0*/  @P6 IMAD.HI.U32 R3, R2, c[0x0][0x2bc], RZ ;  /* 0x0000af0002036a27 */ /* 0x000fe800078e00ff */
[----:B-1----:R-:W-:Y:S01]  /*180e0*/  IMAD.MOV.U32 R0, RZ, RZ, R2 ;  /* 0x000000ffff007224 */ /* 0x002fe200078e0002 */
[----:B------:R-:W-:Y:S04]  /*180f0*/  @P6 SHF.R.U32.HI R0, RZ, c[0x0][0x2c0], R3 ;  /* 0x0000b000ff006a19 */ /* 0x000fe80000011603 */
[C---:B---3--:R-:W-:Y:S01]  /*18100*/  @!P5 IADD3 R3, P0, R0.reuse, R228, RZ ;  /* 0x000000e40003d210 */ /* 0x048fe20007f1e0ff */
[----:B------:R-:W-:Y:S03]  /*18110*/  IMAD.MOV R4, RZ, RZ, -R0 ;  /* 0x000000ffff047224 */ /* 0x000fe600078e0a00 */
[----:B----4-:R-:W-:Y:S01]  /*18120*/  @!P5 LEA.HI.X.SX32 R0, R0, R6, 0x1, P0 ;  /* 0x000000060000d211 */ /* 0x010fe200000f0eff */
[----:B------:R-:W-:Y:S01]  /*18130*/  IMAD R221, R4, c[0x0][0x2b8], R2 ;  /* 0x0000ae0004dd7a24 */ /* 0x000fe200078e0202 */
[C---:B------:R-:W-:Y:S02]  /*18140*/  @!P5 LEA R2, P0, R3.reuse, c[0x0][0x2a0], 0x2 ;  /* 0x0000a8000302da11 */ /* 0x040fe400078010ff */
[----:B--2---:R-:W-:Y:S02]  /*18150*/  SHF.R.S32.HI R6, RZ, 0x1f, R223 ;  /* 0x0000001fff067819 */ /* 0x004fe400000114df */
        /* <DEDUP_REMOVED lines=21> */
.L_x_1780:
[----:B------:R-:W-:-:S05]  /*182b0*/  BRA.DIV ~URZ, `(.L_x_1679) ;  /* 0x000098927f007947 */ /* 0x000fca000b800000 */
[----:B------:R3:W4:Y:S02]  /*182c0*/  SHFL.IDX PT, R0, R11, RZ, 0x1c1f ;  /* 0x001c1fff0b007589 */ /* 0x00072400000e0000 */
.L_x_1781:
        /* <DEDUP_REMOVED lines=16> */
.L_x_1782:
[----:B---34-:R-:W-:Y:S05]  /*183d0*/  @P0 IADD3 R2, P1, R0, R234, RZ ;  /* 0x000000ea00020210 */ /* 0x018fea0007f3e0ff */
[----:B-1----:R-:W-:Y:S01]  /*183e0*/  @P0 IMAD.X R3, R4, 0x1, R233, P1 ;  /* 0x0000000104030824 */ /* 0x002fe200008e06e9 */
[----:B------:R-:W-:Y:S04]  /*183f0*/  @P0 IADD3 R8, P1, R0, R235, RZ ;  /* 0x000000eb00080210 */ /* 0x000fe80007f3e0ff */
[----:B------:R-:W-:Y:S01]  /*18400*/  @!PT LDS RZ, [RZ] ;  /* 0x00000000fffff984 */ /* 0x000fe20000000800 */
[----:B------:R-:W-:Y:S01]  /*18410*/  @!PT LDS RZ, [RZ] ;  /* 0x00000000fffff984 */ /* 0x000fe20000000800 */
[----:B------:R-:W-:Y:S01]  /*18420*/  @!PT LDS RZ, [RZ] ;  /* 0x00000000fffff984 */ /* 0x000fe20000000800 */
[----:B------:R1:W-:Y:S01]  /*18430*/  @P0 LDGSTS.E.BYPASS.LTC128B.128 [R209+0x4480], [R2.64], !P2 ;  /* 0x0448000002d10fae */ /* 0x0003e2000d101d48 */
[----:B------:R-:W-:Y:S05]  /*18440*/  @P0 IMAD.X R9, R4, 0x1, R230, P1 ;  /* 0x0000000104090824 */ /* 0x000fea00008e06e6 */
[----:B------:R3:W-:Y:S01]  /*18450*/  @P0 LDGSTS.E.BYPASS.LTC128B.128 [R209+0x5080], [R8.64], !P4 ;  /* 0x0508000008d10fae */ /* 0x0007e2000e101d48 */
[----:B-1----:R-:W-:Y:S05]  /*18460*/  @P0 IADD3 R2, P1, R0, R232, RZ ;  /* 0x000000e800020210 */ /* 0x002fea0007f3e0ff */
[----:B------:R-:W-:Y:S05]  /*18470*/  @P0 IMAD.X R3, R4, 0x1, R231, P1 ;  /* 0x0000000104030824 */ /* 0x000fea00008e06e7 */
[----:B------:R3:W-:Y:S03]  /*18480*/  @P0 LDGSTS.E.BYPASS.LTC128B.128 [R209+0x5c80], [R2.64], !P3 ;  /* 0x05c8000002d10fae */ /* 0x0007e6000d901d48 */
.L_x_1677:
[----:B--234-:R-:W-:Y:S05]  /*18490*/  BSYNC B0 ;  /* 0x0000000000007941 */ /* 0x01cfea0003800000 */
.L_x_1676:
        /* <DEDUP_REMOVED lines=51> */
.L_x_1783:
        /* <DEDUP_REMOVED lines=15> */
.L_x_1784:
[----:B--2---:R-:W-:Y:S01]  /*188c0*/  FMNMX.FTZ R6, R0, R4, !PT ;  /* 0x0000000400067209 */ /* 0x004fe20007810000 */
[C---:B------:R-:W-:Y:S01]  /*188d0*/  FMUL.FTZ R2, R106.reuse, c[0x0][0x2d0] ;  /* 0x0000b4006a027a20 */ /* 0x040fe20000410000 */
[----:B------:R-:W-:Y:S01]  /*188e0*/  WARPSYNC 0xffffffff ;  /* 0xffffffff00007948 */ /* 0x000fe20003800000 */
[----:B------:R-:W-:Y:S01]  /*188f0*/  FADD.FTZ R0, -R106, R107 ;  /* 0x0000006b6a007221 */ /* 0x000fe20000010100 */
[----:B------:R-:W-:Y:S01]  /*18900*/  LDSM.16.MT88.4 R40, [R197] ;  /* 0x00000000c528783b */ /* 0x000fe20000004200 */
[--C-:B------:R-:W-:Y:S02]  /*18910*/  FFMA.FTZ R8, R194, c[0x0][0x2d0], -R2.reuse ;  /* 0x0000b400c2087a23 */ /* 0x100fe40000010802 */
        /* <DEDUP_REMOVED lines=200> */
[C---:B----4-:R-:W-:Y:S01]  /*195a0*/  FMUL.FTZ R10, R3.reuse, R142 ;  /* 0x0000008e030a7220 */ /* 0x050fe20000410000 */
        /* <DEDUP_REMOVED lines=13> */
[----:B------:R-:W-:Y:S02]  /*19680*/  FADD.FTZ R0, R111, R0 ;  /* 0x000000006f007221 */ /* 0x000fe40000010000 */
[C---:B------:R-:W-:Y:S02]  /*19690*/  FMUL.FTZ R25, R4.reuse, R149 ;  /* 0x0000009504197220 */ /* 0x040fe40000410000 */
        /* <DEDUP_REMOVED lines=64> */
[C---:B------:R-:W-:Y:S04]  /*19aa0*/  HMMA.16816.F32 R12, R120.reuse, R124, R12 ;  /* 0x0000007c780c723c */ /* 0x040fe8000000180c */
[----:B------:R-:W-:Y:S04]  /*19ab0*/  FADD.FTZ R4, R214, R0 ;  /* 0x00000000d6047221 */ /* 0x000fe80000010000 */
[-C--:B------:R-:W-:Y:S01]  /*19ac0*/  HMMA.16816.F32 R16, R120, R126.reuse, R16 ;  /* 0x0000007e7810723c */ /* 0x080fe20000001810 */
[----:B------:R-:W4:Y:S03]  /*19ad0*/  MUFU.EX2 R110, R228 ;  /* 0x000000e4006e7308 */ /* 0x000f260000000800 */
[----:B-1----:R-:W-:Y:S04]  /*19ae0*/  F2FP.PACK_AB R174, R136, R137 ;  /* 0x0000008988ae723e */ /* 0x002fe800000000ff */
[C---:B------:R-:W-:Y:S01]  /*19af0*/  HMMA.16816.F32 R20, R116.reuse, R126, R20 ;  /* 0x0000007e7414723c */ /* 0x040fe20000001814 */
[----:B------:R-:W1:Y:S03]  /*19b00*/  LDSM.16.MT88.4 R124, [R197+0x1000] ;  /* 0x00100000c57c783b */ /* 0x000e660000004200 */
[----:B---3--:R-:W-:Y:S04]  /*19b10*/  FADD.FTZ R0, R111, R2 ;  /* 0x000000026f007221 */ /* 0x008fe80000010000 */
[-C--:B------:R-:W-:Y:S04]  /*19b20*/  HMMA.16816.F32 R24, R116, R128.reuse, R24 ;  /* 0x000000807418723c */ /* 0x080fe80000001818 */
[----:B------:R-:W-:Y:S02]  /*19b30*/  FADD.FTZ R2, R244, R4 ;  /* 0x00000004f4027221 */ /* 0x000fe40000010000 */
[----:B------:R-:W-:Y:S02]  /*19b40*/  FADD.FTZ R4, R140, R3 ;  /* 0x000000038c047221 */ /* 0x000fe40000010000 */
[C---:B------:R-:W-:Y:S04]  /*19b50*/  HMMA.16816.F32 R28, R120.reuse, R128, R28 ;  /* 0x00000080781c723c */ /* 0x040fe8000000181c */
[C---:B----4-:R-:W-:Y:S01]  /*19b60*/  F2FP.PACK_AB R172, R110.reuse, R111 ;  /* 0x0000006f6eac723e */ /* 0x050fe200000000ff */
[----:B------:R-:W-:Y:S02]  /*19b70*/  FADD.FTZ R0, R110, R0 ;  /* 0x000000006e007221 */ /* 0x000fe40000010000 */
        /* <DEDUP_REMOVED lines=38> */
[----:B------:R-:W-:Y:S02]  /*19de0*/  FADD.FTZ R236, R194, R4 ;  /* 0x00000004c2ec7221 */ /* 0x000fe40000010000 */
[----:B------:R-:W-:Y:S02]  /*19df0*/  FADD.FTZ R237, R183, R3 ;  /* 0x00000003b7ed7221 */ /* 0x000fe40000010000 */
[-C--:B------:R-:W-:Y:S04]  /*19e00*/  HMMA.16816.F32 R80, R120, R130.reuse, R80 ;  /* 0x000000827850723c */ /* 0x080fe80000001850 */
[----:B------:R-:W-:Y:S01]  /*19e10*/  FADD.FTZ R238, R5, R2 ;  /* 0x0000000205ee7221 */ /* 0x000fe20000010000 */
[----:B------:R-:W-:Y:S03]  /*19e20*/  MOV R5, R6 ;  /* 0x0000000600057202 */ /* 0x000fe60000000f00 */
        /* <DEDUP_REMOVED lines=22> */
[C---:B------:R-:W-:Y:S04]  /*19f90*/  HMMA.16816.F32 R60, R176.reuse, R8, R60 ;  /* 0x00000008b03c723c */ /* 0x040fe8000000183c */
[----:B------:R-:W-:Y:S04]  /*19fa0*/  MOV R220, R0 ;  /* 0x0000000000dc7202 */ /* 0x000fe80000000f00 */
        /* <DEDUP_REMOVED lines=10> */
[----:B------:R-:W-:Y:S07]  /*1a050*/  @!UPT UIADD3 URZ, URZ, URZ, URZ ;  /* 0x0000003f3f3ff290 */ /* 0x000fee000fffe03f */
[----:B------:R-:W-:-:S11]  /*1a060*/  @P0 BRA `(.L_x_1683) ;  /* 0xffffcf0000000947 */ /* 0x000fd6000383ffff */
.L_x_1671:
[----:B------:R-:W-:Y:S05]  /*1a070*/  BRA.DIV ~URZ, `(.L_x_1684) ;  /* 0x00007e227f007947 */ /* 0x000fea000b800000 */
[----:B------:R1:W2:Y:S02]  /*1a080*/  SHFL.BFLY PT, R0, R225, 0x2, 0x1f ;  /* 0x0c401f00e1007f89 */ /* 0x0002a400000e0000 */
.L_x_1785:
        /* <DEDUP_REMOVED lines=15> */
.L_x_1786:
        /* <DEDUP_REMOVED lines=55> */
[----:B------:R-:W-:Y:S01]  /*1a4f0*/  FMUL.FTZ R155, R3, R87 ;  /* 0x00000057039b7220 */ /* 0x000fe20000410000 */
[----:B------:R-:W1:Y:S01]  /*1a500*/  @P0 MUFU.RCP R0, R4 ;  /* 0x0000000400000308 */ /* 0x000e620000001000 */
[----:B------:R-:W-:-:S02]  /*1a510*/  FMUL.FTZ R48, R2, R64 ;  /* 0x0000004002307220 */ /* 0x000fc40000410000 */
[----:B------:R-:W-:Y:S02]  /*1a520*/  FMUL.FTZ R49, R2, R65 ;  /* 0x0000004102317220 */ /* 0x000fe40000410000 */
        /* <DEDUP_REMOVED lines=75> */
.L_x_1588:
        /* <DEDUP_REMOVED lines=19> */
.L_x_1687:
[----:B--2---:R-:W-:Y:S05]  /*1ab10*/  BSYNC B0 ;  /* 0x0000000000007941 */ /* 0x004fea0003800000 */
.L_x_1686:
        /* <DEDUP_REMOVED lines=130> */
.L_x_1690:
        /* <DEDUP_REMOVED lines=26> */
[----:B------:R-:W-:Y:S02]  /*1b4e0*/  IMAD.IADD R3, R3, 0x1, R43 ;  /* 0x0000000103037824 */ /* 0x000fe400078e022b */
        /* <DEDUP_REMOVED lines=66> */
[----:B------:R-:W-:Y:S01]  /*1b910*/  IADD3 R6, R251, R43, RZ ;  /* 0x0000002bfb067210 */ /* 0x000fe20007ffe0ff */
[C---:B-1----:R-:W-:Y:S01]  /*1b920*/  IMAD.WIDE.U32 R8, R2.reuse, c[0x0][0x3a0], RZ ;  /* 0x0000e80002087a25 */ /* 0x042fe200078e00ff */
[----:B------:R-:W1:Y:S03]  /*1b930*/  S2R R12, SR_TID.X ;  /* 0x00000000000c7919 */ /* 0x000e660000002100 */
[----:B------:R-:W-:-:S02]  /*1b940*/  IMAD R2, R2, c[0x0][0x3a4], R16 ;  /* 0x0000e90002027a24 */ /* 0x000fc400078e0210 */
[----:B------:R-:W-:-:S03]  /*1b950*/  @P5 IMAD.HI.U32 R10, R6, c[0x0][0x4ec], RZ ;  /* 0x00013b00060a5a27 */ /* 0x000fc600078e00ff */
[----:B------:R-:W-:Y:S02]  /*1b960*/  IADD3 R3, R9, R2, RZ ;  /* 0x0000000209037210 */ /* 0x000fe40007ffe0ff */
[----:B------:R-:W-:-:S05]  /*1b970*/  MOV R2, R8 ;  /* 0x0000000800027202 */ /* 0x000fca0000000f00 */
[C---:B------:R-:W-:Y:S01]  /*1b980*/  IMAD.WIDE.U32 R8, R5.reuse, c[0x0][0x3e8], R2 ;  /* 0x0000fa0005087a25 */ /* 0x040fe200078e0002 */
[----:B------:R-:W-:Y:S02]  /*1b990*/  SHF.R.S32.HI R3, RZ, 0x1f, R0 ;  /* 0x0000001fff037819 */ /* 0x000fe40000011400 */
[----:B------:R-:W-:Y:S01]  /*1b9a0*/  MOV R2, R6 ;  /* 0x0000000600027202 */ /* 0x000fe20000000f00 */
[----:B------:R-:W-:Y:S01]  /*1b9b0*/  IMAD R9, R5, c[0x0][0x3ec], R9 ;  /* 0x0000fb0005097a24 */ /* 0x000fe200078e0209 */
[----:B------:R-:W-:Y:S01]  /*1b9c0*/  @P5 SHF.R.U32.HI R2, RZ, c[0x0][0x4f0], R10 ;  /* 0x00013c00ff025a19 */ /* 0x000fe2000001160a */
[----:B------:R-:W-:Y:S02]  /*1b9d0*/  IMAD R5, R3, c[0x0][0x3f0], RZ ;  /* 0x0000fc0003057a24 */ /* 0x000fe400078e02ff */
[----:B------:R-:W-:Y:S01]  /*1b9e0*/  IMAD.WIDE.U32 R8, R0, c[0x0][0x3f0], R8 ;  /* 0x0000fc0000087a25 */ /* 0x000fe200078e0008 */
[----:B-1----:R-:W-:-:S03]  /*1b9f0*/  SHF.R.S32.HI R11, RZ, 0x1f, R12 ;  /* 0x0000001fff0b7819 */ /* 0x002fc6000001140c */
[----:B------:R-:W-:Y:S01]  /*1ba00*/  IMAD R10, R0, c[0x0][0x3f4], R5 ;  /* 0x0000fd00000a7a24 */ /* 0x000fe200078e0205 */
[----:B------:R-:W-:Y:S02]  /*1ba10*/  SHF.R.S32.HI R5, RZ, 0x1f, R2 ;  /* 0x0000001fff057819 */ /* 0x000fe40000011402 */
[----:B------:R-:W-:Y:S02]  /*1ba20*/  IADD3 R0, -R2, RZ, RZ ;  /* 0x000000ff02007210 */ /* 0x000fe40007ffe1ff */
[----:B------:R-:W-:Y:S02]  /*1ba30*/  IADD3 R9, R9, R10, RZ ;  /* 0x0000000a09097210 */ /* 0x000fe40007ffe0ff */
[----:B------:R-:W-:Y:S01]  /*1ba40*/  LEA.HI R11, R11, R12, RZ, 0x2 ;  /* 0x0000000c0b0b7211 */ /* 0x000fe200078f10ff */
[----:B------:R-:W-:-:S03]  /*1ba50*/  IMAD R0, R0, c[0x0][0x4e8], R6 ;  /* 0x00013a0000007a24 */ /* 0x000fc600078e0206 */
[----:B------:R-:W-:Y:S02]  /*1ba60*/  SHF.R.S32.HI R11, RZ, 0x2, R11 ;  /* 0x00000002ff0b7819 */ /* 0x000fe4000001140b */
        /* <DEDUP_REMOVED lines=18> */
[----:B------:R-:W-:Y:S02]  /*1bb90*/  IADD3 R3, R3, R6, RZ ;  /* 0x0000000603037210 */ /* 0x000fe40007ffe0ff */
[----:B------:R-:W-:-:S03]  /*1bba0*/  IADD3 R6, R11, R43, RZ ;  /* 0x0000002b0b067210 */ /* 0x000fc60007ffe0ff */
[----:B------:R-:W-:-:S04]  /*1bbb0*/  IMAD.WIDE.U32 R2, R0, c[0x0][0x3d8], R2 ;  /* 0x0000f60000027a25 */ /* 0x000fc800078e0002 */
[----:B------:R-:W-:Y:S01]  /*1bbc0*/  IMAD R0, R0, c[0x0][0x3dc], R5 ;  /* 0x0000f70000007a24 */ /* 0x000fe200078e0205 */
[----:B------:R-:W-:-:S04]  /*1bbd0*/  LEA R13, P0, R2, c[0x0][0x380], 0x1 ;  /* 0x0000e000020d7a11 */ /* 0x000fc800078008ff */
[----:B------:R-:W-:-:S04]  /*1bbe0*/  IADD3 R0, R3, R0, RZ ;  /* 0x0000000003007210 */ /* 0x000fc80007ffe0ff */
[----:B------:R-:W-:Y:S01]  /*1bbf0*/  LEA.HI.X R12, R2, c[0x0][0x384], R0, 0x1, P0 ;  /* 0x0000e100020c7a11 */ /* 0x000fe200000f0c00 */
[----:B------:R-:W-:Y:S05]  /*1bc00*/  BRA.DIV ~URZ, `(.L_x_1692) ;  /* 0x000065127f007947 */ /* 0x000fea000b800000 */
[----:B-1234-:R1:W2:Y:S02]  /*1bc10*/  SHFL.IDX PT, R5, R12, RZ, 0x1c1f ;  /* 0x001c1fff0c057589 */ /* 0x01e2a400000e0000 */
.L_x_1787:
[----:B------:R-:W-:Y:S05]  /*1bc20*/  BRA.DIV ~URZ, `(.L_x_1693) ;  /* 0x000065627f007947 */ /* 0x000fea000b800000 */
[----:B------:R3:W4:Y:S02]  /*1bc30*/  SHFL.IDX PT, R0, R13, RZ, 0x1c1f ;  /* 0x001c1fff0d007589 */ /* 0x00072400000e0000 */
.L_x_1788:
[----:B------:R-:W-:Y:S01]  /*1bc40*/  ISETP.GE.AND P0, PT, R6, R4, PT ;  /* 0x000000040600720c */ /* 0x000fe20003f06270 */
[----:B------:R-:W-:-:S12]  /*1bc50*/  BSSY B0, `(.L_x_1694) ;  /* 0x0000012000007945 */ /* 0x000fd80003800000 */
        /* <DEDUP_REMOVED lines=14> */
[----:B------:R2:W-:Y:S04]  /*1bd40*/  @!P2 ST.E.128 [R10.64], R24 ;  /* 0x000000180a00a985 */ /* 0x0005e8000c101d08 */
[----:B------:R2:W-:Y:S04]  /*1bd50*/  @!P1 ST.E.128 [R8.64], R20 ;  /* 0x0000001408009985 */ /* 0x0005e8000c101d08 */
[----:B------:R2:W-:Y:S02]  /*1bd60*/  @!P0 ST.E.128 [R2.64], R16 ;  /* 0x0000001002008985 */ /* 0x0005e4000c101d08 */
.L_x_1695:
[----:B------:R-:W-:Y:S05]  /*1bd70*/  BSYNC B0 ;  /* 0x0000000000007941 */ /* 0x000fea0003800000 */
.L_x_1694:
[----:B------:R-:W-:Y:S05]  /*1bd80*/  BRA.DIV ~URZ, `(.L_x_1696) ;  /* 0x000064627f007947 */ /* 0x000fea000b800000 */
[----:B--2---:R2:W1:Y:S04]  /*1bd90*/  SHFL.IDX PT, R5, R12, 0x1, 0x1c1f ;  /* 0x003c1f000c057f89 */ /* 0x00446800000e0000 */
[----:B----4-:R2:W4:Y:S02]  /*1bda0*/  SHFL.IDX PT, R0, R13, 0x1, 0x1c1f ;  /* 0x003c1f000d007f89 */ /* 0x01052400000e0000 */
.L_x_1789:
        /* <DEDUP_REMOVED lines=17> */
[----:B------:R1:W-:Y:S04]  /*1bec0*/  @!P2 ST.E.128 [R10.64], R36 ;  /* 0x000000240a00a985 */ /* 0x0003e8000c101d08 */
[----:B------:R1:W-:Y:S04]  /*1bed0*/  @!P1 ST.E.128 [R8.64], R32 ;  /* 0x0000002008009985 */ /* 0x0003e8000c101d08 */
[----:B------:R1:W-:Y:S02]  /*1bee0*/  @!P0 ST.E.128 [R2.64], R28 ;  /* 0x0000001c02008985 */ /* 0x0003e4000c101d08 */
.L_x_1698:
[----:B------:R-:W-:Y:S05]  /*1bef0*/  BSYNC B0 ;  /* 0x0000000000007941 */ /* 0x000fea0003800000 */
.L_x_1697:
[----:B------:R-:W-:Y:S05]  /*1bf00*/  BRA.DIV ~URZ, `(.L_x_1699) ;  /* 0x000063a27f007947 */ /* 0x000fea000b800000 */
[----:B-1----:R1:W2:Y:S02]  /*1bf10*/  SHFL.IDX PT, R5, R12, 0x2, 0x1c1f ;  /* 0x005c1f000c057f89 */ /* 0x0022a400000e0000 */
.L_x_1790:
[----:B------:R-:W-:Y:S05]  /*1bf20*/  BRA.DIV ~URZ, `(.L_x_1700) ;  /* 0x000063f27f007947 */ /* 0x000fea000b800000 */
[----:B----4-:R4:W1:Y:S02]  /*1bf30*/  SHFL.IDX PT, R0, R13, 0x2, 0x1c1f ;  /* 0x005c1f000d007f89 */ /* 0x01086400000e0000 */
.L_x_1791:
        /* <DEDUP_REMOVED lines=20> */
.L_x_1702:
[----:B------:R-:W-:Y:S05]  /*1c080*/  BSYNC B0 ;  /* 0x0000000000007941 */ /* 0x000fea0003800000 */
.L_x_1701:
[----:B------:R-:W-:Y:S05]  /*1c090*/  BRA.DIV ~URZ, `(.L_x_1703) ;  /* 0x000062e27f007947 */ /* 0x000fea000b800000 */
[----:B--2---:R2:W3:Y:S04]  /*1c0a0*/  SHFL.IDX PT, R5, R12, 0x3, 0x1c1f ;  /* 0x007c1f000c057f89 */ /* 0x0044e800000e0000 */
[----:B-1----:R2:W1:Y:S02]  /*1c0b0*/  SHFL.IDX PT, R0, R13, 0x3, 0x1c1f ;  /* 0x007c1f000d007f89 */ /* 0x00246400000e0000 */
.L_x_1792:
[----:B------:R-:W-:-:S04]  /*1c0c0*/  IADD3 R2, R6, 0x60, RZ ;  /* 0x0000006006027810 */ /* 0x000fc80007ffe0ff */
[----:B------:R-:W-:-:S13]  /*1c0d0*/  ISETP.GE.AND P0, PT, R2, R4, PT ;  /* 0x000000040200720c */ /* 0x000fda0003f06270 */
[----:B------:R-:W-:Y:S05]  /*1c0e0*/  @P0 BRA `(.L_x_1704) ;  /* 0x000024b000000947 */ /* 0x000fea0003800000 */
[----:B--234-:R-:W2:Y:S04]  /*1c0f0*/  LDL.64 R12, [R1] ;  /* 0x00000000010c7983 */ /* 0x01cea80000100a00 */
[----:B------:R-:W3:Y:S04]  /*1c100*/  LDL R11, [R1+0x88] ;  /* 0x00008800010b7983 */ /* 0x000ee80000100800 */
[----:B------:R-:W4:Y:S01]  /*1c110*/  LDL R10, [R1+0x8] ;  /* 0x00000800010a7983 */ /* 0x000f220000100800 */
[----:B------:R-:W-:-:S13]  /*1c120*/  ISETP.GE.AND P0, PT, R252, c[0x0][0x3c8], PT ;  /* 0x0000f200fc007a0c */ /* 0x000fda0003f06270 */
[----:B-1----:R-:W-:Y:S02]  /*1c130*/  @!P0 LEA R2, P2, R252, R0, 0x1 ;  /* 0x00000000fc028211 */ /* 0x002fe400078408ff */
[----:B--2---:R-:W-:Y:S02]  /*1c140*/  ISETP.GE.AND P1, PT, R12, c[0x0][0x3c8], PT ;  /* 0x0000f2000c007a0c */ /* 0x004fe40003f26270 */
[----:B---3--:R-:W-:-:S11]  /*1c150*/  @!P0 LEA.HI.X R3, R252, R5, R11, 0x1, P2 ;  /* 0x00000005fc038211 */ /* 0x008fd600010f0c0b */
[----:B------:R-:W-:-:S04]  /*1c160*/  @!P1 LEA R8, P3, R12, R0, 0x1 ;  /* 0x000000000c089211 */ /* 0x000fc800078608ff */
[----:B------:R-:W-:-:S05]  /*1c170*/  @!P1 LEA.HI.X R9, R12, R5, R13, 0x1, P3 ;  /* 0x000000050c099211 */ /* 0x000fca00018f0c0d */
[----:B------:R1:W-:Y:S04]  /*1c180*/  @!P1 ST.E.128 [R8.64], R64 ;  /* 0x0000004008009985 */ /* 0x0003e8000c101d08 */
[----:B------:R1:W-:Y:S01]  /*1c190*/  @!P0 ST.E.128 [R2.64], R60 ;  /* 0x0000003c02008985 */ /* 0x0003e2000c101d08 */
[----:B----4-:R-:W-:-:S13]  /*1c1a0*/  ISETP.GE.AND P0, PT, R10, c[0x0][0x3c8], PT ;  /* 0x0000f2000a007a0c */ /* 0x010fda0003f06270 */
[----:B------:R-:W-:Y:S05]  /*1c1b0*/  @P0 BRA `(.L_x_1704) ;  /* 0x000023e000000947 */ /* 0x000fea0003800000 */
[----:B------:R-:W2:Y:S01]  /*1c1c0*/  LDL R11, [R1+0x84] ;  /* 0x00008400010b7983 */ /* 0x000ea20000100800 */
[----:B-1----:R-:W-:-:S04]  /*1c1d0*/  LEA R2, P0, R10, R0, 0x1 ;  /* 0x000000000a027211 */ /* 0x002fc800078008ff */
[----:B--2---:R-:W-:-:S05]  /*1c1e0*/  LEA.HI.X R3, R10, R5, R11, 0x1, P0 ;  /* 0x000000050a037211 */ /* 0x004fca00000f0c0b */
[----:B------:R1:W-:Y:S01]  /*1c1f0*/  ST.E.128 [R2.64], R56 ;  /* 0x0000003802007985 */ /* 0x0003e2000c101d08 */
[----:B------:R-:W-:Y:S05]  /*1c200*/  BRA `(.L_x_1704) ;  /* 0x0000239000007947 */ /* 0x000fea0003800000 */
.L_x_1691:
        /* <DEDUP_REMOVED lines=34> */
.L_x_1793:
[----:B------:R-:W-:Y:S05]  /*1c430*/  BRA.DIV ~URZ, `(.L_x_1706) ;  /* 0x000060727f007947 */ /* 0x000fea000b800000 */
[----:B------:R3:W4:Y:S02]  /*1c440*/  SHFL.IDX PT, R0, R5, RZ, 0x1c1f ;  /* 0x001c1fff05007589 */ /* 0x00072400000e0000 */
.L_x_1794:
        /* <DEDUP_REMOVED lines=25> */
[----:B------:R-:W-:-:S04]  /*1c5e0*/  @!P1 LEA R2, P0, R8, R0, 0x2 ;  /* 0x0000000008029211 */ /* 0x000fc800078010ff */
[----:B--2---:R-:W-:Y:S02]  /*1c5f0*/  @!P1 LEA.HI.X R3, R8, R4, R9, 0x2, P0 ;  /* 0x0000000408039211 */ /* 0x004fe400000f1409 */
[----:B------:R-:W-:-:S04]  /*1c600*/  @!P2 LEA R8, P0, R11, R0, 0x2 ;  /* 0x000000000b08a211 */ /* 0x000fc800078010ff */
[----:B------:R-:W-:Y:S02]  /*1c610*/  @!P2 LEA.HI.X R9, R11, R4, R17, 0x2, P0 ;  /* 0x000000040b09a211 */ /* 0x000fe400000f1411 */
[----:B------:R-:W2:Y:S04]  /*1c620*/  LDL R11, [R1+0xe8] ;  /* 0x0000e800010b7983 */ /* 0x000ea80000100800 */
[----:B------:R3:W-:Y:S04]  /*1c630*/  @!P1 ST.E.64 [R2.64], R172 ;  /* 0x000000ac02009985 */ /* 0x0007e8000c101b08 */
[----:B------:R-:W4:Y:S01]  /*1c640*/  LDL R17, [R1+0xe4] ;  /* 0x0000e40001117983 */ /* 0x000f220000100800 */
[----:B---3--:R-:W-:-:S04]  /*1c650*/  @!P4 LEA R2, P0, R13, R0, 0x2 ;  /* 0x000000000d02c211 */ /* 0x008fc800078010ff */
[----:B------:R-:W-:Y:S02]  /*1c660*/  @!P4 LEA.HI.X R3, R13, R4, R15, 0x2, P0 ;  /* 0x000000040d03c211 */ /* 0x000fe400000f140f */
[----:B------:R-:W3:Y:S04]  /*1c670*/  LDL R15, [R1+0xe0] ;  /* 0x0000e000010f7983 */ /* 0x000ee80000100800 */
[----:B------:R-:W5:Y:S01]  /*1c680*/  LDL R13, [R1+0xdc] ;  /* 0x0000dc00010d7983 */ /* 0x000f620000100800 */
[----:B------:R-:W-:Y:S02]  /*1c690*/  ISETP.GE.AND P3, PT, R43, c[0x0][0x3c8], PT ;  /* 0x0000f2002b007a0c */ /* 0x000fe40003f66270 */
[----:B------:R-:W-:Y:S01]  /*1c6a0*/  ISETP.GE.AND P1, PT, R24, c[0x0][0x3c8], PT ;  /* 0x0000f20018007a0c */ /* 0x000fe20003f26270 */
[----:B------:R1:W-:Y:S04]  /*1c6b0*/  @!P2 ST.E.64 [R8.64], R174 ;  /* 0x000000ae0800a985 */ /* 0x0003e8000c101b08 */
[----:B------:R1:W-:Y:S01]  /*1c6c0*/  @!P4 ST.E.64 [R2.64], R176 ;  /* 0x000000b00200c985 */ /* 0x0003e2000c101b08 */
[----:B------:R-:W-:-:S02]  /*1c6d0*/  ISETP.GE.AND P4, PT, R22, c[0x0][0x3c8], PT ;  /* 0x0000f20016007a0c */ /* 0x000fc40003f86270 */
[----:B------:R-:W-:-:S03]  /*1c6e0*/  ISETP.GE.AND P2, PT, R20, c[0x0][0x3c8], PT ;  /* 0x0000f20014007a0c */ /* 0x000fc60003f46270 */
[----:B-1----:R-:W-:-:S04]  /*1c6f0*/  @!P3 LEA R8, P0, R43, R0, 0x2 ;  /* 0x000000002b08b211 */ /* 0x002fc800078010ff */
[----:B------:R-:W-:Y:S02]  /*1c700*/  @!P3 LEA.HI.X R9, R43, R4, R76, 0x2, P0 ;  /* 0x000000042b09b211 */ /* 0x000fe400000f144c */
[----:B------:R-:W-:-:S04]  /*1c710*/  @!P1 LEA R2, P0, R24, R0, 0x2 ;  /* 0x0000000018029211 */ /* 0x000fc800078010ff */
[----:B------:R-:W-:Y:S01]  /*1c720*/  @!P1 LEA.HI.X R3, R24, R4, R25, 0x2, P0 ;  /* 0x0000000418039211 */ /* 0x000fe200000f1419 */
[----:B------:R1:W-:Y:S04]  /*1c730*/  @!P3 ST.E.64 [R8.64], R178 ;  /* 0x000000b20800b985 */ /* 0x0003e8000c101b08 */
[----:B------:R1:W-:Y:S01]  /*1c740*/  @!P1 ST.E.64 [R2.64], R156 ;  /* 0x0000009c02009985 */ /* 0x0003e2000c101b08 */
[----:B------:R-:W-:Y:S02]  /*1c750*/  ISETP.GE.AND P1, PT, R18, c[0x0][0x3c8], PT ;  /* 0x0000f20012007a0c */ /* 0x000fe40003f26270 */
[----:B------:R-:W-:Y:S02]  /*1c760*/  ISETP.GE.AND P3, PT, R16, c[0x0][0x3c8], PT ;  /* 0x0000f20010007a0c */ /* 0x000fe40003f66270 */
        /* <DEDUP_REMOVED lines=8> */
[----:B-1----:R-:W-:-:S04]  /*1c7f0*/  @!P1 LEA R8, P0, R18, R0, 0x2 ;  /* 0x0000000012089211 */ /* 0x002fc800078010ff */
[----:B------:R-:W-:Y:S02]  /*1c800*/  @!P1 LEA.HI.X R9, R18, R4, R19, 0x2, P0 ;  /* 0x0000000412099211 */ /* 0x000fe400000f1413 */
[----:B------:R-:W-:-:S03]  /*1c810*/  @!P4 LEA R2, P0, R10, R0, 0x2 ;  /* 0x000000000a02c211 */ /* 0x000fc600078010ff */
[----:B------:R1:W-:Y:S01]  /*1c820*/  @!P1 ST.E.64 [R8.64], R182 ;  /* 0x000000b608009985 */ /* 0x0003e2000c101b08 */
[----:B------:R-:W-:Y:S02]  /*1c830*/  ISETP.GE.AND P1, PT, R12, c[0x0][0x3c8], PT ;  /* 0x0000f2000c007a0c */ /* 0x000fe40003f26270 */
[----:B--2---:R-:W-:Y:S02]  /*1c840*/  @!P4 LEA.HI.X R3, R10, R4, R11, 0x2, P0 ;  /* 0x000000040a03c211 */ /* 0x004fe400000f140b */
[----:B------:R-:W-:-:S04]  /*1c850*/  @!P3 LEA R10, P0, R16, R0, 0x2 ;  /* 0x00000000100ab211 */ /* 0x000fc800078010ff */
[----:B----4-:R-:W-:Y:S02]  /*1c860*/  @!P3 LEA.HI.X R11, R16, R4, R17, 0x2, P0 ;  /* 0x00000004100bb211 */ /* 0x010fe400000f1411 */
[C---:B-1----:R-:W-:Y:S01]  /*1c870*/  @!P2 LEA R8, P0, R14.reuse, R0, 0x2 ;  /* 0x000000000e08a211 */ /* 0x042fe200078010ff */
[----:B------:R1:W-:Y:S04]  /*1c880*/  @!P4 ST.E.64 [R2.64], R110 ;  /* 0x0000006e0200c985 */ /* 0x0003e8000c101b08 */
[----:B------:R2:W-:Y:S01]  /*1c890*/  @!P3 ST.E.64 [R10.64], R186 ;  /* 0x000000ba0a00b985 */ /* 0x0005e2000c101b08 */
[----:B---3--:R-:W-:Y:S02]  /*1c8a0*/  @!P2 LEA.HI.X R9, R14, R4, R15, 0x2, P0 ;  /* 0x000000040e09a211 */ /* 0x008fe400000f140f */
[----:B-1----:R-:W-:-:S04]  /*1c8b0*/  @!P1 LEA R2, P0, R12, R0, 0x2 ;  /* 0x000000000c029211 */ /* 0x002fc800078010ff */
[----:B-----5:R-:W-:Y:S01]  /*1c8c0*/  @!P1 LEA.HI.X R3, R12, R4, R13, 0x2, P0 ;  /* 0x000000040c039211 */ /* 0x020fe200000f140d */
[----:B------:R2:W-:Y:S04]  /*1c8d0*/  @!P2 ST.E.64 [R8.64], R184 ;  /* 0x000000b80800a985 */ /* 0x0005e8000c101b08 */
[----:B------:R2:W-:Y:S04]  /*1c8e0*/  @!P1 ST.E.64 [R2.64], R88 ;  /* 0x0000005802009985 */ /* 0x0005e8000c101b08 */
.L_x_1708:
[----:B------:R-:W-:Y:S05]  /*1c8f0*/  BSYNC B0 ;  /* 0x0000000000007941 */ /* 0x000fea0003800000 */
.L_x_1707:
[----:B------:R-:W-:Y:S05]  /*1c900*/  BRA.DIV ~URZ, `(.L_x_1709) ;  /* 0x00005c027f007947 */ /* 0x000fea000b800000 */
[----:B--2---:R2:W1:Y:S04]  /*1c910*/  SHFL.IDX PT, R4, R6, 0x1, 0x1c1f ;  /* 0x003c1f0006047f89 */ /* 0x00446800000e0000 */
[----:B----4-:R2:W4:Y:S02]  /*1c920*/  SHFL.IDX PT, R0, R5, 0x1, 0x1c1f ;  /* 0x003c1f0005007f89 */ /* 0x01052400000e0000 */
.L_x_1795:
[----:B------:R-:W-:Y:S01]  /*1c930*/  BSSY B0, `(.L_x_1710) ;  /* 0x000004a000007945 */ /* 0x000fe20003800000 */
[----:B------:R-:W-:Y:S05]  /*1c940*/  @P6 BRA `(.L_x_1711) ;  /* 0x0000048000006947 */ /* 0x000fea0003800000 */
[----:B------:R-:W5:Y:S04]  /*1c950*/  LDL R8, [R1+0x68] ;  /* 0x0000680001087983 */ /* 0x000f680000100800 */
[----:B--2---:R-:W2:Y:S04]  /*1c960*/  LDL R15, [R1+0xc8] ;  /* 0x0000c800010f7983 */ /* 0x004ea80000100800 */
[----:B---3--:R-:W3:Y:S04]  /*1c970*/  LDL R9, [R1+0x108] ;  /* 0x0001080001097983 */ /* 0x008ee80000100800 */
[----:B----4-:R-:W4:Y:S04]  /*1c980*/  LDL R17, [R1+0x104] ;  /* 0x0001040001117983 */ /* 0x010f280000100800 */
        /* <DEDUP_REMOVED lines=20> */
[----:B------:R-:W-:-:S04]  /*1cad0*/  @!P1 LEA R2, P2, R8, R0, 0x2 ;  /* 0x0000000008029211 */ /* 0x000fc800078410ff */
[----:B-1-3--:R-:W-:Y:S02]  /*1cae0*/  @!P1 LEA.HI.X R3, R8, R4, R9, 0x2, P2 ;  /* 0x0000000408039211 */ /* 0x00afe400010f1409 */
[----:B------:R-:W-:-:S04]  /*1caf0*/  @!P0 LEA R8, P2, R15, R0, 0x2 ;  /* 0x000000000f088211 */ /* 0x000fc800078410ff */
[----:B----4-:R-:W-:Y:S02]  /*1cb00*/  @!P0 LEA.HI.X R9, R15, R4, R17, 0x2, P2 ;  /* 0x000000040f098211 */ /* 0x010fe400010f1411 */
[----:B------:R-:W2:Y:S04]  /*1cb10*/  LDL R17, [R1+0xe0] ;  /* 0x0000e00001117983 */ /* 0x000ea80000100800 */
[----:B------:R-:W3:Y:S01]  /*1cb20*/  LDL R15, [R1+0xdc] ;  /* 0x0000dc00010f7983 */ /* 0x000ee20000100800 */
[----:B------:R-:W-:Y:S02]  /*1cb30*/  ISETP.GE.AND P3, PT, R77, c[0x0][0x3c8], PT ;  /* 0x0000f2004d007a0c */ /* 0x000fe40003f66270 */
        /* <DEDUP_REMOVED lines=19> */
[----:B----4-:R-:W-:Y:S02]  /*1cc70*/  @!P0 LEA R8, P2, R22, R0, 0x2 ;  /* 0x0000000016088211 */ /* 0x010fe400078410ff */
[----:B------:R-:W-:Y:S01]  /*1cc80*/  ISETP.GE.AND P3, PT, R18, c[0x0][0x3c8], PT ;  /* 0x0000f20012007a0c */ /* 0x000fe20003f66270 */
[----:B------:R4:W-:Y:S01]  /*1cc90*/  @!P1 ST.E.64 [R10.64], R142 ;  /* 0x0000008e0a009985 */ /* 0x0009e2000c101b08 */
[----:B------:R-:W-:Y:S02]  /*1cca0*/  @!P0 LEA.HI.X R9, R22, R4, R23, 0x2, P2 ;  /* 0x0000000416098211 */ /* 0x000fe400010f1417 */
[----:B------:R-:W-:-:S03]  /*1ccb0*/  ISETP.GE.AND P2, PT, R16, c[0x0][0x3c8], PT ;  /* 0x0000f20010007a0c */ /* 0x000fc60003f46270 */
[----:B------:R5:W-:Y:S01]  /*1ccc0*/  @!P0 ST.E.64 [R8.64], R144 ;  /* 0x0000009008008985 */ /* 0x000be2000c101b08 */
[----:B-1----:R-:W-:-:S04]  /*1ccd0*/  @!P4 LEA R2, P1, R12, R0, 0x2 ;  /* 0x000000000c02c211 */ /* 0x002fc800078210ff */
[----:B------:R-:W-:Y:S02]  /*1cce0*/  @!P4 LEA.HI.X R3, R12, R4, R13, 0x2, P1 ;  /* 0x000000040c03c211 */ /* 0x000fe400008f140d */
[----:B------:R-:W-:Y:S02]  /*1ccf0*/  @!P5 LEA R12, P0, R20, R0, 0x2 ;  /* 0x00000000140cd211 */ /* 0x000fe400078010ff */
[----:B------:R-:W-:Y:S02]  /*1cd00*/  ISETP.GE.AND P1, PT, R14, c[0x0][0x3c8], PT ;  /* 0x0000f2000e007a0c */ /* 0x000fe40003f26270 */
[----:B------:R-:W-:Y:S02]  /*1cd10*/  @!P5 LEA.HI.X R13, R20, R4, R21, 0x2, P0 ;  /* 0x00000004140dd211 */ /* 0x000fe400000f1415 */
[----:B----4-:R-:W-:-:S04]  /*1cd20*/  @!P3 LEA R10, P0, R18, R0, 0x2 ;  /* 0x00000000120ab211 */ /* 0x010fc800078010ff */
[----:B------:R-:W-:Y:S02]  /*1cd30*/  @!P3 LEA.HI.X R11, R18, R4, R19, 0x2, P0 ;  /* 0x00000004120bb211 */ /* 0x000fe400000f1413 */
[C---:B-----5:R-:W-:Y:S01]  /*1cd40*/  @!P2 LEA R8, P0, R16.reuse, R0, 0x2 ;  /* 0x000000001008a211 */ /* 0x060fe200078010ff */
[----:B------:R1:W-:Y:S04]  /*1cd50*/  @!P4 ST.E.64 [R2.64], R146 ;  /* 0x000000920200c985 */ /* 0x0003e8000c101b08 */
[----:B------:R4:W-:Y:S04]  /*1cd60*/  @!P5 ST.E.64 [R12.64], R158 ;  /* 0x0000009e0c00d985 */ /* 0x0009e8000c101b08 */
[----:B------:R4:W-:Y:S01]  /*1cd70*/  @!P3 ST.E.64 [R10.64], R154 ;  /* 0x0000009a0a00b985 */ /* 0x0009e2000c101b08 */
[----:B--2---:R-:W-:-:S02]  /*1cd80*/  @!P2 LEA.HI.X R9, R16, R4, R17, 0x2, P0 ;  /* 0x000000041009a211 */ /* 0x004fc400000f1411 */
[----:B-1----:R-:W-:-:S04]  /*1cd90*/  @!P1 LEA R2, P0, R14, R0, 0x2 ;  /* 0x000000000e029211 */ /* 0x002fc800078010ff */
[----:B---3--:R-:W-:Y:S01]  /*1cda0*/  @!P1 LEA.HI.X R3, R14, R4, R15, 0x2, P0 ;  /* 0x000000040e039211 */ /* 0x008fe200000f140f */
[----:B------:R4:W-:Y:S04]  /*1cdb0*/  @!P2 ST.E.64 [R8.64], R86 ;  /* 0x000000560800a985 */ /* 0x0009e8000c101b08 */
[----:B------:R4:W-:Y:S04]  /*1cdc0*/  @!P1 ST.E.64 [R2.64], R84 ;  /* 0x0000005402009985 */ /* 0x0009e8000c101b08 */
.L_x_1711:
[----:B------:R-:W-:Y:S05]  /*1cdd0*/  BSYNC B0 ;  /* 0x0000000000007941 */ /* 0x000fea0003800000 */
.L_x_1710:
[----:B------:R-:W-:Y:S05]  /*1cde0*/  BRA.DIV ~URZ, `(.L_x_1712) ;  /* 0x000057e27f007947 */ /* 0x000fea000b800000 */
[----:B-1----:R1:W2:Y:S02]  /*1cdf0*/  SHFL.IDX PT, R4, R6, 0x2, 0x1c1f ;  /* 0x005c1f0006047f89 */ /* 0x0022a400000e0000 */
.L_x_1796:
[----:B------:R-:W-:Y:S05]  /*1ce00*/  BRA.DIV ~URZ, `(.L_x_1713) ;  /* 0x000058327f007947 */ /* 0x000fea000b800000 */
[----:B----4-:R4:W1:Y:S02]  /*1ce10*/  SHFL.IDX PT, R0, R5, 0x2, 0x1c1f ;  /* 0x005c1f0005007f89 */ /* 0x01086400000e0000 */
.L_x_1797:
        /* <DEDUP_REMOVED lines=25> */
[----:B-----5:R-:W-:-:S13]  /*1cfb0*/  ISETP.GE.AND P0, PT, R13, c[0x0][0x3c8], PT ;  /* 0x0000f2000d007a0c */ /* 0x020fda0003f06270 */
[----:B-1----:R-:W-:-:S04]  /*1cfc0*/  @!P0 LEA R2, P5, R13, R0, 0x2 ;  /* 0x000000000d028211 */ /* 0x002fc800078a10ff */
[----:B---3--:R-:W-:Y:S02]  /*1cfd0*/  @!P0 LEA.HI.X R3, R13, R4, R15, 0x2, P5 ;  /* 0x000000040d038211 */ /* 0x008fe400028f140f */
[----:B------:R-:W3:Y:S04]  /*1cfe0*/  LDL R13, [R1+0xec] ;  /* 0x0000ec00010d7983 */ /* 0x000ee80000100800 */
[----:B------:R-:W5:Y:S01]  /*1cff0*/  LDL R15, [R1+0xdc] ;  /* 0x0000dc00010f7983 */ /* 0x000f620000100800 */
[----:B----4-:R-:W-:Y:S02]  /*1d000*/  ISETP.GE.AND P2, PT, R8, c[0x0][0x3c8], PT ;  /* 0x0000f20008007a0c */ /* 0x010fe40003f46270 */
[----:B--2---:R-:W-:Y:S02]  /*1d010*/  ISETP.GE.AND P4, PT, R79, c[0x0][0x3c8], PT ;  /* 0x0000f2004f007a0c */ /* 0x004fe40003f86270 */
[----:B------:R-:W-:Y:S01]  /*1d020*/  ISETP.GE.AND P3, PT, R77, c[0x0][0x3c8], PT ;  /* 0x0000f2004d007a0c */ /* 0x000fe20003f66270 */
[----:B------:R1:W-:Y:S01]  /*1d030*/  @!P0 ST.E.64 [R2.64], R34 ;  /* 0x0000002202008985 */ /* 0x0003e2000c101b08 */
[----:B------:R-:W-:-:S07]  /*1d040*/  ISETP.GE.AND P0, PT, R24, c[0x0][0x3c8], PT ;  /* 0x0000f20018007a0c */ /* 0x000fce0003f06270 */
[----:B------:R-:W-:-:S04]  /*1d050*/  @!P2 LEA R10, P1, R8, R0, 0x2 ;  /* 0x00000000080aa211 */ /* 0x000fc800078210ff */
[----:B------:R-:W-:Y:S02]  /*1d060*/  @!P2 LEA.HI.X R11, R8, R4, R9, 0x2, P1 ;  /* 0x00000004080ba211 */ /* 0x000fe400008f1409 */
[----:B------:R-:W-:Y:S02]  /*1d070*/  ISETP.GE.AND P1, PT, R43, c[0x0][0x3c8], PT ;  /* 0x0000f2002b007a0c */ /* 0x000fe40003f26270 */
[C---:B------:R-:W-:Y:S01]  /*1d080*/  @!P4 LEA R8, P5, R79.reuse, R0, 0x2 ;  /* 0x000000004f08c211 */ /* 0x040fe200078a10ff */
[----:B------:R2:W-:Y:S01]  /*1d090*/  @!P2 ST.E.64 [R10.64], R36 ;  /* 0x000000240a00a985 */ /* 0x0005e2000c101b08 */
[----:B------:R-:W-:Y:S02]  /*1d0a0*/  ISETP.GE.AND P6, PT, R22, c[0x0][0x3c8], PT ;  /* 0x0000f20016007a0c */ /* 0x000fe40003fc6270 */
[----:B------:R-:W-:Y:S02]  /*1d0b0*/  @!P4 LEA.HI.X R9, R79, R4, R80, 0x2, P5 ;  /* 0x000000044f09c211 */ /* 0x000fe400028f1450 */
[----:B-1----:R-:W-:-:S03]  /*1d0c0*/  @!P3 LEA R2, P2, R77, R0, 0x2 ;  /* 0x000000004d02b211 */ /* 0x002fc600078410ff */
[----:B------:R1:W-:Y:S01]  /*1d0d0*/  @!P4 ST.E.64 [R8.64], R38 ;  /* 0x000000260800c985 */ /* 0x0003e2000c101b08 */
[----:B------:R-:W-:Y:S02]  /*1d0e0*/  @!P3 LEA.HI.X R3, R77, R4, R78, 0x2, P2 ;  /* 0x000000044d03b211 */ /* 0x000fe400010f144e */
[----:B------:R-:W-:-:S03]  /*1d0f0*/  ISETP.GE.AND P4, PT, R12, c[0x0][0x3c8], PT ;  /* 0x0000f2000c007a0c */ /* 0x000fc60003f86270 */
[----:B------:R4:W-:Y:S01]  /*1d100*/  @!P3 ST.E.64 [R2.64], R40 ;  /* 0x000000280200b985 */ /* 0x0009e2000c101b08 */
[----:B------:R-:W-:Y:S02]  /*1d110*/  ISETP.GE.AND P3, PT, R20, c[0x0][0x3c8], PT ;  /* 0x0000f20014007a0c */ /* 0x000fe40003f66270 */
[----:B--2---:R-:W-:-:S04]  /*1d120*/  @!P1 LEA R10, P5, R43, R0, 0x2 ;  /* 0x000000002b0a9211 */ /* 0x004fc800078a10ff */
[----:B------:R-:W-:-:S05]  /*1d130*/  @!P1 LEA.HI.X R11, R43, R4, R76, 0x2, P5 ;  /* 0x000000042b0b9211 */ /* 0x000fca00028f144c */
[----:B------:R-:W-:Y:S01]  /*1d140*/  @!P1 ST.E.64 [R10.64], R68 ;  /* 0x000000440a009985 */ /* 0x000fe2000c101b08 */
[-C--:B-1----:R-:W-:Y:S02]  /*1d150*/  @!P6 LEA R8, P5, R22, R0.reuse, 0x2 ;  /* 0x000000001608e211 */ /* 0x082fe400078a10ff */
[----:B----4-:R-:W-:-:S04]  /*1d160*/  @!P0 LEA R2, P2, R24, R0, 0x2 ;  /* 0x0000000018028211 */ /* 0x010fc800078410ff */
[-C--:B------:R-:W-:Y:S02]  /*1d170*/  @!P0 LEA.HI.X R3, R24, R4.reuse, R25, 0x2, P2 ;  /* 0x0000000418038211 */ /* 0x080fe400010f1419 */
[----:B------:R-:W-:Y:S02]  /*1d180*/  ISETP.GE.AND P2, PT, R18, c[0x0][0x3c8], PT ;  /* 0x0000f20012007a0c */ /* 0x000fe40003f46270 */
[----:B------:R-:W-:Y:S01]  /*1d190*/  @!P6 LEA.HI.X R9, R22, R4, R23, 0x2, P5 ;  /* 0x000000041609e211 */ /* 0x000fe200028f1417 */
[----:B------:R1:W-:Y:S01]  /*1d1a0*/  @!P0 ST.E.64 [R2.64], R44 ;  /* 0x0000002c02008985 */ /* 0x0003e2000c101b08 */
[----:B------:R-:W-:Y:S02]  /*1d1b0*/  ISETP.GE.AND P1, PT, R16, c[0x0][0x3c8], PT ;  /* 0x0000f20010007a0c */ /* 0x000fe40003f26270 */
[----:B------:R-:W-:Y:S01]  /*1d1c0*/  ISETP.GE.AND P0, PT, R14, c[0x0][0x3c8], PT ;  /* 0x0000f2000e007a0c */ /* 0x000fe20003f06270 */
        /* <DEDUP_REMOVED lines=9> */
[----:B------:R-:W-:Y:S01]  /*1d260*/  @!P1 LEA.HI.X R9, R16, R4, R17, 0x2, P5 ;  /* 0x0000000410099211 */ /* 0x000fe200028f1411 */
[----:B------:R2:W-:Y:S04]  /*1d270*/  @!P3 ST.E.64 [R12.64], R72 ;  /* 0x000000480c00b985 */ /* 0x0005e8000c101b08 */
[----:B------:R2:W-:Y:S04]  /*1d280*/  @!P2 ST.E.64 [R10.64], R64 ;  /* 0x000000400a00a985 */ /* 0x0005e8000c101b08 */
[----:B------:R2:W-:Y:S01]  /*1d290*/  @!P1 ST.E.64 [R8.64], R50 ;  /* 0x0000003208009985 */ /* 0x0005e2000c101b08 */
[----:B-1----:R-:W-:-:S04]  /*1d2a0*/  @!P0 LEA R2, P4, R14, R0, 0x2 ;  /* 0x000000000e028211 */ /* 0x002fc800078810ff */
[----:B-----5:R-:W-:-:S05]  /*1d2b0*/  @!P0 LEA.HI.X R3, R14, R4, R15, 0x2, P4 ;  /* 0x000000040e038211 */ /* 0x020fca00020f140f */
[----:B------:R2:W-:Y:S04]  /*1d2c0*/  @!P0 ST.E.64 [R2.64], R26 ;  /* 0x0000001a02008985 */ /* 0x0005e8000c101b08 */
.L_x_1715:
[----:B------:R-:W-:Y:S05]  /*1d2d0*/  BSYNC B0 ;  /* 0x0000000000007941 */ /* 0x000fea0003800000 */
.L_x_1714:
[----:B------:R-:W-:Y:S05]  /*1d2e0*/  BRA.DIV ~URZ, `(.L_x_1716) ;  /* 0x000053b27f007947 */ /* 0x000fea000b800000 */
[----:B--2---:R2:W3:Y:S04]  /*1d2f0*/  SHFL.IDX PT, R4, R6, 0x3, 0x1c1f ;  /* 0x007c1f0006047f89 */ /* 0x0044e800000e0000 */
[----:B-1----:R2:W1:Y:S02]  /*1d300*/  SHFL.IDX PT, R0, R5, 0x3, 0x1c1f ;  /* 0x007c1f0005007f89 */ /* 0x00246400000e0000 */
.L_x_1798:
        /* <DEDUP_REMOVED lines=25> */
[-C--:B-1----:R-:W-:Y:S02]  /*1d4a0*/  @!P4 LEA R8, P6, R14, R0.reuse, 0x2 ;  /* 0x000000000e08c211 */ /* 0x082fe400078c10ff */
[----:B------:R-:W-:Y:S02]  /*1d4b0*/  @!P3 LEA R2, P5, R10, R0, 0x2 ;  /* 0x000000000a02b211 */ /* 0x000fe400078a10ff */
[-C--:B----4-:R-:W-:Y:S02]  /*1d4c0*/  @!P4 LEA.HI.X R9, R14, R4.reuse, R16, 0x2, P6 ;  /* 0x000000040e09c211 */ /* 0x090fe400030f1410 */
[----:B------:R-:W-:Y:S01]  /*1d4d0*/  @!P3 LEA.HI.X R3, R10, R4, R11, 0x2, P5 ;  /* 0x000000040a03b211 */ /* 0x000fe200028f140b */
[----:B------:R-:W2:Y:S04]  /*1d4e0*/  LDL R16, [R1+0xe4] ;  /* 0x0000e40001107983 */ /* 0x000ea80000100800 */
[----:B------:R1:W-:Y:S04]  /*1d4f0*/  @!P4 ST.E.64 [R8.64], R54 ;  /* 0x000000360800c985 */ /* 0x0003e8000c101b08 */
[----:B------:R-:W3:Y:S04]  /*1d500*/  LDL R14, [R1+0xe0] ;  /* 0x0000e000010e7983 */ /* 0x000ee80000100800 */
[----:B------:R4:W-:Y:S01]  /*1d510*/  @!P3 ST.E.64 [R2.64], R28 ;  /* 0x0000001c0200b985 */ /* 0x0009e2000c101b08 */
[----:B------:R-:W-:-:S04]  /*1d520*/  @!P2 LEA R10, P3, R5, R0, 0x2 ;  /* 0x00000000050aa211 */ /* 0x000fc800078610ff */
[----:B------:R-:W-:Y:S02]  /*1d530*/  @!P2 LEA.HI.X R11, R5, R4, R27, 0x2, P3 ;  /* 0x00000004050ba211 */ /* 0x000fe400018f141b */
[----:B------:R-:W5:Y:S01]  /*1d540*/  LDL R5, [R1+0xa0] ;  /* 0x0000a00001057983 */ /* 0x000f620000100800 */
[----:B------:R-:W-:Y:S02]  /*1d550*/  ISETP.GE.AND P1, PT, R25, c[0x0][0x3c8], PT ;  /* 0x0000f20019007a0c */ /* 0x000fe40003f26270 */
[----:B------:R-:W-:-:S11]  /*1d560*/  ISETP.GE.AND P0, PT, R23, c[0x0][0x3c8], PT ;  /* 0x0000f20017007a0c */ /* 0x000fd60003f06270 */
[-C--:B-1----:R-:W-:Y:S02]  /*1d570*/  @!P1 LEA R8, P4, R25, R0.reuse, 0x2 ;  /* 0x0000000019089211 */ /* 0x082fe400078810ff */
[----:B------:R-:W-:Y:S02]  /*1d580*/  ISETP.GE.AND P5, PT, R21, c[0x0][0x3c8], PT ;  /* 0x0000f20015007a0c */ /* 0x000fe40003fa6270 */
[----:B----4-:R-:W-:-:S09]  /*1d590*/  @!P0 LEA R2, P6, R23, R0, 0x2 ;  /* 0x0000000017028211 */ /* 0x010fd200078c10ff */
        /* <DEDUP_REMOVED lines=13> */
[----:B----4-:R-:W-:-:S03]  /*1d670*/  @!P4 LEA R2, P6, R12, R0, 0x2 ;  /* 0x000000000c02c211 */ /* 0x010fc600078c10ff */
        /* <DEDUP_REMOVED lines=11> */
[----:B------:R-:W-:-:S03]  /*1d730*/  @!P0 LEA R2, P4, R6, R0, 0x2 ;  /* 0x0000000006028211 */ /* 0x000fc600078810ff */
[----:B------:R1:W-:Y:S04]  /*1d740*/  @!P3 ST.E.64 [R12.64], R74 ;  /* 0x0000004a0c00b985 */ /* 0x0003e8000c101b08 */
[----:B------:R1:W-:Y:S01]  /*1d750*/  @!P2 ST.E.64 [R10.64], R66 ;  /* 0x000000420a00a985 */ /* 0x0003e2000c101b08 */
[-C--:B--2---:R-:W-:Y:S02]  /*1d760*/  @!P1 LEA.HI.X R9, R15, R4.reuse, R16, 0x2, P5 ;  /* 0x000000040f099211 */ /* 0x084fe400028f1410 */
[----:B---3--:R-:W-:-:S03]  /*1d770*/  @!P0 LEA.HI.X R3, R6, R4, R14, 0x2, P4 ;  /* 0x0000000406038211 */ /* 0x008fc600020f140e */
[----:B------:R1:W-:Y:S04]  /*1d780*/  @!P1 ST.E.64 [R8.64], R62 ;  /* 0x0000003e08009985 */ /* 0x0003e8000c101b08 */
[----:B------:R1:W-:Y:S01]  /*1d790*/  @!P0 ST.E.64 [R2.64], R52 ;  /* 0x0000003402008985 */ /* 0x0003e2000c101b08 */
[----:B-----5:R-:W-:-:S13]  /*1d7a0*/  ISETP.GE.AND P0, PT, R5, c[0x0][0x3c8], PT ;  /* 0x0000f20005007a0c */ /* 0x020fda0003f06270 */
[----:B------:R-:W-:Y:S05]  /*1d7b0*/  @P0 BRA `(.L_x_1704) ;  /* 0x00000de000000947 */ /* 0x000fea0003800000 */
[----:B------:R-:W2:Y:S01]  /*1d7c0*/  LDL R6, [R1+0xdc] ;  /* 0x0000dc0001067983 */ /* 0x000ea20000100800 */
[----:B-1----:R-:W-:-:S04]  /*1d7d0*/  LEA R2, P0, R5, R0, 0x2 ;  /* 0x0000000005027211 */ /* 0x002fc800078010ff */
[----:B--2---:R-:W-:-:S05]  /*1d7e0*/  LEA.HI.X R3, R5, R4, R6, 0x2, P0 ;  /* 0x0000000405037211 */ /* 0x004fca00000f1406 */
[----:B------:R1:W-:Y:S01]  /*1d7f0*/  ST.E.64 [R2.64], R32 ;  /* 0x0000002002007985 */ /* 0x0003e2000c101b08 */
[----:B------:R-:W-:Y:S05]  /*1d800*/  BRA `(.L_x_1704) ;  /* 0x00000d9000007947 */ /* 0x000fea0003800000 */
.L_x_1689:
[----:B------:R-:W2:Y:S04]  /*1d810*/  LDL.LU R0, [R1+0x8c] ;  /* 0x00008c0001007983 */ /* 0x000ea80000300800 */
[----:B------:R-:W3:Y:S01]  /*1d820*/  LDL.LU R8, [R1+0x90] ;  /* 0x0000900001087983 */ /* 0x000ee20000300800 */
[----:B------:R-:W-:Y:S02]  /*1d830*/  ISETP.NE.U32.AND P0, PT, RZ, c[0x0][0x508], PT ;  /* 0x00014200ff007a0c */ /* 0x000fe40003f05070 */
[----:B------:R-:W-:Y:S01]  /*1d840*/  ISETP.NE.U32.AND P3, PT, RZ, c[0x0][0x500], PT ;  /* 0x00014000ff007a0c */ /* 0x000fe20003f65070 */
[----:B-1----:R-:W4:Y:S01]  /*1d850*/  LDL.LU R6, [R1+0x74] ;  /* 0x0000740001067983 */ /* 0x002f220000300800 */
[----:B------:R-:W-:Y:S01]  /*1d860*/  ISETP.NE.AND.EX P2, PT, RZ, c[0x0][0x50c], PT, P0 ;  /* 0x00014300ff007a0c */ /* 0x000fe20003f45300 */
[----:B------:R-:W-:Y:S01]  /*1d870*/  IMAD.MOV.U32 R19, RZ, RZ, c[0x0][0x388] ;  /* 0x0000e200ff137624 */ /* 0x000fe200078e00ff */
[----:B------:R-:W-:-:S02]  /*1d880*/  ISETP.NE.AND.EX P3, PT, RZ, c[0x0][0x504], PT, P3 ;  /* 0x00014100ff007a0c */ /* 0x000fc40003f65330 */
[----:B--2---:R-:W-:-:S09]  /*1d890*/  IADD3 R2, P1, R0, c[0x0][0x500], RZ ;  /* 0x0001400000027a10 */ /* 0x004fd20007f3e0ff */
[----:B------:R-:W-:Y:S01]  /*1d8a0*/  @P2 IADD3 R4, P0, R0, c[0x0][0x508], RZ ;  /* 0x0001420000042a10 */ /* 0x000fe20007f1e0ff */
[----:B------:R-:W-:Y:S01]  /*1d8b0*/  IMAD.MOV.U32 R0, RZ, RZ, RZ ;  /* 0x000000ffff007224 */ /* 0x000fe200078e00ff */
        /* <DEDUP_REMOVED lines=8> */
[----:B-1----:R1:W2:Y:S04]  /*1d940*/  LDG.E R4, [R2.64] ;  /* 0x0000000802047981 */ /* 0x0022a8000c1e1900 */
[----:B-1----:R-:W2:Y:S02]  /*1d950*/  LDG.E R2, [R2.64+0x4] ;  /* 0x0000040802027981 */ /* 0x002ea4000c1e1900 */
[----:B--2--5:R-:W-:Y:S02]  /*1d960*/  IADD3 R19, -R4, R2, RZ ;  /* 0x0000000204137210 */ /* 0x024fe40007ffe1ff */
.L_x_1717:
        /* <DEDUP_REMOVED lines=60> */
.L_x_1719:
[----:B------:R-:W-:Y:S05]  /*1dd30*/  BSYNC B0 ;  /* 0x0000000000007941 */ /* 0x000fea0003800000 */
.L_x_1718:
[----:B------:R-:W-:-:S13]  /*1dd40*/  ISETP.GT.AND P0, PT, R20, 0x1, PT ;  /* 0x000000011400780c */ /* 0x000fda0003f04270 */
[----:B------:R-:W-:Y:S05]  /*1dd50*/  @P0 BRA `(.L_x_1704) ;  /* 0x0000084000000947 */ /* 0x000fea0003800000 */
[----:B------:R-:W2:Y:S01]  /*1dd60*/  LDL.LU R11, [R1+0x60] ;  /* 0x00006000010b7983 */ /* 0x000ea20000300800 */
[----:B-1----:R-:W-:Y:S01]  /*1dd70*/  MOV R2, c[0x0][0x4e8] ;  /* 0x00013a0000027a02 */ /* 0x002fe20000000f00 */
[----:B------:R-:W-:Y:S02]  /*1dd80*/  IMAD R4, R18, c[0x0][0x3a0], RZ ;  /* 0x0000e80012047a24 */ /* 0x000fe400078e02ff */
[----:B------:R-:W1:Y:S01]  /*1dd90*/  S2R R12, SR_TID.X ;  /* 0x00000000000c7919 */ /* 0x000e620000002100 */
[----:B------:R-:W-:Y:S01]  /*1dda0*/  ISETP.NE.AND P0, PT, R2, 0x1, PT ;  /* 0x000000010200780c */ /* 0x000fe20003f05270 */
[----:B------:R-:W-:-:S04]  /*1ddb0*/  IMAD.WIDE.U32 R2, R0, c[0x0][0x3a0], RZ ;  /* 0x0000e80000027a25 */ /* 0x000fc800078e00ff */
[----:B------:R-:W-:Y:S02]  /*1ddc0*/  IMAD R0, R0, c[0x0][0x3a4], R4 ;  /* 0x0000e90000007a24 */ /* 0x000fe400078e0204 */
[----:B------:R-:W-:-:S03]  /*1ddd0*/  IMAD R5, R22, c[0x0][0x3f0], RZ ;  /* 0x0000fc0016057a24 */ /* 0x000fc600078e02ff */
[----:B------:R-:W-:-:S05]  /*1dde0*/  IADD3 R3, R3, R0, RZ ;  /* 0x0000000003037210 */ /* 0x000fca0007ffe0ff */
[----:B------:R-:W-:-:S04]  /*1ddf0*/  IMAD.WIDE.U32 R2, R6, c[0x0][0x3e8], R2 ;  /* 0x0000fa0006027a25 */ /* 0x000fc800078e0002 */
[----:B------:R-:W-:-:S04]  /*1de00*/  IMAD R3, R6, c[0x0][0x3ec], R3 ;  /* 0x0000fb0006037a24 */ /* 0x000fc800078e0203 */
[----:B------:R-:W-:Y:S01]  /*1de10*/  IMAD.WIDE.U32 R2, R10, c[0x0][0x3f0], R2 ;  /* 0x0000fc000a027a25 */ /* 0x000fe200078e0002 */
[----:B-1----:R-:W-:-:S04]  /*1de20*/  SHF.R.S32.HI R9, RZ, 0x1f, R12 ;  /* 0x0000001fff097819 */ /* 0x002fc8000001140c */
[----:B------:R-:W-:-:S04]  /*1de30*/  LEA.HI R9, R9, R12, RZ, 0x2 ;  /* 0x0000000c09097211 */ /* 0x000fc800078f10ff */
[----:B------:R-:W-:Y:S02]  /*1de40*/  SHF.R.S32.HI R9, RZ, 0x2, R9 ;  /* 0x00000002ff097819 */ /* 0x000fe40000011409 */
[-C--:B--2---:R-:W-:Y:S02]  /*1de50*/  IADD3 R4, R251, R11.reuse, RZ ;  /* 0x0000000bfb047210 */ /* 0x084fe40007ffe0ff */
[----:B------:R-:W-:Y:S02]  /*1de60*/  IADD3 R12, R9, R11, RZ ;  /* 0x0000000b090c7210 */ /* 0x000fe40007ffe0ff */
[----:B------:R-:W-:Y:S01]  /*1de70*/  MOV R0, R4 ;  /* 0x0000000400007202 */ /* 0x000fe20000000f00 */
[----:B------:R-:W-:-:S05]  /*1de80*/  @P0 IMAD.HI.U32 R8, R4, c[0x0][0x4ec], RZ ;  /* 0x00013b0004080a27 */ /* 0x000fca00078e00ff */
[----:B------:R-:W-:Y:S01]  /*1de90*/  @P0 SHF.R.U32.HI R0, RZ, c[0x0][0x4f0], R8 ;  /* 0x00013c00ff000a19 */ /* 0x000fe20000011608 */
[----:B------:R-:W-:-:S03]  /*1dea0*/  IMAD R8, R10, c[0x0][0x3f4], R5 ;  /* 0x0000fd000a087a24 */ /* 0x000fc600078e0205 */
        /* <DEDUP_REMOVED lines=17> */
.L_x_1799:
[----:B------:R-:W-:Y:S05]  /*1dfc0*/  BRA.DIV ~URZ, `(.L_x_1721) ;  /* 0x000048027f007947 */ /* 0x000fea000b800000 */
[----:B------:R3:W4:Y:S02]  /*1dfd0*/  SHFL.IDX PT, R0, R13, RZ, 0x1c1f ;  /* 0x001c1fff0d007589 */ /* 0x00072400000e0000 */
.L_x_1800:
        /* <DEDUP_REMOVED lines=20> */
.L_x_1723:
[----:B------:R-:W-:Y:S05]  /*1e120*/  BSYNC B0 ;  /* 0x0000000000007941 */ /* 0x000fea0003800000 */
.L_x_1722:
[----:B------:R-:W-:Y:S05]  /*1e130*/  BRA.DIV ~URZ, `(.L_x_1724) ;  /* 0x000046f27f007947 */ /* 0x000fea000b800000 */
[----:B--2---:R2:W1:Y:S04]  /*1e140*/  SHFL.IDX PT, R4, R5, 0x1, 0x1c1f ;  /* 0x003c1f0005047f89 */ /* 0x00446800000e0000 */
[----:B----4-:R2:W4:Y:S02]  /*1e150*/  SHFL.IDX PT, R0, R13, 0x1, 0x1c1f ;  /* 0x003c1f000d007f89 */ /* 0x01052400000e0000 */
.L_x_1801:
        /* <DEDUP_REMOVED lines=20> */
.L_x_1726:
[----:B------:R-:W-:Y:S05]  /*1e2a0*/  BSYNC B0 ;  /* 0x0000000000007941 */ /* 0x000fea0003800000 */
.L_x_1725:
[----:B------:R-:W-:Y:S05]  /*1e2b0*/  BRA.DIV ~URZ, `(.L_x_1727) ;  /* 0x000046327f007947 */ /* 0x000fea000b800000 */
[----:B-1----:R1:W2:Y:S02]  /*1e2c0*/  SHFL.IDX PT, R4, R5, 0x2, 0x1c1f ;  /* 0x005c1f0005047f89 */ /* 0x0022a400000e0000 */
.L_x_1802:
[----:B------:R-:W-:Y:S05]  /*1e2d0*/  BRA.DIV ~URZ, `(.L_x_1728) ;  /* 0x000046827f007947 */ /* 0x000fea000b800000 */
[----:B----4-:R4:W1:Y:S02]  /*1e2e0*/  SHFL.IDX PT, R0, R13, 0x2, 0x1c1f ;  /* 0x005c1f000d007f89 */ /* 0x01086400000e0000 */
.L_x_1803:
        /* <DEDUP_REMOVED lines=20> */
.L_x_1730:
[----:B------:R-:W-:Y:S05]  /*1e430*/  BSYNC B0 ;  /* 0x0000000000007941 */ /* 0x000fea0003800000 */
.L_x_1729:
[----:B------:R-:W-:Y:S05]  /*1e440*/  BRA.DIV ~URZ, `(.L_x_1731) ;  /* 0x000045727f007947 */ /* 0x000fea000b800000 */
[----:B--2---:R2:W3:Y:S04]  /*1e450*/  SHFL.IDX PT, R4, R5, 0x3, 0x1c1f ;  /* 0x007c1f0005047f89 */ /* 0x0044e800000e0000 */
[----:B-1----:R2:W1:Y:S02]  /*1e460*/  SHFL.IDX PT, R0, R13, 0x3, 0x1c1f ;  /* 0x007c1f000d007f89 */ /* 0x00246400000e0000 */
.L_x_1804:
        /* <DEDUP_REMOVED lines=19> */
.L_x_1704:
[----:B------:R-:W-:Y:S05]  /*1e5a0*/  BSYNC B1 ;  /* 0x0000000000017941 */ /* 0x000fea0003800000 */
.L_x_1688:
[----:B-1----:R-:W5:Y:S02]  /*1e5b0*/  LDL R0, [R1+0x144] ;  /* 0x0001440001007983 */ /* 0x002f640000100800 */
[----:B-----5:R-:W-:-:S13]  /*1e5c0*/  ISETP.NE.AND P0, PT, R0, RZ, PT ;  /* 0x000000ff0000720c */ /* 0x020fda0003f05270 */
[----:B------:R-:W-:Y:S01]  /*1e5d0*/  @P0 WARPSYNC 0xffffffff ;  /* 0xffffffff00000948 */ /* 0x000fe20003800000 */
[----:B------:R-:W-:Y:S06]  /*1e5e0*/  @P0 BAR.SYNC.DEFER_BLOCKING 0x5, 0x80 ;  /* 0x0142000000000b1d */ /* 0x000fec0000010000 */
[----:B------:R-:W1:Y:S04]  /*1e5f0*/  @P0 LDS.128 R8, [0xc080] ;  /* 0x00c08000ff080984 */ /* 0x000e680000000c00 */
[----:B-1----:R1:W-:Y:S04]  /*1e600*/  @P0 STL.64 [R1+0x70], R8 ;  /* 0x0000700801000387 */ /* 0x0023e80000100a00 */
[----:B------:R1:W-:Y:S04]  /*1e610*/  @P0 STL.64 [R1+0x78], R10 ;  /* 0x0000780a01000387 */ /* 0x0003e80000100a00 */
[----:B------:R-:W-:Y:S06]  /*1e620*/  @P0 BAR.ARV 0x4, 0x80 ;  /* 0x0102000000000b1d */ /* 0x000fec0000002000 */
[----:B------:R-:W-:Y:S05]  /*1e630*/  @P0 BRA `(.L_x_1732) ;  /* 0x0000105000000947 */ /* 0x000fea0003800000 */
[----:B------:R-:W5:Y:S01]  /*1e640*/  S2R R0, SR_TID.X ;  /* 0x0000000000007919 */ /* 0x000f620000002100 */
[----:B-1----:R-:W-:Y:S01]  /*1e650*/  IMAD.MOV.U32 R8, RZ, RZ, RZ ;  /* 0x000000ffff087224 */ /* 0x002fe200078e00ff */
[----:B-----5:R-:W-:-:S04]  /*1e660*/  LOP3.LUT R14, R0, 0x1f, RZ, 0xc0, !PT ;  /* 0x0000001f000e7812 */ /* 0x020fc800078ec0ff */
[----:B------:R-:W-:Y:S01]  /*1e670*/  ISETP.NE.AND P6, PT, R14, 0x1f, PT ;  /* 0x0000001f0e00780c */ /* 0x000fe20003fc5270 */
[----:B------:R-:W-:Y:S10]  /*1e680*/  BRA.DIV ~URZ, `(.L_x_1733) ;  /* 0x000043f27f007947 */ /* 0x000ff4000b800000 */
[----:B------:R1:W2:Y:S02]  /*1e690*/  SHFL.IDX PT, R10, R42, RZ, 0x1f ;  /* 0x00001fff2a0a7589 */ /* 0x0002a400000e0000 */
.L_x_1805:
[----:B------:R-:W-:Y:S05]  /*1e6a0*/  BRA.DIV ~URZ, `(.L_x_1734) ;  /* 0x000044427f007947 */ /* 0x000fea000b800000 */
[----:B------:R1:W4:Y:S02]  /*1e6b0*/  SHFL.IDX PT, R9, R42, 0x1, 0x1f ;  /* 0x00201f002a097f89 */ /* 0x00032400000e0000 */
.L_x_1806:
[----:B------:R-:W5:Y:S01]  /*1e6c0*/  LDL R0, [R1+0x7c] ;  /* 0x00007c0001007983 */ /* 0x000f620000100800 */
[----:B--2---:R-:W-:Y:S02]  /*1e6d0*/  IMAD.MOV.U32 R6, RZ, RZ, RZ ;  /* 0x000000ffff067224 */ /* 0x004fe400078e00ff */
[----:B-----5:R-:W-:-:S05]  /*1e6e0*/  IMAD.IADD R0, R0, 0x1, R14 ;  /* 0x0000000100007824 */ /* 0x020fca00078e020e */
[----:B------:R-:W-:-:S13]  /*1e6f0*/  ISETP.GE.OR P0, PT, R0, c[0x0][0x53c], !P6 ;  /* 0x00014f0000007a0c */ /* 0x000fda0007706670 */
[----:B------:R-:W-:Y:S01]  /*1e700*/  @!P0 MOV R2, 0x4 ;  /* 0x0000000400028802 */ /* 0x000fe20000000f00 */
[----:B---3--:R-:W-:-:S04]  /*1e710*/  @!P0 IMAD.MOV.U32 R4, RZ, RZ, 0x4 ;  /* 0x00000004ff048424 */ /* 0x008fc800078e00ff */
        /* <DEDUP_REMOVED lines=12> */
[----:B------:R2:W3:Y:S02]  /*1e7e0*/  SHFL.UP PT, R4, R0, 0x1, RZ ;  /* 0x0420000000047989 */ /* 0x0004e400000e00ff */
.L_x_1807:
        /* <DEDUP_REMOVED lines=16> */
.L_x_1808:
[----:B---3--:R-:W-:Y:S01]  /*1e8f0*/  IMAD R0, R0, c[0x0][0x538], RZ ;  /* 0x00014e0000007a24 */ /* 0x008fe200078e02ff */
[----:B------:R-:W-:Y:S04]  /*1e900*/  BSSY B1, `(.L_x_1737) ;  /* 0x00000cf000017945 */ /* 0x000fe80003800000 */
[----:B------:R-:W-:-:S04]  /*1e910*/  IADD3 R9, R0, R9, RZ ;  /* 0x0000000900097210 */ /* 0x000fc80007ffe0ff */
[----:B------:R-:W-:-:S13]  /*1e920*/  ISETP.GT.AND P0, PT, R9, R10, PT ;  /* 0x0000000a0900720c */ /* 0x000fda0003f04270 */
[----:B------:R-:W-:Y:S05]  /*1e930*/  @P0 BRA `(.L_x_1738) ;  /* 0x0000026000000947 */ /* 0x000fea0003800000 */
.L_x_1742:
        /* <DEDUP_REMOVED lines=18> */
.L_x_1809:
        /* <DEDUP_REMOVED lines=16> */
.L_x_1810:
[----:B---3--:R-:W-:-:S05]  /*1eb60*/  IMAD R0, R0, c[0x0][0x538], RZ ;  /* 0x00014e0000007a24 */ /* 0x008fca00078e02ff */
[----:B------:R-:W-:-:S04]  /*1eb70*/  IADD3 R9, R0, R9, RZ ;  /* 0x0000000900097210 */ /* 0x000fc80007ffe0ff */
[----:B------:R-:W-:-:S13]  /*1eb80*/  ISETP.GT.AND P0, PT, R9, R10, PT ;  /* 0x0000000a0900720c */ /* 0x000fda0003f04270 */
[----:B-12---:R-:W-:Y:S05]  /*1eb90*/  @!P0 BRA `(.L_x_1742) ;  /* 0xfffffda000008947 */ /* 0x006fea000383ffff */
.L_x_1738:
[----:B------:R-:W-:-:S05]  /*1eba0*/  IADD3 R11, -R0, R9, RZ ;  /* 0x00000009000b7210 */ /* 0x000fca0007ffe1ff */
[----:B------:R-:W-:-:S05]  /*1ebb0*/  IMAD R0, R4, c[0x0][0x538], R11 ;  /* 0x00014e0004007a24 */ /* 0x000fca00078e020b */
[----:B------:R-:W-:Y:S01]  /*1ebc0*/  ISETP.GT.AND P0, PT, R0, R10, PT ;  /* 0x0000000a0000720c */ /* 0x000fe20003f04270 */
[----:B------:R-:W-:-:S12]  /*1ebd0*/  BRA.DIV ~URZ, `(.L_x_1743) ;  /* 0x000043527f007947 */ /* 0x000fd8000b800000 */
[----:B------:R-:W-:-:S03]  /*1ebe0*/  VOTE.ANY R12, PT, !P0 ;  /* 0x00000000000c7806 */ /* 0x000fc600040e0100 */
.L_x_1811:
[----:B------:R-:W3:Y:S01]  /*1ebf0*/  LDL.LU R0, [R1+0x7c] ;  /* 0x00007c0001007983 */ /* 0x000ee20000300800 */
[----:B------:R-:W3:Y:S02]  /*1ec00*/  POPC R9, R12 ;  /* 0x0000000c00097309 */ /* 0x000ee40000000000 */
[----:B---3--:R-:W-:-:S05]  /*1ec10*/  IADD3 R0, R9, R0, RZ ;  /* 0x0000000009007210 */ /* 0x008fca0007ffe0ff */
[----:B------:R3:W-:Y:S01]  /*1ec20*/  STL [R1+0x7c], R0 ;  /* 0x00007c0001007387 */ /* 0x0007e20000100800 */
[----:B------:R-:W-:Y:S05]  /*1ec30*/  BRA.DIV ~URZ, `(.L_x_1744) ;  /* 0x000043427f007947 */ /* 0x000fea000b800000 */
[----:B------:R4:W1:Y:S04]  /*1ec40*/  SHFL.IDX PT, R6, R6, R9, 0x1f ;  /* 0x00001f0906067589 */ /* 0x00086800000e0000 */
[----:B------:R4:W2:Y:S02]  /*1ec50*/  SHFL.IDX PT, R5, R8, R9, 0x1f ;  /* 0x00001f0908057589 */ /* 0x0008a400000e0000 */
.L_x_1812:
[----:B------:R-:W-:Y:S01]  /*1ec60*/  ISETP.NE.AND P0, PT, R12, RZ, PT ;  /* 0x000000ff0c00720c */ /* 0x000fe20003f05270 */
[----:B------:R-:W-:-:S12]  /*1ec70*/  BSSY B0, `(.L_x_1745) ;  /* 0x0000005000007945 */ /* 0x000fd80003800000 */
[----:B------:R-:W-:Y:S05]  /*1ec80*/  @!P0 BRA `(.L_x_1746) ;  /* 0x0000003000008947 */ /* 0x000fea0003800000 */
[----:B----4-:R-:W-:Y:S01]  /*1ec90*/  IADD3 R9, R9, -0x1, RZ ;  /* 0xffffffff09097810 */ /* 0x010fe20007ffe0ff */
[----:B------:R-:W-:Y:S05]  /*1eca0*/  BRA.DIV ~URZ, `(.L_x_1747) ;  /* 0x000043a27f007947 */ /* 0x000fea000b800000 */
[----:B------:R4:W3:Y:S02]  /*1ecb0*/  SHFL.IDX PT, R13, R4, R9, 0x1f ;  /* 0x00001f09040d7589 */ /* 0x0008e400000e0000 */
.L_x_1746:
[----:B------:R-:W-:Y:S05]  /*1ecc0*/  BSYNC B0 ;  /* 0x0000000000007941 */ /* 0x000fea0003800000 */
.L_x_1745:
[----:B---3--:R-:W-:Y:S01]  /*1ecd0*/  IMAD R0, R13, c[0x0][0x538], R11 ;  /* 0x00014e000d007a24 */ /* 0x008fe200078e020b */
[----:B--2---:R-:W-:Y:S01]  /*1ece0*/  ISETP.NE.AND P0, PT, R5, 0x1, PT ;  /* 0x000000010500780c */ /* 0x004fe20003f05270 */
[----:B------:R-:W-:Y:S03]  /*1ecf0*/  BSSY B0, `(.L_x_1748) ;  /* 0x0000086000007945 */ /* 0x000fe60003800000 */
[----:B------:R2:W-:Y:S01]  /*1ed00*/  STL [R1+0x70], R0 ;  /* 0x0000700001007387 */ /* 0x0005e20000100800 */
[----:B------:R-:W-:-:S08]  /*1ed10*/  IADD3 R10, -R0, R10, RZ ;  /* 0x0000000a000a7210 */ /* 0x000fd00007ffe1ff */
[----:B------:R-:W-:Y:S05]  /*1ed20*/  @!P0 BRA `(.L_x_1749) ;  /* 0x000003e000008947 */ /* 0x000fea0003800000 */
[-C--:B-1----:R-:W-:Y:S02]  /*1ed30*/  IABS R2, R6.reuse ;  /* 0x0000000600027213 */ /* 0x082fe40000000000 */
[----:B------:R-:W-:Y:S02]  /*1ed40*/  IABS R11, R6 ;  /* 0x00000006000b7213 */ /* 0x000fe40000000000 */
[----:B--2---:R-:W1:Y:S08]  /*1ed50*/  I2F.RP R0, R2 ;  /* 0x0000000200007306 */ /* 0x004e700000209400 */
[----:B-1----:R-:W1:Y:S02]  /*1ed60*/  MUFU.RCP R0, R0 ;  /* 0x0000000000007308 */ /* 0x002e640000001000 */
[----:B-1----:R-:W-:-:S06]  /*1ed70*/  IADD3 R0, R0, 0xffffffe, RZ ;  /* 0x0ffffffe00007810 */ /* 0x002fcc0007ffe0ff */
[----:B----4-:R-:W1:Y:S02]  /*1ed80*/  F2I.FTZ.U32.TRUNC.NTZ R9, R0 ;  /* 0x0000000000097305 */ /* 0x010e64000021f000 */
        /* <DEDUP_REMOVED lines=37> */
[----:B------:R-:W-:-:S05]  /*1efe0*/  IMAD R3, R2, R8, R3 ;  /* 0x0000000802037224 */ /* 0x000fca00078e0203 */
[----:B------:R-:W-:-:S13]  /*1eff0*/  ISETP.GT.U32.AND P0, PT, R4, R3, PT ;  /* 0x000000030400720c */ /* 0x000fda0003f04070 */
[----:B------:R-:W-:Y:S01]  /*1f000*/  @!P0 IMAD.IADD R3, R3, 0x1, -R4 ;  /* 0x0000000103038824 */ /* 0x000fe200078e0a04 */
[----:B------:R-:W-:Y:S02]  /*1f010*/  @!P0 IADD3 R2, R2, 0x1, RZ ;  /* 0x0000000102028810 */ /* 0x000fe40007ffe0ff */
[----:B------:R-:W-:Y:S02]  /*1f020*/  ISETP.NE.AND P0, PT, R5, RZ, PT ;  /* 0x000000ff0500720c */ /* 0x000fe40003f05270 */
[----:B------:R-:W-:Y:S02]  /*1f030*/  ISETP.GE.U32.AND P2, PT, R3, R4, PT ;  /* 0x000000040300720c */ /* 0x000fe40003f46070 */
[C---:B------:R-:W-:Y:S02]  /*1f040*/  LOP3.LUT R3, R0.reuse, R5, RZ, 0x3c, !PT ;  /* 0x0000000500037212 */ /* 0x040fe400078e3cff */
[----:B------:R-:W-:Y:S02]  /*1f050*/  IADD3 R4, -R0, RZ, RZ ;  /* 0x000000ff00047210 */ /* 0x000fe40007ffe1ff */
        /* <DEDUP_REMOVED lines=11> */
.L_x_1749:
[----:B--2---:R-:W2:Y:S01]  /*1f110*/  LDL R0, [R1+0x7c] ;  /* 0x00007c0001007983 */ /* 0x004ea20000100800 */
[----:B------:R-:W-:-:S04]  /*1f120*/  IMAD.MOV.U32 R2, RZ, RZ, 0x4 ;  /* 0x00000004ff027424 */ /* 0x000fc800078e00ff */
[----:B--2---:R-:W-:-:S05]  /*1f130*/  IMAD.WIDE R2, R0, R2, c[0x0][0x590] ;  /* 0x0001640000027625 */ /* 0x004fca00078e0202 */
[----:B----4-:R-:W2:Y:S02]  /*1f140*/  LDG.E R4, [R2.64] ;  /* 0x0000000802047981 */ /* 0x010ea4000c1e1900 */
[----:B-12---:R-:W-:-:S05]  /*1f150*/  IMAD R11, R4, R6, RZ ;  /* 0x00000006040b7224 */ /* 0x006fca00078e02ff */
        /* <DEDUP_REMOVED lines=63> */
.L_x_1750:
[----:B------:R-:W-:Y:S05]  /*1f550*/  BSYNC B0 ;  /* 0x0000000000007941 */ /* 0x000fea0003800000 */
.L_x_1748:
[----:B------:R-:W-:-:S04]  /*1f560*/  LOP3.LUT R2, RZ, R2, RZ, 0x33, !PT ;  /* 0x00000002ff027212 */ /* 0x000fc800078e33ff */
[----:B-1----:R-:W-:-:S05]  /*1f570*/  IADD3 R0, R2, R6, RZ ;  /* 0x0000000602007210 */ /* 0x002fca0007ffe0ff */
[----:B------:R1:W-:Y:S01]  /*1f580*/  STL [R1+0x74], R0 ;  /* 0x0000740001007387 */ /* 0x0003e20000100800 */
[----:B------:R-:W-:Y:S05]  /*1f590*/  BRA `(.L_x_1751) ;  /* 0x0000005000007947 */ /* 0x000fea0003800000 */
.L_x_1739:
[----:B------:R-:W-:Y:S01]  /*1f5a0*/  MOV R0, c[0x0][0x53c] ;  /* 0x00014f0000007a02 */ /* 0x000fe20000000f00 */
[----:B------:R3:W-:Y:S04]  /*1f5b0*/  STL [R1+0x70], R10 ;  /* 0x0000700a01007387 */ /* 0x0007e80000100800 */
[----:B------:R3:W-:Y:S04]  /*1f5c0*/  STL [R1+0x74], RZ ;  /* 0x000074ff01007387 */ /* 0x0007e80000100800 */
[----:B------:R3:W-:Y:S04]  /*1f5d0*/  STL [R1+0x78], RZ ;  /* 0x000078ff01007387 */ /* 0x0007e80000100800 */
[----:B------:R3:W-:Y:S02]  /*1f5e0*/  STL [R1+0x7c], R0 ;  /* 0x00007c0001007387 */ /* 0x0007e40000100800 */
.L_x_1751:
[----:B------:R-:W-:Y:S05]  /*1f5f0*/  BSYNC B1 ;  /* 0x0000000000017941 */ /* 0x000fea0003800000 */
.L_x_1737:
        /* <DEDUP_REMOVED lines=9> */
.L_x_1732:
[----:B-1----:R-:W5:Y:S02]  /*1f690*/  LDL R0, [R1+0x7c] ;  /* 0x00007c0001007983 */ /* 0x002f640000100800 */
[----:B-----5:R-:W-:-:S13]  /*1f6a0*/  ISETP.GE.AND P0, PT, R0, c[0x0][0x53c], PT ;  /* 0x00014f0000007a0c */ /* 0x020fda0003f06270 */
[----:B--234-:R-:W-:Y:S01]  /*1f6b0*/  @P0 CALL.REL.NOINC `(.L_x_1752) ;  /* 0x0000001000000944 */ /* 0x01cfe20003c00000 */
[----:B------:R-:W-:Y:S05]  /*1f6c0*/  BRA `(.L_x_1753) ;  /* 0xfffe2d5000007947 */ /* 0x000fea000383ffff */
.L_x_1752:
[----:B------:R-:W-:Y:S05]  /*1f6d0*/  EXIT ;  /* 0x000000000000794d */ /* 0x000fea0003800000 */
.L_x_1541:
[----:B------:R-:W-:Y:S01]  /*1f6e0*/  IMAD.MOV.U32 R0, RZ, RZ, R5 ;  /* 0x000000ffff007224 */ /* 0x000fe200078e0005 */
[----:B------:R-:W-:Y:S02]  /*1f6f0*/  MOV R3, 0x1 ;  /* 0x0000000100037802 */ /* 0x000fe40000000f00 */
[----:B------:R-:W-:Y:S02]  /*1f700*/  MOV R2, 0x1f720 ;  /* 0x0001f72000027802 */ /* 0x000fe40000000f00 */
[----:B------:R-:W-:Y:S05]  /*1f710*/  CALL.REL.NOINC `($__internal_25_$__cuda_sm70_shflsync_up_p) ;  /* 0x00003a5000007944 */ /* 0x000fea0003c00000 */
[----:B------:R-:W-:Y:S01]  /*1f720*/  MOV R0, R4 ;  /* 0x0000000400007202 */ /* 0x000fe20000000f00 */
[----:B------:R-:W-:Y:S05]  /*1f730*/  BRA `(.L_x_1754) ;  /* 0xfffe0d2000007947 */ /* 0x000fea000383ffff */
.L_x_1542:
[----:B------:R-:W-:Y:S01]  /*1f740*/  IMAD.MOV.U32 R0, RZ, RZ, R5 ;  /* 0x000000ffff007224 */ /* 0x000fe200078e0005 */
[----:B------:R-:W-:Y:S02]  /*1f750*/  MOV R3, 0x2 ;  /* 0x0000000200037802 */ /* 0x000fe40000000f00 */
[----:B------:R-:W-:Y:S02]  /*1f760*/  MOV R2, 0x1f780 ;  /* 0x0001f78000027802 */ /* 0x000fe40000000f00 */
[----:B------:R-:W-:Y:S05]  /*1f770*/  CALL.REL.NOINC `($__internal_25_$__cuda_sm70_shflsync_up_p) ;  /* 0x000039f000007944 */ /* 0x000fea0003c00000 */
[----:B------:R-:W-:Y:S01]  /*1f780*/  SEL R4, R4, RZ, P4 ;  /* 0x000000ff04047207 */ /* 0x000fe20002000000 */
[----:B------:R-:W-:Y:S01]  /*1f790*/  IMAD.MOV.U32 R3, RZ, RZ, 0x4 ;  /* 0x00000004ff037424 */ /* 0x000fe200078e00ff */
[----:B------:R-:W-:-:S03]  /*1f7a0*/  MOV R2, 0x1f7d0 ;  /* 0x0001f7d000027802 */ /* 0x000fc60000000f00 */
[----:B------:R-:W-:Y:S02]  /*1f7b0*/  IMAD.IADD R0, R5, 0x1, R4 ;  /* 0x0000000105007824 */ /* 0x000fe400078e0204 */
        /* <DEDUP_REMOVED lines=11> */
[----:B------:R-:W-:Y:S02]  /*1f870*/  SEL R4, R4, RZ, P1 ;  /* 0x000000ff04047207 */ /* 0x000fe40000800000 */
[----:B------:R-:W-:Y:S02]  /*1f880*/  MOV R3, 0x1f ;  /* 0x0000001f00037802 */ /* 0x000fe40000000f00 */
[----:B------:R-:W-:Y:S01]  /*1f890*/  MOV R2, 0x1f8e0 ;  /* 0x0001f8e000027802 */ /* 0x000fe20000000f00 */
[----:B------:R-:W-:Y:S02]  /*1f8a0*/  IMAD.IADD R4, R0, 0x1, R4 ;  /* 0x0000000100047824 */ /* 0x000fe400078e0204 */
[----:B------:R-:W-:Y:S02]  /*1f8b0*/  IMAD.MOV.U32 R0, RZ, RZ, 0x1f ;  /* 0x0000001fff007424 */ /* 0x000fe400078e00ff */
[----:B------:R-:W-:Y:S02]  /*1f8c0*/  IMAD.MOV.U32 R43, RZ, RZ, R4 ;  /* 0x000000ffff2b7224 */ /* 0x000fe400078e0004 */
[----:B------:R-:W-:Y:S05]  /*1f8d0*/  CALL.REL.NOINC `($__internal_24_$__cuda_sm70_shflsync_idx_p) ;  /* 0x0000384000007944 */ /* 0x000fea0003c00000 */
[----:B------:R-:W-:Y:S05]  /*1f8e0*/  BRA `(.L_x_1755) ;  /* 0xfffe0c7000007947 */ /* 0x000fea000383ffff */
.L_x_1544:
[----:B------:R-:W-:Y:S02]  /*1f8f0*/  SEL R0, RZ, 0x1, P0 ;  /* 0x00000001ff007807 */ /* 0x000fe40000000000 */
[----:B------:R-:W-:-:S02]  /*1f900*/  MOV R2, 0x1f920 ;  /* 0x0001f92000027802 */ /* 0x000fc40000000f00 */
[----:B------:R-:W-:Y:S05]  /*1f910*/  CALL.REL.NOINC `($__internal_26_$__cuda_sm70_votesync_ballot) ;  /* 0x000038b000007944 */ /* 0x000fea0003c00000 */
[----:B------:R-:W-:Y:S01]  /*1f920*/  MOV R7, R0 ;  /* 0x0000000000077202 */ /* 0x000fe20000000f00 */
[----:B------:R-:W-:Y:S05]  /*1f930*/  BRA `(.L_x_1756) ;  /* 0xfffe0cb000007947 */ /* 0x000fea000383ffff */
.L_x_1545:
[----:B------:R-:W-:Y:S01]  /*1f940*/  IMAD.MOV.U32 R43, RZ, RZ, R9 ;  /* 0x000000ffff2b7224 */ /* 0x000fe200078e0009 */
[----:B-1----:R-:W-:Y:S01]  /*1f950*/  MOV R0, R5 ;  /* 0x0000000500007202 */ /* 0x002fe20000000f00 */
[----:B------:R-:W-:Y:S01]  /*1f960*/  IMAD.MOV.U32 R3, RZ, RZ, 0x1f ;  /* 0x0000001fff037424 */ /* 0x000fe200078e00ff */
[----:B------:R-:W-:-:S02]  /*1f970*/  MOV R2, 0x1f990 ;  /* 0x0001f99000027802 */ /* 0x000fc40000000f00 */
[----:B------:R-:W-:Y:S05]  /*1f980*/  CALL.REL.NOINC `($__internal_24_$__cuda_sm70_shflsync_idx_p) ;  /* 0x0000379000007944 */ /* 0x000fea0003c00000 */
[----:B------:R-:W-:Y:S01]  /*1f990*/  IMAD.MOV.U32 R12, RZ, RZ, R0 ;  /* 0x000000ffff0c7224 */ /* 0x000fe200078e0000 */
[----:B------:R-:W-:Y:S01]  /*1f9a0*/  MOV R43, R8 ;  /* 0x00000008002b7202 */ /* 0x000fe20000000f00 */
[----:B------:R-:W-:Y:S01]  /*1f9b0*/  IMAD.MOV.U32 R6, RZ, RZ, RZ ;  /* 0x000000ffff067224 */ /* 0x000fe200078e00ff */
[----:B------:R-:W-:Y:S01]  /*1f9c0*/  MOV R0, R5 ;  /* 0x0000000500007202 */ /* 0x000fe20000000f00 */
[----:B------:R-:W-:Y:S01]  /*1f9d0*/  IMAD.MOV.U32 R3, RZ, RZ, 0x1f ;  /* 0x0000001fff037424 */ /* 0x000fe200078e00ff */
[----:B------:R-:W-:-:S02]  /*1f9e0*/  MOV R2, 0x1fa00 ;  /* 0x0001fa0000027802 */ /* 0x000fc40000000f00 */
[----:B------:R-:W-:Y:S05]  /*1f9f0*/  CALL.REL.NOINC `($__internal_24_$__cuda_sm70_shflsync_idx_p) ;  /* 0x0000372000007944 */ /* 0x000fea0003c00000 */
[----:B------:R-:W-:Y:S01]  /*1fa00*/  MOV R9, R0 ;  /* 0x0000000000097202 */ /* 0x000fe20000000f00 */
[----:B------:R-:W-:Y:S05]  /*1fa10*/  BRA `(.L_x_1757) ;  /* 0xfffe0c4000007947 */ /* 0x000fea000383ffff */
.L_x_1548:
[----:B------:R-:W-:Y:S01]  /*1fa20*/  IMAD.MOV.U32 R43, RZ, RZ, R4 ;  /* 0x000000ffff2b7224 */ /* 0x000fe200078e0004 */
[----:B------:R-:W-:-:S02]  /*1fa30*/  MOV R3, 0x1f ;  /* 0x0000001f00037802 */ /* 0x000fc40000000f00 */
[----:B------:R-:W-:Y:S02]  /*1fa40*/  MOV R2, 0x1fa60 ;  /* 0x0001fa6000027802 */ /* 0x000fe40000000f00 */
[----:B--234-:R-:W-:Y:S05]  /*1fa50*/  CALL.REL.NOINC `($__internal_24_$__cuda_sm70_shflsync_idx_p) ;  /* 0x000036c000007944 */ /* 0x01cfea0003c00000 */
[----:B------:R-:W-:Y:S01]  /*1fa60*/  MOV R6, R0 ;  /* 0x0000000000067202 */ /* 0x000fe20000000f00 */
[----:B------:R-:W-:Y:S05]  /*1fa70*/  BRA `(.L_x_1547) ;  /* 0xfffe0c4000007947 */ /* 0x000fea000383ffff */
.L_x_1589:
[----:B------:R-:W-:Y:S01]  /*1fa80*/  IMAD.MOV.U32 R43, RZ, RZ, R6 ;  /* 0x000000ffff2b7224 */ /* 0x000fe200078e0006 */
[----:B------:R-:W-:Y:S01]  /*1fa90*/  MOV R0, RZ ;  /* 0x000000ff00007202 */ /* 0x000fe20000000f00 */
[----:B------:R-:W-:Y:S01]  /*1faa0*/  IMAD.MOV.U32 R3, RZ, RZ, 0x1c1f ;  /* 0x00001c1fff037424 */ /* 0x000fe200078e00ff */
[----:B------:R-:W-:Y:S02]  /*1fab0*/  MOV R2, 0x1fad0 ;  /* 0x0001fad000027802 */ /* 0x000fe40000000f00 */
[----:B-----5:R-:W-:Y:S05]  /*1fac0*/  CALL.REL.NOINC `($__internal_24_$__cuda_sm70_shflsync_idx_p) ;  /* 0x0000365000007944 */ /* 0x020fea0003c00000 */
[----:B------:R-:W-:Y:S01]  /*1fad0*/  MOV R4, R0 ;  /* 0x0000000000047202 */ /* 0x000fe20000000f00 */
[----:B------:R-:W-:Y:S05]  /*1fae0*/  BRA `(.L_x_1758) ;  /* 0xfffe916000007947 */ /* 0x000fea000383ffff */
.L_x_1590:
[----:B------:R-:W-:Y:S01]  /*1faf0*/  IMAD.MOV.U32 R43, RZ, RZ, R12 ;  /* 0x000000ffff2b7224 */ /* 0x000fe200078e000c */
[----:B------:R-:W-:Y:S01]  /*1fb00*/  MOV R0, RZ ;  /* 0x000000ff00007202 */ /* 0x000fe20000000f00 */
[----:B------:R-:W-:Y:S01]  /*1fb10*/  IMAD.MOV.U32 R3, RZ, RZ, 0x1c1f ;  /* 0x00001c1fff037424 */ /* 0x000fe200078e00ff */
[----:B------:R-:W-:Y:S02]  /*1fb20*/  MOV R2, 0x1fb40 ;  /* 0x0001fb4000027802 */ /* 0x000fe40000000f00 */
[----:B-12--5:R-:W-:Y:S05]  /*1fb30*/  CALL.REL.NOINC `($__internal_24_$__cuda_sm70_shflsync_idx_p) ;  /* 0x000035e000007944 */ /* 0x026fea0003c00000 */
[----:B------:R-:W-:Y:S05]  /*1fb40*/  BRA `(.L_x_1759) ;  /* 0xfffe912000007947 */ /* 0x000fea000383ffff */
.L_x_1593:
[----:B------:R-:W-:Y:S01]  /*1fb50*/  IMAD.MOV.U32 R43, RZ, RZ, R6 ;  /* 0x000000ffff2b7224 */ /* 0x000fe200078e0006 */
[----:B--2-4-:R-:W-:Y:S01]  /*1fb60*/  MOV R0, 0x1 ;  /* 0x0000000100007802 */ /* 0x014fe20000000f00 */
[----:B------:R-:W-:Y:S01]  /*1fb70*/  IMAD.MOV.U32 R3, RZ, RZ, 0x1c1f ;  /* 0x00001c1fff037424 */ /* 0x000fe200078e00ff */
[----:B------:R-:W-:-:S02]  /*1fb80*/  MOV R2, 0x1fba0 ;  /* 0x0001fba000027802 */ /* 0x000fc40000000f00 */
[----:B-1---5:R-:W-:Y:S05]  /*1fb90*/  CALL.REL.NOINC `($__internal_24_$__cuda_sm70_shflsync_idx_p) ;  /* 0x0000358000007944 */ /* 0x022fea0003c00000 */
[----:B------:R-:W-:Y:S01]  /*1fba0*/  IMAD.MOV.U32 R4, RZ, RZ, R0 ;  /* 0x000000ffff047224 */ /* 0x000fe200078e0000 */
[----:B------:R-:W-:Y:S01]  /*1fbb0*/  MOV R0, 0x1 ;  /* 0x0000000100007802 */ /* 0x000fe20000000f00 */
[----:B------:R-:W-:Y:S01]  /*1fbc0*/  IMAD.MOV.U32 R43, RZ, RZ, R12 ;  /* 0x000000ffff2b7224 */ /* 0x000fe200078e000c */
[----:B------:R-:W-:-:S02]  /*1fbd0*/  MOV R3, 0x1c1f ;  /* 0x00001c1f00037802 */ /* 0x000fc40000000f00 */
[----:B------:R-:W-:Y:S02]  /*1fbe0*/  MOV R2, 0x1fc00 ;  /* 0x0001fc0000027802 */ /* 0x000fe40000000f00 */
[----:B------:R-:W-:Y:S05]  /*1fbf0*/  CALL.REL.NOINC `($__internal_24_$__cuda_sm70_shflsync_idx_p) ;  /* 0x0000352000007944 */ /* 0x000fea0003c00000 */
[----:B------:R-:W-:Y:S05]  /*1fc00*/  BRA `(.L_x_1760) ;  /* 0xfffe921000007947 */ /* 0x000fea000383ffff */
.L_x_1596:
[----:B------:R-:W-:Y:S01]  /*1fc10*/  IMAD.MOV.U32 R43, RZ, RZ, R6 ;  /* 0x000000ffff2b7224 */ /* 0x000fe200078e0006 */
[----:B--2-4-:R-:W-:Y:S01]  /*1fc20*/  MOV R0, 0x2 ;  /* 0x0000000200007802 */ /* 0x014fe20000000f00 */
[----:B------:R-:W-:Y:S01]  /*1fc30*/  IMAD.MOV.U32 R3, RZ, RZ, 0x1c1f ;  /* 0x00001c1fff037424 */ /* 0x000fe200078e00ff */
[----:B------:R-:W-:Y:S02]  /*1fc40*/  MOV R2, 0x1fc60 ;  /* 0x0001fc6000027802 */ /* 0x000fe40000000f00 */
[----:B-1-3-5:R-:W-:Y:S05]  /*1fc50*/  CALL.REL.NOINC `($__internal_24_$__cuda_sm70_shflsync_idx_p) ;  /* 0x000034c000007944 */ /* 0x02afea0003c00000 */
[----:B------:R-:W-:Y:S01]  /*1fc60*/  MOV R4, R0 ;  /* 0x0000000000047202 */ /* 0x000fe20000000f00 */
[----:B------:R-:W-:Y:S05]  /*1fc70*/  BRA `(.L_x_1761) ;  /* 0xfffe933000007947 */ /* 0x000fea000383ffff */
.L_x_1597:
[----:B------:R-:W-:Y:S01]  /*1fc80*/  IMAD.MOV.U32 R43, RZ, RZ, R12 ;  /* 0x000000ffff2b7224 */ /* 0x000fe200078e000c */
[----:B--2-4-:R-:W-:Y:S01]  /*1fc90*/  MOV R0, 0x2 ;  /* 0x0000000200007802 */ /* 0x014fe20000000f00 */
[----:B------:R-:W-:Y:S01]  /*1fca0*/  IMAD.MOV.U32 R3, RZ, RZ, 0x1c1f ;  /* 0x00001c1fff037424 */ /* 0x000fe200078e00ff */
[----:B------:R-:W-:Y:S02]  /*1fcb0*/  MOV R2, 0x1fcd0 ;  /* 0x0001fcd000027802 */ /* 0x000fe40000000f00 */
[----:B-1-3-5:R-:W-:Y:S05]  /*1fcc0*/  CALL.REL.NOINC `($__internal_24_$__cuda_sm70_shflsync_idx_p) ;  /* 0x0000345000007944 */ /* 0x02afea0003c00000 */
[----:B------:R-:W-:Y:S05]  /*1fcd0*/  BRA `(.L_x_1762) ;  /* 0xfffe92f000007947 */ /* 0x000fea000383ffff */
.L_x_1600:
[----:B------:R-:W-:Y:S01]  /*1fce0*/  IMAD.MOV.U32 R43, RZ, RZ, R6 ;  /* 0x000000ffff2b7224 */ /* 0x000fe200078e0006 */
[----:B-1--4-:R-:W-:Y:S01]  /*1fcf0*/  MOV R0, 0x3 ;  /* 0x0000000300007802 */ /* 0x012fe20000000f00 */
[----:B------:R-:W-:Y:S01]  /*1fd00*/  IMAD.MOV.U32 R3, RZ, RZ, 0x1c1f ;  /* 0x00001c1fff037424 */ /* 0x000fe200078e00ff */
[----:B------:R-:W-:-:S02]  /*1fd10*/  MOV R2, 0x1fd30 ;  /* 0x0001fd3000027802 */ /* 0x000fc40000000f00 */
[----:B--23-5:R-:W-:Y:S05]  /*1fd20*/  CALL.REL.NOINC `($__internal_24_$__cuda_sm70_shflsync_idx_p) ;  /* 0x000033f000007944 */ /* 0x02cfea0003c00000 */
[----:B------:R-:W-:Y:S01]  /*1fd30*/  IMAD.MOV.U32 R4, RZ, RZ, R0 ;  /* 0x000000ffff047224 */ /* 0x000fe200078e0000 */
[----:B------:R-:W-:Y:S01]  /*1fd40*/  MOV R0, 0x3 ;  /* 0x0000000300007802 */ /* 0x000fe20000000f00 */
[----:B------:R-:W-:Y:S01]  /*1fd50*/  IMAD.MOV.U32 R43, RZ, RZ, R12 ;  /* 0x000000ffff2b7224 */ /* 0x000fe200078e000c */
[----:B------:R-:W-:-:S02]  /*1fd60*/  MOV R3, 0x1c1f ;  /* 0x00001c1f00037802 */ /* 0x000fc40000000f00 */
[----:B------:R-:W-:Y:S02]  /*1fd70*/  MOV R2, 0x1fd90 ;  /* 0x0001fd9000027802 */ /* 0x000fe40000000f00 */
[----:B------:R-:W-:Y:S05]  /*1fd80*/  CALL.REL.NOINC `($__internal_24_$__cuda_sm70_shflsync_idx_p) ;  /* 0x0000339000007944 */ /* 0x000fea0003c00000 */
[----:B------:R-:W-:Y:S05]  /*1fd90*/  BRA `(.L_x_1763) ;  /* 0xfffe93d000007947 */ /* 0x000fea000383ffff */
.L_x_1647:
[----:B-----5:R-:W-:Y:S01]  /*1fda0*/  IMAD.MOV.U32 R43, RZ, RZ, R3 ;  /* 0x000000ffff2b7224 */ /* 0x020fe200078e0003 */
[----:B------:R-:W-:Y:S01]  /*1fdb0*/  MOV R0, 0x1 ;  /* 0x0000000100007802 */ /* 0x000fe20000000f00 */
[----:B------:R-:W-:Y:S01]  /*1fdc0*/  IMAD.MOV.U32 R3, RZ, RZ, 0x1c1f ;  /* 0x00001c1fff037424 */ /* 0x000fe200078e00ff */
[----:B------:R-:W-:Y:S02]  /*1fdd0*/  MOV R2, 0x1fdf0 ;  /* 0x0001fdf000027802 */ /* 0x000fe40000000f00 */
[----:B----4-:R-:W-:Y:S05]  /*1fde0*/  CALL.REL.NOINC `($__internal_24_$__cuda_sm70_shflsync_idx_p) ;  /* 0x0000333000007944 */ /* 0x010fea0003c00000 */
[----:B------:R-:W-:Y:S01]  /*1fdf0*/  IMAD.MOV.U32 R5, RZ, RZ, R0 ;  /* 0x000000ffff057224 */ /* 0x000fe200078e0000 */
[----:B------:R-:W-:Y:S01]  /*1fe00*/  MOV R0, 0x1 ;  /* 0x0000000100007802 */ /* 0x000fe20000000f00 */
[----:B------:R-:W-:Y:S01]  /*1fe10*/  IMAD.MOV.U32 R43, RZ, RZ, R6 ;  /* 0x000000ffff2b7224 */ /* 0x000fe200078e0006 */
[----:B------:R-:W-:Y:S02]  /*1fe20*/  MOV R3, 0x1c1f ;  /* 0x00001c1f00037802 */ /* 0x000fe40000000f00 */
[----:B------:R-:W-:Y:S02]  /*1fe30*/  MOV R2, 0x1fe50 ;  /* 0x0001fe5000027802 */ /* 0x000fe40000000f00 */
[----:B------:R-:W-:Y:S05]  /*1fe40*/  CALL.REL.NOINC `($__internal_24_$__cuda_sm70_shflsync_idx_p) ;  /* 0x000032d000007944 */ /* 0x000fea0003c00000 */
[----:B------:R-:W-:Y:S05]  /*1fe50*/  BRA `(.L_x_1764) ;  /* 0xffff06c000007947 */ /* 0x000fea000383ffff */
.L_x_1650:
[----:B------:R-:W-:Y:S01]  /*1fe60*/  IMAD.MOV.U32 R43, RZ, RZ, R5 ;  /* 0x000000ffff2b7224 */ /* 0x000fe200078e0005 */
[----:B------:R-:W-:Y:S01]  /*1fe70*/  MOV R0, RZ ;  /* 0x000000ff00007202 */ /* 0x000fe20000000f00 */
[----:B------:R-:W-:Y:S01]  /*1fe80*/  IMAD.MOV.U32 R3, RZ, RZ, 0x1c1f ;  /* 0x00001c1fff037424 */ /* 0x000fe200078e00ff */
[----:B------:R-:W-:-:S02]  /*1fe90*/  MOV R2, 0x1feb0 ;  /* 0x0001feb000027802 */ /* 0x000fc40000000f00 */
[----:B------:R-:W-:Y:S05]  /*1fea0*/  CALL.REL.NOINC `($__internal_24_$__cuda_sm70_shflsync_idx_p) ;  /* 0x0000327000007944 */ /* 0x000fea0003c00000 */
[----:B------:R-:W-:Y:S01]  /*1feb0*/  MOV R4, R0 ;  /* 0x0000000000047202 */ /* 0x000fe20000000f00 */
[----:B------:R-:W-:Y:S05]  /*1fec0*/  BRA `(.L_x_1765) ;  /* 0xffff162000007947 */ /* 0x000fea000383ffff */
.L_x_1651:
[----:B------:R-:W-:Y:S01]  /*1fed0*/  IMAD.MOV.U32 R43, RZ, RZ, R6 ;  /* 0x000000ffff2b7224 */ /* 0x000fe200078e0006 */
[----:B------:R-:W-:Y:S01]  /*1fee0*/  MOV R0, RZ ;  /* 0x000000ff00007202 */ /* 0x000fe20000000f00 */
[----:B------:R-:W-:Y:S01]  /*1fef0*/  IMAD.MOV.U32 R3, RZ, RZ, 0x1c1f ;  /* 0x00001c1fff037424 */ /* 0x000fe200078e00ff */
[----:B------:R-:W-:-:S02]  /*1ff00*/  MOV R2, 0x1ff20 ;  /* 0x0001ff2000027802 */ /* 0x000fc40000000f00 */
[----:B-12---:R-:W-:Y:S05]  /*1ff10*/  CALL.REL.NOINC `($__internal_24_$__cuda_sm70_shflsync_idx_p) ;  /* 0x0000320000007944 */ /* 0x006fea0003c00000 */
[----:B------:R-:W-:Y:S05]  /*1ff20*/  BRA `(.L_x_1766) ;  /* 0xffff15e000007947 */ /* 0x000fea000383ffff */
.L_x_1654:
[----:B------:R-:W-:Y:S01]  /*1ff30*/  IMAD.MOV.U32 R43, RZ, RZ, R5 ;  /* 0x000000ffff2b7224 */ /* 0x000fe200078e0005 */
[----:B----4-:R-:W-:Y:S01]  /*1ff40*/  MOV R0, 0x1 ;  /* 0x0000000100007802 */ /* 0x010fe20000000f00 */
[----:B--2---:R-:W-:Y:S01]  /*1ff50*/  IMAD.MOV.U32 R3, RZ, RZ, 0x1c1f ;  /* 0x00001c1fff037424 */ /* 0x004fe200078e00ff */
[----:B------:R-:W-:-:S03]  /*1ff60*/  MOV R2, 0x1ff80 ;  /* 0x0001ff8000027802 */ /* 0x000fc60000000f00 */
[----:B-1-3--:R-:W-:Y:S05]  /*1ff70*/  CALL.REL.NOINC `($__internal_24_$__cuda_sm70_shflsync_idx_p) ;  /* 0x000031a000007944 */ /* 0x00afea0003c00000 */
[----:B------:R-:W-:Y:S01]  /*1ff80*/  IMAD.MOV.U32 R4, RZ, RZ, R0 ;  /* 0x000000ffff047224 */ /* 0x000fe200078e0000 */
[----:B------:R-:W-:Y:S01]  /*1ff90*/  MOV R0, 0x1 ;  /* 0x0000000100007802 */ /* 0x000fe20000000f00 */
[----:B------:R-:W-:Y:S01]  /*1ffa0*/  IMAD.MOV.U32 R43, RZ, RZ, R6 ;  /* 0x000000ffff2b7224 */ /* 0x000fe200078e0006 */
[----:B------:R-:W-:-:S02]  /*1ffb0*/  MOV R3, 0x1c1f ;  /* 0x00001c1f00037802 */ /* 0x000fc40000000f00 */
[----:B------:R-:W-:Y:S02]  /*1ffc0*/  MOV R2, 0x1ffe0 ;  /* 0x0001ffe000027802 */ /* 0x000fe40000000f00 */
[----:B------:R-:W-:Y:S05]  /*1ffd0*/  CALL.REL.NOINC `($__internal_24_$__cuda_sm70_shflsync_idx_p) ;  /* 0x0000314000007944 */ /* 0x000fea0003c00000 */
[----:B------:R-:W-:Y:S05]  /*1ffe0*/  BRA `(.L_x_1767) ;  /* 0xffff16a000007947 */ /* 0x000fea000383ffff */
.L_x_1655:
[----:B------:R-:W-:Y:S01]  /*1fff0*/  IMAD.MOV.U32 R43, RZ, RZ, R4 ;  /* 0x000000ffff2b7224 */ /* 0x000fe200078e0004 */
[----:B------:R-:W-:Y:S01]  /*20000*/  MOV R0, RZ ;  /* 0x000000ff00007202 */ /* 0x000fe20000000f00 */
[----:B------:R-:W-:Y:S01]  /*20010*/  IMAD.MOV.U32 R3, RZ, RZ, 0x1c1f ;  /* 0x00001c1fff037424 */ /* 0x000fe200078e00ff */
[----:B------:R-:W-:Y:S02]  /*20020*/  MOV R2, 0x20040 ;  /* 0x0002004000027802 */ /* 0x000fe40000000f00 */
[----:B------:R-:W-:Y:S05]  /*20030*/  CALL.REL.NOINC `($__internal_24_$__cuda_sm70_shflsync_idx_p) ;  /* 0x000030e000007944 */ /* 0x000fea0003c00000 */
[----:B------:R-:W-:Y:S05]  /*20040*/  BRA `(.L_x_1768) ;  /* 0xffff187000007947 */ /* 0x000fea000383ffff */
.L_x_1656:
[----:B------:R-:W-:Y:S01]  /*20050*/  IMAD.MOV.U32 R43, RZ, RZ, R4 ;  /* 0x000000ffff2b7224 */ /* 0x000fe200078e0004 */
[----:B------:R-:W-:Y:S01]  /*20060*/  MOV R0, 0x1 ;  /* 0x0000000100007802 */ /* 0x000fe20000000f00 */
[----:B------:R-:W-:Y:S01]  /*20070*/  IMAD.MOV.U32 R3, RZ, RZ, 0x1c1f ;  /* 0x00001c1fff037424 */ /* 0x000fe200078e00ff */
[----:B------:R-:W-:Y:S02]  /*20080*/  MOV R2, 0x200a0 ;  /* 0x000200a000027802 */ /* 0x000fe40000000f00 */
[----:B-1----:R-:W-:Y:S05]  /*20090*/  CALL.REL.NOINC `($__internal_24_$__cuda_sm70_shflsync_idx_p) ;  /* 0x0000308000007944 */ /* 0x002fea0003c00000 */
[----:B------:R-:W-:Y:S01]  /*200a0*/  IMAD.IADD R0, R5, 0x1, R0 ;  /* 0x0000000105007824 */ /* 0x000fe200078e0200 */
[----:B------:R-:W-:Y:S01]  /*200b0*/  MOV R2, 0x20290 ;  /* 0x0002029000027802 */ /* 0x000fe20000000f00 */
[----:B------:R-:W-:Y:S02]  /*200c0*/  IMAD.MOV.U32 R43, RZ, RZ, R4 ;  /* 0x000000ffff2b7224 */ /* 0x000fe400078e0004 */
[----:B------:R-:W-:Y:S01]  /*200d0*/  IMAD.MOV.U32 R3, RZ, RZ, 0x1c1f ;  /* 0x00001c1fff037424 */ /* 0x000fe200078e00ff */
        /* <DEDUP_REMOVED lines=19> */
[----:B------:R-:W-:Y:S01]  /*20210*/  ISETP.GT.AND P0, PT, R0, 0x29, PT ;  /* 0x000000290000780c */ /* 0x000fe20003f04270 */
[----:B------:R-:W-:Y:S01]  /*20220*/  IMAD.MOV.U32 R0, RZ, RZ, 0x2 ;  /* 0x00000002ff007424 */ /* 0x000fe200078e00ff */
[----:B------:R-:W-:Y:S02]  /*20230*/  FSEL R27, R61, -INF , P4 ;  /* 0xff8000003d1b7808 */ /* 0x000fe40002000000 */
[----:B------:R-:W-:Y:S02]  /*20240*/  FSEL R81, R48, -INF , P3 ;  /* 0xff80000030517808 */ /* 0x000fe40001800000 */
[----:B------:R-:W-:Y:S02]  /*20250*/  FSEL R80, R45, -INF , P2 ;  /* 0xff8000002d507808 */ /* 0x000fe40001000000 */
[----:B------:R-:W-:Y:S02]  /*20260*/  FSEL R55, R37, -INF , P1 ;  /* 0xff80000025377808 */ /* 0x000fe40000800000 */
[----:B------:R-:W-:-:S02]  /*20270*/  FSEL R54, R35, -INF , P0 ;  /* 0xff80000023367808 */ /* 0x000fc40000000000 */
[----:B------:R-:W-:Y:S05]  /*20280*/  CALL.REL.NOINC `($__internal_24_$__cuda_sm70_shflsync_idx_p) ;  /* 0x00002e9000007944 */ /* 0x000fea0003c00000 */
[----:B------:R-:W-:Y:S01]  /*20290*/  IMAD.IADD R0, R5, 0x1, R0 ;  /* 0x0000000105007824 */ /* 0x000fe200078e0200 */
[----:B------:R-:W-:Y:S01]  /*202a0*/  MOV R2, 0x20480 ;  /* 0x0002048000027802 */ /* 0x000fe20000000f00 */
[----:B------:R-:W-:-:S02]  /*202b0*/  IMAD.MOV.U32 R43, RZ, RZ, R4 ;  /* 0x000000ffff2b7224 */ /* 0x000fc400078e0004 */
[----:B------:R-:W-:Y:S01]  /*202c0*/  IMAD.MOV.U32 R3, RZ, RZ, 0x1c1f ;  /* 0x00001c1fff037424 */ /* 0x000fe200078e00ff */
[----:B------:R-:W-:-:S04]  /*202d0*/  IMNMX R0, R6, R0, PT ;  /* 0x0000000006007217 */ /* 0x000fc80003800200 */
[C---:B------:R-:W-:Y:S02]  /*202e0*/  ISETP.GT.AND P1, PT, R0.reuse, RZ, PT ;  /* 0x000000ff0000720c */ /* 0x040fe40003f24270 */
[C---:B------:R-:W-:Y:S02]  /*202f0*/  ISETP.GT.AND P0, PT, R0.reuse, 0x1, PT ;  /* 0x000000010000780c */ /* 0x040fe40003f04270 */
        /* <DEDUP_REMOVED lines=25> */
[----:B------:R-:W-:-:S02]  /*20490*/  FMNMX.FTZ R3, R12, R14, !PT ;  /* 0x0000000e0c037209 */ /* 0x000fc40007810000 */
[----:B------:R-:W-:Y:S02]  /*204a0*/  FMNMX.FTZ R2, R26, R28, !PT ;  /* 0x0000001c1a027209 */ /* 0x000fe40007810000 */
[----:B------:R-:W-:Y:S01]  /*204b0*/  IMNMX R6, R6, R0, PT ;  /* 0x0000000006067217 */ /* 0x000fe20003800200 */
[----:B------:R-:W-:Y:S01]  /*204c0*/  IMAD.MOV.U32 R0, RZ, RZ, 0x2 ;  /* 0x00000002ff007424 */ /* 0x000fe200078e00ff */
[----:B------:R-:W-:Y:S02]  /*204d0*/  FMNMX.FTZ R3, R16, R3, !PT ;  /* 0x0000000310037209 */ /* 0x000fe40007810000 */
[C---:B------:R-:W-:Y:S02]  /*204e0*/  ISETP.GT.AND P1, PT, R6.reuse, RZ, PT ;  /* 0x000000ff0600720c */ /* 0x040fe40003f24270 */
[----:B------:R-:W-:Y:S02]  /*204f0*/  ISETP.GT.AND P0, PT, R6, 0x1, PT ;  /* 0x000000010600780c */ /* 0x000fe40003f04270 */
[----:B------:R-:W-:-:S02]  /*20500*/  FMNMX.FTZ R4, R11, R13, !PT ;  /* 0x0000000d0b047209 */ /* 0x000fc40007810000 */
[----:B------:R-:W-:Y:S02]  /*20510*/  ISETP.GT.AND P3, PT, R6, 0x8, PT ;  /* 0x000000080600780c */ /* 0x000fe40003f64270 */
[----:B------:R-:W-:Y:S02]  /*20520*/  FSEL R31, R106, -INF , P1 ;  /* 0xff8000006a1f7808 */ /* 0x000fe40000800000 */
        /* <DEDUP_REMOVED lines=8> */
[----:B------:R-:W-:Y:S02]  /*205b0*/  ISETP.GT.AND P2, PT, R6, 0x10, PT ;  /* 0x000000100600780c */ /* 0x000fe40003f44270 */
[----:B------:R-:W-:-:S02]  /*205c0*/  FSEL R37, R91, -INF , P4 ;  /* 0xff8000005b257808 */ /* 0x000fc40002000000 */
[----:B------:R-:W-:Y:S02]  /*205d0*/  FMNMX.FTZ R4, R17, R4, !PT ;  /* 0x0000000411047209 */ /* 0x000fe40007810000 */
[----:B------:R-:W-:Y:S02]  /*205e0*/  FMNMX.FTZ R2, R35, R3, !PT ;  /* 0x0000000323027209 */ /* 0x000fe40007810000 */
[----:B------:R-:W-:Y:S02]  /*205f0*/  ISETP.GT.AND P1, PT, R6, 0x11, PT ;  /* 0x000000110600780c */ /* 0x000fe40003f24270 */
[----:B------:R-:W-:Y:S02]  /*20600*/  FSEL R39, R72, -INF , P2 ;  /* 0xff80000048277808 */ /* 0x000fe40001000000 */
[----:B------:R-:W-:Y:S02]  /*20610*/  FMNMX.FTZ R106, R19, R4, !PT ;  /* 0x00000004136a7209 */ /* 0x000fe40007810000 */
[----:B------:R-:W-:-:S02]  /*20620*/  FMNMX.FTZ R2, R37, R2, !PT ;  /* 0x0000000225027209 */ /* 0x000fc40007810000 */
[----:B------:R-:W-:Y:S02]  /*20630*/  ISETP.GT.AND P0, PT, R6, 0x18, PT ;  /* 0x000000180600780c */ /* 0x000fe40003f04270 */
[----:B------:R-:W-:Y:S02]  /*20640*/  FSEL R40, R63, -INF , P1 ;  /* 0xff8000003f287808 */ /* 0x000fe40000800000 */
[----:B------:R-:W-:Y:S02]  /*20650*/  FMNMX.FTZ R106, R21, R106, !PT ;  /* 0x0000006a156a7209 */ /* 0x000fe40007810000 */
[----:B------:R-:W-:Y:S02]  /*20660*/  FMNMX.FTZ R2, R39, R2, !PT ;  /* 0x0000000227027209 */ /* 0x000fe40007810000 */
        /* <DEDUP_REMOVED lines=35> */
[----:B------:R-:W-:Y:S01]  /*208a0*/  FMNMX.FTZ R105, R55, R105, !PT ;  /* 0x0000006937697209 */ /* 0x000fe20007810000 */
[----:B------:R-:W-:Y:S01]  /*208b0*/  IMAD.MOV.U32 R4, RZ, RZ, R106 ;  /* 0x000000ffff047224 */ /* 0x000fe200078e006a */
[----:B------:R-:W-:Y:S02]  /*208c0*/  FMNMX.FTZ R104, R83, R104, !PT ;  /* 0x0000006853687209 */ /* 0x000fe40007810000 */
[----:B------:R-:W-:-:S02]  /*208d0*/  FMNMX.FTZ R9, R50, R2, !PT ;  /* 0x0000000232097209 */ /* 0x000fc40007810000 */
[----:B------:R-:W-:Y:S02]  /*208e0*/  FMNMX.FTZ R105, R54, R105, !PT ;  /* 0x0000006936697209 */ /* 0x000fe40007810000 */
[----:B------:R-:W-:Y:S02]  /*208f0*/  FMNMX.FTZ R104, R82, R104, !PT ;  /* 0x0000006852687209 */ /* 0x000fe40007810000 */
[----:B------:R-:W-:Y:S02]  /*20900*/  MOV R2, 0x20920 ;  /* 0x0002092000027802 */ /* 0x000fe40000000f00 */
[----:B------:R-:W-:Y:S05]  /*20910*/  CALL.REL.NOINC `($__internal_23_$__cuda_sm70_shflsync_bfly_p) ;  /* 0x000027a000007944 */ /* 0x000fea0003c00000 */
[----:B------:R-:W-:Y:S01]  /*20920*/  FMNMX.FTZ R106, R106, R0, !PT ;  /* 0x000000006a6a7209 */ /* 0x000fe20007810000 */
[----:B------:R-:W-:Y:S01]  /*20930*/  IMAD.MOV.U32 R0, RZ, RZ, 0x1 ;  /* 0x00000001ff007424 */ /* 0x000fe200078e00ff */
[----:B------:R-:W-:-:S03]  /*20940*/  MOV R2, 0x20970 ;  /* 0x0002097000027802 */ /* 0x000fc60000000f00 */
[----:B------:R-:W-:Y:S02]  /*20950*/  IMAD.MOV.U32 R4, RZ, RZ, R106 ;  /* 0x000000ffff047224 */ /* 0x000fe400078e006a */
[----:B------:R-:W-:Y:S05]  /*20960*/  CALL.REL.NOINC `($__internal_23_$__cuda_sm70_shflsync_bfly_p) ;  /* 0x0000275000007944 */ /* 0x000fea0003c00000 */
[----:B------:R-:W-:Y:S01]  /*20970*/  FMNMX.FTZ R106, R106, R0, !PT ;  /* 0x000000006a6a7209 */ /* 0x000fe20007810000 */
[----:B------:R-:W-:Y:S01]  /*20980*/  IMAD.MOV.U32 R4, RZ, RZ, R105 ;  /* 0x000000ffff047224 */ /* 0x000fe200078e0069 */
[----:B------:R-:W-:Y:S01]  /*20990*/  MOV R2, 0x209c0 ;  /* 0x000209c000027802 */ /* 0x000fe20000000f00 */
[----:B------:R-:W-:Y:S02]  /*209a0*/  IMAD.MOV.U32 R0, RZ, RZ, 0x2 ;  /* 0x00000002ff007424 */ /* 0x000fe400078e00ff */
        /* <DEDUP_REMOVED lines=26> */
[----:B------:R-:W-:Y:S01]  /*20b50*/  MOV R10, R0 ;  /* 0x00000000000a7202 */ /* 0x000fe20000000f00 */
[----:B------:R-:W-:Y:S05]  /*20b60*/  BRA `(.L_x_1769) ;  /* 0xffff17c000007947 */ /* 0x000fea000383ffff */
.L_x_1660:
[----:B------:R-:W-:Y:S01]  /*20b70*/  MOV R0, RZ ;  /* 0x000000ff00007202 */ /* 0x000fe20000000f00 */
[----:B------:R-:W-:Y:S01]  /*20b80*/  IMAD.MOV.U32 R43, RZ, RZ, R5 ;  /* 0x000000ffff2b7224 */ /* 0x000fe200078e0005 */
[----:B------:R-:W-:Y:S01]  /*20b90*/  MOV R2, 0x20bc0 ;  /* 0x00020bc000027802 */ /* 0x000fe20000000f00 */
[----:B------:R-:W-:Y:S02]  /*20ba0*/  IMAD.MOV.U32 R3, RZ, RZ, 0x1c1f ;  /* 0x00001c1fff037424 */ /* 0x000fe400078e00ff */
[----:B------:R-:W-:Y:S05]  /*20bb0*/  CALL.REL.NOINC `($__internal_24_$__cuda_sm70_shflsync_idx_p) ;  /* 0x0000256000007944 */ /* 0x000fea0003c00000 */
[----:B------:R-:W-:Y:S01]  /*20bc0*/  MOV R4, R0 ;  /* 0x0000000000047202 */ /* 0x000fe20000000f00 */
[----:B------:R-:W-:-:S05]  /*20bd0*/  BRA `(.L_x_1770) ;  /* 0xffff2bb000007947 */ /* 0x000fca000383ffff */
.L_x_1661:
[----:B------:R-:W-:Y:S01]  /*20be0*/  MOV R0, RZ ;  /* 0x000000ff00007202 */ /* 0x000fe20000000f00 */
[----:B------:R-:W-:Y:S01]  /*20bf0*/  IMAD.MOV.U32 R43, RZ, RZ, R10 ;  /* 0x000000ffff2b7224 */ /* 0x000fe200078e000a */
[----:B------:R-:W-:Y:S01]  /*20c00*/  MOV R2, 0x20c30 ;  /* 0x00020c3000027802 */ /* 0x000fe20000000f00 */
[----:B------:R-:W-:Y:S02]  /*20c10*/  IMAD.MOV.U32 R3, RZ, RZ, 0x1c1f ;  /* 0x00001c1fff037424 */ /* 0x000fe400078e00ff */
[----:B-12---:R-:W-:Y:S05]  /*20c20*/  CALL.REL.NOINC `($__internal_24_$__cuda_sm70_shflsync_idx_p) ;  /* 0x000024f000007944 */ /* 0x006fea0003c00000 */
[----:B------:R-:W-:-:S05]  /*20c30*/  BRA `(.L_x_1771) ;  /* 0xffff2b7000007947 */ /* 0x000fca000383ffff */
.L_x_1662:
[----:B------:R-:W-:Y:S01]  /*20c40*/  MOV R0, 0x1 ;  /* 0x0000000100007802 */ /* 0x000fe20000000f00 */
[----:B------:R-:W-:Y:S01]  /*20c50*/  IMAD.MOV.U32 R43, RZ, RZ, R5 ;  /* 0x000000ffff2b7224 */ /* 0x000fe200078e0005 */
[----:B----4-:R-:W-:Y:S01]  /*20c60*/  MOV R2, 0x20c90 ;  /* 0x00020c9000027802 */ /* 0x010fe20000000f00 */
[----:B------:R-:W-:Y:S02]  /*20c70*/  IMAD.MOV.U32 R3, RZ, RZ, 0x1c1f ;  /* 0x00001c1fff037424 */ /* 0x000fe400078e00ff */
[----:B-1----:R-:W-:Y:S05]  /*20c80*/  CALL.REL.NOINC `($__internal_24_$__cuda_sm70_shflsync_idx_p) ;  /* 0x0000249000007944 */ /* 0x002fea0003c00000 */
[----:B------:R-:W-:Y:S01]  /*20c90*/  MOV R3, 0x1c1f ;  /* 0x00001c1f00037802 */ /* 0x000fe20000000f00 */
[----:B------:R-:W-:Y:S01]  /*20ca0*/  IMAD.MOV.U32 R4, RZ, RZ, R0 ;  /* 0x000000ffff047224 */ /* 0x000fe200078e0000 */
[----:B------:R-:W-:Y:S01]  /*20cb0*/  MOV R0, 0x1 ;  /* 0x0000000100007802 */ /* 0x000fe20000000f00 */
[----:B------:R-:W-:Y:S01]  /*20cc0*/  IMAD.MOV.U32 R43, RZ, RZ, R10 ;  /* 0x000000ffff2b7224 */ /* 0x000fe200078e000a */
[----:B------:R-:W-:Y:S02]  /*20cd0*/  MOV R2, 0x20cf0 ;  /* 0x00020cf000027802 */ /* 0x000fe40000000f00 */
[----:B------:R-:W-:Y:S05]  /*20ce0*/  CALL.REL.NOINC `($__internal_24_$__cuda_sm70_shflsync_idx_p) ;  /* 0x0000243000007944 */ /* 0x000fea0003c00000 */
[----:B------:R-:W-:-:S05]  /*20cf0*/  BRA `(.L_x_1772) ;  /* 0xffff2c2000007947 */ /* 0x000fca000383ffff */
.L_x_1665:
[----:B------:R-:W-:Y:S01]  /*20d00*/  MOV R0, RZ ;  /* 0x000000ff00007202 */ /* 0x000fe20000000f00 */
[----:B------:R-:W-:Y:S01]  /*20d10*/  IMAD.MOV.U32 R43, RZ, RZ, R10 ;  /* 0x000000ffff2b7224 */ /* 0x000fe200078e000a */
[----:B------:R-:W-:Y:S01]  /*20d20*/  MOV R2, 0x20d50 ;  /* 0x00020d5000027802 */ /* 0x000fe20000000f00 */
[----:B------:R-:W-:Y:S02]  /*20d30*/  IMAD.MOV.U32 R3, RZ, RZ, 0x1c1f ;  /* 0x00001c1fff037424 */ /* 0x000fe400078e00ff */
[----:B------:R-:W-:Y:S05]  /*20d40*/  CALL.REL.NOINC `($__internal_24_$__cuda_sm70_shflsync_idx_p) ;  /* 0x000023d000007944 */ /* 0x000fea0003c00000 */
[----:B------:R-:W-:Y:S01]  /*20d50*/  MOV R4, R0 ;  /* 0x0000000000047202 */ /* 0x000fe20000000f00 */
[----:B------:R-:W-:-:S05]  /*20d60*/  BRA `(.L_x_1773) ;  /* 0xffff3b5000007947 */ /* 0x000fca000383ffff */
.L_x_1666:
[----:B------:R-:W-:Y:S01]  /*20d70*/  MOV R0, RZ ;  /* 0x000000ff00007202 */ /* 0x000fe20000000f00 */
[----:B------:R-:W-:Y:S01]  /*20d80*/  IMAD.MOV.U32 R43, RZ, RZ, R11 ;  /* 0x000000ffff2b7224 */ /* 0x000fe200078e000b */
[----:B------:R-:W-:Y:S01]  /*20d90*/  MOV R2, 0x20dc0 ;  /* 0x00020dc000027802 */ /* 0x000fe20000000f00 */
[----:B------:R-:W-:Y:S02]  /*20da0*/  IMAD.MOV.U32 R3, RZ, RZ, 0x1c1f ;  /* 0x00001c1fff037424 */ /* 0x000fe400078e00ff */
[----:B-12---:R-:W-:Y:S05]  /*20db0*/  CALL.REL.NOINC `($__internal_24_$__cuda_sm70_shflsync_idx_p) ;  /* 0x0000236000007944 */ /* 0x006fea0003c00000 */
[----:B------:R-:W-:-:S05]  /*20dc0*/  BRA `(.L_x_1774) ;  /* 0xffff3b1000007947 */ /* 0x000fca000383ffff */
.L_x_1667:
[----:B------:R-:W-:Y:S01]  /*20dd0*/  MOV R0, 0x1 ;  /* 0x0000000100007802 */ /* 0x000fe20000000f00 */
[----:B------:R-:W-:Y:S01]  /*20de0*/  IMAD.MOV.U32 R43, RZ, RZ, R10 ;  /* 0x000000ffff2b7224 */ /* 0x000fe200078e000a */
[----:B---3--:R-:W-:Y:S01]  /*20df0*/  MOV R2, 0x20e20 ;  /* 0x00020e2000027802 */ /* 0x008fe20000000f00 */
[----:B------:R-:W-:Y:S03]  /*20e00*/  IMAD.MOV.U32 R3, RZ, RZ, 0x1c1f ;  /* 0x00001c1fff037424 */ /* 0x000fe600078e00ff */
        /* <DEDUP_REMOVED lines=8> */
.L_x_1668:
[----:B------:R-:W-:Y:S01]  /*20e90*/  MOV R0, RZ ;  /* 0x000000ff00007202 */ /* 0x000fe20000000f00 */
[----:B------:R-:W-:Y:S01]  /*20ea0*/  IMAD.MOV.U32 R43, RZ, RZ, R4 ;  /* 0x000000ffff2b7224 */ /* 0x000fe200078e0004 */
[----:B------:R-:W-:Y:S01]  /*20eb0*/  MOV R2, 0x20ee0 ;  /* 0x00020ee000027802 */ /* 0x000fe20000000f00 */
[----:B------:R-:W-:Y:S02]  /*20ec0*/  IMAD.MOV.U32 R3, RZ, RZ, 0x1c1f ;  /* 0x00001c1fff037424 */ /* 0x000fe400078e00ff */
[----:B------:R-:W-:Y:S05]  /*20ed0*/  CALL.REL.NOINC `($__internal_24_$__cuda_sm70_shflsync_idx_p) ;  /* 0x0000224000007944 */ /* 0x000fea0003c00000 */
[----:B------:R-:W-:-:S05]  /*20ee0*/  BRA `(.L_x_1776) ;  /* 0xffff3d6000007947 */ /* 0x000fca000383ffff */
.L_x_1669:
[----:B------:R-:W-:Y:S01]  /*20ef0*/  MOV R0, 0x1 ;  /* 0x0000000100007802 */ /* 0x000fe20000000f00 */
[----:B------:R-:W-:Y:S01]  /*20f00*/  IMAD.MOV.U32 R43, RZ, RZ, R4 ;  /* 0x000000ffff2b7224 */ /* 0x000fe200078e0004 */
[----:B------:R-:W-:Y:S01]  /*20f10*/  MOV R2, 0x20f40 ;  /* 0x00020f4000027802 */ /* 0x000fe20000000f00 */
[----:B------:R-:W-:Y:S02]  /*20f20*/  IMAD.MOV.U32 R3, RZ, RZ, 0x1c1f ;  /* 0x00001c1fff037424 */ /* 0x000fe400078e00ff */
[----:B-1----:R-:W-:Y:S05]  /*20f30*/  CALL.REL.NOINC `($__internal_24_$__cuda_sm70_shflsync_idx_p) ;  /* 0x000021e000007944 */ /* 0x002fea0003c00000 */
        /* <DEDUP_REMOVED lines=12> */
[C---:B------:R-:W-:Y:S02]  /*21000*/  ISETP.GT.AND P0, PT, R0.reuse, 0x18, PT ;  /* 0x000000180000780c */ /* 0x040fe40003f04270 */
        /* <DEDUP_REMOVED lines=9> */
[----:B------:R-:W-:Y:S01]  /*210a0*/  ISETP.GT.AND P0, PT, R0, 0x29, PT ;  /* 0x000000290000780c */ /* 0x000fe20003f04270 */
[----:B------:R-:W-:Y:S01]  /*210b0*/  IMAD.MOV.U32 R0, RZ, RZ, 0x2 ;  /* 0x00000002ff007424 */ /* 0x000fe200078e00ff */
[----:B------:R-:W-:Y:S02]  /*210c0*/  FSEL R29, R29, -INF , P4 ;  /* 0xff8000001d1d7808 */ /* 0x000fe40002000000 */
[----:B------:R-:W-:Y:S02]  /*210d0*/  FSEL R28, R28, -INF , P3 ;  /* 0xff8000001c1c7808 */ /* 0x000fe40001800000 */
[----:B------:R-:W-:Y:S02]  /*210e0*/  FSEL R27, R27, -INF , P2 ;  /* 0xff8000001b1b7808 */ /* 0x000fe40001000000 */
[----:B------:R-:W-:Y:S02]  /*210f0*/  FSEL R26, R23, -INF , P1 ;  /* 0xff800000171a7808 */ /* 0x000fe40000800000 */
[----:B------:R-:W-:Y:S02]  /*21100*/  FSEL R25, R22, -INF , P0 ;  /* 0xff80000016197808 */ /* 0x000fe40000000000 */
[----:B------:R-:W-:Y:S05]  /*21110*/  CALL.REL.NOINC `($__internal_24_$__cuda_sm70_shflsync_idx_p) ;  /* 0x0000200000007944 */ /* 0x000fea0003c00000 */
        /* <DEDUP_REMOVED lines=105> */
[----:B------:R-:W-:Y:S05]  /*217b0*/  CALL.REL.NOINC `($__internal_23_$__cuda_sm70_shflsync_bfly_p) ;  /* 0x0000190000007944 */ /* 0x000fea0003c00000 */
[----:B------:R-:W-:Y:S01]  /*217c0*/  FMNMX.FTZ R4, R4, R0, !PT ;  /* 0x0000000004047209 */ /* 0x000fe20007810000 */
[----:B------:R-:W-:Y:S01]  /*217d0*/  IMAD.MOV.U32 R0, RZ, RZ, 0x1 ;  /* 0x00000001ff007424 */ /* 0x000fe200078e00ff */
[----:B------:R-:W-:Y:S02]  /*217e0*/  MOV R2, 0x21800 ;  /* 0x0002180000027802 */ /* 0x000fe40000000f00 */
        /* <DEDUP_REMOVED lines=28> */
[----:B------:R-:W-:-:S05]  /*219b0*/  BRA `(.L_x_1777) ;  /* 0xffff3d0000007947 */ /* 0x000fca000383ffff */
.L_x_1672:
[----:B-1--4-:R-:W-:Y:S01]  /*219c0*/  MOV R0, RZ ;  /* 0x000000ff00007202 */ /* 0x012fe20000000f00 */
[----:B------:R-:W-:Y:S01]  /*219d0*/  IMAD.MOV.U32 R43, RZ, RZ, R4 ;  /* 0x000000ffff2b7224 */ /* 0x000fe200078e0004 */
[----:B------:R-:W-:Y:S01]  /*219e0*/  MOV R2, 0x21a10 ;  /* 0x00021a1000027802 */ /* 0x000fe20000000f00 */
[----:B------:R-:W-:Y:S02]  /*219f0*/  IMAD.MOV.U32 R3, RZ, RZ, 0x1c1f ;  /* 0x00001c1fff037424 */ /* 0x000fe400078e00ff */
[----:B------:R-:W-:Y:S05]  /*21a00*/  CALL.REL.NOINC `($__internal_24_$__cuda_sm70_shflsync_idx_p) ;  /* 0x0000171000007944 */ /* 0x000fea0003c00000 */
[----:B------:R-:W-:-:S05]  /*21a10*/  BRA `(.L_x_1778) ;  /* 0xffff576000007947 */ /* 0x000fca000383ffff */
.L_x_1675:
[----:B------:R-:W-:Y:S01]  /*21a20*/  MOV R0, 0x1 ;  /* 0x0000000100007802 */ /* 0x000fe20000000f00 */
[----:B------:R-:W-:Y:S01]  /*21a30*/  IMAD.MOV.U32 R43, RZ, RZ, R4 ;  /* 0x000000ffff2b7224 */ /* 0x000fe200078e0004 */
[----:B--2---:R-:W-:Y:S01]  /*21a40*/  MOV R2, 0x21a70 ;  /* 0x00021a7000027802 */ /* 0x004fe20000000f00 */
[----:B------:R-:W-:Y:S02]  /*21a50*/  IMAD.MOV.U32 R3, RZ, RZ, 0x1c1f ;  /* 0x00001c1fff037424 */ /* 0x000fe400078e00ff */
[----:B------:R-:W-:Y:S05]  /*21a60*/  CALL.REL.NOINC `($__internal_24_$__cuda_sm70_shflsync_idx_p) ;  /* 0x000016b000007944 */ /* 0x000fea0003c00000 */
[----:B------:R-:W-:Y:S01]  /*21a70*/  MOV R3, 0x1c1f ;  /* 0x00001c1f00037802 */ /* 0x000fe20000000f00 */
[----:B------:R-:W-:Y:S01]  /*21a80*/  IMAD.MOV.U32 R4, RZ, RZ, R0 ;  /* 0x000000ffff047224 */ /* 0x000fe200078e0000 */
[----:B------:R-:W-:Y:S01]  /*21a90*/  MOV R0, 0x1 ;  /* 0x0000000100007802 */ /* 0x000fe20000000f00 */
[----:B------:R-:W-:Y:S01]  /*21aa0*/  IMAD.MOV.U32 R43, RZ, RZ, R6 ;  /* 0x000000ffff2b7224 */ /* 0x000fe200078e0006 */
[----:B------:R-:W-:Y:S02]  /*21ab0*/  MOV R2, 0x21ad0 ;  /* 0x00021ad000027802 */ /* 0x000fe40000000f00 */
[----:B------:R-:W-:Y:S05]  /*21ac0*/  CALL.REL.NOINC `($__internal_24_$__cuda_sm70_shflsync_idx_p) ;  /* 0x0000165000007944 */ /* 0x000fea0003c00000 */
[----:B------:R-:W-:-:S05]  /*21ad0*/  BRA `(.L_x_1779) ;  /* 0xffff582000007947 */ /* 0x000fca000383ffff */
.L_x_1678:
[----:B------:R-:W-:Y:S01]  /*21ae0*/  MOV R0, RZ ;  /* 0x000000ff00007202 */ /* 0x000fe20000000f00 */
[----:B------:R-:W-:Y:S01]  /*21af0*/  IMAD.MOV.U32 R43, RZ, RZ, R10 ;  /* 0x000000ffff2b7224 */ /* 0x000fe200078e000a */
[----:B------:R-:W-:Y:S01]  /*21b00*/  MOV R2, 0x21b30 ;  /* 0x00021b3000027802 */ /* 0x000fe20000000f00 */
[----:B------:R-:W-:Y:S02]  /*21b10*/  IMAD.MOV.U32 R3, RZ, RZ, 0x1c1f ;  /* 0x00001c1fff037424 */ /* 0x000fe400078e00ff */
[----:B------:R-:W-:Y:S05]  /*21b20*/  CALL.REL.NOINC `($__internal_24_$__cuda_sm70_shflsync_idx_p) ;  /* 0x000015f000007944 */ /* 0x000fea0003c00000 */
[----:B------:R-:W-:Y:S01]  /*21b30*/  MOV R4, R0 ;  /* 0x0000000000047202 */ /* 0x000fe20000000f00 */
[----:B------:R-:W-:-:S05]  /*21b40*/  BRA `(.L_x_1780) ;  /* 0xffff676000007947 */ /* 0x000fca000383ffff */
.L_x_1679:
[----:B------:R-:W-:Y:S01]  /*21b50*/  MOV R0, RZ ;  /* 0x000000ff00007202 */ /* 0x000fe20000000f00 */
[----:B------:R-:W-:Y:S01]  /*21b60*/  IMAD.MOV.U32 R43, RZ, RZ, R11 ;  /* 0x000000ffff2b7224 */ /* 0x000fe200078e000b */
[----:B------:R-:W-:Y:S01]  /*21b70*/  MOV R2, 0x21ba0 ;  /* 0x00021ba000027802 */ /* 0x000fe20000000f00 */
[----:B------:R-:W-:Y:S02]  /*21b80*/  IMAD.MOV.U32 R3, RZ, RZ, 0x1c1f ;  /* 0x00001c1fff037424 */ /* 0x000fe400078e00ff */
[----:B-12---:R-:W-:Y:S05]  /*21b90*/  CALL.REL.NOINC `($__internal_24_$__cuda_sm70_shflsync_idx_p) ;  /* 0x0000158000007944 */ /* 0x006fea0003c00000 */
[----:B------:R-:W-:-:S05]  /*21ba0*/  BRA `(.L_x_1781) ;  /* 0xffff672000007947 */ /* 0x000fca000383ffff */
.L_x_1680:
[----:B------:R-:W-:Y:S01]  /*21bb0*/  MOV R0, 0x1 ;  /* 0x0000000100007802 */ /* 0x000fe20000000f00 */
[----:B------:R-:W-:Y:S01]  /*21bc0*/  IMAD.MOV.U32 R43, RZ, RZ, R10 ;  /* 0x000000ffff2b7224 */ /* 0x000fe200078e000a */
[----:B----4-:R-:W-:Y:S01]  /*21bd0*/  MOV R2, 0x21c00 ;  /* 0x00021c0000027802 */ /* 0x010fe20000000f00 */
[----:B------:R-:W-:Y:S03]  /*21be0*/  IMAD.MOV.U32 R3, RZ, RZ, 0x1c1f ;  /* 0x00001c1fff037424 */ /* 0x000fe600078e00ff */
[----:B-1-3--:R-:W-:Y:S05]  /*21bf0*/  CALL.REL.NOINC `($__internal_24_$__cuda_sm70_shflsync_idx_p) ;  /* 0x0000152000007944 */ /* 0x00afea0003c00000 */
[----:B------:R-:W-:Y:S01]  /*21c00*/  MOV R3, 0x1c1f ;  /* 0x00001c1f00037802 */ /* 0x000fe20000000f00 */
[----:B------:R-:W-:Y:S01]  /*21c10*/  IMAD.MOV.U32 R4, RZ, RZ, R0 ;  /* 0x000000ffff047224 */ /* 0x000fe200078e0000 */
[----:B------:R-:W-:Y:S01]  /*21c20*/  MOV R0, 0x1 ;  /* 0x0000000100007802 */ /* 0x000fe20000000f00 */
[----:B------:R-:W-:Y:S01]  /*21c30*/  IMAD.MOV.U32 R43, RZ, RZ, R11 ;  /* 0x000000ffff2b7224 */ /* 0x000fe200078e000b */
[----:B------:R-:W-:Y:S02]  /*21c40*/  MOV R2, 0x21c60 ;  /* 0x00021c6000027802 */ /* 0x000fe40000000f00 */
[----:B------:R-:W-:Y:S05]  /*21c50*/  CALL.REL.NOINC `($__internal_24_$__cuda_sm70_shflsync_idx_p) ;  /* 0x000014c000007944 */ /* 0x000fea0003c00000 */
[----:B------:R-:W-:-:S05]  /*21c60*/  BRA `(.L_x_1782) ;  /* 0xffff676000007947 */ /* 0x000fca000383ffff */
.L_x_1681:
[----:B------:R-:W-:Y:S02]  /*21c70*/  MOV R0, 0x2 ;  /* 0x0000000200007802 */ /* 0x000fe40000000f00 */
[----:B------:R-:W-:Y:S02]  /*21c80*/  MOV R2, 0x21ca0 ;  /* 0x00021ca000027802 */ /* 0x000fe40000000f00 */
[----:B------:R-:W-:Y:S05]  /*21c90*/  CALL.REL.NOINC `($__internal_23_$__cuda_sm70_shflsync_bfly_p) ;  /* 0x0000142000007944 */ /* 0x000fea0003c00000 */
[----:B------:R-:W-:-:S05]  /*21ca0*/  BRA `(.L_x_1783) ;  /* 0xffff6b2000007947 */ /* 0x000fca000383ffff */
.L_x_1682:
[----:B------:R-:W-:Y:S02]  /*21cb0*/  MOV R0, 0x1 ;  /* 0x0000000100007802 */ /* 0x000fe40000000f00 */
        /* <DEDUP_REMOVED lines=30> */
.L_x_1684:
[----:B------:R-:W-:Y:S01]  /*21ea0*/  IMAD.MOV.U32 R4, RZ, RZ, R225 ;  /* 0x000000ffff047224 */ /* 0x000fe200078e00e1 */
[----:B------:R-:W-:-:S02]  /*21eb0*/  MOV R0, 0x2 ;  /* 0x0000000200007802 */ /* 0x000fc40000000f00 */
[----:B------:R-:W-:Y:S02]  /*21ec0*/  MOV R2, 0x21ee0 ;  /* 0x00021ee000027802 */ /* 0x000fe40000000f00 */
[----:B------:R-:W-:Y:S05]  /*21ed0*/  CALL.REL.NOINC `($__internal_23_$__cuda_sm70_shflsync_bfly_p) ;  /* 0x000011e000007944 */ /* 0x000fea0003c00000 */
[----:B------:R-:W-:Y:S05]  /*21ee0*/  BRA `(.L_x_1785) ;  /* 0xffff81a000007947 */ /* 0x000fea000383ffff */
.L_x_1685:
[----:B------:R-:W-:Y:S02]  /*21ef0*/  MOV R0, 0x1 ;  /* 0x0000000100007802 */ /* 0x000fe40000000f00 */
[----:B------:R-:W-:Y:S02]  /*21f00*/  MOV R2, 0x21f20 ;  /* 0x00021f2000027802 */ /* 0x000fe40000000f00 */
[----:B-1----:R-:W-:Y:S05]  /*21f10*/  CALL.REL.NOINC `($__internal_23_$__cuda_sm70_shflsync_bfly_p) ;  /* 0x000011a000007944 */ /* 0x002fea0003c00000 */
[----:B------:R-:W-:Y:S01]  /*21f20*/  FADD.FTZ R9, R4, R0 ;  /* 0x0000000004097221 */ /* 0x000fe20000010000 */
[----:B------:R-:W-:Y:S02]  /*21f30*/  MOV R4, R236 ;  /* 0x000000ec00047202 */ /* 0x000fe40000000f00 */
[----:B------:R-:W-:Y:S02]  /*21f40*/  MOV R0, 0x2 ;  /* 0x0000000200007802 */ /* 0x000fe40000000f00 */
[----:B------:R-:W-:Y:S02]  /*21f50*/  MOV R2, 0x21f70 ;  /* 0x00021f7000027802 */ /* 0x000fe40000000f00 */
[----:B------:R-:W-:Y:S05]  /*21f60*/  CALL.REL.NOINC `($__internal_23_$__cuda_sm70_shflsync_bfly_p) ;  /* 0x0000115000007944 */ /* 0x000fea0003c00000 */
[----:B------:R-:W-:Y:S01]  /*21f70*/  FADD.FTZ R8, R236, R0 ;  /* 0x00000000ec087221 */ /* 0x000fe20000010000 */
[----:B------:R-:W-:Y:S02]  /*21f80*/  MOV R0, 0x1 ;  /* 0x0000000100007802 */ /* 0x000fe40000000f00 */
[----:B------:R-:W-:-:S02]  /*21f90*/  MOV R2, 0x21fc0 ;  /* 0x00021fc000027802 */ /* 0x000fc40000000f00 */
[----:B------:R-:W-:Y:S02]  /*21fa0*/  MOV R4, R8 ;  /* 0x0000000800047202 */ /* 0x000fe40000000f00 */
[----:B------:R-:W-:Y:S05]  /*21fb0*/  CALL.REL.NOINC `($__internal_23_$__cuda_sm70_shflsync_bfly_p) ;  /* 0x0000110000007944 */ /* 0x000fea0003c00000 */
[----:B------:R-:W-:Y:S01]  /*21fc0*/  FADD.FTZ R8, R8, R0 ;  /* 0x0000000008087221 */ /* 0x000fe20000010000 */
[----:B------:R-:W-:Y:S02]  /*21fd0*/  MOV R4, R237 ;  /* 0x000000ed00047202 */ /* 0x000fe40000000f00 */
[----:B------:R-:W-:Y:S02]  /*21fe0*/  MOV R0, 0x2 ;  /* 0x0000000200007802 */ /* 0x000fe40000000f00 */
[----:B------:R-:W-:Y:S02]  /*21ff0*/  MOV R2, 0x22010 ;  /* 0x0002201000027802 */ /* 0x000fe40000000f00 */
[----:B------:R-:W-:Y:S05]  /*22000*/  CALL.REL.NOINC `($__internal_23_$__cuda_sm70_shflsync_bfly_p) ;  /* 0x000010b000007944 */ /* 0x000fea0003c00000 */
[----:B------:R-:W-:Y:S01]  /*22010*/  FADD.FTZ R6, R237, R0 ;  /* 0x00000000ed067221 */ /* 0x000fe20000010000 */
[----:B------:R-:W-:Y:S02]  /*22020*/  MOV R0, 0x1 ;  /* 0x0000000100007802 */ /* 0x000fe40000000f00 */
[----:B------:R-:W-:Y:S02]  /*22030*/  MOV R2, 0x22060 ;  /* 0x0002206000027802 */ /* 0x000fe40000000f00 */
[----:B------:R-:W-:-:S02]  /*22040*/  MOV R4, R6 ;  /* 0x0000000600047202 */ /* 0x000fc40000000f00 */
[----:B------:R-:W-:Y:S05]  /*22050*/  CALL.REL.NOINC `($__internal_23_$__cuda_sm70_shflsync_bfly_p) ;  /* 0x0000106000007944 */ /* 0x000fea0003c00000 */
[----:B------:R-:W-:Y:S01]  /*22060*/  FADD.FTZ R6, R6, R0 ;  /* 0x0000000006067221 */ /* 0x000fe20000010000 */
[----:B------:R-:W-:-:S02]  /*22070*/  MOV R4, R238 ;  /* 0x000000ee00047202 */ /* 0x000fc40000000f00 */
[----:B------:R-:W-:Y:S02]  /*22080*/  MOV R0, 0x2 ;  /* 0x0000000200007802 */ /* 0x000fe40000000f00 */
[----:B------:R-:W-:Y:S02]  /*22090*/  MOV R2, 0x220b0 ;  /* 0x000220b000027802 */ /* 0x000fe40000000f00 */
[----:B------:R-:W-:Y:S05]  /*220a0*/  CALL.REL.NOINC `($__internal_23_$__cuda_sm70_shflsync_bfly_p) ;  /* 0x0000101000007944 */ /* 0x000fea0003c00000 */
[----:B------:R-:W-:Y:S01]  /*220b0*/  FADD.FTZ R10, R238, R0 ;  /* 0x00000000ee0a7221 */ /* 0x000fe20000010000 */
[----:B------:R-:W-:Y:S02]  /*220c0*/  MOV R0, 0x1 ;  /* 0x0000000100007802 */ /* 0x000fe40000000f00 */
[----:B------:R-:W-:Y:S02]  /*220d0*/  MOV R2, 0x22100 ;  /* 0x0002210000027802 */ /* 0x000fe40000000f00 */
[----:B------:R-:W-:Y:S02]  /*220e0*/  MOV R4, R10 ;  /* 0x0000000a00047202 */ /* 0x000fe40000000f00 */
[----:B------:R-:W-:Y:S05]  /*220f0*/  CALL.REL.NOINC `($__internal_23_$__cuda_sm70_shflsync_bfly_p) ;  /* 0x00000fc000007944 */ /* 0x000fea0003c00000 */
[----:B------:R-:W-:Y:S01]  /*22100*/  MOV R12, R0 ;  /* 0x00000000000c7202 */ /* 0x000fe20000000f00 */
[----:B------:R-:W-:Y:S05]  /*22110*/  BRA `(.L_x_1786) ;  /* 0xffff806000007947 */ /* 0x000fea000383ffff */
.L_x_1692:
[----:B-1234-:R-:W-:Y:S01]  /*22120*/  IMAD.MOV.U32 R43, RZ, RZ, R12 ;  /* 0x000000ffff2b7224 */ /* 0x01efe200078e000c */
[----:B------:R-:W-:Y:S01]  /*22130*/  MOV R0, RZ ;  /* 0x000000ff00007202 */ /* 0x000fe20000000f00 */
[----:B------:R-:W-:Y:S01]  /*22140*/  IMAD.MOV.U32 R3, RZ, RZ, 0x1c1f ;  /* 0x00001c1fff037424 */ /* 0x000fe200078e00ff */
[----:B------:R-:W-:-:S02]  /*22150*/  MOV R2, 0x22170 ;  /* 0x0002217000027802 */ /* 0x000fc40000000f00 */
[----:B------:R-:W-:Y:S05]  /*22160*/  CALL.REL.NOINC `($__internal_24_$__cuda_sm70_shflsync_idx_p) ;  /* 0x00000fb000007944 */ /* 0x000fea0003c00000 */
[----:B------:R-:W-:Y:S01]  /*22170*/  MOV R5, R0 ;  /* 0x0000000000057202 */ /* 0x000fe20000000f00 */
[----:B------:R-:W-:Y:S05]  /*22180*/  BRA `(.L_x_1787) ;  /* 0xffff9a9000007947 */ /* 0x000fea000383ffff */
.L_x_1693:
[----:B------:R-:W-:Y:S01]  /*22190*/  IMAD.MOV.U32 R43, RZ, RZ, R13 ;  /* 0x000000ffff2b7224 */ /* 0x000fe200078e000d */
[----:B------:R-:W-:Y:S01]  /*221a0*/  MOV R0, RZ ;  /* 0x000000ff00007202 */ /* 0x000fe20000000f00 */
[----:B------:R-:W-:Y:S01]  /*221b0*/  IMAD.MOV.U32 R3, RZ, RZ, 0x1c1f ;  /* 0x00001c1fff037424 */ /* 0x000fe200078e00ff */
[----:B------:R-:W-:-:S02]  /*221c0*/  MOV R2, 0x221e0 ;  /* 0x000221e000027802 */ /* 0x000fc40000000f00 */
[----:B-12---:R-:W-:Y:S05]  /*221d0*/  CALL.REL.NOINC `($__internal_24_$__cuda_sm70_shflsync_idx_p) ;  /* 0x00000f4000007944 */ /* 0x006fea0003c00000 */
[----:B------:R-:W-:Y:S05]  /*221e0*/  BRA `(.L_x_1788) ;  /* 0xffff9a5000007947 */ /* 0x000fea000383ffff */
.L_x_1696:
[----:B------:R-:W-:Y:S01]  /*221f0*/  IMAD.MOV.U32 R43, RZ, RZ, R12 ;  /* 0x000000ffff2b7224 */ /* 0x000fe200078e000c */
[----:B----4-:R-:W-:Y:S01]  /*22200*/  MOV R0, 0x1 ;  /* 0x0000000100007802 */ /* 0x010fe20000000f00 */
[----:B--2---:R-:W-:Y:S01]  /*22210*/  IMAD.MOV.U32 R3, RZ, RZ, 0x1c1f ;  /* 0x00001c1fff037424 */ /* 0x004fe200078e00ff */
[----:B------:R-:W-:-:S02]  /*22220*/  MOV R2, 0x22240 ;  /* 0x0002224000027802 */ /* 0x000fc40000000f00 */
        /* <DEDUP_REMOVED lines=8> */
.L_x_1699:
[----:B------:R-:W-:Y:S01]  /*222b0*/  IMAD.MOV.U32 R43, RZ, RZ, R12 ;  /* 0x000000ffff2b7224 */ /* 0x000fe200078e000c */
[----:B----4-:R-:W-:Y:S01]  /*222c0*/  MOV R0, 0x2 ;  /* 0x0000000200007802 */ /* 0x010fe20000000f00 */
[----:B-1----:R-:W-:Y:S01]  /*222d0*/  IMAD.MOV.U32 R3, RZ, RZ, 0x1c1f ;  /* 0x00001c1fff037424 */ /* 0x002fe200078e00ff */
[----:B------:R-:W-:Y:S02]  /*222e0*/  MOV R2, 0x22300 ;  /* 0x0002230000027802 */ /* 0x000fe40000000f00 */
[----:B--23--:R-:W-:Y:S05]  /*222f0*/  CALL.REL.NOINC `($__internal_24_$__cuda_sm70_shflsync_idx_p) ;  /* 0x00000e2000007944 */ /* 0x00cfea0003c00000 */
[----:B------:R-:W-:Y:S01]  /*22300*/  MOV R5, R0 ;  /* 0x0000000000057202 */ /* 0x000fe20000000f00 */
[----:B------:R-:W-:Y:S05]  /*22310*/  BRA `(.L_x_1790) ;  /* 0xffff9c0000007947 */ /* 0x000fea000383ffff */
.L_x_1700:
[----:B------:R-:W-:Y:S01]  /*22320*/  IMAD.MOV.U32 R43, RZ, RZ, R13 ;  /* 0x000000ffff2b7224 */ /* 0x000fe200078e000d */
[----:B----4-:R-:W-:Y:S01]  /*22330*/  MOV R0, 0x2 ;  /* 0x0000000200007802 */ /* 0x010fe20000000f00 */
[----:B------:R-:W-:Y:S01]  /*22340*/  IMAD.MOV.U32 R3, RZ, RZ, 0x1c1f ;  /* 0x00001c1fff037424 */ /* 0x000fe200078e00ff */
[----:B------:R-:W-:Y:S02]  /*22350*/  MOV R2, 0x22370 ;  /* 0x0002237000027802 */ /* 0x000fe40000000f00 */
[----:B-123--:R-:W-:Y:S05]  /*22360*/  CALL.REL.NOINC `($__internal_24_$__cuda_sm70_shflsync_idx_p) ;  /* 0x00000db000007944 */ /* 0x00efea0003c00000 */
[----:B------:R-:W-:Y:S05]  /*22370*/  BRA `(.L_x_1791) ;  /* 0xffff9bc000007947 */ /* 0x000fea000383ffff */
.L_x_1703:
[----:B------:R-:W-:Y:S01]  /*22380*/  IMAD.MOV.U32 R43, RZ, RZ, R12 ;  /* 0x000000ffff2b7224 */ /* 0x000fe200078e000c */
[----:B-1----:R-:W-:Y:S01]  /*22390*/  MOV R0, 0x3 ;  /* 0x0000000300007802 */ /* 0x002fe20000000f00 */
[----:B------:R-:W-:Y:S01]  /*223a0*/  IMAD.MOV.U32 R3, RZ, RZ, 0x1c1f ;  /* 0x00001c1fff037424 */ /* 0x000fe200078e00ff */
[----:B------:R-:W-:-:S02]  /*223b0*/  MOV R2, 0x223d0 ;  /* 0x000223d000027802 */ /* 0x000fc40000000f00 */
[----:B--234-:R-:W-:Y:S05]  /*223c0*/  CALL.REL.NOINC `($__internal_24_$__cuda_sm70_shflsync_idx_p) ;  /* 0x00000d5000007944 */ /* 0x01cfea0003c00000 */
[----:B------:R-:W-:Y:S01]  /*223d0*/  IMAD.MOV.U32 R5, RZ, RZ, R0 ;  /* 0x000000ffff057224 */ /* 0x000fe200078e0000 */
[----:B------:R-:W-:Y:S01]  /*223e0*/  MOV R0, 0x3 ;  /* 0x0000000300007802 */ /* 0x000fe20000000f00 */
[----:B------:R-:W-:Y:S01]  /*223f0*/  IMAD.MOV.U32 R43, RZ, RZ, R13 ;  /* 0x000000ffff2b7224 */ /* 0x000fe200078e000d */
[----:B------:R-:W-:-:S02]  /*22400*/  MOV R3, 0x1c1f ;  /* 0x00001c1f00037802 */ /* 0x000fc40000000f00 */
[----:B------:R-:W-:Y:S02]  /*22410*/  MOV R2, 0x22430 ;  /* 0x0002243000027802 */ /* 0x000fe40000000f00 */
[----:B------:R-:W-:Y:S05]  /*22420*/  CALL.REL.NOINC `($__internal_24_$__cuda_sm70_shflsync_idx_p) ;  /* 0x00000cf000007944 */ /* 0x000fea0003c00000 */
[----:B------:R-:W-:Y:S05]  /*22430*/  BRA `(.L_x_1792) ;  /* 0xffff9c8000007947 */ /* 0x000fea000383ffff */
.L_x_1705:
[----:B------:R-:W-:Y:S01]  /*22440*/  IMAD.MOV.U32 R43, RZ, RZ, R6 ;  /* 0x000000ffff2b7224 */ /* 0x000fe200078e0006 */
[----:B------:R-:W-:Y:S01]  /*22450*/  MOV R0, RZ ;  /* 0x000000ff00007202 */ /* 0x000fe20000000f00 */
[----:B------:R-:W-:Y:S01]  /*22460*/  IMAD.MOV.U32 R3, RZ, RZ, 0x1c1f ;  /* 0x00001c1fff037424 */ /* 0x000fe200078e00ff */
[----:B------:R-:W-:Y:S02]  /*22470*/  MOV R2, 0x22490 ;  /* 0x0002249000027802 */ /* 0x000fe40000000f00 */
[----:B------:R-:W-:Y:S05]  /*22480*/  CALL.REL.NOINC `($__internal_24_$__cuda_sm70_shflsync_idx_p) ;  /* 0x00000c9000007944 */ /* 0x000fea0003c00000 */
[----:B------:R-:W-:Y:S01]  /*22490*/  MOV R4, R0 ;  /* 0x0000000000047202 */ /* 0x000fe20000000f00 */
[----:B------:R-:W-:Y:S05]  /*224a0*/  BRA `(.L_x_1793) ;  /* 0xffff9f8000007947 */ /* 0x000fea000383ffff */
.L_x_1706:
[----:B------:R-:W-:Y:S01]  /*224b0*/  IMAD.MOV.U32 R43, RZ, RZ, R5 ;  /* 0x000000ffff2b7224 */ /* 0x000fe200078e0005 */
[----:B------:R-:W-:Y:S01]  /*224c0*/  MOV R0, RZ ;  /* 0x000000ff00007202 */ /* 0x000fe20000000f00 */
[----:B------:R-:W-:Y:S01]  /*224d0*/  IMAD.MOV.U32 R3, RZ, RZ, 0x1c1f ;  /* 0x00001c1fff037424 */ /* 0x000fe200078e00ff */
[----:B------:R-:W-:Y:S02]  /*224e0*/  MOV R2, 0x22500 ;  /* 0x0002250000027802 */ /* 0x000fe40000000f00 */
[----:B-12---:R-:W-:Y:S05]  /*224f0*/  CALL.REL.NOINC `($__internal_24_$__cuda_sm70_shflsync_idx_p) ;  /* 0x00000c2000007944 */ /* 0x006fea0003c00000 */
[----:B------:R-:W-:Y:S05]  /*22500*/  BRA `(.L_x_1794) ;  /* 0xffff9f4000007947 */ /* 0x000fea000383ffff */
.L_x_1709:
        /* <DEDUP_REMOVED lines=12> */
.L_x_1712:
[----:B------:R-:W-:Y:S01]  /*225d0*/  IMAD.MOV.U32 R43, RZ, RZ, R6 ;  /* 0x000000ffff2b7224 */ /* 0x000fe200078e0006 */
[----:B----4-:R-:W-:Y:S01]  /*225e0*/  MOV R0, 0x2 ;  /* 0x0000000200007802 */ /* 0x010fe20000000f00 */
[----:B------:R-:W-:Y:S01]  /*225f0*/  IMAD.MOV.U32 R3, RZ, RZ, 0x1c1f ;  /* 0x00001c1fff037424 */ /* 0x000fe200078e00ff */
[----:B------:R-:W-:Y:S02]  /*22600*/  MOV R2, 0x22620 ;  /* 0x0002262000027802 */ /* 0x000fe40000000f00 */
[----:B-123--:R-:W-:Y:S05]  /*22610*/  CALL.REL.NOINC `($__internal_24_$__cuda_sm70_shflsync_idx_p) ;  /* 0x00000b0000007944 */ /* 0x00efea0003c00000 */
[----:B------:R-:W-:Y:S01]  /*22620*/  MOV R4, R0 ;  /* 0x0000000000047202 */ /* 0x000fe20000000f00 */
[----:B------:R-:W-:Y:S05]  /*22630*/  BRA `(.L_x_1796) ;  /* 0xffffa7c000007947 */ /* 0x000fea000383ffff */
.L_x_1713:
[----:B------:R-:W-:Y:S01]  /*22640*/  IMAD.MOV.U32 R43, RZ, RZ, R5 ;  /* 0x000000ffff2b7224 */ /* 0x000fe200078e0005 */
[----:B----4-:R-:W-:Y:S01]  /*22650*/  MOV R0, 0x2 ;  /* 0x0000000200007802 */ /* 0x010fe20000000f00 */
[----:B------:R-:W-:Y:S01]  /*22660*/  IMAD.MOV.U32 R3, RZ, RZ, 0x1c1f ;  /* 0x00001c1fff037424 */ /* 0x000fe200078e00ff */
[----:B------:R-:W-:Y:S02]  /*22670*/  MOV R2, 0x22690 ;  /* 0x0002269000027802 */ /* 0x000fe40000000f00 */
[----:B-123--:R-:W-:Y:S05]  /*22680*/  CALL.REL.NOINC `($__internal_24_$__cuda_sm70_shflsync_idx_p) ;  /* 0x00000a9000007944 */ /* 0x00efea0003c00000 */
[----:B------:R-:W-:Y:S05]  /*22690*/  BRA `(.L_x_1797) ;  /* 0xffffa78000007947 */ /* 0x000fea000383ffff */
.L_x_1716:
[----:B------:R-:W-:Y:S01]  /*226a0*/  IMAD.MOV.U32 R43, RZ, RZ, R6 ;  /* 0x000000ffff2b7224 */ /* 0x000fe200078e0006 */
[----:B-1----:R-:W-:Y:S01]  /*226b0*/  MOV R0, 0x3 ;  /* 0x0000000300007802 */ /* 0x002fe20000000f00 */
[----:B--2---:R-:W-:Y:S01]  /*226c0*/  IMAD.MOV.U32 R3, RZ, RZ, 0x1c1f ;  /* 0x00001c1fff037424 */ /* 0x004fe200078e00ff */
[----:B------:R-:W-:-:S02]  /*226d0*/  MOV R2, 0x226f0 ;  /* 0x000226f000027802 */ /* 0x000fc40000000f00 */
[----:B---34-:R-:W-:Y:S05]  /*226e0*/  CALL.REL.NOINC `($__internal_24_$__cuda_sm70_shflsync_idx_p) ;  /* 0x00000a3000007944 */ /* 0x018fea0003c00000 */
[----:B------:R-:W-:Y:S01]  /*226f0*/  IMAD.MOV.U32 R4, RZ, RZ, R0 ;  /* 0x000000ffff047224 */ /* 0x000fe200078e0000 */
[----:B------:R-:W-:Y:S01]  /*22700*/  MOV R0, 0x3 ;  /* 0x0000000300007802 */ /* 0x000fe20000000f00 */
[----:B------:R-:W-:Y:S01]  /*22710*/  IMAD.MOV.U32 R43, RZ, RZ, R5 ;  /* 0x000000ffff2b7224 */ /* 0x000fe200078e0005 */
[----:B------:R-:W-:-:S02]  /*22720*/  MOV R3, 0x1c1f ;  /* 0x00001c1f00037802 */ /* 0x000fc40000000f00 */
[----:B------:R-:W-:Y:S02]  /*22730*/  MOV R2, 0x22750 ;  /* 0x0002275000027802 */ /* 0x000fe40000000f00 */
[----:B------:R-:W-:Y:S05]  /*22740*/  CALL.REL.NOINC `($__internal_24_$__cuda_sm70_shflsync_idx_p) ;  /* 0x000009d000007944 */ /* 0x000fea0003c00000 */
[----:B------:R-:W-:Y:S05]  /*22750*/  BRA `(.L_x_1798) ;  /* 0xffffabb000007947 */ /* 0x000fea000383ffff */
.L_x_1720:
[----:B------:R-:W-:Y:S01]  /*22760*/  IMAD.MOV.U32 R43, RZ, RZ, R5 ;  /* 0x000000ffff2b7224 */ /* 0x000fe200078e0005 */
[----:B------:R-:W-:Y:S01]  /*22770*/  MOV R0, RZ ;  /* 0x000000ff00007202 */ /* 0x000fe20000000f00 */
[----:B------:R-:W-:Y:S01]  /*22780*/  IMAD.MOV.U32 R3, RZ, RZ, 0x1c1f ;  /* 0x00001c1fff037424 */ /* 0x000fe200078e00ff */
[----:B------:R-:W-:Y:S02]  /*22790*/  MOV R2, 0x227b0 ;  /* 0x000227b000027802 */ /* 0x000fe40000000f00 */
[----:B------:R-:W-:Y:S05]  /*227a0*/  CALL.REL.NOINC `($__internal_24_$__cuda_sm70_shflsync_idx_p) ;  /* 0x0000097000007944 */ /* 0x000fea0003c00000 */
[----:B------:R-:W-:Y:S01]  /*227b0*/  MOV R4, R0 ;  /* 0x0000000000047202 */ /* 0x000fe20000000f00 */
[----:B------:R-:W-:Y:S05]  /*227c0*/  BRA `(.L_x_1799) ;  /* 0xffffb7f000007947 */ /* 0x000fea000383ffff */
.L_x_1721:
[----:B------:R-:W-:Y:S01]  /*227d0*/  IMAD.MOV.U32 R43, RZ, RZ, R13 ;  /* 0x000000ffff2b7224 */ /* 0x000fe200078e000d */
[----:B------:R-:W-:Y:S01]  /*227e0*/  MOV R0, RZ ;  /* 0x000000ff00007202 */ /* 0x000fe20000000f00 */
[----:B------:R-:W-:Y:S01]  /*227f0*/  IMAD.MOV.U32 R3, RZ, RZ, 0x1c1f ;  /* 0x00001c1fff037424 */ /* 0x000fe200078e00ff */
[----:B------:R-:W-:Y:S02]  /*22800*/  MOV R2, 0x22820 ;  /* 0x0002282000027802 */ /* 0x000fe40000000f00 */
[----:B-12---:R-:W-:Y:S05]  /*22810*/  CALL.REL.NOINC `($__internal_24_$__cuda_sm70_shflsync_idx_p) ;  /* 0x0000090000007944 */ /* 0x006fea0003c00000 */
[----:B------:R-:W-:Y:S05]  /*22820*/  BRA `(.L_x_1800) ;  /* 0xffffb7b000007947 */ /* 0x000fea000383ffff */
.L_x_1724:
        /* <DEDUP_REMOVED lines=12> */
.L_x_1727:
[----:B------:R-:W-:Y:S01]  /*228f0*/  IMAD.MOV.U32 R43, RZ, RZ, R5 ;  /* 0x000000ffff2b7224 */ /* 0x000fe200078e0005 */
[----:B----4-:R-:W-:Y:S01]  /*22900*/  MOV R0, 0x2 ;  /* 0x0000000200007802 */ /* 0x010fe20000000f00 */
[----:B-1----:R-:W-:Y:S01]  /*22910*/  IMAD.MOV.U32 R3, RZ, RZ, 0x1c1f ;  /* 0x00001c1fff037424 */ /* 0x002fe200078e00ff */
[----:B------:R-:W-:Y:S02]  /*22920*/  MOV R2, 0x22940 ;  /* 0x0002294000027802 */ /* 0x000fe40000000f00 */
[----:B--23--:R-:W-:Y:S05]  /*22930*/  CALL.REL.NOINC `($__internal_24_$__cuda_sm70_shflsync_idx_p) ;  /* 0x000007e000007944 */ /* 0x00cfea0003c00000 */
[----:B------:R-:W-:Y:S01]  /*22940*/  MOV R4, R0 ;  /* 0x0000000000047202 */ /* 0x000fe20000000f00 */
[----:B------:R-:W-:Y:S05]  /*22950*/  BRA `(.L_x_1802) ;  /* 0xffffb97000007947 */ /* 0x000fea000383ffff */
.L_x_1728:
[----:B------:R-:W-:Y:S01]  /*22960*/  IMAD.MOV.U32 R43, RZ, RZ, R13 ;  /* 0x000000ffff2b7224 */ /* 0x000fe200078e000d */
[----:B----4-:R-:W-:Y:S01]  /*22970*/  MOV R0, 0x2 ;  /* 0x0000000200007802 */ /* 0x010fe20000000f00 */
[----:B------:R-:W-:Y:S01]  /*22980*/  IMAD.MOV.U32 R3, RZ, RZ, 0x1c1f ;  /* 0x00001c1fff037424 */ /* 0x000fe200078e00ff */
[----:B------:R-:W-:Y:S02]  /*22990*/  MOV R2, 0x229b0 ;  /* 0x000229b000027802 */ /* 0x000fe40000000f00 */
[----:B-123--:R-:W-:Y:S05]  /*229a0*/  CALL.REL.NOINC `($__internal_24_$__cuda_sm70_shflsync_idx_p) ;  /* 0x0000077000007944 */ /* 0x00efea0003c00000 */
[----:B------:R-:W-:Y:S05]  /*229b0*/  BRA `(.L_x_1803) ;  /* 0xffffb93000007947 */ /* 0x000fea000383ffff */
.L_x_1731:
        /* <DEDUP_REMOVED lines=12> */
.L_x_1733:
[----:B------:R-:W-:Y:S01]  /*22a80*/  IMAD.MOV.U32 R43, RZ, RZ, R42 ;  /* 0x000000ffff2b7224 */ /* 0x000fe200078e002a */
[----:B------:R-:W-:Y:S01]  /*22a90*/  MOV R0, RZ ;  /* 0x000000ff00007202 */ /* 0x000fe20000000f00 */
[----:B------:R-:W-:Y:S01]  /*22aa0*/  IMAD.MOV.U32 R3, RZ, RZ, 0x1f ;  /* 0x0000001fff037424 */ /* 0x000fe200078e00ff */
[----:B------:R-:W-:Y:S02]  /*22ab0*/  MOV R2, 0x22ad0 ;  /* 0x00022ad000027802 */ /* 0x000fe40000000f00 */
[----:B--234-:R-:W-:Y:S05]  /*22ac0*/  CALL.REL.NOINC `($__internal_24_$__cuda_sm70_shflsync_idx_p) ;  /* 0x0000065000007944 */ /* 0x01cfea0003c00000 */
[----:B------:R-:W-:Y:S01]  /*22ad0*/  MOV R10, R0 ;  /* 0x00000000000a7202 */ /* 0x000fe20000000f00 */
[----:B------:R-:W-:Y:S05]  /*22ae0*/  BRA `(.L_x_1805) ;  /* 0xffffbbb000007947 */ /* 0x000fea000383ffff */
.L_x_1734:
[----:B------:R-:W-:Y:S01]  /*22af0*/  IMAD.MOV.U32 R43, RZ, RZ, R42 ;  /* 0x000000ffff2b7224 */ /* 0x000fe200078e002a */
[----:B------:R-:W-:Y:S01]  /*22b00*/  MOV R0, 0x1 ;  /* 0x0000000100007802 */ /* 0x000fe20000000f00 */
[----:B------:R-:W-:Y:S01]  /*22b10*/  IMAD.MOV.U32 R3, RZ, RZ, 0x1f ;  /* 0x0000001fff037424 */ /* 0x000fe200078e00ff */
[----:B------:R-:W-:Y:S02]  /*22b20*/  MOV R2, 0x22b40 ;  /* 0x00022b4000027802 */ /* 0x000fe40000000f00 */
[----:B-1234-:R-:W-:Y:S05]  /*22b30*/  CALL.REL.NOINC `($__internal_24_$__cuda_sm70_shflsync_idx_p) ;  /* 0x000005e000007944 */ /* 0x01efea0003c00000 */
[----:B------:R-:W-:Y:S01]  /*22b40*/  MOV R9, R0 ;  /* 0x0000000000097202 */ /* 0x000fe20000000f00 */
[----:B------:R-:W-:Y:S05]  /*22b50*/  BRA `(.L_x_1806) ;  /* 0xffffbb6000007947 */ /* 0x000fea000383ffff */
.L_x_1735:
[----:B------:R-:W-:Y:S02]  /*22b60*/  MOV R3, 0x1 ;  /* 0x0000000100037802 */ /* 0x000fe40000000f00 */
[----:B------:R-:W-:-:S02]  /*22b70*/  MOV R2, 0x22b90 ;  /* 0x00022b9000027802 */ /* 0x000fc40000000f00 */
[----:B-1----:R-:W-:Y:S05]  /*22b80*/  CALL.REL.NOINC `($__internal_25_$__cuda_sm70_shflsync_up_p) ;  /* 0x000005e000007944 */ /* 0x002fea0003c00000 */
[----:B------:R-:W-:Y:S05]  /*22b90*/  BRA `(.L_x_1807) ;  /* 0xffffbc5000007947 */ /* 0x000fea000383ffff */
.L_x_1736:
[----:B------:R-:W-:Y:S02]  /*22ba0*/  MOV R3, 0x2 ;  /* 0x0000000200037802 */ /* 0x000fe40000000f00 */
[----:B------:R-:W-:-:S02]  /*22bb0*/  MOV R2, 0x22bd0 ;  /* 0x00022bd000027802 */ /* 0x000fc40000000f00 */
[----:B-1----:R-:W-:Y:S05]  /*22bc0*/  CALL.REL.NOINC `($__internal_25_$__cuda_sm70_shflsync_up_p) ;  /* 0x000005a000007944 */ /* 0x002fea0003c00000 */
        /* <DEDUP_REMOVED lines=23> */
.L_x_1740:
[----:B------:R-:W-:Y:S02]  /*22d40*/  MOV R3, 0x1 ;  /* 0x0000000100037802 */ /* 0x000fe40000000f00 */
[----:B------:R-:W-:-:S02]  /*22d50*/  MOV R2, 0x22d70 ;  /* 0x00022d7000027802 */ /* 0x000fc40000000f00 */
[----:B-1----:R-:W-:Y:S05]  /*22d60*/  CALL.REL.NOINC `($__internal_25_$__cuda_sm70_shflsync_up_p) ;  /* 0x0000040000007944 */ /* 0x002fea0003c00000 */
[----:B------:R-:W-:Y:S01]  /*22d70*/  MOV R2, R4 ;  /* 0x0000000400027202 */ /* 0x000fe20000000f00 */
[----:B------:R-:W-:Y:S05]  /*22d80*/  BRA `(.L_x_1809) ;  /* 0xffffbcd000007947 */ /* 0x000fea000383ffff */
.L_x_1741:
        /* <DEDUP_REMOVED lines=26> */
.L_x_1743:
[----:B------:R-:W-:Y:S02]  /*22f30*/  SEL R0, RZ, 0x1, P0 ;  /* 0x00000001ff007807 */ /* 0x000fe40000000000 */
[----:B------:R-:W-:-:S02]  /*22f40*/  MOV R2, 0x22f60 ;  /* 0x00022f6000027802 */ /* 0x000fc40000000f00 */
[----:B-12---:R-:W-:Y:S05]  /*22f50*/  CALL.REL.NOINC `($__internal_26_$__cuda_sm70_votesync_ballot) ;  /* 0x0000027000007944 */ /* 0x006fea0003c00000 */
[----:B------:R-:W-:Y:S01]  /*22f60*/  MOV R12, R0 ;  /* 0x00000000000c7202 */ /* 0x000fe20000000f00 */
[----:B------:R-:W-:Y:S05]  /*22f70*/  BRA `(.L_x_1811) ;  /* 0xffffbc7000007947 */ /* 0x000fea000383ffff */
.L_x_1744:
[----:B------:R-:W-:Y:S01]  /*22f80*/  IMAD.MOV.U32 R43, RZ, RZ, R6 ;  /* 0x000000ffff2b7224 */ /* 0x000fe200078e0006 */
[----:B---3--:R-:W-:Y:S01]  /*22f90*/  MOV R0, R9 ;  /* 0x0000000900007202 */ /* 0x008fe20000000f00 */
[----:B------:R-:W-:Y:S01]  /*22fa0*/  IMAD.MOV.U32 R3, RZ, RZ, 0x1f ;  /* 0x0000001fff037424 */ /* 0x000fe200078e00ff */
[----:B------:R-:W-:-:S02]  /*22fb0*/  MOV R2, 0x22fd0 ;  /* 0x00022fd000027802 */ /* 0x000fc40000000f00 */
[----:B-12---:R-:W-:Y:S05]  /*22fc0*/  CALL.REL.NOINC `($__internal_24_$__cuda_sm70_shflsync_idx_p) ;  /* 0x0000015000007944 */ /* 0x006fea0003c00000 */
[----:B------:R-:W-:Y:S01]  /*22fd0*/  IMAD.MOV.U32 R6, RZ, RZ, R0 ;  /* 0x000000ffff067224 */ /* 0x000fe200078e0000 */
[----:B------:R-:W-:Y:S01]  /*22fe0*/  MOV R0, R9 ;  /* 0x0000000900007202 */ /* 0x000fe20000000f00 */
[----:B------:R-:W-:Y:S01]  /*22ff0*/  IMAD.MOV.U32 R43, RZ, RZ, R8 ;  /* 0x000000ffff2b7224 */ /* 0x000fe200078e0008 */
[----:B------:R-:W-:-:S02]  /*23000*/  MOV R3, 0x1f ;  /* 0x0000001f00037802 */ /* 0x000fc40000000f00 */
[----:B------:R-:W-:Y:S02]  /*23010*/  MOV R2, 0x23030 ;  /* 0x0002303000027802 */ /* 0x000fe40000000f00 */
[----:B------:R-:W-:Y:S05]  /*23020*/  CALL.REL.NOINC `($__internal_24_$__cuda_sm70_shflsync_idx_p) ;  /* 0x000000f000007944 */ /* 0x000fea0003c00000 */
[----:B------:R-:W-:Y:S01]  /*23030*/  MOV R5, R0 ;  /* 0x0000000000057202 */ /* 0x000fe20000000f00 */
[----:B------:R-:W-:Y:S05]  /*23040*/  BRA `(.L_x_1812) ;  /* 0xffffbc1000007947 */ /* 0x000fea000383ffff */
.L_x_1747:
[----:B------:R-:W-:Y:S01]  /*23050*/  IMAD.MOV.U32 R43, RZ, RZ, R4 ;  /* 0x000000ffff2b7224 */ /* 0x000fe200078e0004 */
[----:B---3--:R-:W-:Y:S01]  /*23060*/  MOV R0, R9 ;  /* 0x0000000900007202 */ /* 0x008fe20000000f00 */
[----:B------:R-:W-:Y:S01]  /*23070*/  IMAD.MOV.U32 R3, RZ, RZ, 0x1f ;  /* 0x0000001fff037424 */ /* 0x000fe200078e00ff */
[----:B------:R-:W-:Y:S02]  /*23080*/  MOV R2, 0x230a0 ;  /* 0x000230a000027802 */ /* 0x000fe40000000f00 */
[----:B-12---:R-:W-:Y:S05]  /*23090*/  CALL.REL.NOINC `($__internal_24_$__cuda_sm70_shflsync_idx_p) ;  /* 0x0000008000007944 */ /* 0x006fea0003c00000 */
[----:B------:R-:W-:Y:S01]  /*230a0*/  MOV R13, R0 ;  /* 0x00000000000d7202 */ /* 0x000fe20000000f00 */
[----:B------:R-:W-:Y:S05]  /*230b0*/  BRA `(.L_x_1746) ;  /* 0xffffbc0000007947 */ /* 0x000fea000383ffff */
        .weak           $__internal_23_$__cuda_sm70_shflsync_bfly_p
        .type           $__internal_23_$__cuda_sm70_shflsync_bfly_p,@function
        .size           $__internal_23_$__cuda_sm70_shflsync_bfly_p,($__internal_24_$__cuda_sm70_shflsync_idx_p - $__internal_23_$__cuda_sm70_shflsync_bfly_p)
$__internal_23_$__cuda_sm70_shflsync_bfly_p:
[----:B------:R-:W-:Y:S02]  /*230c0*/  MOV R176, 0xffffffff ;  /* 0xffffffff00b07802 */ /* 0x000fe40000000f00 */
[----:B------:R-:W-:Y:S02]  /*230d0*/  MOV R3, 0x1f ;  /* 0x0000001f00037802 */ /* 0x000fe40000000f00 */
[----:B------:R-:W-:Y:S04]  /*230e0*/  WARPSYNC R176 ;  /* 0x000000b000007348 */ /* 0x000fe80003800000 */
[----:B------:R1:W2:Y:S02]  /*230f0*/  SHFL.BFLY PT, R0, R4, R0, R3 ;  /* 0x0c00000004007389 */ /* 0x0002a400000e0003 */
[----:B-1----:R-:W-:-:S04]  /*23100*/  MOV R3, 0x0 ;  /* 0x0000000000037802 */ /* 0x002fc80000000f00 */
[----:B--2---:R-:W-:Y:S05]  /*23110*/  RET.REL.NODEC R2 `(_ZN7cutlass13device_kernelIN5flash19enable_sm80_to_sm89INS1_16FlashAttnFwdSm80INS1_25CollectiveMainloopFwdSm80ILi4ELi1ELb0EN4cute5tupleIJNS5_1CILi128EEENS7_ILi48EEENS7_ILi96EEEEEELi96ENS_6half_tEfNS_4arch4Sm80ELb1ELb0ELb1ELb1ELb1ELb1ELb1ELb1EEENS1_21CollectiveEpilogueFwdINS6_IJS8_SA_S9_EEENS6_IJNS7_ILi1EEESI_SI_EEESC_SE_Li128ELb1ELb1ELb1ELb0EEENS1_36VarlenDynamicPersistentTileSchedulerILi128ELi48ELi128ELi128ELb1ELb1ELb0ELb1ELb1ELb1EEEEEEEEEvNT_6ParamsE) ;  /* 0xfffdcee002007950 */ /* 0x004fea0003c3ffff */
        .weak           $__internal_24_$__cuda_sm70_shflsync_idx_p
        .type           $__internal_24_$__cuda_sm70_shflsync_idx_p,@function
        .size           $__internal_24_$__cuda_sm70_shflsync_idx_p,($__internal_25_$__cuda_sm70_shflsync_up_p - $__internal_24_$__cuda_sm70_shflsync_idx_p)
$__internal_24_$__cuda_sm70_shflsync_idx_p:
[----:B------:R-:W-:-:S04]  /*23120*/  MOV R222, 0xffffffff ;  /* 0xffffffff00de7802 */ /* 0x000fc80000000f00 */
[----:B------:R-:W-:Y:S04]  /*23130*/  WARPSYNC R222 ;  /* 0x000000de00007348 */ /* 0x000fe80003800000 */
[----:B------:R1:W2:Y:S02]  /*23140*/  SHFL.IDX PT, R0, R43, R0, R3 ;  /* 0x000000002b007389 */ /* 0x0002a400000e0003 */
[----:B-1----:R-:W-:-:S04]  /*23150*/  MOV R3, 0x0 ;  /* 0x0000000000037802 */ /* 0x002fc80000000f00 */
[----:B--2---:R-:W-:Y:S05]  /*23160*/  RET.REL.NODEC R2 `(_ZN7cutlass13device_kernelIN5flash19enable_sm80_to_sm89INS1_16FlashAttnFwdSm80INS1_25CollectiveMainloopFwdSm80ILi4ELi1ELb0EN4cute5tupleIJNS5_1CILi128EEENS7_ILi48EEENS7_ILi96EEEEEELi96ENS_6half_tEfNS_4arch4Sm80ELb1ELb0ELb1ELb1ELb1ELb1ELb1ELb1EEENS1_21CollectiveEpilogueFwdINS6_IJS8_SA_S9_EEENS6_IJNS7_ILi1EEESI_SI_EEESC_SE_Li128ELb1ELb1ELb1ELb0EEENS1_36VarlenDynamicPersistentTileSchedulerILi128ELi48ELi128ELi128ELb1ELb1ELb0ELb1ELb1ELb1EEEEEEEEEvNT_6ParamsE) ;  /* 0xfffdce9002007950 */ /* 0x004fea0003c3ffff */
        .weak           $__internal_25_$__cuda_sm70_shflsync_up_p
        .type           $__internal_25_$__cuda_sm70_shflsync_up_p,@function
        .size           $__internal_25_$__cuda_sm70_shflsync_up_p,($__internal_26_$__cuda_sm70_votesync_ballot - $__internal_25_$__cuda_sm70_shflsync_up_p)
$__internal_25_$__cuda_sm70_shflsync_up_p:
[----:B------:R-:W-:Y:S02]  /*23170*/  MOV R4, RZ ;  /* 0x000000ff00047202 */ /* 0x000fe40000000f00 */
[----:B------:R-:W-:-:S04]  /*23180*/  MOV R11, 0xffffffff ;  /* 0xffffffff000b7802 */ /* 0x000fc80000000f00 */
[----:B------:R-:W-:Y:S04]  /*23190*/  WARPSYNC R11 ;  /* 0x0000000b00007348 */ /* 0x000fe80003800000 */
[----:B------:R1:W2:Y:S02]  /*231a0*/  SHFL.UP PT, R4, R0, R3, R4 ;  /* 0x0400000300047389 */ /* 0x0002a400000e0004 */
[----:B-1----:R-:W-:-:S04]  /*231b0*/  MOV R3, 0x0 ;  /* 0x0000000000037802 */ /* 0x002fc80000000f00 */
[----:B--2---:R-:W-:Y:S05]  /*231c0*/  RET.REL.NODEC R2 `(_ZN7cutlass13device_kernelIN5flash19enable_sm80_to_sm89INS1_16FlashAttnFwdSm80INS1_25CollectiveMainloopFwdSm80ILi4ELi1ELb0EN4cute5tupleIJNS5_1CILi128EEENS7_ILi48EEENS7_ILi96EEEEEELi96ENS_6half_tEfNS_4arch4Sm80ELb1ELb0ELb1ELb1ELb1ELb1ELb1ELb1EEENS1_21CollectiveEpilogueFwdINS6_IJS8_SA_S9_EEENS6_IJNS7_ILi1EEESI_SI_EEESC_SE_Li128ELb1ELb1ELb1ELb0EEENS1_36VarlenDynamicPersistentTileSchedulerILi128ELi48ELi128ELi128ELb1ELb1ELb0ELb1ELb1ELb1EEEEEEEEEvNT_6ParamsE) ;  /* 0xfffdce3002007950 */ /* 0x004fea0003c3ffff */
        .weak           $__internal_26_$__cuda_sm70_votesync_ballot
        .type           $__internal_26_$__cuda_sm70_votesync_ballot,@function
        .size           $__internal_26_$__cuda_sm70_votesync_ballot,(.L_x_1845 - $__internal_26_$__cuda_sm70_votesync_ballot)
$__internal_26_$__cuda_sm70_votesync_ballot:
[----:B------:R-:W-:Y:S01]  /*231d0*/  ISETP.NE.U32.AND P0, PT, R0, 0x1, PT ;  /* 0x000000010000780c */ /* 0x000fe20003f05070 */
[----:B------:R-:W-:-:S04]  /*231e0*/  IMAD.MOV.U32 R3, RZ, RZ, -0x1 ;  /* 0xffffffffff037424 */ /* 0x000fc800078e00ff */
[----:B------:R-:W-:Y:S08]  /*231f0*/  WARPSYNC R3 ;  /* 0x0000000300007348 */ /* 0x000ff00003800000 */
[----:B------:R-:W-:-:S04]  /*23200*/  VOTE.ANY R0, PT, !P0 ;  /* 0x0000000000007806 */ /* 0x000fc800040e0100 */
[----:B------:R-:W-:Y:S01]  /*23210*/  LOP3.LUT R0, R0, R3, RZ, 0xc0, !PT ;  /* 0x0000000300007212 */ /* 0x000fe200078ec0ff */
[----:B------:R-:W-:-:S04]  /*23220*/  IMAD.MOV.U32 R3, RZ, RZ, 0x0 ;  /* 0x00000000ff037424 */ /* 0x000fc800078e00ff */
[----:B------:R-:W-:Y:S05]  /*23230*/  RET.REL.NODEC R2 `(_ZN7cutlass13device_kernelIN5flash19enable_sm80_to_sm89INS1_16FlashAttnFwdSm80INS1_25CollectiveMainloopFwdSm80ILi4ELi1ELb0EN4cute5tupleIJNS5_1CILi128EEENS7_ILi48EEENS7_ILi96EEEEEELi96ENS_6half_tEfNS_4arch4Sm80ELb1ELb0ELb1ELb1ELb1ELb1ELb1ELb1EEENS1_21CollectiveEpilogueFwdINS6_IJS8_SA_S9_EEENS6_IJNS7_ILi1EEESI_SI_EEESC_SE_Li128ELb1ELb1ELb1ELb0EEENS1_36VarlenDynamicPersistentTileSchedulerILi128ELi48ELi128ELi128ELb1ELb1ELb0ELb1ELb1ELb1EEEEEEEEEvNT_6ParamsE) ;  /* 0xfffdcdc002007950 */ /* 0x000fea0003c3ffff */
.L_x_1813:
        /* <DEDUP_REMOVED lines=12> */
.L_x_1845:


//--------------------- .nv.shared._ZN7cutlass13device_kernelIN5flash19enable_sm80_to_sm89INS1_16FlashAttnFwdSm80INS1_25CollectiveMainloopFwdSm80ILi4ELi1ELb0EN4cute5tupleIJNS5_1CILi128EEENS7_ILi64EEENS7_ILi96EEEEEELi96ENS_6half_tEfNS_4arch4Sm80ELb0ELb0ELb1ELb0ELb1ELb0ELb1ELb1EEENS1_21CollectiveEpilogueFwdINS6_IJS8_SA_S9_EEENS6_IJNS7_ILi1EEESI_SI_EEESC_SE_Li128ELb0ELb1ELb1ELb0EEENS1_19SingleTileSchedulerILb0ELb1ELb1ELi128EEEEEEEEEvNT_6ParamsE --------------------------
	.section	.nv.shared._ZN7cutlass13device_kernelIN5flash19enable_sm80_to_sm89INS1_16FlashAttnFwdSm80INS1_25CollectiveMainloopFwdSm80ILi4ELi1ELb0EN4cute5tupleIJNS5_1CILi128EEENS7_ILi64EEENS7_ILi96EEEEEELi96ENS_6half_tEfNS_4arch4Sm80ELb0ELb0ELb1ELb0ELb1ELb0ELb1ELb1EEENS1_21CollectiveEpilogueFwdINS6_IJS8_SA_S9_EEENS6_IJNS7_ILi1EEESI_SI_EEESC_SE_Li128ELb0ELb1ELb1ELb0EEENS1_19SingleTileSchedulerILb0ELb1ELb1ELi128EEEEEEEEEvNT_6ParamsE,"aw",@nobits
	.sectionflags	@""
	.align	16


//--------------------- .nv.global                --------------------------
	.section	.nv.global,"aw",@nobits
.nv.global:
	.type		_ZN85_INTERNAL_b78af6b4_49_flash_fwd_hdim96_fp16_paged_split_softcap_sm80_cu_9949e2e8_48034cute1_E,@object
	.size		_ZN85_INTERNAL_b78af6b4_49_flash_fwd_hdim96_fp16_paged_split_softcap_sm80_cu_9949e2e8_48034cute1_E,(_ZN85_INTERNAL_b78af6b4_49_flash_fwd_hdim96_fp16_paged_split_softcap_sm80_cu_9949e2e8_48034cuda3std3__45__cpo6cbeginE - _ZN85_INTERNAL_b78af6b4_49_flash_fwd_hdim96_fp16_paged_split_softcap_sm80_cu_9949e2e8_48034cute1_E)
_ZN85_INTERNAL_b78af6b4_49_flash_fwd_hdim96_fp16_paged_split_softcap_sm80_cu_9949e2e8_48034cute1_E:
	.zero		1
	.type		_ZN85_INTERNAL_b78af6b4_49_flash_fwd_hdim96_fp16_paged_split_softcap_sm80_cu_9949e2e8_48034cuda3std3__45__cpo6cbeginE,@object
	.size		_ZN85_INTERNAL_b78af6b4_49_flash_fwd_hdim96_fp16_paged_split_softcap_sm80_cu_9949e2e8_48034cuda3std3__45__cpo6cbeginE,(_ZN85_INTERNAL_b78af6b4_49_flash_fwd_hdim96_fp16_paged_split_softcap_sm80_cu_9949e2e8_48034cuda3std3__48in_placeE - _ZN85_INTERNAL_b78af6b4_49_flash_fwd_hdim96_fp16_paged_split_softcap_sm80_cu_9949e2e8_48034cuda3std3__45__cpo6cbeginE)
_ZN85_INTERNAL_b78af6b4_49_flash_fwd_hdim96_fp16_paged_split_softcap_sm80_cu_9949e2e8_48034cuda3std3__45__cpo6cbeginE:
	.zero		1
	.type		_ZN85_INTERNAL_b78af6b4_49_flash_fwd_hdim96_fp16_paged_split_softcap_sm80_cu_9949e2e8_48034cuda3std3__48in_placeE,@object
	.size		_ZN85_INTERNAL_b78af6b4_49_flash_fwd_hdim96_fp16_paged_split_softcap_sm80_cu_9949e2e8_48034cuda3std3__48in_placeE,(_ZN85_INTERNAL_b78af6b4_49_flash_fwd_hdim96_fp16_paged_split_softcap_sm80_cu_9949e2e8_48034cuda3std6ranges3__45__cpo9iter_moveE - _ZN85_INTERNAL_b78af6b4_49_flash_fwd_hdim96_fp16_paged_split_softcap_sm80_cu_9949e2e8_48034cuda3std3__48in_placeE)
_ZN85_INTERNAL_b78af6b4_49_flash_fwd_hdim96_fp16_paged_split_softcap_sm80_cu_9949e2e8_48034cuda3std3__48in_placeE:
	.zero		1
	.type		_ZN85_INTERNAL_b78af6b4_49_flash_fwd_hdim96_fp16_paged_split_softcap_sm80_cu_9949e2e8_48034cuda3std6ranges3__45__cpo9iter_moveE,@object
	.size		_ZN85_INTERNAL_b78af6b4_49_flash_fwd_hdim96_fp16_paged_split_softcap_sm80_cu_9949e2e8_48034cuda3std6ranges3__45__cpo9iter_moveE,(_ZN85_INTERNAL_b78af6b4_49_flash_fwd_hdim96_fp16_paged_split_softcap_sm80_cu_9949e2e8_48034cuda3std3__45__cpo5beginE - _ZN85_INTERNAL_b78af6b4_49_flash_fwd_hdim96_fp16_paged_split_softcap_sm80_cu_9949e2e8_48034cuda3std6ranges3__45__cpo9iter_moveE)
_ZN85_INTERNAL_b78af6b4_49_flash_fwd_hdim96_fp16_paged_split_softcap_sm80_cu_9949e2e8_48034cuda3std6ranges3__45__cpo9iter_moveE:
	.zero		1
	.type		_ZN85_INTERNAL_b78af6b4_49_flash_fwd_hdim96_fp16_paged_split_softcap_sm80_cu_9949e2e8_48034cuda3std3__45__cpo5beginE,@object
	.size		_ZN85_INTERNAL_b78af6b4_49_flash_fwd_hdim96_fp16_paged_split_softcap_sm80_cu_9949e2e8_48034cuda3std3__45__cpo5beginE,(_ZN85_INTERNAL_b78af6b4_49_flash_fwd_hdim96_fp16_paged_split_softcap_sm80_cu_9949e2e8_48034cuda3std3__487_GLOBAL__N__b78af6b4_49_flash_fwd_hdim96_fp16_paged_split_softcap_sm80_cu_9949e2e8_48036ignoreE - _ZN85_INTERNAL_b78af6b4_49_flash_fwd_hdim96_fp16_paged_split_softcap_sm80_cu_9949e2e8_48034cuda3std3__45__cpo5beginE)
_ZN85_INTERNAL_b78af6b4_49_flash_fwd_hdim96_fp16_paged_split_softcap_sm80_cu_9949e2e8_48034cuda3std3__45__cpo5beginE:
	.zero		1
	.type		_ZN85_INTERNAL_b78af6b4_49_flash_fwd_hdim96_fp16_paged_split_softcap_sm80_cu_9949e2e8_48034cuda3std3__487_GLOBAL__N__b78af6b4_49_flash_fwd_hdim96_fp16_paged_split_softcap_sm80_cu_9949e2e8_48036ignoreE,@object
	.size		_ZN85_INTERNAL_b78af6b4_49_flash_fwd_hdim96_fp16_paged_split_softcap_sm80_cu_9949e2e8_48034cuda3std3__487_GLOBAL__N__b78af6b4_49_flash_fwd_hdim96_fp16_paged_split_softcap_sm80_cu_9949e2e8_48036ignoreE,(_ZN85_INTERNAL_b78af6b4_49_flash_fwd_hdim96_fp16_paged_split_softcap_sm80_cu_9949e2e8_48034cute7productE - _ZN85_INTERNAL_b78af6b4_49_flash_fwd_hdim96_fp16_paged_split_softcap_sm80_cu_9949e2e8_48034cuda3std3__487_GLOBAL__N__b78af6b4_49_flash_fwd_hdim96_fp16_paged_split_softcap_sm80_cu_9949e2e8_48036ignoreE)
_ZN85_INTERNAL_b78af6b4_49_flash_fwd_hdim96_fp16_paged_split_softcap_sm80_cu_9949e2e8_48034cuda3std3__487_GLOBAL__N__b78af6b4_49_flash_fwd_hdim96_fp16_paged_split_softcap_sm80_cu_9949e2e8_48036ignoreE:
	.zero		1
	.type		_ZN85_INTERNAL_b78af6b4_49_flash_fwd_hdim96_fp16_paged_split_softcap_sm80_cu_9949e2e8_48034cute7productE,@object
	.size		_ZN85_INTERNAL_b78af6b4_49_flash_fwd_hdim96_fp16_paged_split_softcap_sm80_cu_9949e2e8_48034cute7productE,(_ZN85_INTERNAL_b78af6b4_49_flash_fwd_hdim96_fp16_paged_split_softcap_sm80_cu_9949e2e8_48034cuda3std3__45__cpo3endE - _ZN85_INTERNAL_b78af6b4_49_flash_fwd_hdim96_fp16_paged_split_softcap_sm80_cu_9949e2e8_48034cute7productE)
_ZN85_INTERNAL_b78af6b4_49_flash_fwd_hdim96_fp16_paged_split_softcap_sm80_cu_9949e2e8_48034cute7productE:
	.zero		1
	.type		_ZN85_INTERNAL_b78af6b4_49_flash_fwd_hdim96_fp16_paged_split_softcap_sm80_cu_9949e2e8_48034cuda3std3__45__cpo3endE,@object
	.size		_ZN85_INTERNAL_b78af6b4_49_flash_fwd_hdim96_fp16_paged_split_softcap_sm80_cu_9949e2e8_48034cuda3std3__45__cpo3endE,(_ZN85_INTERNAL_b78af6b4_49_flash_fwd_hdim96_fp16_paged_split_softcap_sm80_cu_9949e2e8_48034cuda3std3__419piecewise_constructE - _ZN85_INTERNAL_b78af6b4_49_flash_fwd_hdim96_fp16_paged_split_softcap_sm80_cu_9949e2e8_48034cuda3std3__45__cpo3endE)
_ZN85_INTERNAL_b78af6b4_49_flash_fwd_hdim96_fp16_paged_split_softcap_sm80_cu_9949e2e8_48034cuda3std3__45__cpo3endE:
	.zero		1
	.type		_ZN85_INTERNAL_b78af6b4_49_flash_fwd_hdim96_fp16_paged_split_softcap_sm80_cu_9949e2e8_48034cuda3std3__419piecewise_constructE,@object
	.size		_ZN85_INTERNAL_b78af6b4_49_flash_fwd_hdim96_fp16_paged_split_softcap_sm80_cu_9949e2e8_48034cuda3std3__419piecewise_constructE,(_ZN85_INTERNAL_b78af6b4_49_flash_fwd_hdim96_fp16_paged_split_softcap_sm80_cu_9949e2e8_48034cuda3std3__45__cpo4cendE - _ZN85_INTERNAL_b78af6b4_49_flash_fwd_hdim96_fp16_paged_split_softcap_sm80_cu_9949e2e8_48034cuda3std3__419piecewise_constructE)
_ZN85_INTERNAL_b78af6b4_49_flash_fwd_hdim96_fp16_paged_split_softcap_sm80_cu_9949e2e8_48034cuda3std3__419piecewise_constructE:
	.zero		1
	.type		_ZN85_INTERNAL_b78af6b4_49_flash_fwd_hdim96_fp16_paged_split_softcap_sm80_cu_9949e2e8_48034cuda3std3__45__cpo4cendE,@object
	.size		_ZN85_INTERNAL_b78af6b4_49_flash_fwd_hdim96_fp16_paged_split_softcap_sm80_cu_9949e2e8_48034cuda3std3__45__cpo4cendE,(_ZN85_INTERNAL_b78af6b4_49_flash_fwd_hdim96_fp16_paged_split_softcap_sm80_cu_9949e2e8_48034cuda3std6ranges3__45__cpo4swapE - _ZN85_INTERNAL_b78af6b4_49_flash_fwd_hdim96_fp16_paged_split_softcap_sm80_cu_9949e2e8_48034cuda3std3__45__cpo4cendE)
_ZN85_INTERNAL_b78af6b4_49_flash_fwd_hdim96_fp16_paged_split_softcap_sm80_cu_9949e2e8_48034cuda3std3__45__cpo4cendE:
	.zero		1
	.type		_ZN85_INTERNAL_b78af6b4_49_flash_fwd_hdim96_fp16_paged_split_softcap_sm80_cu_9949e2e8_48034cuda3std6ranges3__45__cpo4swapE,@object
	.size		_ZN85_INTERNAL_b78af6b4_49_flash_fwd_hdim96_fp16_paged_split_softcap_sm80_cu_9949e2e8_48034cuda3std6ranges3__45__cpo4swapE,(.L_7 - _ZN85_INTERNAL_b78af6b4_49_flash_fwd_hdim96_fp16_paged_split_softcap_sm80_cu_9949e2e8_48034cuda3std6ranges3__45__cpo4swapE)
_ZN85_INTERNAL_b78af6b4_49_flash_fwd_hdim96_fp16_paged_split_softcap_sm80_cu_9949e2e8_48034cuda3std6ranges3__45__cpo4swapE:
	.zero		1
.L_7:


//--------------------- .nv.shared._ZN7cutlass13device_kernelIN5flash19enable_sm80_to_sm89INS1_16FlashAttnFwdSm80INS1_25CollectiveMainloopFwdSm80ILi4ELi1ELb0EN4cute5tupleIJNS5_1CILi128EEENS7_ILi48EEENS7_ILi96EEEEEELi96ENS_6half_tEfNS_4arch4Sm80ELb0ELb0ELb1ELb1ELb1ELb0ELb1ELb1EEENS1_21CollectiveEpilogueFwdINS6_IJS8_SA_S9_EEENS6_IJNS7_ILi1EEESI_SI_EEESC_SE_Li128ELb1ELb1ELb1ELb0EEENS1_36VarlenDynamicPersistentTileSchedulerILi128ELi48ELi128ELi128ELb1ELb1ELb0ELb0ELb1ELb1EEEEEEEEEvNT_6ParamsE --------------------------
	.section	.nv.shared._ZN7cutlass13device_kernelIN5flash19enable_sm80_to_sm89INS1_16FlashAttnFwdSm80INS1_25CollectiveMainloopFwdSm80ILi4ELi1ELb0EN4cute5tupleIJNS5_1CILi128EEENS7_ILi48EEENS7_ILi96EEEEEELi96ENS_6half_tEfNS_4arch4Sm80ELb0ELb0ELb1ELb1ELb1ELb0ELb1ELb1EEENS1_21CollectiveEpilogueFwdINS6_IJS8_SA_S9_EEENS6_IJNS7_ILi1EEESI_SI_EEESC_SE_Li128ELb1ELb1ELb1ELb0EEENS1_36VarlenDynamicPersistentTileSchedulerILi128ELi48ELi128ELi128ELb1ELb1ELb0ELb0ELb1ELb1EEEEEEEEEvNT_6ParamsE,"aw",@nobits
	.sectionflags	@""
	.align	16


//--------------------- .nv.shared._ZN7cutlass13device_kernelIN5flash19enable_sm80_to_sm89INS1_16FlashAttnFwdSm80INS1_25CollectiveMainloopFwdSm80ILi4ELi1ELb0EN4cute5tupleIJNS5_1CILi128EEENS7_ILi48EEENS7_ILi96EEEEEELi96ENS_6half_tEfNS_4arch4Sm80ELb0ELb0ELb1ELb1ELb1ELb1ELb1ELb1EEENS1_21CollectiveEpilogueFwdINS6_IJS8_SA_S9_EEENS6_IJNS7_ILi1EEESI_SI_EEESC_SE_Li128ELb1ELb1ELb1ELb0EEENS1_36VarlenDynamicPersistentTileSchedulerILi128ELi48ELi128ELi128ELb1ELb1ELb0ELb0ELb1ELb1EEEEEEEEEvNT_6ParamsE --------------------------
	.section	.nv.shared._ZN7cutlass13device_kernelIN5flash19enable_sm80_to_sm89INS1_16FlashAttnFwdSm80INS1_25CollectiveMainloopFwdSm80ILi4ELi1ELb0EN4cute5tupleIJNS5_1CILi128EEENS7_ILi48EEENS7_ILi96EEEEEELi96ENS_6half_tEfNS_4arch4Sm80ELb0ELb0ELb1ELb1ELb1ELb1ELb1ELb1EEENS1_21CollectiveEpilogueFwdINS6_IJS8_SA_S9_EEENS6_IJNS7_ILi1EEESI_SI_EEESC_SE_Li128ELb1ELb1ELb1ELb0EEENS1_36VarlenDynamicPersistentTileSchedulerILi128ELi48ELi128ELi128ELb1ELb1ELb0ELb0ELb1ELb1EEEEEEEEEvNT_6ParamsE,"aw",@nobits
	.sectionflags	@""
	.align	16


//--------------------- .nv.shared._ZN7cutlass13device_kernelIN5flash19enable_sm80_to_sm89INS1_16FlashAttnFwdSm80INS1_25CollectiveMainloopFwdSm80ILi4ELi1ELb0EN4cute5tupleIJNS5_1CILi128EEENS7_ILi48EEENS7_ILi96EEEEEELi96ENS_6half_tEfNS_4arch4Sm80ELb0ELb1ELb1ELb0ELb1ELb0ELb1ELb1EEENS1_21CollectiveEpilogueFwdINS6_IJS8_SA_S9_EEENS6_IJNS7_ILi1EEESI_SI_EEESC_SE_Li128ELb0ELb1ELb1ELb0EEENS1_19SingleTileSchedulerILb0ELb1ELb1ELi128EEEEEEEEEvNT_6ParamsE --------------------------
	.section	.nv.shared._ZN7cutlass13device_kernelIN5flash19enable_sm80_to_sm89INS1_16FlashAttnFwdSm80INS1_25CollectiveMainloopFwdSm80ILi4ELi1ELb0EN4cute5tupleIJNS5_1CILi128EEENS7_ILi48EEENS7_ILi96EEEEEELi96ENS_6half_tEfNS_4arch4Sm80ELb0ELb1ELb1ELb0ELb1ELb0ELb1ELb1EEENS1_21CollectiveEpilogueFwdINS6_IJS8_SA_S9_EEENS6_IJNS7_ILi1EEESI_SI_EEESC_SE_Li128ELb0ELb1ELb1ELb0EEENS1_19SingleTileSchedulerILb0ELb1ELb1ELi128EEEEEEEEEvNT_6ParamsE,"aw",@nobits
	.sectionflags	@""
	.align	16


//--------------------- .nv.shared._ZN7cutlass13device_kernelIN5flash19enable_sm80_to_sm89INS1_16FlashAttnFwdSm80INS1_25CollectiveMainloopFwdSm80ILi4ELi1ELb0EN4cute5tupleIJNS5_1CILi128EEENS7_ILi48EEENS7_ILi96EEEEEELi96ENS_6half_tEfNS_4arch4Sm80ELb0ELb1ELb1ELb1ELb1ELb0ELb1ELb1EEENS1_21CollectiveEpilogueFwdINS6_IJS8_SA_S9_EEENS6_IJNS7_ILi1EEESI_SI_EEESC_SE_Li128ELb1ELb1ELb1ELb0EEENS1_36VarlenDynamicPersistentTileSchedulerILi128ELi48ELi128ELi128ELb1ELb1ELb0ELb1ELb0ELb1EEEEEEEEEvNT_6ParamsE --------------------------
	.section	.nv.shared._ZN7cutlass13device_kernelIN5flash19enable_sm80_to_sm89INS1_16FlashAttnFwdSm80INS1_25CollectiveMainloopFwdSm80ILi4ELi1ELb0EN4cute5tupleIJNS5_1CILi128EEENS7_ILi48EEENS7_ILi96EEEEEELi96ENS_6half_tEfNS_4arch4Sm80ELb0ELb1ELb1ELb1ELb1ELb0ELb1ELb1EEENS1_21CollectiveEpilogueFwdINS6_IJS8_SA_S9_EEENS6_IJNS7_ILi1EEESI_SI_EEESC_SE_Li128ELb1ELb1ELb1ELb0EEENS1_36VarlenDynamicPersistentTileSchedulerILi128ELi48ELi128ELi128ELb1ELb1ELb0ELb1ELb0ELb1EEEEEEEEEvNT_6ParamsE,"aw",@nobits
	.sectionflags	@""
	.align	16


//--------------------- .nv.shared._ZN7cutlass13device_kernelIN5flash19enable_sm80_to_sm89INS1_16FlashAttnFwdSm80INS1_25CollectiveMainloopFwdSm80ILi4ELi1ELb0EN4cute5tupleIJNS5_1CILi128EEENS7_ILi48EEENS7_ILi96EEEEEELi96ENS_6half_tEfNS_4arch4Sm80ELb0ELb1ELb1ELb1ELb1ELb1ELb1ELb1EEENS1_21CollectiveEpilogueFwdINS6_IJS8_SA_S9_EEENS6_IJNS7_ILi1EEESI_SI_EEESC_SE_Li128ELb1ELb1ELb1ELb0EEENS1_36VarlenDynamicPersistentTileSchedulerILi128ELi48ELi128ELi128ELb1ELb1ELb0ELb1ELb0ELb1EEEEEEEEEvNT_6ParamsE --------------------------
	.section	.nv.shared._ZN7cutlass13device_kernelIN5flash19enable_sm80_to_sm89INS1_16FlashAttnFwdSm80INS1_25CollectiveMainloopFwdSm80ILi4ELi1ELb0EN4cute5tupleIJNS5_1CILi128EEENS7_ILi48EEENS7_ILi96EEEEEELi96ENS_6half_tEfNS_4arch4Sm80ELb0ELb1ELb1ELb1ELb1ELb1ELb1ELb1EEENS1_21CollectiveEpilogueFwdINS6_IJS8_SA_S9_EEENS6_IJNS7_ILi1EEESI_SI_EEESC_SE_Li128ELb1ELb1ELb1ELb0EEENS1_36VarlenDynamicPersistentTileSchedulerILi128ELi48ELi128ELi128ELb1ELb1ELb0ELb1ELb0ELb1EEEEEEEEEvNT_6ParamsE,"aw",@nobits
	.sectionflags	@""
	.align	16


//--------------------- .nv.shared._ZN7cutlass13device_kernelIN5flash19enable_sm80_to_sm89INS1_16FlashAttnFwdSm80INS1_25CollectiveMainloopFwdSm80ILi4ELi1ELb0EN4cute5tupleIJNS5_1CILi128EEENS7_ILi64EEENS7_ILi96EEEEEELi96ENS_6half_tEfNS_4arch4Sm80ELb1ELb0ELb1ELb0ELb1ELb0ELb1ELb1EEENS1_21CollectiveEpilogueFwdINS6_IJS8_SA_S9_EEENS6_IJNS7_ILi1EEESI_SI_EEESC_SE_Li128ELb0ELb1ELb1ELb0EEENS1_30DynamicPersistentTileSchedulerILi128ELi128ELb1ELb1ELb0EEEEEEEEEvNT_6ParamsE --------------------------
	.section	.nv.shared._ZN7cutlass13device_kernelIN5flash19enable_sm80_to_sm89INS1_16FlashAttnFwdSm80INS1_25CollectiveMainloopFwdSm80ILi4ELi1ELb0EN4cute5tupleIJNS5_1CILi128EEENS7_ILi64EEENS7_ILi96EEEEEELi96ENS_6half_tEfNS_4arch4Sm80ELb1ELb0ELb1ELb0ELb1ELb0ELb1ELb1EEENS1_21CollectiveEpilogueFwdINS6_IJS8_SA_S9_EEENS6_IJNS7_ILi1EEESI_SI_EEESC_SE_Li128ELb0ELb1ELb1ELb0EEENS1_30DynamicPersistentTileSchedulerILi128ELi128ELb1ELb1ELb0EEEEEEEEEvNT_6ParamsE,"aw",@nobits
	.sectionflags	@""
	.align	16


//--------------------- .nv.shared._ZN7cutlass13device_kernelIN5flash19enable_sm80_to_sm89INS1_16FlashAttnFwdSm80INS1_25CollectiveMainloopFwdSm80ILi4ELi1ELb0EN4cute5tupleIJNS5_1CILi128EEENS7_ILi48EEENS7_ILi96EEEEEELi96ENS_6half_tEfNS_4arch4Sm80ELb1ELb0ELb1ELb1ELb1ELb0ELb1ELb1EEENS1_21CollectiveEpilogueFwdINS6_IJS8_SA_S9_EEENS6_IJNS7_ILi1EEESI_SI_EEESC_SE_Li128ELb1ELb1ELb1ELb0EEENS1_36VarlenDynamicPersistentTileSchedulerILi128ELi48ELi128ELi128ELb1ELb1ELb0ELb1ELb1ELb1EEEEEEEEEvNT_6ParamsE --------------------------
	.section	.nv.shared._ZN7cutlass13device_kernelIN5flash19enable_sm80_to_sm89INS1_16FlashAttnFwdSm80INS1_25CollectiveMainloopFwdSm80ILi4ELi1ELb0EN4cute5tupleIJNS5_1CILi128EEENS7_ILi48EEENS7_ILi96EEEEEELi96ENS_6half_tEfNS_4arch4Sm80ELb1ELb0ELb1ELb1ELb1ELb0ELb1ELb1EEENS1_21CollectiveEpilogueFwdINS6_IJS8_SA_S9_EEENS6_IJNS7_ILi1EEESI_SI_EEESC_SE_Li128ELb1ELb1ELb1ELb0EEENS1_36VarlenDynamicPersistentTileSchedulerILi128ELi48ELi128ELi128ELb1ELb1ELb0ELb1ELb1ELb1EEEEEEEEEvNT_6ParamsE,"aw",@nobits
	.sectionflags	@""
	.align	16


//--------------------- .nv.shared._ZN7cutlass13device_kernelIN5flash19enable_sm80_to_sm89INS1_16FlashAttnFwdSm80INS1_25CollectiveMainloopFwdSm80ILi4ELi1ELb0EN4cute5tupleIJNS5_1CILi128EEENS7_ILi48EEENS7_ILi96EEEEEELi96ENS_6half_tEfNS_4arch4Sm80ELb1ELb0ELb1ELb1ELb1ELb1ELb1ELb1EEENS1_21CollectiveEpilogueFwdINS6_IJS8_SA_S9_EEENS6_IJNS7_ILi1EEESI_SI_EEESC_SE_Li128ELb1ELb1ELb1ELb0EEENS1_36VarlenDynamicPersistentTileSchedulerILi128ELi48ELi128ELi128ELb1ELb1ELb0ELb1ELb1ELb1EEEEEEEEEvNT_6ParamsE --------------------------
	.section	.nv.shared._ZN7cutlass13device_kernelIN5flash19enable_sm80_to_sm89INS1_16FlashAttnFwdSm80INS1_25CollectiveMainloopFwdSm80ILi4ELi1ELb0EN4cute5tupleIJNS5_1CILi128EEENS7_ILi48EEENS7_ILi96EEEEEELi96ENS_6half_tEfNS_4arch4Sm80ELb1ELb0ELb1ELb1ELb1ELb1ELb1ELb1EEENS1_21CollectiveEpilogueFwdINS6_IJS8_SA_S9_EEENS6_IJNS7_ILi1EEESI_SI_EEESC_SE_Li128ELb1ELb1ELb1ELb0EEENS1_36VarlenDynamicPersistentTileSchedulerILi128ELi48ELi128ELi128ELb1ELb1ELb0ELb1ELb1ELb1EEEEEEEEEvNT_6ParamsE,"aw",@nobits
	.sectionflags	@""
	.align	16
